// Copyright (c) 2024, Jay Shah, Ganesh Bikshandi, Ying Zhang, Vijay Thakkar, Pradeep Ramani, Tri Dao.
// Splitting the different template instantiations to different files to speed up compilation.
// This file is auto-generated. See "generate_kernels.py"

#include "flash_fwd_hdim96_bf16_paged_split_sm80.cu"
#include "flash_fwd_hdim96_bf16_paged_split_softcap_sm80.cu"

// ===== COMPILED SASS (sm_80) =====

	.target	sm_80

	.elftype	@"ET_EXEC"


//--------------------- .note.nv.tkinfo           --------------------------
	.section	.note.nv.tkinfo,"",@"SHT_NOTE"
	.sectionflags	@"SHF_NOTE_NV_TKINFO"
	.tkinfo
        /*0018*/ 	.word	0x00000002
        /*0030*/ 	.string	""
        /*0030*/ 	.string	"ptxas"
        /*0030*/ 	.string	"Cuda compilation tools, release 13.0, V13.0.88"
        /*0030*/ 	.string	"Build cuda_13.0.r13.0/compiler.36424714_0"
        /*0030*/ 	.string	"-arch sm_80 -m 64 "



//--------------------- .note.nv.cuinfo           --------------------------
	.section	.note.nv.cuinfo,"",@"SHT_NOTE"
	.sectionflags	@"SHF_NOTE_NV_CUINFO"
        /*0018*/ 	.short	0x0002
        /*001a*/ 	.short	0x0050
        /*001c*/ 	.short	0x0082
	.zero		2


//--------------------- .nv.info                  --------------------------
	.section	.nv.info,"",@"SHT_CUDA_INFO"
	.align	4


	//----- nvinfo : EIATTR_REGCOUNT
	.align		4
        /*0000*/ 	.byte	0x04, 0x2f
        /*0002*/ 	.short	(.L_12 - .L_11)
	.align		4
.L_11:
        /*0004*/ 	.word	index@(_ZN7cutlass13device_kernelIN5flash19enable_sm80_to_sm89INS1_16FlashAttnFwdSm80INS1_25CollectiveMainloopFwdSm80ILi4ELi1ELb0EN4cute5tupleIJNS5_1CILi128EEENS7_ILi48EEENS7_ILi96EEEEEELi96ENS_10bfloat16_tEfNS_4arch4Sm80ELb1ELb0ELb0ELb1ELb1ELb1ELb1ELb1EEENS1_21CollectiveEpilogueFwdINS6_IJS8_SA_S9_EEENS6_IJNS7_ILi1EEESI_SI_EEESC_SE_Li128ELb1ELb1ELb1ELb0EEENS1_36VarlenDynamicPersistentTileSchedulerILi128ELi48ELi128ELi128ELb1ELb1ELb0ELb1ELb1ELb1EEEEEEEEEvNT_6ParamsE)
        /*0008*/ 	.word	0x000000ff


	//----- nvinfo : EIATTR_FRAME_SIZE
	.align		4
.L_12:
        /*000c*/ 	.byte	0x04, 0x11
        /*000e*/ 	.short	(.L_14 - .L_13)
	.align		4
.L_13:
        /*0010*/ 	.word	index@($__internal_53_$__cuda_sm70_votesync_ballot)
        /*0014*/ 	.word	0x00000000


	//----- nvinfo : EIATTR_FRAME_SIZE
	.align		4
.L_14:
        /*0018*/ 	.byte	0x04, 0x11
        /*001a*/ 	.short	(.L_16 - .L_15)
	.align		4
.L_15:
        /*001c*/ 	.word	index@($__internal_52_$__cuda_sm70_shflsync_up_p)
        /*0020*/ 	.word	0x00000000


	//----- nvinfo : EIATTR_FRAME_SIZE
	.align		4
.L_16:
        /*0024*/ 	.byte	0x04, 0x11
        /*0026*/ 	.short	(.L_18 - .L_17)
	.align		4
.L_17:
        /*0028*/ 	.word	index@($__internal_51_$__cuda_sm70_shflsync_idx_p)
        /*002c*/ 	.word	0x00000000


	//----- nvinfo : EIATTR_FRAME_SIZE
	.align		4
.L_18:
        /*0030*/ 	.byte	0x04, 0x11
        /*0032*/ 	.short	(.L_20 - .L_19)
	.align		4
.L_19:
        /*0034*/ 	.word	index@($__internal_50_$__cuda_sm70_shflsync_bfly_p)
        /*0038*/ 	.word	0x00000000


	//----- nvinfo : EIATTR_FRAME_SIZE
	.align		4
.L_20:
        /*003c*/ 	.byte	0x04, 0x11
        /*003e*/ 	.short	(.L_22 - .L_21)
	.align		4
.L_21:
        /*0040*/ 	.word	index@(_ZN7cutlass13device_kernelIN5flash19enable_sm80_to_sm89INS1_16FlashAttnFwdSm80INS1_25CollectiveMainloopFwdSm80ILi4ELi1ELb0EN4cute5tupleIJNS5_1CILi128EEENS7_ILi48EEENS7_ILi96EEEEEELi96ENS_10bfloat16_tEfNS_4arch4Sm80ELb1ELb0ELb0ELb1ELb1ELb1ELb1ELb1EEENS1_21CollectiveEpilogueFwdINS6_IJS8_SA_S9_EEENS6_IJNS7_ILi1EEESI_SI_EEESC_SE_Li128ELb1ELb1ELb1ELb0EEENS1_36VarlenDynamicPersistentTileSchedulerILi128ELi48ELi128ELi128ELb1ELb1ELb0ELb1ELb1ELb1EEEEEEEEEvNT_6ParamsE)
        /*0044*/ 	.word	0x00000150


	//----- nvinfo : EIATTR_REGCOUNT
	.align		4
.L_22:
        /*0048*/ 	.byte	0x04, 0x2f
        /*004a*/ 	.short	(.L_24 - .L_23)
	.align		4
.L_23:
        /*004c*/ 	.word	index@(_ZN7cutlass13device_kernelIN5flash19enable_sm80_to_sm89INS1_16FlashAttnFwdSm80INS1_25CollectiveMainloopFwdSm80ILi4ELi1ELb0EN4cute5tupleIJNS5_1CILi128EEENS7_ILi48EEENS7_ILi96EEEEEELi96ENS_10bfloat16_tEfNS_4arch4Sm80ELb1ELb0ELb0ELb1ELb1ELb0ELb1ELb1EEENS1_21CollectiveEpilogueFwdINS6_IJS8_SA_S9_EEENS6_IJNS7_ILi1EEESI_SI_EEESC_SE_Li128ELb1ELb1ELb1ELb0EEENS1_36VarlenDynamicPersistentTileSchedulerILi128ELi48ELi128ELi128ELb1ELb1ELb0ELb1ELb1ELb1EEEEEEEEEvNT_6ParamsE)
        /*0050*/ 	.word	0x000000ff


	//----- nvinfo : EIATTR_FRAME_SIZE
	.align		4
.L_24:
        /*0054*/ 	.byte	0x04, 0x11
        /*0056*/ 	.short	(.L_26 - .L_25)
	.align		4
.L_25:
        /*0058*/ 	.word	index@($__internal_49_$__cuda_sm70_votesync_ballot)
        /*005c*/ 	.word	0x00000000


	//----- nvinfo : EIATTR_FRAME_SIZE
	.align		4
.L_26:
        /*0060*/ 	.byte	0x04, 0x11
        /*0062*/ 	.short	(.L_28 - .L_27)
	.align		4
.L_27:
        /*0064*/ 	.word	index@($__internal_48_$__cuda_sm70_shflsync_up_p)
        /*0068*/ 	.word	0x00000000


	//----- nvinfo : EIATTR_FRAME_SIZE
	.align		4
.L_28:
        /*006c*/ 	.byte	0x04, 0x11
        /*006e*/ 	.short	(.L_30 - .L_29)
	.align		4
.L_29:
        /*0070*/ 	.word	index@($__internal_47_$__cuda_sm70_shflsync_idx_p)
        /*0074*/ 	.word	0x00000000


	//----- nvinfo : EIATTR_FRAME_SIZE
	.align		4
.L_30:
        /*0078*/ 	.byte	0x04, 0x11
        /*007a*/ 	.short	(.L_32 - .L_31)
	.align		4
.L_31:
        /*007c*/ 	.word	index@($__internal_46_$__cuda_sm70_shflsync_bfly_p)
        /*0080*/ 	.word	0x00000000


	//----- nvinfo : EIATTR_FRAME_SIZE
	.align		4
.L_32:
        /*0084*/ 	.byte	0x04, 0x11
        /*0086*/ 	.short	(.L_34 - .L_33)
	.align		4
.L_33:
        /*0088*/ 	.word	index@(_ZN7cutlass13device_kernelIN5flash19enable_sm80_to_sm89INS1_16FlashAttnFwdSm80INS1_25CollectiveMainloopFwdSm80ILi4ELi1ELb0EN4cute5tupleIJNS5_1CILi128EEENS7_ILi48EEENS7_ILi96EEEEEELi96ENS_10bfloat16_tEfNS_4arch4Sm80ELb1ELb0ELb0ELb1ELb1ELb0ELb1ELb1EEENS1_21CollectiveEpilogueFwdINS6_IJS8_SA_S9_EEENS6_IJNS7_ILi1EEESI_SI_EEESC_SE_Li128ELb1ELb1ELb1ELb0EEENS1_36VarlenDynamicPersistentTileSchedulerILi128ELi48ELi128ELi128ELb1ELb1ELb0ELb1ELb1ELb1EEEEEEEEEvNT_6ParamsE)
        /*008c*/ 	.word	0x00000028


	//----- nvinfo : EIATTR_REGCOUNT
	.align		4
.L_34:
        /*0090*/ 	.byte	0x04, 0x2f
        /*0092*/ 	.short	(.L_36 - .L_35)
	.align		4
.L_35:
        /*0094*/ 	.word	index@(_ZN7cutlass13device_kernelIN5flash19enable_sm80_to_sm89INS1_16FlashAttnFwdSm80INS1_25CollectiveMainloopFwdSm80ILi4ELi1ELb0EN4cute5tupleIJNS5_1CILi128EEENS7_ILi64EEENS7_ILi96EEEEEELi96ENS_10bfloat16_tEfNS_4arch4Sm80ELb1ELb0ELb0ELb0ELb1ELb0ELb1ELb1EEENS1_21CollectiveEpilogueFwdINS6_IJS8_SA_S9_EEENS6_IJNS7_ILi1EEESI_SI_EEESC_SE_Li128ELb0ELb1ELb1ELb0EEENS1_30DynamicPersistentTileSchedulerILi128ELi128ELb1ELb1ELb0EEEEEEEEEvNT_6ParamsE)
        /*0098*/ 	.word	0x000000ff


	//----- nvinfo : EIATTR_FRAME_SIZE
	.align		4
.L_36:
        /*009c*/ 	.byte	0x04, 0x11
        /*009e*/ 	.short	(.L_38 - .L_37)
	.align		4
.L_37:
        /*00a0*/ 	.word	index@($__internal_45_$__cuda_sm70_shflsync_idx_p)
        /*00a4*/ 	.word	0x00000000


	//----- nvinfo : EIATTR_FRAME_SIZE
	.align		4
.L_38:
        /*00a8*/ 	.byte	0x04, 0x11
        /*00aa*/ 	.short	(.L_40 - .L_39)
	.align		4
.L_39:
        /*00ac*/ 	.word	index@($__internal_44_$__cuda_sm70_shflsync_bfly_p)
        /*00b0*/ 	.word	0x00000000


	//----- nvinfo : EIATTR_FRAME_SIZE
	.align		4
.L_40:
        /*00b4*/ 	.byte	0x04, 0x11
        /*00b6*/ 	.short	(.L_42 - .L_41)
	.align		4
.L_41:
        /*00b8*/ 	.word	index@(_ZN7cutlass13device_kernelIN5flash19enable_sm80_to_sm89INS1_16FlashAttnFwdSm80INS1_25CollectiveMainloopFwdSm80ILi4ELi1ELb0EN4cute5tupleIJNS5_1CILi128EEENS7_ILi64EEENS7_ILi96EEEEEELi96ENS_10bfloat16_tEfNS_4arch4Sm80ELb1ELb0ELb0ELb0ELb1ELb0ELb1ELb1EEENS1_21CollectiveEpilogueFwdINS6_IJS8_SA_S9_EEENS6_IJNS7_ILi1EEESI_SI_EEESC_SE_Li128ELb0ELb1ELb1ELb0EEENS1_30DynamicPersistentTileSchedulerILi128ELi128ELb1ELb1ELb0EEEEEEEEEvNT_6ParamsE)
        /*00bc*/ 	.word	0x000000c0


	//----- nvinfo : EIATTR_REGCOUNT
	.align		4
.L_42:
        /*00c0*/ 	.byte	0x04, 0x2f
        /*00c2*/ 	.short	(.L_44 - .L_43)
	.align		4
.L_43:
        /*00c4*/ 	.word	index@(_ZN7cutlass13device_kernelIN5flash19enable_sm80_to_sm89INS1_16FlashAttnFwdSm80INS1_25CollectiveMainloopFwdSm80ILi4ELi1ELb0EN4cute5tupleIJNS5_1CILi128EEENS7_ILi48EEENS7_ILi96EEEEEELi96ENS_10bfloat16_tEfNS_4arch4Sm80ELb0ELb1ELb0ELb1ELb1ELb1ELb1ELb1EEENS1_21CollectiveEpilogueFwdINS6_IJS8_SA_S9_EEENS6_IJNS7_ILi1EEESI_SI_EEESC_SE_Li128ELb1ELb1ELb1ELb0EEENS1_36VarlenDynamicPersistentTileSchedulerILi128ELi48ELi128ELi128ELb1ELb1ELb0ELb1ELb0ELb1EEEEEEEEEvNT_6ParamsE)
        /*00c8*/ 	.word	0x000000ff


	//----- nvinfo : EIATTR_FRAME_SIZE
	.align		4
.L_44:
        /*00cc*/ 	.byte	0x04, 0x11
        /*00ce*/ 	.short	(.L_46 - .L_45)
	.align		4
.L_45:
        /*00d0*/ 	.word	index@($__internal_43_$__cuda_sm70_votesync_ballot)
        /*00d4*/ 	.word	0x00000000


	//----- nvinfo : EIATTR_FRAME_SIZE
	.align		4
.L_46:
        /*00d8*/ 	.byte	0x04, 0x11
        /*00da*/ 	.short	(.L_48 - .L_47)
	.align		4
.L_47:
        /*00dc*/ 	.word	index@($__internal_42_$__cuda_sm70_shflsync_up_p)
        /*00e0*/ 	.word	0x00000000


	//----- nvinfo : EIATTR_FRAME_SIZE
	.align		4
.L_48:
        /*00e4*/ 	.byte	0x04, 0x11
        /*00e6*/ 	.short	(.L_50 - .L_49)
	.align		4
.L_49:
        /*00e8*/ 	.word	index@($__internal_41_$__cuda_sm70_shflsync_idx_p)
        /*00ec*/ 	.word	0x00000000


	//----- nvinfo : EIATTR_FRAME_SIZE
	.align		4
.L_50:
        /*00f0*/ 	.byte	0x04, 0x11
        /*00f2*/ 	.short	(.L_52 - .L_51)
	.align		4
.L_51:
        /*00f4*/ 	.word	index@($__internal_40_$__cuda_sm70_shflsync_bfly_p)
        /*00f8*/ 	.word	0x00000000


	//----- nvinfo : EIATTR_FRAME_SIZE
	.align		4
.L_52:
        /*00fc*/ 	.byte	0x04, 0x11
        /*00fe*/ 	.short	(.L_54 - .L_53)
	.align		4
.L_53:
        /*0100*/ 	.word	index@(_ZN7cutlass13device_kernelIN5flash19enable_sm80_to_sm89INS1_16FlashAttnFwdSm80INS1_25CollectiveMainloopFwdSm80ILi4ELi1ELb0EN4cute5tupleIJNS5_1CILi128EEENS7_ILi48EEENS7_ILi96EEEEEELi96ENS_10bfloat16_tEfNS_4arch4Sm80ELb0ELb1ELb0ELb1ELb1ELb1ELb1ELb1EEENS1_21CollectiveEpilogueFwdINS6_IJS8_SA_S9_EEENS6_IJNS7_ILi1EEESI_SI_EEESC_SE_Li128ELb1ELb1ELb1ELb0EEENS1_36VarlenDynamicPersistentTileSchedulerILi128ELi48ELi128ELi128ELb1ELb1ELb0ELb1ELb0ELb1EEEEEEEEEvNT_6ParamsE)
        /*0104*/ 	.word	0x000000e8


	//----- nvinfo : EIATTR_REGCOUNT
	.align		4
.L_54:
        /*0108*/ 	.byte	0x04, 0x2f
        /*010a*/ 	.short	(.L_56 - .L_55)
	.align		4
.L_55:
        /*010c*/ 	.word	index@(_ZN7cutlass13device_kernelIN5flash19enable_sm80_to_sm89INS1_16FlashAttnFwdSm80INS1_25CollectiveMainloopFwdSm80ILi4ELi1ELb0EN4cute5tupleIJNS5_1CILi128EEENS7_ILi48EEENS7_ILi96EEEEEELi96ENS_10bfloat16_tEfNS_4arch4Sm80ELb0ELb1ELb0ELb1ELb1ELb0ELb1ELb1EEENS1_21CollectiveEpilogueFwdINS6_IJS8_SA_S9_EEENS6_IJNS7_ILi1EEESI_SI_EEESC_SE_Li128ELb1ELb1ELb1ELb0EEENS1_36VarlenDynamicPersistentTileSchedulerILi128ELi48ELi128ELi128ELb1ELb1ELb0ELb1ELb0ELb1EEEEEEEEEvNT_6ParamsE)
        /*0110*/ 	.word	0x000000ff


	//----- nvinfo : EIATTR_FRAME_SIZE
	.align		4
.L_56:
        /*0114*/ 	.byte	0x04, 0x11
        /*0116*/ 	.short	(.L_58 - .L_57)
	.align		4
.L_57:
        /*0118*/ 	.word	index@($__internal_39_$__cuda_sm70_votesync_ballot)
        /*011c*/ 	.word	0x00000000


	//----- nvinfo : EIATTR_FRAME_SIZE
	.align		4
.L_58:
        /*0120*/ 	.byte	0x04, 0x11
        /*0122*/ 	.short	(.L_60 - .L_59)
	.align		4
.L_59:
        /*0124*/ 	.word	index@($__internal_38_$__cuda_sm70_shflsync_up_p)
        /*0128*/ 	.word	0x00000000


	//----- nvinfo : EIATTR_FRAME_SIZE
	.align		4
.L_60:
        /*012c*/ 	.byte	0x04, 0x11
        /*012e*/ 	.short	(.L_62 - .L_61)
	.align		4
.L_61:
        /*0130*/ 	.word	index@($__internal_37_$__cuda_sm70_shflsync_idx_p)
        /*0134*/ 	.word	0x00000000


	//----- nvinfo : EIATTR_FRAME_SIZE
	.align		4
.L_62:
        /*0138*/ 	.byte	0x04, 0x11
        /*013a*/ 	.short	(.L_64 - .L_63)
	.align		4
.L_63:
        /*013c*/ 	.word	index@($__internal_36_$__cuda_sm70_shflsync_bfly_p)
        /*0140*/ 	.word	0x00000000


	//----- nvinfo : EIATTR_FRAME_SIZE
	.align		4
.L_64:
        /*0144*/ 	.byte	0x04, 0x11
        /*0146*/ 	.short	(.L_66 - .L_65)
	.align		4
.L_65:
        /*0148*/ 	.word	index@(_ZN7cutlass13device_kernelIN5flash19enable_sm80_to_sm89INS1_16FlashAttnFwdSm80INS1_25CollectiveMainloopFwdSm80ILi4ELi1ELb0EN4cute5tupleIJNS5_1CILi128EEENS7_ILi48EEENS7_ILi96EEEEEELi96ENS_10bfloat16_tEfNS_4arch4Sm80ELb0ELb1ELb0ELb1ELb1ELb0ELb1ELb1EEENS1_21CollectiveEpilogueFwdINS6_IJS8_SA_S9_EEENS6_IJNS7_ILi1EEESI_SI_EEESC_SE_Li128ELb1ELb1ELb1ELb0EEENS1_36VarlenDynamicPersistentTileSchedulerILi128ELi48ELi128ELi128ELb1ELb1ELb0ELb1ELb0ELb1EEEEEEEEEvNT_6ParamsE)
        /*014c*/ 	.word	0x00000040


	//----- nvinfo : EIATTR_REGCOUNT
	.align		4
.L_66:
        /*0150*/ 	.byte	0x04, 0x2f
        /*0152*/ 	.short	(.L_68 - .L_67)
	.align		4
.L_67:
        /*0154*/ 	.word	index@(_ZN7cutlass13device_kernelIN5flash19enable_sm80_to_sm89INS1_16FlashAttnFwdSm80INS1_25CollectiveMainloopFwdSm80ILi4ELi1ELb0EN4cute5tupleIJNS5_1CILi128EEENS7_ILi48EEENS7_ILi96EEEEEELi96ENS_10bfloat16_tEfNS_4arch4Sm80ELb0ELb1ELb0ELb0ELb1ELb0ELb1ELb1EEENS1_21CollectiveEpilogueFwdINS6_IJS8_SA_S9_EEENS6_IJNS7_ILi1EEESI_SI_EEESC_SE_Li128ELb0ELb1ELb1ELb0EEENS1_19SingleTileSchedulerILb0ELb1ELb1ELi128EEEEEEEEEvNT_6ParamsE)
        /*0158*/ 	.word	0x000000ff


	//----- nvinfo : EIATTR_FRAME_SIZE
	.align		4
.L_68:
        /*015c*/ 	.byte	0x04, 0x11
        /*015e*/ 	.short	(.L_70 - .L_69)
	.align		4
.L_69:
        /*0160*/ 	.word	index@($__internal_35_$__cuda_sm70_shflsync_idx_p)
        /*0164*/ 	.word	0x00000000


	//----- nvinfo : EIATTR_FRAME_SIZE
	.align		4
.L_70:
        /*0168*/ 	.byte	0x04, 0x11
        /*016a*/ 	.short	(.L_72 - .L_71)
	.align		4
.L_71:
        /*016c*/ 	.word	index@(_ZN7cutlass13device_kernelIN5flash19enable_sm80_to_sm89INS1_16FlashAttnFwdSm80INS1_25CollectiveMainloopFwdSm80ILi4ELi1ELb0EN4cute5tupleIJNS5_1CILi128EEENS7_ILi48EEENS7_ILi96EEEEEELi96ENS_10bfloat16_tEfNS_4arch4Sm80ELb0ELb1ELb0ELb0ELb1ELb0ELb1ELb1EEENS1_21CollectiveEpilogueFwdINS6_IJS8_SA_S9_EEENS6_IJNS7_ILi1EEESI_SI_EEESC_SE_Li128ELb0ELb1ELb1ELb0EEENS1_19SingleTileSchedulerILb0ELb1ELb1ELi128EEEEEEEEEvNT_6ParamsE)
        /*0170*/ 	.word	0x00000000


	//----- nvinfo : EIATTR_REGCOUNT
	.align		4
.L_72:
        /*0174*/ 	.byte	0x04, 0x2f
        /*0176*/ 	.short	(.L_74 - .L_73)
	.align		4
.L_73:
        /*0178*/ 	.word	index@(_ZN7cutlass13device_kernelIN5flash19enable_sm80_to_sm89INS1_16FlashAttnFwdSm80INS1_25CollectiveMainloopFwdSm80ILi4ELi1ELb0EN4cute5tupleIJNS5_1CILi128EEENS7_ILi48EEENS7_ILi96EEEEEELi96ENS_10bfloat16_tEfNS_4arch4Sm80ELb0ELb0ELb0ELb1ELb1ELb1ELb1ELb1EEENS1_21CollectiveEpilogueFwdINS6_IJS8_SA_S9_EEENS6_IJNS7_ILi1EEESI_SI_EEESC_SE_Li128ELb1ELb1ELb1ELb0EEENS1_36VarlenDynamicPersistentTileSchedulerILi128ELi48ELi128ELi128ELb1ELb1ELb0ELb0ELb1ELb1EEEEEEEEEvNT_6ParamsE)
        /*017c*/ 	.word	0x000000ff


	//----- nvinfo : EIATTR_FRAME_SIZE
	.align		4
.L_74:
        /*0180*/ 	.byte	0x04, 0x11
        /*0182*/ 	.short	(.L_76 - .L_75)
	.align		4
.L_75:
        /*0184*/ 	.word	index@($__internal_34_$__cuda_sm70_votesync_ballot)
        /*0188*/ 	.word	0x00000000


	//----- nvinfo : EIATTR_FRAME_SIZE
	.align		4
.L_76:
        /*018c*/ 	.byte	0x04, 0x11
        /*018e*/ 	.short	(.L_78 - .L_77)
	.align		4
.L_77:
        /*0190*/ 	.word	index@($__internal_33_$__cuda_sm70_shflsync_up_p)
        /*0194*/ 	.word	0x00000000


	//----- nvinfo : EIATTR_FRAME_SIZE
	.align		4
.L_78:
        /*0198*/ 	.byte	0x04, 0x11
        /*019a*/ 	.short	(.L_80 - .L_79)
	.align		4
.L_79:
        /*019c*/ 	.word	index@($__internal_32_$__cuda_sm70_shflsync_idx_p)
        /*01a0*/ 	.word	0x00000000


	//----- nvinfo : EIATTR_FRAME_SIZE
	.align		4
.L_80:
        /*01a4*/ 	.byte	0x04, 0x11
        /*01a6*/ 	.short	(.L_82 - .L_81)
	.align		4
.L_81:
        /*01a8*/ 	.word	index@($__internal_31_$__cuda_sm70_shflsync_bfly_p)
        /*01ac*/ 	.word	0x00000000


	//----- nvinfo : EIATTR_FRAME_SIZE
	.align		4
.L_82:
        /*01b0*/ 	.byte	0x04, 0x11
        /*01b2*/ 	.short	(.L_84 - .L_83)
	.align		4
.L_83:
        /*01b4*/ 	.word	index@(_ZN7cutlass13device_kernelIN5flash19enable_sm80_to_sm89INS1_16FlashAttnFwdSm80INS1_25CollectiveMainloopFwdSm80ILi4ELi1ELb0EN4cute5tupleIJNS5_1CILi128EEENS7_ILi48EEENS7_ILi96EEEEEELi96ENS_10bfloat16_tEfNS_4arch4Sm80ELb0ELb0ELb0ELb1ELb1ELb1ELb1ELb1EEENS1_21CollectiveEpilogueFwdINS6_IJS8_SA_S9_EEENS6_IJNS7_ILi1EEESI_SI_EEESC_SE_Li128ELb1ELb1ELb1ELb0EEENS1_36VarlenDynamicPersistentTileSchedulerILi128ELi48ELi128ELi128ELb1ELb1ELb0ELb0ELb1ELb1EEEEEEEEEvNT_6ParamsE)
        /*01b8*/ 	.word	0x00000138


	//----- nvinfo : EIATTR_REGCOUNT
	.align		4
.L_84:
        /*01bc*/ 	.byte	0x04, 0x2f
        /*01be*/ 	.short	(.L_86 - .L_85)
	.align		4
.L_85:
        /*01c0*/ 	.word	index@(_ZN7cutlass13device_kernelIN5flash19enable_sm80_to_sm89INS1_16FlashAttnFwdSm80INS1_25CollectiveMainloopFwdSm80ILi4ELi1ELb0EN4cute5tupleIJNS5_1CILi128EEENS7_ILi48EEENS7_ILi96EEEEEELi96ENS_10bfloat16_tEfNS_4arch4Sm80ELb0ELb0ELb0ELb1ELb1ELb0ELb1ELb1EEENS1_21CollectiveEpilogueFwdINS6_IJS8_SA_S9_EEENS6_IJNS7_ILi1EEESI_SI_EEESC_SE_Li128ELb1ELb1ELb1ELb0EEENS1_36VarlenDynamicPersistentTileSchedulerILi128ELi48ELi128ELi128ELb1ELb1ELb0ELb0ELb1ELb1EEEEEEEEEvNT_6ParamsE)
        /*01c4*/ 	.word	0x000000ff


	//----- nvinfo : EIATTR_FRAME_SIZE
	.align		4
.L_86:
        /*01c8*/ 	.byte	0x04, 0x11
        /*01ca*/ 	.short	(.L_88 - .L_87)
	.align		4
.L_87:
        /*01cc*/ 	.word	index@($__internal_30_$__cuda_sm70_votesync_ballot)
        /*01d0*/ 	.word	0x00000000


	//----- nvinfo : EIATTR_FRAME_SIZE
	.align		4
.L_88:
        /*01d4*/ 	.byte	0x04, 0x11
        /*01d6*/ 	.short	(.L_90 - .L_89)
	.align		4
.L_89:
        /*01d8*/ 	.word	index@($__internal_29_$__cuda_sm70_shflsync_up_p)
        /*01dc*/ 	.word	0x00000000


	//----- nvinfo : EIATTR_FRAME_SIZE
	.align		4
.L_90:
        /*01e0*/ 	.byte	0x04, 0x11
        /*01e2*/ 	.short	(.L_92 - .L_91)
	.align		4
.L_91:
        /*01e4*/ 	.word	index@($__internal_28_$__cuda_sm70_shflsync_idx_p)
        /*01e8*/ 	.word	0x00000000


	//----- nvinfo : EIATTR_FRAME_SIZE
	.align		4
.L_92:
        /*01ec*/ 	.byte	0x04, 0x11
        /*01ee*/ 	.short	(.L_94 - .L_93)
	.align		4
.L_93:
        /*01f0*/ 	.word	index@($__internal_27_$__cuda_sm70_shflsync_bfly_p)
        /*01f4*/ 	.word	0x00000000


	//----- nvinfo : EIATTR_FRAME_SIZE
	.align		4
.L_94:
        /*01f8*/ 	.byte	0x04, 0x11
        /*01fa*/ 	.short	(.L_96 - .L_95)
	.align		4
.L_95:
        /*01fc*/ 	.word	index@(_ZN7cutlass13device_kernelIN5flash19enable_sm80_to_sm89INS1_16FlashAttnFwdSm80INS1_25CollectiveMainloopFwdSm80ILi4ELi1ELb0EN4cute5tupleIJNS5_1CILi128EEENS7_ILi48EEENS7_ILi96EEEEEELi96ENS_10bfloat16_tEfNS_4arch4Sm80ELb0ELb0ELb0ELb1ELb1ELb0ELb1ELb1EEENS1_21CollectiveEpilogueFwdINS6_IJS8_SA_S9_EEENS6_IJNS7_ILi1EEESI_SI_EEESC_SE_Li128ELb1ELb1ELb1ELb0EEENS1_36VarlenDynamicPersistentTileSchedulerILi128ELi48ELi128ELi128ELb1ELb1ELb0ELb0ELb1ELb1EEEEEEEEEvNT_6ParamsE)
        /*0200*/ 	.word	0x00000068


	//----- nvinfo : EIATTR_REGCOUNT
	.align		4
.L_96:
        /*0204*/ 	.byte	0x04, 0x2f
        /*0206*/ 	.short	(.L_98 - .L_97)
	.align		4
.L_97:
        /*0208*/ 	.word	index@(_ZN7cutlass13device_kernelIN5flash19enable_sm80_to_sm89INS1_16FlashAttnFwdSm80INS1_25CollectiveMainloopFwdSm80ILi4ELi1ELb0EN4cute5tupleIJNS5_1CILi128EEENS7_ILi64EEENS7_ILi96EEEEEELi96ENS_10bfloat16_tEfNS_4arch4Sm80ELb0ELb0ELb0ELb0ELb1ELb0ELb1ELb1EEENS1_21CollectiveEpilogueFwdINS6_IJS8_SA_S9_EEENS6_IJNS7_ILi1EEESI_SI_EEESC_SE_Li128ELb0ELb1ELb1ELb0EEENS1_19SingleTileSchedulerILb0ELb1ELb1ELi128EEEEEEEEEvNT_6ParamsE)
        /*020c*/ 	.word	0x000000ff


	//----- nvinfo : EIATTR_FRAME_SIZE
	.align		4
.L_98:
        /*0210*/ 	.byte	0x04, 0x11
        /*0212*/ 	.short	(.L_100 - .L_99)
	.align		4
.L_99:
        /*0214*/ 	.word	index@(_ZN7cutlass13device_kernelIN5flash19enable_sm80_to_sm89INS1_16FlashAttnFwdSm80INS1_25CollectiveMainloopFwdSm80ILi4ELi1ELb0EN4cute5tupleIJNS5_1CILi128EEENS7_ILi64EEENS7_ILi96EEEEEELi96ENS_10bfloat16_tEfNS_4arch4Sm80ELb0ELb0ELb0ELb0ELb1ELb0ELb1ELb1EEENS1_21CollectiveEpilogueFwdINS6_IJS8_SA_S9_EEENS6_IJNS7_ILi1EEESI_SI_EEESC_SE_Li128ELb0ELb1ELb1ELb0EEENS1_19SingleTileSchedulerILb0ELb1ELb1ELi128EEEEEEEEEvNT_6ParamsE)
        /*0218*/ 	.word	0x00000028


	//----- nvinfo : EIATTR_REGCOUNT
	.align		4
.L_100:
        /*021c*/ 	.byte	0x04, 0x2f
        /*021e*/ 	.short	(.L_102 - .L_101)
	.align		4
.L_101:
        /*0220*/ 	.word	index@(_ZN7cutlass13device_kernelIN5flash19enable_sm80_to_sm89INS1_16FlashAttnFwdSm80INS1_25CollectiveMainloopFwdSm80ILi4ELi1ELb0EN4cute5tupleIJNS5_1CILi128EEENS7_ILi48EEENS7_ILi96EEEEEELi96ENS_10bfloat16_tEfNS_4arch4Sm80ELb1ELb0ELb1ELb1ELb1ELb1ELb1ELb1EEENS1_21CollectiveEpilogueFwdINS6_IJS8_SA_S9_EEENS6_IJNS7_ILi1EEESI_SI_EEESC_SE_Li128ELb1ELb1ELb1ELb0EEENS1_36VarlenDynamicPersistentTileSchedulerILi128ELi48ELi128ELi128ELb1ELb1ELb0ELb1ELb1ELb1EEEEEEEEEvNT_6ParamsE)
        /*0224*/ 	.word	0x000000ff


	//----- nvinfo : EIATTR_FRAME_SIZE
	.align		4
.L_102:
        /*0228*/ 	.byte	0x04, 0x11
        /*022a*/ 	.short	(.L_104 - .L_103)
	.align		4
.L_103:
        /*022c*/ 	.word	index@($__internal_26_$__cuda_sm70_votesync_ballot)
        /*0230*/ 	.word	0x00000000


	//----- nvinfo : EIATTR_FRAME_SIZE
	.align		4
.L_104:
        /*0234*/ 	.byte	0x04, 0x11
        /*0236*/ 	.short	(.L_106 - .L_105)
	.align		4
.L_105:
        /*0238*/ 	.word	index@($__internal_25_$__cuda_sm70_shflsync_up_p)
        /*023c*/ 	.word	0x00000000


	//----- nvinfo : EIATTR_FRAME_SIZE
	.align		4
.L_106:
        /*0240*/ 	.byte	0x04, 0x11
        /*0242*/ 	.short	(.L_108 - .L_107)
	.align		4
.L_107:
        /*0244*/ 	.word	index@($__internal_24_$__cuda_sm70_shflsync_idx_p)
        /*0248*/ 	.word	0x00000000


	//----- nvinfo : EIATTR_FRAME_SIZE
	.align		4
.L_108:
        /*024c*/ 	.byte	0x04, 0x11
        /*024e*/ 	.short	(.L_110 - .L_109)
	.align		4
.L_109:
        /*0250*/ 	.word	index@($__internal_23_$__cuda_sm70_shflsync_bfly_p)
        /*0254*/ 	.word	0x00000000


	//----- nvinfo : EIATTR_FRAME_SIZE
	.align		4
.L_110:
        /*0258*/ 	.byte	0x04, 0x11
        /*025a*/ 	.short	(.L_112 - .L_111)
	.align		4
.L_111:
        /*025c*/ 	.word	index@(_ZN7cutlass13device_kernelIN5flash19enable_sm80_to_sm89INS1_16FlashAttnFwdSm80INS1_25CollectiveMainloopFwdSm80ILi4ELi1ELb0EN4cute5tupleIJNS5_1CILi128EEENS7_ILi48EEENS7_ILi96EEEEEELi96ENS_10bfloat16_tEfNS_4arch4Sm80ELb1ELb0ELb1ELb1ELb1ELb1ELb1ELb1EEENS1_21CollectiveEpilogueFwdINS6_IJS8_SA_S9_EEENS6_IJNS7_ILi1EEESI_SI_EEESC_SE_Li128ELb1ELb1ELb1ELb0EEENS1_36VarlenDynamicPersistentTileSchedulerILi128ELi48ELi128ELi128ELb1ELb1ELb0ELb1ELb1ELb1EEEEEEEEEvNT_6ParamsE)
        /*0260*/ 	.word	0x00000150


	//----- nvinfo : EIATTR_REGCOUNT
	.align		4
.L_112:
        /*0264*/ 	.byte	0x04, 0x2f
        /*0266*/ 	.short	(.L_114 - .L_113)
	.align		4
.L_113:
        /*0268*/ 	.word	index@(_ZN7cutlass13device_kernelIN5flash19enable_sm80_to_sm89INS1_16FlashAttnFwdSm80INS1_25CollectiveMainloopFwdSm80ILi4ELi1ELb0EN4cute5tupleIJNS5_1CILi128EEENS7_ILi48EEENS7_ILi96EEEEEELi96ENS_10bfloat16_tEfNS_4arch4Sm80ELb1ELb0ELb1ELb1ELb1ELb0ELb1ELb1EEENS1_21CollectiveEpilogueFwdINS6_IJS8_SA_S9_EEENS6_IJNS7_ILi1EEESI_SI_EEESC_SE_Li128ELb1ELb1ELb1ELb0EEENS1_36VarlenDynamicPersistentTileSchedulerILi128ELi48ELi128ELi128ELb1ELb1ELb0ELb1ELb1ELb1EEEEEEEEEvNT_6ParamsE)
        /*026c*/ 	.word	0x000000ff


	//----- nvinfo : EIATTR_FRAME_SIZE
	.align		4
.L_114:
        /*0270*/ 	.byte	0x04, 0x11
        /*0272*/ 	.short	(.L_116 - .L_115)
	.align		4
.L_115:
        /*0274*/ 	.word	index@($__internal_22_$__cuda_sm70_votesync_ballot)
        /*0278*/ 	.word	0x00000000


	//----- nvinfo : EIATTR_FRAME_SIZE
	.align		4
.L_116:
        /*027c*/ 	.byte	0x04, 0x11
        /*027e*/ 	.short	(.L_118 - .L_117)
	.align		4
.L_117:
        /*0280*/ 	.word	index@($__internal_21_$__cuda_sm70_shflsync_up_p)
        /*0284*/ 	.word	0x00000000


	//----- nvinfo : EIATTR_FRAME_SIZE
	.align		4
.L_118:
        /*0288*/ 	.byte	0x04, 0x11
        /*028a*/ 	.short	(.L_120 - .L_119)
	.align		4
.L_119:
        /*028c*/ 	.word	index@($__internal_20_$__cuda_sm70_shflsync_idx_p)
        /*0290*/ 	.word	0x00000000


	//----- nvinfo : EIATTR_FRAME_SIZE
	.align		4
.L_120:
        /*0294*/ 	.byte	0x04, 0x11
        /*0296*/ 	.short	(.L_122 - .L_121)
	.align		4
.L_121:
        /*0298*/ 	.word	index@($__internal_19_$__cuda_sm70_shflsync_bfly_p)
        /*029c*/ 	.word	0x00000000


	//----- nvinfo : EIATTR_FRAME_SIZE
	.align		4
.L_122:
        /*02a0*/ 	.byte	0x04, 0x11
        /*02a2*/ 	.short	(.L_124 - .L_123)
	.align		4
.L_123:
        /*02a4*/ 	.word	index@(_ZN7cutlass13device_kernelIN5flash19enable_sm80_to_sm89INS1_16FlashAttnFwdSm80INS1_25CollectiveMainloopFwdSm80ILi4ELi1ELb0EN4cute5tupleIJNS5_1CILi128EEENS7_ILi48EEENS7_ILi96EEEEEELi96ENS_10bfloat16_tEfNS_4arch4Sm80ELb1ELb0ELb1ELb1ELb1ELb0ELb1ELb1EEENS1_21CollectiveEpilogueFwdINS6_IJS8_SA_S9_EEENS6_IJNS7_ILi1EEESI_SI_EEESC_SE_Li128ELb1ELb1ELb1ELb0EEENS1_36VarlenDynamicPersistentTileSchedulerILi128ELi48ELi128ELi128ELb1ELb1ELb0ELb1ELb1ELb1EEEEEEEEEvNT_6ParamsE)
        /*02a8*/ 	.word	0x00000040


	//----- nvinfo : EIATTR_REGCOUNT
	.align		4
.L_124:
        /*02ac*/ 	.byte	0x04, 0x2f
        /*02ae*/ 	.short	(.L_126 - .L_125)
	.align		4
.L_125:
        /*02b0*/ 	.word	index@(_ZN7cutlass13device_kernelIN5flash19enable_sm80_to_sm89INS1_16FlashAttnFwdSm80INS1_25CollectiveMainloopFwdSm80ILi4ELi1ELb0EN4cute5tupleIJNS5_1CILi128EEENS7_ILi64EEENS7_ILi96EEEEEELi96ENS_10bfloat16_tEfNS_4arch4Sm80ELb1ELb0ELb1ELb0ELb1ELb0ELb1ELb1EEENS1_21CollectiveEpilogueFwdINS6_IJS8_SA_S9_EEENS6_IJNS7_ILi1EEESI_SI_EEESC_SE_Li128ELb0ELb1ELb1ELb0EEENS1_30DynamicPersistentTileSchedulerILi128ELi128ELb1ELb1ELb0EEEEEEEEEvNT_6ParamsE)
        /*02b4*/ 	.word	0x000000ff


	//----- nvinfo : EIATTR_FRAME_SIZE
	.align		4
.L_126:
        /*02b8*/ 	.byte	0x04, 0x11
        /*02ba*/ 	.short	(.L_128 - .L_127)
	.align		4
.L_127:
        /*02bc*/ 	.word	index@($__internal_18_$__cuda_sm70_shflsync_idx_p)
        /*02c0*/ 	.word	0x00000000


	//----- nvinfo : EIATTR_FRAME_SIZE
	.align		4
.L_128:
        /*02c4*/ 	.byte	0x04, 0x11
        /*02c6*/ 	.short	(.L_130 - .L_129)
	.align		4
.L_129:
        /*02c8*/ 	.word	index@($__internal_17_$__cuda_sm70_shflsync_bfly_p)
        /*02cc*/ 	.word	0x00000000


	//----- nvinfo : EIATTR_FRAME_SIZE
	.align		4
.L_130:
        /*02d0*/ 	.byte	0x04, 0x11
        /*02d2*/ 	.short	(.L_132 - .L_131)
	.align		4
.L_131:
        /*02d4*/ 	.word	index@(_ZN7cutlass13device_kernelIN5flash19enable_sm80_to_sm89INS1_16FlashAttnFwdSm80INS1_25CollectiveMainloopFwdSm80ILi4ELi1ELb0EN4cute5tupleIJNS5_1CILi128EEENS7_ILi64EEENS7_ILi96EEEEEELi96ENS_10bfloat16_tEfNS_4arch4Sm80ELb1ELb0ELb1ELb0ELb1ELb0ELb1ELb1EEENS1_21CollectiveEpilogueFwdINS6_IJS8_SA_S9_EEENS6_IJNS7_ILi1EEESI_SI_EEESC_SE_Li128ELb0ELb1ELb1ELb0EEENS1_30DynamicPersistentTileSchedulerILi128ELi128ELb1ELb1ELb0EEEEEEEEEvNT_6ParamsE)
        /*02d8*/ 	.word	0x000000c0


	//----- nvinfo : EIATTR_REGCOUNT
	.align		4
.L_132:
        /*02dc*/ 	.byte	0x04, 0x2f
        /*02de*/ 	.short	(.L_134 - .L_133)
	.align		4
.L_133:
        /*02e0*/ 	.word	index@(_ZN7cutlass13device_kernelIN5flash19enable_sm80_to_sm89INS1_16FlashAttnFwdSm80INS1_25CollectiveMainloopFwdSm80ILi4ELi1ELb0EN4cute5tupleIJNS5_1CILi128EEENS7_ILi48EEENS7_ILi96EEEEEELi96ENS_10bfloat16_tEfNS_4arch4Sm80ELb0ELb1ELb1ELb1ELb1ELb1ELb1ELb1EEENS1_21CollectiveEpilogueFwdINS6_IJS8_SA_S9_EEENS6_IJNS7_ILi1EEESI_SI_EEESC_SE_Li128ELb1ELb1ELb1ELb0EEENS1_36VarlenDynamicPersistentTileSchedulerILi128ELi48ELi128ELi128ELb1ELb1ELb0ELb1ELb0ELb1EEEEEEEEEvNT_6ParamsE)
        /*02e4*/ 	.word	0x000000ff


	//----- nvinfo : EIATTR_FRAME_SIZE
	.align		4
.L_134:
        /*02e8*/ 	.byte	0x04, 0x11
        /*02ea*/ 	.short	(.L_136 - .L_135)
	.align		4
.L_135:
        /*02ec*/ 	.word	index@($__internal_16_$__cuda_sm70_votesync_ballot)
        /*02f0*/ 	.word	0x00000000


	//----- nvinfo : EIATTR_FRAME_SIZE
	.align		4
.L_136:
        /*02f4*/ 	.byte	0x04, 0x11
        /*02f6*/ 	.short	(.L_138 - .L_137)
	.align		4
.L_137:
        /*02f8*/ 	.word	index@($__internal_15_$__cuda_sm70_shflsync_up_p)
        /*02fc*/ 	.word	0x00000000


	//----- nvinfo : EIATTR_FRAME_SIZE
	.align		4
.L_138:
        /*0300*/ 	.byte	0x04, 0x11
        /*0302*/ 	.short	(.L_140 - .L_139)
	.align		4
.L_139:
        /*0304*/ 	.word	index@($__internal_14_$__cuda_sm70_shflsync_idx_p)
        /*0308*/ 	.word	0x00000000


	//----- nvinfo : EIATTR_FRAME_SIZE
	.align		4
.L_140:
        /*030c*/ 	.byte	0x04, 0x11
        /*030e*/ 	.short	(.L_142 - .L_141)
	.align		4
.L_141:
        /*0310*/ 	.word	index@($__internal_13_$__cuda_sm70_shflsync_bfly_p)
        /*0314*/ 	.word	0x00000000


	//----- nvinfo : EIATTR_FRAME_SIZE
	.align		4
.L_142:
        /*0318*/ 	.byte	0x04, 0x11
        /*031a*/ 	.short	(.L_144 - .L_143)
	.align		4
.L_143:
        /*031c*/ 	.word	index@(_ZN7cutlass13device_kernelIN5flash19enable_sm80_to_sm89INS1_16FlashAttnFwdSm80INS1_25CollectiveMainloopFwdSm80ILi4ELi1ELb0EN4cute5tupleIJNS5_1CILi128EEENS7_ILi48EEENS7_ILi96EEEEEELi96ENS_10bfloat16_tEfNS_4arch4Sm80ELb0ELb1ELb1ELb1ELb1ELb1ELb1ELb1EEENS1_21CollectiveEpilogueFwdINS6_IJS8_SA_S9_EEENS6_IJNS7_ILi1EEESI_SI_EEESC_SE_Li128ELb1ELb1ELb1ELb0EEENS1_36VarlenDynamicPersistentTileSchedulerILi128ELi48ELi128ELi128ELb1ELb1ELb0ELb1ELb0ELb1EEEEEEEEEvNT_6ParamsE)
        /*0320*/ 	.word	0x000000f0


	//----- nvinfo : EIATTR_REGCOUNT
	.align		4
.L_144:
        /*0324*/ 	.byte	0x04, 0x2f
        /*0326*/ 	.short	(.L_146 - .L_145)
	.align		4
.L_145:
        /*0328*/ 	.word	index@(_ZN7cutlass13device_kernelIN5flash19enable_sm80_to_sm89INS1_16FlashAttnFwdSm80INS1_25CollectiveMainloopFwdSm80ILi4ELi1ELb0EN4cute5tupleIJNS5_1CILi128EEENS7_ILi48EEENS7_ILi96EEEEEELi96ENS_10bfloat16_tEfNS_4arch4Sm80ELb0ELb1ELb1ELb1ELb1ELb0ELb1ELb1EEENS1_21CollectiveEpilogueFwdINS6_IJS8_SA_S9_EEENS6_IJNS7_ILi1EEESI_SI_EEESC_SE_Li128ELb1ELb1ELb1ELb0EEENS1_36VarlenDynamicPersistentTileSchedulerILi128ELi48ELi128ELi128ELb1ELb1ELb0ELb1ELb0ELb1EEEEEEEEEvNT_6ParamsE)
        /*032c*/ 	.word	0x000000ff


	//----- nvinfo : EIATTR_FRAME_SIZE
	.align		4
.L_146:
        /*0330*/ 	.byte	0x04, 0x11
        /*0332*/ 	.short	(.L_148 - .L_147)
	.align		4
.L_147:
        /*0334*/ 	.word	index@($__internal_12_$__cuda_sm70_votesync_ballot)
        /*0338*/ 	.word	0x00000000


	//----- nvinfo : EIATTR_FRAME_SIZE
	.align		4
.L_148:
        /*033c*/ 	.byte	0x04, 0x11
        /*033e*/ 	.short	(.L_150 - .L_149)
	.align		4
.L_149:
        /*0340*/ 	.word	index@($__internal_11_$__cuda_sm70_shflsync_up_p)
        /*0344*/ 	.word	0x00000000


	//----- nvinfo : EIATTR_FRAME_SIZE
	.align		4
.L_150:
        /*0348*/ 	.byte	0x04, 0x11
        /*034a*/ 	.short	(.L_152 - .L_151)
	.align		4
.L_151:
        /*034c*/ 	.word	index@($__internal_10_$__cuda_sm70_shflsync_idx_p)
        /*0350*/ 	.word	0x00000000


	//----- nvinfo : EIATTR_FRAME_SIZE
	.align		4
.L_152:
        /*0354*/ 	.byte	0x04, 0x11
        /*0356*/ 	.short	(.L_154 - .L_153)
	.align		4
.L_153:
        /*0358*/ 	.word	index@($__internal_9_$__cuda_sm70_shflsync_bfly_p)
        /*035c*/ 	.word	0x00000000


	//----- nvinfo : EIATTR_FRAME_SIZE
	.align		4
.L_154:
        /*0360*/ 	.byte	0x04, 0x11
        /*0362*/ 	.short	(.L_156 - .L_155)
	.align		4
.L_155:
        /*0364*/ 	.word	index@(_ZN7cutlass13device_kernelIN5flash19enable_sm80_to_sm89INS1_16FlashAttnFwdSm80INS1_25CollectiveMainloopFwdSm80ILi4ELi1ELb0EN4cute5tupleIJNS5_1CILi128EEENS7_ILi48EEENS7_ILi96EEEEEELi96ENS_10bfloat16_tEfNS_4arch4Sm80ELb0ELb1ELb1ELb1ELb1ELb0ELb1ELb1EEENS1_21CollectiveEpilogueFwdINS6_IJS8_SA_S9_EEENS6_IJNS7_ILi1EEESI_SI_EEESC_SE_Li128ELb1ELb1ELb1ELb0EEENS1_36VarlenDynamicPersistentTileSchedulerILi128ELi48ELi128ELi128ELb1ELb1ELb0ELb1ELb0ELb1EEEEEEEEEvNT_6ParamsE)
        /*0368*/ 	.word	0x00000038


	//----- nvinfo : EIATTR_REGCOUNT
	.align		4
.L_156:
        /*036c*/ 	.byte	0x04, 0x2f
        /*036e*/ 	.short	(.L_158 - .L_157)
	.align		4
.L_157:
        /*0370*/ 	.word	index@(_ZN7cutlass13device_kernelIN5flash19enable_sm80_to_sm89INS1_16FlashAttnFwdSm80INS1_25CollectiveMainloopFwdSm80ILi4ELi1ELb0EN4cute5tupleIJNS5_1CILi128EEENS7_ILi48EEENS7_ILi96EEEEEELi96ENS_10bfloat16_tEfNS_4arch4Sm80ELb0ELb1ELb1ELb0ELb1ELb0ELb1ELb1EEENS1_21CollectiveEpilogueFwdINS6_IJS8_SA_S9_EEENS6_IJNS7_ILi1EEESI_SI_EEESC_SE_Li128ELb0ELb1ELb1ELb0EEENS1_19SingleTileSchedulerILb0ELb1ELb1ELi128EEEEEEEEEvNT_6ParamsE)
        /*0374*/ 	.word	0x000000ff


	//----- nvinfo : EIATTR_FRAME_SIZE
	.align		4
.L_158:
        /*0378*/ 	.byte	0x04, 0x11
        /*037a*/ 	.short	(.L_160 - .L_159)
	.align		4
.L_159:
        /*037c*/ 	.word	index@($__internal_8_$__cuda_sm70_shflsync_idx_p)
        /*0380*/ 	.word	0x00000000


	//----- nvinfo : EIATTR_FRAME_SIZE
	.align		4
.L_160:
        /*0384*/ 	.byte	0x04, 0x11
        /*0386*/ 	.short	(.L_162 - .L_161)
	.align		4
.L_161:
        /*0388*/ 	.word	index@(_ZN7cutlass13device_kernelIN5flash19enable_sm80_to_sm89INS1_16FlashAttnFwdSm80INS1_25CollectiveMainloopFwdSm80ILi4ELi1ELb0EN4cute5tupleIJNS5_1CILi128EEENS7_ILi48EEENS7_ILi96EEEEEELi96ENS_10bfloat16_tEfNS_4arch4Sm80ELb0ELb1ELb1ELb0ELb1ELb0ELb1ELb1EEENS1_21CollectiveEpilogueFwdINS6_IJS8_SA_S9_EEENS6_IJNS7_ILi1EEESI_SI_EEESC_SE_Li128ELb0ELb1ELb1ELb0EEENS1_19SingleTileSchedulerILb0ELb1ELb1ELi128EEEEEEEEEvNT_6ParamsE)
        /*038c*/ 	.word	0x00000000


	//----- nvinfo : EIATTR_REGCOUNT
	.align		4
.L_162:
        /*0390*/ 	.byte	0x04, 0x2f
        /*0392*/ 	.short	(.L_164 - .L_163)
	.align		4
.L_163:
        /*0394*/ 	.word	index@(_ZN7cutlass13device_kernelIN5flash19enable_sm80_to_sm89INS1_16FlashAttnFwdSm80INS1_25CollectiveMainloopFwdSm80ILi4ELi1ELb0EN4cute5tupleIJNS5_1CILi128EEENS7_ILi48EEENS7_ILi96EEEEEELi96ENS_10bfloat16_tEfNS_4arch4Sm80ELb0ELb0ELb1ELb1ELb1ELb1ELb1ELb1EEENS1_21CollectiveEpilogueFwdINS6_IJS8_SA_S9_EEENS6_IJNS7_ILi1EEESI_SI_EEESC_SE_Li128ELb1ELb1ELb1ELb0EEENS1_36VarlenDynamicPersistentTileSchedulerILi128ELi48ELi128ELi128ELb1ELb1ELb0ELb0ELb1ELb1EEEEEEEEEvNT_6ParamsE)
        /*0398*/ 	.word	0x000000ff


	//----- nvinfo : EIATTR_FRAME_SIZE
	.align		4
.L_164:
        /*039c*/ 	.byte	0x04, 0x11
        /*039e*/ 	.short	(.L_166 - .L_165)
	.align		4
.L_165:
        /*03a0*/ 	.word	index@($__internal_7_$__cuda_sm70_votesync_ballot)
        /*03a4*/ 	.word	0x00000000


	//----- nvinfo : EIATTR_FRAME_SIZE
	.align		4
.L_166:
        /*03a8*/ 	.byte	0x04, 0x11
        /*03aa*/ 	.short	(.L_168 - .L_167)
	.align		4
.L_167:
        /*03ac*/ 	.word	index@($__internal_6_$__cuda_sm70_shflsync_up_p)
        /*03b0*/ 	.word	0x00000000


	//----- nvinfo : EIATTR_FRAME_SIZE
	.align		4
.L_168:
        /*03b4*/ 	.byte	0x04, 0x11
        /*03b6*/ 	.short	(.L_170 - .L_169)
	.align		4
.L_169:
        /*03b8*/ 	.word	index@($__internal_5_$__cuda_sm70_shflsync_idx_p)
        /*03bc*/ 	.word	0x00000000


	//----- nvinfo : EIATTR_FRAME_SIZE
	.align		4
.L_170:
        /*03c0*/ 	.byte	0x04, 0x11
        /*03c2*/ 	.short	(.L_172 - .L_171)
	.align		4
.L_171:
        /*03c4*/ 	.word	index@($__internal_4_$__cuda_sm70_shflsync_bfly_p)
        /*03c8*/ 	.word	0x00000000


	//----- nvinfo : EIATTR_FRAME_SIZE
	.align		4
.L_172:
        /*03cc*/ 	.byte	0x04, 0x11
        /*03ce*/ 	.short	(.L_174 - .L_173)
	.align		4
.L_173:
        /*03d0*/ 	.word	index@(_ZN7cutlass13device_kernelIN5flash19enable_sm80_to_sm89INS1_16FlashAttnFwdSm80INS1_25CollectiveMainloopFwdSm80ILi4ELi1ELb0EN4cute5tupleIJNS5_1CILi128EEENS7_ILi48EEENS7_ILi96EEEEEELi96ENS_10bfloat16_tEfNS_4arch4Sm80ELb0ELb0ELb1ELb1ELb1ELb1ELb1ELb1EEENS1_21CollectiveEpilogueFwdINS6_IJS8_SA_S9_EEENS6_IJNS7_ILi1EEESI_SI_EEESC_SE_Li128ELb1ELb1ELb1ELb0EEENS1_36VarlenDynamicPersistentTileSchedulerILi128ELi48ELi128ELi128ELb1ELb1ELb0ELb0ELb1ELb1EEEEEEEEEvNT_6ParamsE)
        /*03d4*/ 	.word	0x00000130


	//----- nvinfo : EIATTR_REGCOUNT
	.align		4
.L_174:
        /*03d8*/ 	.byte	0x04, 0x2f
        /*03da*/ 	.short	(.L_176 - .L_175)
	.align		4
.L_175:
        /*03dc*/ 	.word	index@(_ZN7cutlass13device_kernelIN5flash19enable_sm80_to_sm89INS1_16FlashAttnFwdSm80INS1_25CollectiveMainloopFwdSm80ILi4ELi1ELb0EN4cute5tupleIJNS5_1CILi128EEENS7_ILi48EEENS7_ILi96EEEEEELi96ENS_10bfloat16_tEfNS_4arch4Sm80ELb0ELb0ELb1ELb1ELb1ELb0ELb1ELb1EEENS1_21CollectiveEpilogueFwdINS6_IJS8_SA_S9_EEENS6_IJNS7_ILi1EEESI_SI_EEESC_SE_Li128ELb1ELb1ELb1ELb0EEENS1_36VarlenDynamicPersistentTileSchedulerILi128ELi48ELi128ELi128ELb1ELb1ELb0ELb0ELb1ELb1EEEEEEEEEvNT_6ParamsE)
        /*03e0*/ 	.word	0x000000ff


	//----- nvinfo : EIATTR_FRAME_SIZE
	.align		4
.L_176:
        /*03e4*/ 	.byte	0x04, 0x11
        /*03e6*/ 	.short	(.L_178 - .L_177)
	.align		4
.L_177:
        /*03e8*/ 	.word	index@($__internal_3_$__cuda_sm70_votesync_ballot)
        /*03ec*/ 	.word	0x00000000


	//----- nvinfo : EIATTR_FRAME_SIZE
	.align		4
.L_178:
        /*03f0*/ 	.byte	0x04, 0x11
        /*03f2*/ 	.short	(.L_180 - .L_179)
	.align		4
.L_179:
        /*03f4*/ 	.word	index@($__internal_2_$__cuda_sm70_shflsync_up_p)
        /*03f8*/ 	.word	0x00000000


	//----- nvinfo : EIATTR_FRAME_SIZE
	.align		4
.L_180:
        /*03fc*/ 	.byte	0x04, 0x11
        /*03fe*/ 	.short	(.L_182 - .L_181)
	.align		4
.L_181:
        /*0400*/ 	.word	index@($__internal_1_$__cuda_sm70_shflsync_idx_p)
        /*0404*/ 	.word	0x00000000


	//----- nvinfo : EIATTR_FRAME_SIZE
	.align		4
.L_182:
        /*0408*/ 	.byte	0x04, 0x11
        /*040a*/ 	.short	(.L_184 - .L_183)
	.align		4
.L_183:
        /*040c*/ 	.word	index@($__internal_0_$__cuda_sm70_shflsync_bfly_p)
        /*0410*/ 	.word	0x00000000


	//----- nvinfo : EIATTR_FRAME_SIZE
	.align		4
.L_184:
        /*0414*/ 	.byte	0x04, 0x11
        /*0416*/ 	.short	(.L_186 - .L_185)
	.align		4
.L_185:
        /*0418*/ 	.word	index@(_ZN7cutlass13device_kernelIN5flash19enable_sm80_to_sm89INS1_16FlashAttnFwdSm80INS1_25CollectiveMainloopFwdSm80ILi4ELi1ELb0EN4cute5tupleIJNS5_1CILi128EEENS7_ILi48EEENS7_ILi96EEEEEELi96ENS_10bfloat16_tEfNS_4arch4Sm80ELb0ELb0ELb1ELb1ELb1ELb0ELb1ELb1EEENS1_21CollectiveEpilogueFwdINS6_IJS8_SA_S9_EEENS6_IJNS7_ILi1EEESI_SI_EEESC_SE_Li128ELb1ELb1ELb1ELb0EEENS1_36VarlenDynamicPersistentTileSchedulerILi128ELi48ELi128ELi128ELb1ELb1ELb0ELb0ELb1ELb1EEEEEEEEEvNT_6ParamsE)
        /*041c*/ 	.word	0x00000098


	//----- nvinfo : EIATTR_REGCOUNT
	.align		4
.L_186:
        /*0420*/ 	.byte	0x04, 0x2f
        /*0422*/ 	.short	(.L_188 - .L_187)
	.align		4
.L_187:
        /*0424*/ 	.word	index@(_ZN7cutlass13device_kernelIN5flash19enable_sm80_to_sm89INS1_16FlashAttnFwdSm80INS1_25CollectiveMainloopFwdSm80ILi4ELi1ELb0EN4cute5tupleIJNS5_1CILi128EEENS7_ILi64EEENS7_ILi96EEEEEELi96ENS_10bfloat16_tEfNS_4arch4Sm80ELb0ELb0ELb1ELb0ELb1ELb0ELb1ELb1EEENS1_21CollectiveEpilogueFwdINS6_IJS8_SA_S9_EEENS6_IJNS7_ILi1EEESI_SI_EEESC_SE_Li128ELb0ELb1ELb1ELb0EEENS1_19SingleTileSchedulerILb0ELb1ELb1ELi128EEEEEEEEEvNT_6ParamsE)
        /*0428*/ 	.word	0x000000ff


	//----- nvinfo : EIATTR_FRAME_SIZE
	.align		4
.L_188:
        /*042c*/ 	.byte	0x04, 0x11
        /*042e*/ 	.short	(.L_190 - .L_189)
	.align		4
.L_189:
        /*0430*/ 	.word	index@(_ZN7cutlass13device_kernelIN5flash19enable_sm80_to_sm89INS1_16FlashAttnFwdSm80INS1_25CollectiveMainloopFwdSm80ILi4ELi1ELb0EN4cute5tupleIJNS5_1CILi128EEENS7_ILi64EEENS7_ILi96EEEEEELi96ENS_10bfloat16_tEfNS_4arch4Sm80ELb0ELb0ELb1ELb0ELb1ELb0ELb1ELb1EEENS1_21CollectiveEpilogueFwdINS6_IJS8_SA_S9_EEENS6_IJNS7_ILi1EEESI_SI_EEESC_SE_Li128ELb0ELb1ELb1ELb0EEENS1_19SingleTileSchedulerILb0ELb1ELb1ELi128EEEEEEEEEvNT_6ParamsE)
        /*0434*/ 	.word	0x00000060


	//----- nvinfo : EIATTR_MIN_STACK_SIZE
	.align		4
.L_190:
        /*0438*/ 	.byte	0x04, 0x12
        /*043a*/ 	.short	(.L_192 - .L_191)
	.align		4
.L_191:
        /*043c*/ 	.word	index@(_ZN7cutlass13device_kernelIN5flash19enable_sm80_to_sm89INS1_16FlashAttnFwdSm80INS1_25CollectiveMainloopFwdSm80ILi4ELi1ELb0EN4cute5tupleIJNS5_1CILi128EEENS7_ILi64EEENS7_ILi96EEEEEELi96ENS_10bfloat16_tEfNS_4arch4Sm80ELb0ELb0ELb1ELb0ELb1ELb0ELb1ELb1EEENS1_21CollectiveEpilogueFwdINS6_IJS8_SA_S9_EEENS6_IJNS7_ILi1EEESI_SI_EEESC_SE_Li128ELb0ELb1ELb1ELb0EEENS1_19SingleTileSchedulerILb0ELb1ELb1ELi128EEEEEEEEEvNT_6ParamsE)
        /*0440*/ 	.word	0x00000060


	//----- nvinfo : EIATTR_MIN_STACK_SIZE
	.align		4
.L_192:
        /*0444*/ 	.byte	0x04, 0x12
        /*0446*/ 	.short	(.L_194 - .L_193)
	.align		4
.L_193:
        /*0448*/ 	.word	index@(_ZN7cutlass13device_kernelIN5flash19enable_sm80_to_sm89INS1_16FlashAttnFwdSm80INS1_25CollectiveMainloopFwdSm80ILi4ELi1ELb0EN4cute5tupleIJNS5_1CILi128EEENS7_ILi48EEENS7_ILi96EEEEEELi96ENS_10bfloat16_tEfNS_4arch4Sm80ELb0ELb0ELb1ELb1ELb1ELb0ELb1ELb1EEENS1_21CollectiveEpilogueFwdINS6_IJS8_SA_S9_EEENS6_IJNS7_ILi1EEESI_SI_EEESC_SE_Li128ELb1ELb1ELb1ELb0EEENS1_36VarlenDynamicPersistentTileSchedulerILi128ELi48ELi128ELi128ELb1ELb1ELb0ELb0ELb1ELb1EEEEEEEEEvNT_6ParamsE)
        /*044c*/ 	.word	0x00000098


	//----- nvinfo : EIATTR_MIN_STACK_SIZE
	.align		4
.L_194:
        /*0450*/ 	.byte	0x04, 0x12
        /*0452*/ 	.short	(.L_196 - .L_195)
	.align		4
.L_195:
        /*0454*/ 	.word	index@(_ZN7cutlass13device_kernelIN5flash19enable_sm80_to_sm89INS1_16FlashAttnFwdSm80INS1_25CollectiveMainloopFwdSm80ILi4ELi1ELb0EN4cute5tupleIJNS5_1CILi128EEENS7_ILi48EEENS7_ILi96EEEEEELi96ENS_10bfloat16_tEfNS_4arch4Sm80ELb0ELb0ELb1ELb1ELb1ELb1ELb1ELb1EEENS1_21CollectiveEpilogueFwdINS6_IJS8_SA_S9_EEENS6_IJNS7_ILi1EEESI_SI_EEESC_SE_Li128ELb1ELb1ELb1ELb0EEENS1_36VarlenDynamicPersistentTileSchedulerILi128ELi48ELi128ELi128ELb1ELb1ELb0ELb0ELb1ELb1EEEEEEEEEvNT_6ParamsE)
        /*0458*/ 	.word	0x00000130


	//----- nvinfo : EIATTR_MIN_STACK_SIZE
	.align		4
.L_196:
        /*045c*/ 	.byte	0x04, 0x12
        /*045e*/ 	.short	(.L_198 - .L_197)
	.align		4
.L_197:
        /*0460*/ 	.word	index@(_ZN7cutlass13device_kernelIN5flash19enable_sm80_to_sm89INS1_16FlashAttnFwdSm80INS1_25CollectiveMainloopFwdSm80ILi4ELi1ELb0EN4cute5tupleIJNS5_1CILi128EEENS7_ILi48EEENS7_ILi96EEEEEELi96ENS_10bfloat16_tEfNS_4arch4Sm80ELb0ELb1ELb1ELb0ELb1ELb0ELb1ELb1EEENS1_21CollectiveEpilogueFwdINS6_IJS8_SA_S9_EEENS6_IJNS7_ILi1EEESI_SI_EEESC_SE_Li128ELb0ELb1ELb1ELb0EEENS1_19SingleTileSchedulerILb0ELb1ELb1ELi128EEEEEEEEEvNT_6ParamsE)
        /*0464*/ 	.word	0x00000000


	//----- nvinfo : EIATTR_MIN_STACK_SIZE
	.align		4
.L_198:
        /*0468*/ 	.byte	0x04, 0x12
        /*046a*/ 	.short	(.L_200 - .L_199)
	.align		4
.L_199:
        /*046c*/ 	.word	index@(_ZN7cutlass13device_kernelIN5flash19enable_sm80_to_sm89INS1_16FlashAttnFwdSm80INS1_25CollectiveMainloopFwdSm80ILi4ELi1ELb0EN4cute5tupleIJNS5_1CILi128EEENS7_ILi48EEENS7_ILi96EEEEEELi96ENS_10bfloat16_tEfNS_4arch4Sm80ELb0ELb1ELb1ELb1ELb1ELb0ELb1ELb1EEENS1_21CollectiveEpilogueFwdINS6_IJS8_SA_S9_EEENS6_IJNS7_ILi1EEESI_SI_EEESC_SE_Li128ELb1ELb1ELb1ELb0EEENS1_36VarlenDynamicPersistentTileSchedulerILi128ELi48ELi128ELi128ELb1ELb1ELb0ELb1ELb0ELb1EEEEEEEEEvNT_6ParamsE)
        /*0470*/ 	.word	0x00000038


	//----- nvinfo : EIATTR_MIN_STACK_SIZE
	.align		4
.L_200:
        /*0474*/ 	.byte	0x04, 0x12
        /*0476*/ 	.short	(.L_202 - .L_201)
	.align		4
.L_201:
        /*0478*/ 	.word	index@(_ZN7cutlass13device_kernelIN5flash19enable_sm80_to_sm89INS1_16FlashAttnFwdSm80INS1_25CollectiveMainloopFwdSm80ILi4ELi1ELb0EN4cute5tupleIJNS5_1CILi128EEENS7_ILi48EEENS7_ILi96EEEEEELi96ENS_10bfloat16_tEfNS_4arch4Sm80ELb0ELb1ELb1ELb1ELb1ELb1ELb1ELb1EEENS1_21CollectiveEpilogueFwdINS6_IJS8_SA_S9_EEENS6_IJNS7_ILi1EEESI_SI_EEESC_SE_Li128ELb1ELb1ELb1ELb0EEENS1_36VarlenDynamicPersistentTileSchedulerILi128ELi48ELi128ELi128ELb1ELb1ELb0ELb1ELb0ELb1EEEEEEEEEvNT_6ParamsE)
        /*047c*/ 	.word	0x000000f0


	//----- nvinfo : EIATTR_MIN_STACK_SIZE
	.align		4
.L_202:
        /*0480*/ 	.byte	0x04, 0x12
        /*0482*/ 	.short	(.L_204 - .L_203)
	.align		4
.L_203:
        /*0484*/ 	.word	index@(_ZN7cutlass13device_kernelIN5flash19enable_sm80_to_sm89INS1_16FlashAttnFwdSm80INS1_25CollectiveMainloopFwdSm80ILi4ELi1ELb0EN4cute5tupleIJNS5_1CILi128EEENS7_ILi64EEENS7_ILi96EEEEEELi96ENS_10bfloat16_tEfNS_4arch4Sm80ELb1ELb0ELb1ELb0ELb1ELb0ELb1ELb1EEENS1_21CollectiveEpilogueFwdINS6_IJS8_SA_S9_EEENS6_IJNS7_ILi1EEESI_SI_EEESC_SE_Li128ELb0ELb1ELb1ELb0EEENS1_30DynamicPersistentTileSchedulerILi128ELi128ELb1ELb1ELb0EEEEEEEEEvNT_6ParamsE)
        /*0488*/ 	.word	0x000000c0


	//----- nvinfo : EIATTR_MIN_STACK_SIZE
	.align		4
.L_204:
        /*048c*/ 	.byte	0x04, 0x12
        /*048e*/ 	.short	(.L_206 - .L_205)
	.align		4
.L_205:
        /*0490*/ 	.word	index@(_ZN7cutlass13device_kernelIN5flash19enable_sm80_to_sm89INS1_16FlashAttnFwdSm80INS1_25CollectiveMainloopFwdSm80ILi4ELi1ELb0EN4cute5tupleIJNS5_1CILi128EEENS7_ILi48EEENS7_ILi96EEEEEELi96ENS_10bfloat16_tEfNS_4arch4Sm80ELb1ELb0ELb1ELb1ELb1ELb0ELb1ELb1EEENS1_21CollectiveEpilogueFwdINS6_IJS8_SA_S9_EEENS6_IJNS7_ILi1EEESI_SI_EEESC_SE_Li128ELb1ELb1ELb1ELb0EEENS1_36VarlenDynamicPersistentTileSchedulerILi128ELi48ELi128ELi128ELb1ELb1ELb0ELb1ELb1ELb1EEEEEEEEEvNT_6ParamsE)
        /*0494*/ 	.word	0x00000040


	//----- nvinfo : EIATTR_MIN_STACK_SIZE
	.align		4
.L_206:
        /*0498*/ 	.byte	0x04, 0x12
        /*049a*/ 	.short	(.L_208 - .L_207)
	.align		4
.L_207:
        /*049c*/ 	.word	index@(_ZN7cutlass13device_kernelIN5flash19enable_sm80_to_sm89INS1_16FlashAttnFwdSm80INS1_25CollectiveMainloopFwdSm80ILi4ELi1ELb0EN4cute5tupleIJNS5_1CILi128EEENS7_ILi48EEENS7_ILi96EEEEEELi96ENS_10bfloat16_tEfNS_4arch4Sm80ELb1ELb0ELb1ELb1ELb1ELb1ELb1ELb1EEENS1_21CollectiveEpilogueFwdINS6_IJS8_SA_S9_EEENS6_IJNS7_ILi1EEESI_SI_EEESC_SE_Li128ELb1ELb1ELb1ELb0EEENS1_36VarlenDynamicPersistentTileSchedulerILi128ELi48ELi128ELi128ELb1ELb1ELb0ELb1ELb1ELb1EEEEEEEEEvNT_6ParamsE)
        /*04a0*/ 	.word	0x00000150


	//----- nvinfo : EIATTR_MIN_STACK_SIZE
	.align		4
.L_208:
        /*04a4*/ 	.byte	0x04, 0x12
        /*04a6*/ 	.short	(.L_210 - .L_209)
	.align		4
.L_209:
        /*04a8*/ 	.word	index@(_ZN7cutlass13device_kernelIN5flash19enable_sm80_to_sm89INS1_16FlashAttnFwdSm80INS1_25CollectiveMainloopFwdSm80ILi4ELi1ELb0EN4cute5tupleIJNS5_1CILi128EEENS7_ILi64EEENS7_ILi96EEEEEELi96ENS_10bfloat16_tEfNS_4arch4Sm80ELb0ELb0ELb0ELb0ELb1ELb0ELb1ELb1EEENS1_21CollectiveEpilogueFwdINS6_IJS8_SA_S9_EEENS6_IJNS7_ILi1EEESI_SI_EEESC_SE_Li128ELb0ELb1ELb1ELb0EEENS1_19SingleTileSchedulerILb0ELb1ELb1ELi128EEEEEEEEEvNT_6ParamsE)
        /*04ac*/ 	.word	0x00000028


	//----- nvinfo : EIATTR_MIN_STACK_SIZE
	.align		4
.L_210:
        /*04b0*/ 	.byte	0x04, 0x12
        /*04b2*/ 	.short	(.L_212 - .L_211)
	.align		4
.L_211:
        /*04b4*/ 	.word	index@(_ZN7cutlass13device_kernelIN5flash19enable_sm80_to_sm89INS1_16FlashAttnFwdSm80INS1_25CollectiveMainloopFwdSm80ILi4ELi1ELb0EN4cute5tupleIJNS5_1CILi128EEENS7_ILi48EEENS7_ILi96EEEEEELi96ENS_10bfloat16_tEfNS_4arch4Sm80ELb0ELb0ELb0ELb1ELb1ELb0ELb1ELb1EEENS1_21CollectiveEpilogueFwdINS6_IJS8_SA_S9_EEENS6_IJNS7_ILi1EEESI_SI_EEESC_SE_Li128ELb1ELb1ELb1ELb0EEENS1_36VarlenDynamicPersistentTileSchedulerILi128ELi48ELi128ELi128ELb1ELb1ELb0ELb0ELb1ELb1EEEEEEEEEvNT_6ParamsE)
        /*04b8*/ 	.word	0x00000068


	//----- nvinfo : EIATTR_MIN_STACK_SIZE
	.align		4
.L_212:
        /*04bc*/ 	.byte	0x04, 0x12
        /*04be*/ 	.short	(.L_214 - .L_213)
	.align		4
.L_213:
        /*04c0*/ 	.word	index@(_ZN7cutlass13device_kernelIN5flash19enable_sm80_to_sm89INS1_16FlashAttnFwdSm80INS1_25CollectiveMainloopFwdSm80ILi4ELi1ELb0EN4cute5tupleIJNS5_1CILi128EEENS7_ILi48EEENS7_ILi96EEEEEELi96ENS_10bfloat16_tEfNS_4arch4Sm80ELb0ELb0ELb0ELb1ELb1ELb1ELb1ELb1EEENS1_21CollectiveEpilogueFwdINS6_IJS8_SA_S9_EEENS6_IJNS7_ILi1EEESI_SI_EEESC_SE_Li128ELb1ELb1ELb1ELb0EEENS1_36VarlenDynamicPersistentTileSchedulerILi128ELi48ELi128ELi128ELb1ELb1ELb0ELb0ELb1ELb1EEEEEEEEEvNT_6ParamsE)
        /*04c4*/ 	.word	0x00000138


	//----- nvinfo : EIATTR_MIN_STACK_SIZE
	.align		4
.L_214:
        /*04c8*/ 	.byte	0x04, 0x12
        /*04ca*/ 	.short	(.L_216 - .L_215)
	.align		4
.L_215:
        /*04cc*/ 	.word	index@(_ZN7cutlass13device_kernelIN5flash19enable_sm80_to_sm89INS1_16FlashAttnFwdSm80INS1_25CollectiveMainloopFwdSm80ILi4ELi1ELb0EN4cute5tupleIJNS5_1CILi128EEENS7_ILi48EEENS7_ILi96EEEEEELi96ENS_10bfloat16_tEfNS_4arch4Sm80ELb0ELb1ELb0ELb0ELb1ELb0ELb1ELb1EEENS1_21CollectiveEpilogueFwdINS6_IJS8_SA_S9_EEENS6_IJNS7_ILi1EEESI_SI_EEESC_SE_Li128ELb0ELb1ELb1ELb0EEENS1_19SingleTileSchedulerILb0ELb1ELb1ELi128EEEEEEEEEvNT_6ParamsE)
        /*04d0*/ 	.word	0x00000000


	//----- nvinfo : EIATTR_MIN_STACK_SIZE
	.align		4
.L_216:
        /*04d4*/ 	.byte	0x04, 0x12
        /*04d6*/ 	.short	(.L_218 - .L_217)
	.align		4
.L_217:
        /*04d8*/ 	.word	index@(_ZN7cutlass13device_kernelIN5flash19enable_sm80_to_sm89INS1_16FlashAttnFwdSm80INS1_25CollectiveMainloopFwdSm80ILi4ELi1ELb0EN4cute5tupleIJNS5_1CILi128EEENS7_ILi48EEENS7_ILi96EEEEEELi96ENS_10bfloat16_tEfNS_4arch4Sm80ELb0ELb1ELb0ELb1ELb1ELb0ELb1ELb1EEENS1_21CollectiveEpilogueFwdINS6_IJS8_SA_S9_EEENS6_IJNS7_ILi1EEESI_SI_EEESC_SE_Li128ELb1ELb1ELb1ELb0EEENS1_36VarlenDynamicPersistentTileSchedulerILi128ELi48ELi128ELi128ELb1ELb1ELb0ELb1ELb0ELb1EEEEEEEEEvNT_6ParamsE)
        /*04dc*/ 	.word	0x00000040


	//----- nvinfo : EIATTR_MIN_STACK_SIZE
	.align		4
.L_218:
        /*04e0*/ 	.byte	0x04, 0x12
        /*04e2*/ 	.short	(.L_220 - .L_219)
	.align		4
.L_219:
        /*04e4*/ 	.word	index@(_ZN7cutlass13device_kernelIN5flash19enable_sm80_to_sm89INS1_16FlashAttnFwdSm80INS1_25CollectiveMainloopFwdSm80ILi4ELi1ELb0EN4cute5tupleIJNS5_1CILi128EEENS7_ILi48EEENS7_ILi96EEEEEELi96ENS_10bfloat16_tEfNS_4arch4Sm80ELb0ELb1ELb0ELb1ELb1ELb1ELb1ELb1EEENS1_21CollectiveEpilogueFwdINS6_IJS8_SA_S9_EEENS6_IJNS7_ILi1EEESI_SI_EEESC_SE_Li128ELb1ELb1ELb1ELb0EEENS1_36VarlenDynamicPersistentTileSchedulerILi128ELi48ELi128ELi128ELb1ELb1ELb0ELb1ELb0ELb1EEEEEEEEEvNT_6ParamsE)
        /*04e8*/ 	.word	0x000000e8


	//----- nvinfo : EIATTR_MIN_STACK_SIZE
	.align		4
.L_220:
        /*04ec*/ 	.byte	0x04, 0x12
        /*04ee*/ 	.short	(.L_222 - .L_221)
	.align		4
.L_221:
        /*04f0*/ 	.word	index@(_ZN7cutlass13device_kernelIN5flash19enable_sm80_to_sm89INS1_16FlashAttnFwdSm80INS1_25CollectiveMainloopFwdSm80ILi4ELi1ELb0EN4cute5tupleIJNS5_1CILi128EEENS7_ILi64EEENS7_ILi96EEEEEELi96ENS_10bfloat16_tEfNS_4arch4Sm80ELb1ELb0ELb0ELb0ELb1ELb0ELb1ELb1EEENS1_21CollectiveEpilogueFwdINS6_IJS8_SA_S9_EEENS6_IJNS7_ILi1EEESI_SI_EEESC_SE_Li128ELb0ELb1ELb1ELb0EEENS1_30DynamicPersistentTileSchedulerILi128ELi128ELb1ELb1ELb0EEEEEEEEEvNT_6ParamsE)
        /*04f4*/ 	.word	0x000000c0


	//----- nvinfo : EIATTR_MIN_STACK_SIZE
	.align		4
.L_222:
        /*04f8*/ 	.byte	0x04, 0x12
        /*04fa*/ 	.short	(.L_224 - .L_223)
	.align		4
.L_223:
        /*04fc*/ 	.word	index@(_ZN7cutlass13device_kernelIN5flash19enable_sm80_to_sm89INS1_16FlashAttnFwdSm80INS1_25CollectiveMainloopFwdSm80ILi4ELi1ELb0EN4cute5tupleIJNS5_1CILi128EEENS7_ILi48EEENS7_ILi96EEEEEELi96ENS_10bfloat16_tEfNS_4arch4Sm80ELb1ELb0ELb0ELb1ELb1ELb0ELb1ELb1EEENS1_21CollectiveEpilogueFwdINS6_IJS8_SA_S9_EEENS6_IJNS7_ILi1EEESI_SI_EEESC_SE_Li128ELb1ELb1ELb1ELb0EEENS1_36VarlenDynamicPersistentTileSchedulerILi128ELi48ELi128ELi128ELb1ELb1ELb0ELb1ELb1ELb1EEEEEEEEEvNT_6ParamsE)
        /*0500*/ 	.word	0x00000028


	//----- nvinfo : EIATTR_MIN_STACK_SIZE
	.align		4
.L_224:
        /*0504*/ 	.byte	0x04, 0x12
        /*0506*/ 	.short	(.L_226 - .L_225)
	.align		4
.L_225:
        /*0508*/ 	.word	index@(_ZN7cutlass13device_kernelIN5flash19enable_sm80_to_sm89INS1_16FlashAttnFwdSm80INS1_25CollectiveMainloopFwdSm80ILi4ELi1ELb0EN4cute5tupleIJNS5_1CILi128EEENS7_ILi48EEENS7_ILi96EEEEEELi96ENS_10bfloat16_tEfNS_4arch4Sm80ELb1ELb0ELb0ELb1ELb1ELb1ELb1ELb1EEENS1_21CollectiveEpilogueFwdINS6_IJS8_SA_S9_EEENS6_IJNS7_ILi1EEESI_SI_EEESC_SE_Li128ELb1ELb1ELb1ELb0EEENS1_36VarlenDynamicPersistentTileSchedulerILi128ELi48ELi128ELi128ELb1ELb1ELb0ELb1ELb1ELb1EEEEEEEEEvNT_6ParamsE)
        /*050c*/ 	.word	0x00000150
.L_226:


//--------------------- .nv.info._ZN7cutlass13device_kernelIN5flash19enable_sm80_to_sm89INS1_16FlashAttnFwdSm80INS1_25CollectiveMainloopFwdSm80ILi4ELi1ELb0EN4cute5tupleIJNS5_1CILi128EEENS7_ILi64EEENS7_ILi96EEEEEELi96ENS_10bfloat16_tEfNS_4arch4Sm80ELb0ELb0ELb1ELb0ELb1ELb0ELb1ELb1EEENS1_21CollectiveEpilogueFwdINS6_IJS8_SA_S9_EEENS6_IJNS7_ILi1EEESI_SI_EEESC_SE_Li128ELb0ELb1ELb1ELb0EEENS1_19SingleTileSchedulerILb0ELb1ELb1ELi128EEEEEEEEEvNT_6ParamsE --------------------------
	.section	.nv.info._ZN7cutlass13device_kernelIN5flash19enable_sm80_to_sm89INS1_16FlashAttnFwdSm80INS1_25CollectiveMainloopFwdSm80ILi4ELi1ELb0EN4cute5tupleIJNS5_1CILi128EEENS7_ILi64EEENS7_ILi96EEEEEELi96ENS_10bfloat16_tEfNS_4arch4Sm80ELb0ELb0ELb1ELb0ELb1ELb0ELb1ELb1EEENS1_21CollectiveEpilogueFwdINS6_IJS8_SA_S9_EEENS6_IJNS7_ILi1EEESI_SI_EEESC_SE_Li128ELb0ELb1ELb1ELb0EEENS1_19SingleTileSchedulerILb0ELb1ELb1ELi128EEEEEEEEEvNT_6ParamsE,"",@"SHT_CUDA_INFO"
	.sectionflags	@""
	.align	4


	//----- nvinfo : EIATTR_CUDA_API_VERSION
	.align		4
        /*0000*/ 	.byte	0x04, 0x37
        /*0002*/ 	.short	(.L_228 - .L_227)
.L_227:
        /*0004*/ 	.word	0x00000082


	//----- nvinfo : EIATTR_SW2861232_WAR
	.align		4
.L_228:
        /*0008*/ 	.byte	0x01, 0x35
	.zero		2


	//----- nvinfo : EIATTR_PARAM_CBANK
	.align		4
        /*000c*/ 	.byte	0x04, 0x0a
        /*000e*/ 	.short	(.L_230 - .L_229)
	.align		4
.L_229:
        /*0010*/ 	.word	index@(.nv.constant0._ZN7cutlass13device_kernelIN5flash19enable_sm80_to_sm89INS1_16FlashAttnFwdSm80INS1_25CollectiveMainloopFwdSm80ILi4ELi1ELb0EN4cute5tupleIJNS5_1CILi128EEENS7_ILi64EEENS7_ILi96EEEEEELi96ENS_10bfloat16_tEfNS_4arch4Sm80ELb0ELb0ELb1ELb0ELb1ELb0ELb1ELb1EEENS1_21CollectiveEpilogueFwdINS6_IJS8_SA_S9_EEENS6_IJNS7_ILi1EEESI_SI_EEESC_SE_Li128ELb0ELb1ELb1ELb0EEENS1_19SingleTileSchedulerILb0ELb1ELb1ELi128EEEEEEEEEvNT_6ParamsE)
        /*0014*/ 	.short	0x0160
        /*0016*/ 	.short	0x0418


	//----- nvinfo : EIATTR_CBANK_PARAM_SIZE
	.align		4
.L_230:
        /*0018*/ 	.byte	0x03, 0x19
        /*001a*/ 	.short	0x0418


	//----- nvinfo : EIATTR_KPARAM_INFO
	.align		4
        /*001c*/ 	.byte	0x04, 0x17
        /*001e*/ 	.short	(.L_232 - .L_231)
.L_231:
        /*0020*/ 	.word	0x00000000
        /*0024*/ 	.short	0x0000
        /*0026*/ 	.short	0x0000
        /*0028*/ 	.byte	0x00, 0xf0, 0x61, 0x10


	//----- nvinfo : EIATTR_MAXREG_COUNT
	.align		4
.L_232:
        /*002c*/ 	.byte	0x03, 0x1b
        /*002e*/ 	.short	0x00ff


	//----- nvinfo : EIATTR_NUM_BARRIERS
	.align		4
        /*0030*/ 	.byte	0x02, 0x4c
        /*0032*/ 	.byte	0x02
	.zero		1


	//----- nvinfo : EIATTR_ANNOTATIONS
	.align		4
        /*0034*/ 	.byte	0x04, 0x55
        /*0036*/ 	.short	(.L_234 - .L_233)


	//   ....[0]....
.L_233:
        /*0038*/ 	.word	0x00000001
        /*003c*/ 	.byte	0x90, 0x00, 0x00, 0x00, 0x01, 0x00, 0x00, 0x00, 0xf0, 0x00, 0x00, 0x00, 0x01, 0x00, 0x00, 0x00
        /* <DEDUP_REMOVED lines=24> */
        /*01cc*/ 	.byte	0x50, 0x9b, 0x00, 0x00, 0x01, 0x00, 0x00, 0x00, 0x00, 0xb6, 0x00, 0x00


	//----- nvinfo : EIATTR_MERCURY_ISA_VERSION
	.align		4
.L_234:
        /*01d8*/ 	.byte	0x03, 0x5f
        /*01da*/ 	.short	0x0000


	//----- nvinfo : EIATTR_COOP_GROUP_MASK_REGIDS
	.align		4
        /*01dc*/ 	.byte	0x04, 0x29
        /*01de*/ 	.short	(.L_236 - .L_235)


	//   ....[0]....
.L_235:
        /*01e0*/ 	.word	0xffffffff


	//   ....[1]....
        /*01e4*/ 	.word	0xffffffff


	//   ....[2]....
        /*01e8*/ 	.word	0xffffffff


	//   ....[3]....
        /*01ec*/ 	.word	0xffffffff


	//   ....[4]....
        /*01f0*/ 	.word	0xffffffff


	//   ....[5]....
        /*01f4*/ 	.word	0xffffffff


	//   ....[6]....
        /*01f8*/ 	.word	0xffffffff


	//   ....[7]....
        /*01fc*/ 	.word	0xffffffff


	//   ....[8]....
        /*0200*/ 	.word	0xffffffff


	//   ....[9]....
        /*0204*/ 	.word	0xffffffff


	//   ....[10]....
        /*0208*/ 	.word	0xffffffff


	//   ....[11]....
        /*020c*/ 	.word	0xffffffff


	//   ....[12]....
        /*0210*/ 	.word	0xffffffff


	//   ....[13]....
        /*0214*/ 	.word	0xffffffff


	//   ....[14]....
        /*0218*/ 	.word	0xffffffff


	//   ....[15]....
        /*021c*/ 	.word	0xffffffff


	//   ....[16]....
        /*0220*/ 	.word	0xffffffff


	//   ....[17]....
        /*0224*/ 	.word	0xffffffff


	//   ....[18]....
        /*0228*/ 	.word	0xffffffff


	//   ....[19]....
        /*022c*/ 	.word	0xffffffff


	//   ....[20]....
        /*0230*/ 	.word	0xffffffff


	//   ....[21]....
        /*0234*/ 	.word	0xffffffff


	//   ....[22]....
        /*0238*/ 	.word	0xffffffff


	//   ....[23]....
        /*023c*/ 	.word	0xffffffff


	//   ....[24]....
        /*0240*/ 	.word	0xffffffff


	//   ....[25]....
        /*0244*/ 	.word	0xffffffff


	//   ....[26]....
        /*0248*/ 	.word	0xffffffff


	//   ....[27]....
        /*024c*/ 	.word	0xffffffff


	//   ....[28]....
        /*0250*/ 	.word	0xffffffff


	//   ....[29]....
        /*0254*/ 	.word	0xffffffff


	//   ....[30]....
        /*0258*/ 	.word	0xffffffff


	//   ....[31]....
        /*025c*/ 	.word	0xffffffff


	//   ....[32]....
        /*0260*/ 	.word	0xffffffff


	//   ....[33]....
        /*0264*/ 	.word	0xffffffff


	//   ....[34]....
        /*0268*/ 	.word	0xffffffff


	//   ....[35]....
        /*026c*/ 	.word	0xffffffff


	//   ....[36]....
        /*0270*/ 	.word	0xffffffff


	//   ....[37]....
        /*0274*/ 	.word	0xffffffff


	//   ....[38]....
        /*0278*/ 	.word	0xffffffff


	//   ....[39]....
        /*027c*/ 	.word	0xffffffff


	//   ....[40]....
        /*0280*/ 	.word	0xffffffff


	//   ....[41]....
        /*0284*/ 	.word	0xffffffff


	//   ....[42]....
        /*0288*/ 	.word	0xffffffff


	//   ....[43]....
        /*028c*/ 	.word	0xffffffff


	//   ....[44]....
        /*0290*/ 	.word	0xffffffff


	//   ....[45]....
        /*0294*/ 	.word	0xffffffff


	//   ....[46]....
        /*0298*/ 	.word	0xffffffff


	//   ....[47]....
        /*029c*/ 	.word	0xffffffff


	//   ....[48]....
        /*02a0*/ 	.word	0xffffffff


	//   ....[49]....
        /*02a4*/ 	.word	0xffffffff


	//   ....[50]....
        /*02a8*/ 	.word	0xffffffff


	//   ....[51]....
        /*02ac*/ 	.word	0xffffffff


	//   ....[52]....
        /*02b0*/ 	.word	0xffffffff


	//   ....[53]....
        /*02b4*/ 	.word	0xffffffff


	//   ....[54]....
        /*02b8*/ 	.word	0xffffffff


	//   ....[55]....
        /*02bc*/ 	.word	0xffffffff


	//   ....[56]....
        /*02c0*/ 	.word	0xffffffff


	//   ....[57]....
        /*02c4*/ 	.word	0xffffffff


	//   ....[58]....
        /*02c8*/ 	.word	0xffffffff


	//   ....[59]....
        /*02cc*/ 	.word	0xffffffff


	//   ....[60]....
        /*02d0*/ 	.word	0xffffffff


	//   ....[61]....
        /*02d4*/ 	.word	0xffffffff


	//   ....[62]....
        /*02d8*/ 	.word	0xffffffff


	//   ....[63]....
        /*02dc*/ 	.word	0xffffffff


	//   ....[64]....
        /*02e0*/ 	.word	0xffffffff


	//   ....[65]....
        /*02e4*/ 	.word	0xffffffff


	//   ....[66]....
        /*02e8*/ 	.word	0xffffffff


	//   ....[67]....
        /*02ec*/ 	.word	0xffffffff


	//   ....[68]....
        /*02f0*/ 	.word	0xffffffff


	//----- nvinfo : EIATTR_COOP_GROUP_INSTR_OFFSETS
	.align		4
.L_236:
        /*02f4*/ 	.byte	0x04, 0x28
        /*02f6*/ 	.short	(.L_238 - .L_237)


	//   ....[0]....
.L_237:
        /*02f8*/ 	.word	0x00000060


	//   ....[1]....
        /*02fc*/ 	.word	0x00000ce0


	//   ....[2]....
        /*0300*/ 	.word	0x00000d10


	//   ....[3]....
        /*0304*/ 	.word	0x00000ec0


	//   ....[4]....
        /*0308*/ 	.word	0x00000ef0


	//   ....[5]....
        /*030c*/ 	.word	0x00001010


	//   ....[6]....
        /*0310*/ 	.word	0x00001040


	//   ....[7]....
        /*0314*/ 	.word	0x00001160


	//   ....[8]....
        /*0318*/ 	.word	0x000011a0


	//   ....[9]....
        /*031c*/ 	.word	0x000016e0


	//   ....[10]....
        /*0320*/ 	.word	0x00001710


	//   ....[11]....
        /*0324*/ 	.word	0x000017f0


	//   ....[12]....
        /*0328*/ 	.word	0x00001830


	//   ....[13]....
        /*032c*/ 	.word	0x00001860


	//   ....[14]....
        /*0330*/ 	.word	0x00001870


	//   ....[15]....
        /*0334*/ 	.word	0x00001930


	//   ....[16]....
        /*0338*/ 	.word	0x00001960


	//   ....[17]....
        /*033c*/ 	.word	0x00003070


	//   ....[18]....
        /*0340*/ 	.word	0x00003080


	//   ....[19]....
        /*0344*/ 	.word	0x00003090


	//   ....[20]....
        /*0348*/ 	.word	0x000030a0


	//   ....[21]....
        /*034c*/ 	.word	0x00003940


	//   ....[22]....
        /*0350*/ 	.word	0x00003a40


	//   ....[23]....
        /*0354*/ 	.word	0x00003aa0


	//   ....[24]....
        /*0358*/ 	.word	0x00003b80


	//   ....[25]....
        /*035c*/ 	.word	0x00003bb0


	//   ....[26]....
        /*0360*/ 	.word	0x00003cf0


	//   ....[27]....
        /*0364*/ 	.word	0x00003d10


	//   ....[28]....
        /*0368*/ 	.word	0x00003e40


	//   ....[29]....
        /*036c*/ 	.word	0x000057c0


	//   ....[30]....
        /*0370*/ 	.word	0x000057d0


	//   ....[31]....
        /*0374*/ 	.word	0x000057e0


	//   ....[32]....
        /*0378*/ 	.word	0x000057f0


	//   ....[33]....
        /*037c*/ 	.word	0x00005d20


	//   ....[34]....
        /*0380*/ 	.word	0x00005d40


	//   ....[35]....
        /*0384*/ 	.word	0x00005d60


	//   ....[36]....
        /*0388*/ 	.word	0x00005d80


	//   ....[37]....
        /*038c*/ 	.word	0x00006f00


	//   ....[38]....
        /*0390*/ 	.word	0x00007010


	//   ....[39]....
        /*0394*/ 	.word	0x00007050


	//   ....[40]....
        /*0398*/ 	.word	0x000070d0


	//   ....[41]....
        /*039c*/ 	.word	0x00007100


	//   ....[42]....
        /*03a0*/ 	.word	0x00007120


	//   ....[43]....
        /*03a4*/ 	.word	0x00007260


	//   ....[44]....
        /*03a8*/ 	.word	0x000076d0


	//   ....[45]....
        /*03ac*/ 	.word	0x00009240


	//   ....[46]....
        /*03b0*/ 	.word	0x00009250


	//   ....[47]....
        /*03b4*/ 	.word	0x00009260


	//   ....[48]....
        /*03b8*/ 	.word	0x00009270


	//   ....[49]....
        /*03bc*/ 	.word	0x000092a0


	//   ....[50]....
        /*03c0*/ 	.word	0x000092c0


	//   ....[51]....
        /*03c4*/ 	.word	0x000092e0


	//   ....[52]....
        /*03c8*/ 	.word	0x000092f0


	//   ....[53]....
        /*03cc*/ 	.word	0x0000a0d0


	//   ....[54]....
        /*03d0*/ 	.word	0x0000a120


	//   ....[55]....
        /*03d4*/ 	.word	0x0000a150


	//   ....[56]....
        /*03d8*/ 	.word	0x0000a180


	//   ....[57]....
        /*03dc*/ 	.word	0x0000a1b0


	//   ....[58]....
        /*03e0*/ 	.word	0x0000a1e0


	//   ....[59]....
        /*03e4*/ 	.word	0x0000a210


	//   ....[60]....
        /*03e8*/ 	.word	0x0000a230


	//   ....[61]....
        /*03ec*/ 	.word	0x0000a250


	//   ....[62]....
        /*03f0*/ 	.word	0x0000a260


	//   ....[63]....
        /*03f4*/ 	.word	0x0000a790


	//   ....[64]....
        /*03f8*/ 	.word	0x0000a7b0


	//   ....[65]....
        /*03fc*/ 	.word	0x0000ac30


	//   ....[66]....
        /*0400*/ 	.word	0x0000ac50


	//   ....[67]....
        /*0404*/ 	.word	0x0000b0d0


	//   ....[68]....
        /*0408*/ 	.word	0x0000b0e0


	//----- nvinfo : EIATTR_EXIT_INSTR_OFFSETS
	.align		4
.L_238:
        /*040c*/ 	.byte	0x04, 0x1c
        /*040e*/ 	.short	(.L_240 - .L_239)


	//   ....[0]....
.L_239:
        /*0410*/ 	.word	0x000001b0


	//   ....[1]....
        /*0414*/ 	.word	0x0000b0f0


	//   ....[2]....
        /*0418*/ 	.word	0x0000b510


	//   ....[3]....
        /*041c*/ 	.word	0x0000b560


	//   ....[4]....
        /*0420*/ 	.word	0x0000b590


	//   ....[5]....
        /*0424*/ 	.word	0x0000b5f0


	//   ....[6]....
        /*0428*/ 	.word	0x0000b850


	//----- nvinfo : EIATTR_CTAIDZ_USED
	.align		4
.L_240:
        /*042c*/ 	.byte	0x01, 0x04
	.zero		2


	//----- nvinfo : EIATTR_MAX_THREADS
	.align		4
        /*0430*/ 	.byte	0x04, 0x05
        /*0432*/ 	.short	(.L_242 - .L_241)
.L_241:
        /*0434*/ 	.word	0x00000080
        /*0438*/ 	.word	0x00000001
        /*043c*/ 	.word	0x00000001


	//----- nvinfo : EIATTR_CRS_STACK_SIZE
	.align		4
.L_242:
        /*0440*/ 	.byte	0x04, 0x1e
        /*0442*/ 	.short	(.L_244 - .L_243)
.L_243:
        /*0444*/ 	.word	0x00000000
.L_244:


//--------------------- .nv.info._ZN7cutlass13device_kernelIN5flash19enable_sm80_to_sm89INS1_16FlashAttnFwdSm80INS1_25CollectiveMainloopFwdSm80ILi4ELi1ELb0EN4cute5tupleIJNS5_1CILi128EEENS7_ILi48EEENS7_ILi96EEEEEELi96ENS_10bfloat16_tEfNS_4arch4Sm80ELb0ELb0ELb1ELb1ELb1ELb0ELb1ELb1EEENS1_21CollectiveEpilogueFwdINS6_IJS8_SA_S9_EEENS6_IJNS7_ILi1EEESI_SI_EEESC_SE_Li128ELb1ELb1ELb1ELb0EEENS1_36VarlenDynamicPersistentTileSchedulerILi128ELi48ELi128ELi128ELb1ELb1ELb0ELb0ELb1ELb1EEEEEEEEEvNT_6ParamsE --------------------------
	.section	.nv.info._ZN7cutlass13device_kernelIN5flash19enable_sm80_to_sm89INS1_16FlashAttnFwdSm80INS1_25CollectiveMainloopFwdSm80ILi4ELi1ELb0EN4cute5tupleIJNS5_1CILi128EEENS7_ILi48EEENS7_ILi96EEEEEELi96ENS_10bfloat16_tEfNS_4arch4Sm80ELb0ELb0ELb1ELb1ELb1ELb0ELb1ELb1EEENS1_21CollectiveEpilogueFwdINS6_IJS8_SA_S9_EEENS6_IJNS7_ILi1EEESI_SI_EEESC_SE_Li128ELb1ELb1ELb1ELb0EEENS1_36VarlenDynamicPersistentTileSchedulerILi128ELi48ELi128ELi128ELb1ELb1ELb0ELb0ELb1ELb1EEEEEEEEEvNT_6ParamsE,"",@"SHT_CUDA_INFO"
	.sectionflags	@""
	.align	4


	//----- nvinfo : EIATTR_CUDA_API_VERSION
	.align		4
        /*0000*/ 	.byte	0x04, 0x37
        /*0002*/ 	.short	(.L_246 - .L_245)
.L_245:
        /*0004*/ 	.word	0x00000082


	//----- nvinfo : EIATTR_SW2861232_WAR
	.align		4
.L_246:
        /*0008*/ 	.byte	0x01, 0x35
	.zero		2


	//----- nvinfo : EIATTR_PARAM_CBANK
	.align		4
        /*000c*/ 	.byte	0x04, 0x0a
        /*000e*/ 	.short	(.L_248 - .L_247)
	.align		4
.L_247:
        /*0010*/ 	.word	index@(.nv.constant0._ZN7cutlass13device_kernelIN5flash19enable_sm80_to_sm89INS1_16FlashAttnFwdSm80INS1_25CollectiveMainloopFwdSm80ILi4ELi1ELb0EN4cute5tupleIJNS5_1CILi128EEENS7_ILi48EEENS7_ILi96EEEEEELi96ENS_10bfloat16_tEfNS_4arch4Sm80ELb0ELb0ELb1ELb1ELb1ELb0ELb1ELb1EEENS1_21CollectiveEpilogueFwdINS6_IJS8_SA_S9_EEENS6_IJNS7_ILi1EEESI_SI_EEESC_SE_Li128ELb1ELb1ELb1ELb0EEENS1_36VarlenDynamicPersistentTileSchedulerILi128ELi48ELi128ELi128ELb1ELb1ELb0ELb0ELb1ELb1EEEEEEEEEvNT_6ParamsE)
        /*0014*/ 	.short	0x0160
        /*0016*/ 	.short	0x0438


	//----- nvinfo : EIATTR_CBANK_PARAM_SIZE
	.align		4
.L_248:
        /*0018*/ 	.byte	0x03, 0x19
        /*001a*/ 	.short	0x0438


	//----- nvinfo : EIATTR_KPARAM_INFO
	.align		4
        /*001c*/ 	.byte	0x04, 0x17
        /*001e*/ 	.short	(.L_250 - .L_249)
.L_249:
        /*0020*/ 	.word	0x00000000
        /*0024*/ 	.short	0x0000
        /*0026*/ 	.short	0x0000
        /*0028*/ 	.byte	0x00, 0xf0, 0xe1, 0x10


	//----- nvinfo : EIATTR_MAXREG_COUNT
	.align		4
.L_250:
        /*002c*/ 	.byte	0x03, 0x1b
        /*002e*/ 	.short	0x00ff


	//----- nvinfo : EIATTR_NUM_BARRIERS
	.align		4
        /*0030*/ 	.byte	0x02, 0x4c
        /*0032*/ 	.byte	0x06
	.zero		1


	//----- nvinfo : EIATTR_ANNOTATIONS
	.align		4
        /*0034*/ 	.byte	0x04, 0x55
        /*0036*/ 	.short	(.L_252 - .L_251)


	//   ....[0]....
.L_251:
        /* <DEDUP_REMOVED lines=98> */
        /*064c*/ 	.byte	0x00, 0xde, 0x00, 0x00


	//----- nvinfo : EIATTR_MERCURY_ISA_VERSION
	.align		4
.L_252:
        /*0650*/ 	.byte	0x03, 0x5f
        /*0652*/ 	.short	0x0000


	//----- nvinfo : EIATTR_INT_WARP_WIDE_INSTR_OFFSETS
	.align		4
        /*0654*/ 	.byte	0x04, 0x31
        /*0656*/ 	.short	(.L_254 - .L_253)


	//   ....[0]....
.L_253:
        /*0658*/ 	.word	0x00009830


	//   ....[1]....
        /*065c*/ 	.word	0x000098b0


	//----- nvinfo : EIATTR_COOP_GROUP_MASK_REGIDS
	.align		4
.L_254:
        /*0660*/ 	.byte	0x04, 0x29
        /*0662*/ 	.short	(.L_256 - .L_255)


	//   ....[0]....
.L_255:
        /*0664*/ 	.word	0xffffffff


	//   ....[1]....
        /*0668*/ 	.word	0xffffffff


	//   ....[2]....
        /*066c*/ 	.word	0xffffffff


	//   ....[3]....
        /*0670*/ 	.word	0xffffffff


	//   ....[4]....
        /*0674*/ 	.word	0xffffffff


	//   ....[5]....
        /*0678*/ 	.word	0xffffffff


	//   ....[6]....
        /*067c*/ 	.word	0xffffffff


	//   ....[7]....
        /*0680*/ 	.word	0xffffffff


	//   ....[8]....
        /*0684*/ 	.word	0xffffffff


	//   ....[9]....
        /*0688*/ 	.word	0xffffffff


	//   ....[10]....
        /*068c*/ 	.word	0xffffffff


	//   ....[11]....
        /*0690*/ 	.word	0xffffffff


	//   ....[12]....
        /*0694*/ 	.word	0xffffffff


	//   ....[13]....
        /*0698*/ 	.word	0xffffffff


	//   ....[14]....
        /*069c*/ 	.word	0xffffffff


	//   ....[15]....
        /*06a0*/ 	.word	0xffffffff


	//   ....[16]....
        /*06a4*/ 	.word	0xffffffff


	//   ....[17]....
        /*06a8*/ 	.word	0xffffffff


	//   ....[18]....
        /*06ac*/ 	.word	0xffffffff


	//   ....[19]....
        /*06b0*/ 	.word	0xffffffff


	//   ....[20]....
        /*06b4*/ 	.word	0xffffffff


	//   ....[21]....
        /*06b8*/ 	.word	0xffffffff


	//   ....[22]....
        /*06bc*/ 	.word	0xffffffff


	//   ....[23]....
        /*06c0*/ 	.word	0xffffffff


	//   ....[24]....
        /*06c4*/ 	.word	0xffffffff


	//   ....[25]....
        /*06c8*/ 	.word	0xffffffff


	//   ....[26]....
        /*06cc*/ 	.word	0xffffffff


	//   ....[27]....
        /*06d0*/ 	.word	0xffffffff


	//   ....[28]....
        /*06d4*/ 	.word	0xffffffff


	//   ....[29]....
        /*06d8*/ 	.word	0xffffffff


	//   ....[30]....
        /*06dc*/ 	.word	0xffffffff


	//   ....[31]....
        /*06e0*/ 	.word	0xffffffff


	//   ....[32]....
        /*06e4*/ 	.word	0xffffffff


	//   ....[33]....
        /*06e8*/ 	.word	0xffffffff


	//   ....[34]....
        /*06ec*/ 	.word	0xffffffff


	//   ....[35]....
        /*06f0*/ 	.word	0xffffffff


	//   ....[36]....
        /*06f4*/ 	.word	0xffffffff


	//   ....[37]....
        /*06f8*/ 	.word	0xffffffff


	//   ....[38]....
        /*06fc*/ 	.word	0xffffffff


	//   ....[39]....
        /*0700*/ 	.word	0xffffffff


	//   ....[40]....
        /*0704*/ 	.word	0xffffffff


	//   ....[41]....
        /*0708*/ 	.word	0xffffffff


	//   ....[42]....
        /*070c*/ 	.word	0xffffffff


	//   ....[43]....
        /*0710*/ 	.word	0xffffffff


	//   ....[44]....
        /*0714*/ 	.word	0xffffffff


	//   ....[45]....
        /*0718*/ 	.word	0xffffffff


	//   ....[46]....
        /*071c*/ 	.word	0xffffffff


	//   ....[47]....
        /*0720*/ 	.word	0xffffffff


	//   ....[48]....
        /*0724*/ 	.word	0xffffffff


	//   ....[49]....
        /*0728*/ 	.word	0xffffffff


	//   ....[50]....
        /*072c*/ 	.word	0xffffffff


	//   ....[51]....
        /*0730*/ 	.word	0xffffffff


	//   ....[52]....
        /*0734*/ 	.word	0xffffffff


	//   ....[53]....
        /*0738*/ 	.word	0xffffffff


	//   ....[54]....
        /*073c*/ 	.word	0xffffffff


	//   ....[55]....
        /*0740*/ 	.word	0xffffffff


	//   ....[56]....
        /*0744*/ 	.word	0xffffffff


	//   ....[57]....
        /*0748*/ 	.word	0xffffffff


	//   ....[58]....
        /*074c*/ 	.word	0xffffffff


	//   ....[59]....
        /*0750*/ 	.word	0xffffffff


	//   ....[60]....
        /*0754*/ 	.word	0xffffffff


	//   ....[61]....
        /*0758*/ 	.word	0xffffffff


	//   ....[62]....
        /*075c*/ 	.word	0xffffffff


	//   ....[63]....
        /*0760*/ 	.word	0xffffffff


	//   ....[64]....
        /*0764*/ 	.word	0xffffffff


	//   ....[65]....
        /*0768*/ 	.word	0xffffffff


	//   ....[66]....
        /*076c*/ 	.word	0xffffffff


	//   ....[67]....
        /*0770*/ 	.word	0xffffffff


	//   ....[68]....
        /*0774*/ 	.word	0xffffffff


	//   ....[69]....
        /*0778*/ 	.word	0xffffffff


	//   ....[70]....
        /*077c*/ 	.word	0xffffffff


	//   ....[71]....
        /*0780*/ 	.word	0xffffffff


	//   ....[72]....
        /*0784*/ 	.word	0xffffffff


	//   ....[73]....
        /*0788*/ 	.word	0xffffffff


	//   ....[74]....
        /*078c*/ 	.word	0xffffffff


	//   ....[75]....
        /*0790*/ 	.word	0xffffffff


	//   ....[76]....
        /*0794*/ 	.word	0xffffffff


	//   ....[77]....
        /*0798*/ 	.word	0xffffffff


	//   ....[78]....
        /*079c*/ 	.word	0xffffffff


	//   ....[79]....
        /*07a0*/ 	.word	0xffffffff


	//   ....[80]....
        /*07a4*/ 	.word	0xffffffff


	//   ....[81]....
        /*07a8*/ 	.word	0xffffffff


	//   ....[82]....
        /*07ac*/ 	.word	0xffffffff


	//   ....[83]....
        /*07b0*/ 	.word	0xffffffff


	//   ....[84]....
        /*07b4*/ 	.word	0xffffffff


	//   ....[85]....
        /*07b8*/ 	.word	0xffffffff


	//   ....[86]....
        /*07bc*/ 	.word	0xffffffff


	//   ....[87]....
        /*07c0*/ 	.word	0xffffffff


	//   ....[88]....
        /*07c4*/ 	.word	0xffffffff


	//   ....[89]....
        /*07c8*/ 	.word	0xffffffff


	//   ....[90]....
        /*07cc*/ 	.word	0xffffffff


	//   ....[91]....
        /*07d0*/ 	.word	0xffffffff


	//   ....[92]....
        /*07d4*/ 	.word	0xffffffff


	//   ....[93]....
        /*07d8*/ 	.word	0xffffffff


	//   ....[94]....
        /*07dc*/ 	.word	0xffffffff


	//   ....[95]....
        /*07e0*/ 	.word	0xffffffff


	//   ....[96]....
        /*07e4*/ 	.word	0xffffffff


	//   ....[97]....
        /*07e8*/ 	.word	0xffffffff


	//   ....[98]....
        /*07ec*/ 	.word	0xffffffff


	//   ....[99]....
        /*07f0*/ 	.word	0xffffffff


	//   ....[100]....
        /*07f4*/ 	.word	0xffffffff


	//   ....[101]....
        /*07f8*/ 	.word	0xffffffff


	//   ....[102]....
        /*07fc*/ 	.word	0xffffffff


	//   ....[103]....
        /*0800*/ 	.word	0xffffffff


	//   ....[104]....
        /*0804*/ 	.word	0xffffffff


	//   ....[105]....
        /*0808*/ 	.word	0xffffffff


	//   ....[106]....
        /*080c*/ 	.word	0xffffffff


	//   ....[107]....
        /*0810*/ 	.word	0xffffffff


	//   ....[108]....
        /*0814*/ 	.word	0xffffffff


	//   ....[109]....
        /*0818*/ 	.word	0xffffffff


	//   ....[110]....
        /*081c*/ 	.word	0xffffffff


	//   ....[111]....
        /*0820*/ 	.word	0xffffffff


	//   ....[112]....
        /*0824*/ 	.word	0xffffffff


	//   ....[113]....
        /*0828*/ 	.word	0xffffffff


	//   ....[114]....
        /*082c*/ 	.word	0xffffffff


	//   ....[115]....
        /*0830*/ 	.word	0xffffffff


	//   ....[116]....
        /*0834*/ 	.word	0xffffffff


	//   ....[117]....
        /*0838*/ 	.word	0xffffffff


	//   ....[118]....
        /*083c*/ 	.word	0xffffffff


	//   ....[119]....
        /*0840*/ 	.word	0xffffffff


	//   ....[120]....
        /*0844*/ 	.word	0xffffffff


	//   ....[121]....
        /*0848*/ 	.word	0xffffffff


	//   ....[122]....
        /*084c*/ 	.word	0xffffffff


	//   ....[123]....
        /*0850*/ 	.word	0xffffffff


	//   ....[124]....
        /*0854*/ 	.word	0xffffffff


	//   ....[125]....
        /*0858*/ 	.word	0xffffffff


	//   ....[126]....
        /*085c*/ 	.word	0xffffffff


	//   ....[127]....
        /*0860*/ 	.word	0xffffffff


	//   ....[128]....
        /*0864*/ 	.word	0xffffffff


	//   ....[129]....
        /*0868*/ 	.word	0xffffffff


	//   ....[130]....
        /*086c*/ 	.word	0xffffffff


	//   ....[131]....
        /*0870*/ 	.word	0xffffffff


	//   ....[132]....
        /*0874*/ 	.word	0xffffffff


	//   ....[133]....
        /*0878*/ 	.word	0xffffffff


	//   ....[134]....
        /*087c*/ 	.word	0xffffffff


	//   ....[135]....
        /*0880*/ 	.word	0xffffffff


	//   ....[136]....
        /*0884*/ 	.word	0xffffffff


	//   ....[137]....
        /*0888*/ 	.word	0xffffffff


	//   ....[138]....
        /*088c*/ 	.word	0xffffffff


	//   ....[139]....
        /*0890*/ 	.word	0xffffffff


	//   ....[140]....
        /*0894*/ 	.word	0xffffffff


	//   ....[141]....
        /*0898*/ 	.word	0xffffffff


	//   ....[142]....
        /*089c*/ 	.word	0xffffffff


	//   ....[143]....
        /*08a0*/ 	.word	0xffffffff


	//   ....[144]....
        /*08a4*/ 	.word	0xffffffff


	//   ....[145]....
        /*08a8*/ 	.word	0xffffffff


	//   ....[146]....
        /*08ac*/ 	.word	0xffffffff


	//   ....[147]....
        /*08b0*/ 	.word	0xffffffff


	//   ....[148]....
        /*08b4*/ 	.word	0xffffffff


	//   ....[149]....
        /*08b8*/ 	.word	0xffffffff


	//   ....[150]....
        /*08bc*/ 	.word	0xffffffff


	//   ....[151]....
        /*08c0*/ 	.word	0xffffffff


	//   ....[152]....
        /*08c4*/ 	.word	0xffffffff


	//   ....[153]....
        /*08c8*/ 	.word	0xffffffff


	//   ....[154]....
        /*08cc*/ 	.word	0xffffffff


	//   ....[155]....
        /*08d0*/ 	.word	0xffffffff


	//   ....[156]....
        /*08d4*/ 	.word	0xffffffff


	//   ....[157]....
        /*08d8*/ 	.word	0xffffffff


	//   ....[158]....
        /*08dc*/ 	.word	0xffffffff


	//   ....[159]....
        /*08e0*/ 	.word	0xffffffff


	//   ....[160]....
        /*08e4*/ 	.word	0xffffffff


	//   ....[161]....
        /*08e8*/ 	.word	0xffffffff


	//   ....[162]....
        /*08ec*/ 	.word	0xffffffff


	//   ....[163]....
        /*08f0*/ 	.word	0xffffffff


	//   ....[164]....
        /*08f4*/ 	.word	0xffffffff


	//   ....[165]....
        /*08f8*/ 	.word	0xffffffff


	//   ....[166]....
        /*08fc*/ 	.word	0xffffffff


	//   ....[167]....
        /*0900*/ 	.word	0xffffffff


	//   ....[168]....
        /*0904*/ 	.word	0xffffffff


	//   ....[169]....
        /*0908*/ 	.word	0xffffffff


	//   ....[170]....
        /*090c*/ 	.word	0xffffffff


	//   ....[171]....
        /*0910*/ 	.word	0xffffffff


	//   ....[172]....
        /*0914*/ 	.word	0xffffffff


	//   ....[173]....
        /*0918*/ 	.word	0xffffffff


	//   ....[174]....
        /*091c*/ 	.word	0xffffffff


	//   ....[175]....
        /*0920*/ 	.word	0xffffffff


	//   ....[176]....
        /*0924*/ 	.word	0xffffffff


	//   ....[177]....
        /*0928*/ 	.word	0xffffffff


	//   ....[178]....
        /*092c*/ 	.word	0xffffffff


	//   ....[179]....
        /*0930*/ 	.word	0xffffffff


	//   ....[180]....
        /*0934*/ 	.word	0xffffffff


	//   ....[181]....
        /*0938*/ 	.word	0xffffffff


	//   ....[182]....
        /*093c*/ 	.word	0xffffffff


	//   ....[183]....
        /*0940*/ 	.word	0xffffffff


	//   ....[184]....
        /*0944*/ 	.word	0xffffffff


	//   ....[185]....
        /*0948*/ 	.word	0xffffffff


	//   ....[186]....
        /*094c*/ 	.word	0xffffffff


	//   ....[187]....
        /*0950*/ 	.word	0xffffffff


	//   ....[188]....
        /*0954*/ 	.word	0xffffffff


	//   ....[189]....
        /*0958*/ 	.word	0xffffffff


	//   ....[190]....
        /*095c*/ 	.word	0xffffffff


	//   ....[191]....
        /*0960*/ 	.word	0xffffffff


	//   ....[192]....
        /*0964*/ 	.word	0xffffffff


	//   ....[193]....
        /*0968*/ 	.word	0xffffffff


	//   ....[194]....
        /*096c*/ 	.word	0xffffffff


	//   ....[195]....
        /*0970*/ 	.word	0xffffffff


	//   ....[196]....
        /*0974*/ 	.word	0xffffffff


	//   ....[197]....
        /*0978*/ 	.word	0xffffffff


	//   ....[198]....
        /*097c*/ 	.word	0xffffffff


	//   ....[199]....
        /*0980*/ 	.word	0xffffffff


	//   ....[200]....
        /*0984*/ 	.word	0xffffffff


	//   ....[201]....
        /*0988*/ 	.word	0xffffffff


	//   ....[202]....
        /*098c*/ 	.word	0xffffffff


	//   ....[203]....
        /*0990*/ 	.word	0xffffffff


	//   ....[204]....
        /*0994*/ 	.word	0xffffffff


	//   ....[205]....
        /*0998*/ 	.word	0xffffffff


	//   ....[206]....
        /*099c*/ 	.word	0xffffffff


	//   ....[207]....
        /*09a0*/ 	.word	0xffffffff


	//   ....[208]....
        /*09a4*/ 	.word	0xffffffff


	//   ....[209]....
        /*09a8*/ 	.word	0xffffffff


	//   ....[210]....
        /*09ac*/ 	.word	0xffffffff


	//   ....[211]....
        /*09b0*/ 	.word	0xffffffff


	//   ....[212]....
        /*09b4*/ 	.word	0xffffffff


	//   ....[213]....
        /*09b8*/ 	.word	0xffffffff


	//   ....[214]....
        /*09bc*/ 	.word	0xffffffff


	//   ....[215]....
        /*09c0*/ 	.word	0xffffffff


	//----- nvinfo : EIATTR_COOP_GROUP_INSTR_OFFSETS
	.align		4
.L_256:
        /*09c4*/ 	.byte	0x04, 0x28
        /*09c6*/ 	.short	(.L_258 - .L_257)


	//   ....[0]....
.L_257:
        /*09c8*/ 	.word	0x00000050


	//   ....[1]....
        /*09cc*/ 	.word	0x00000200


	//   ....[2]....
        /*09d0*/ 	.word	0x00000230


	//   ....[3]....
        /*09d4*/ 	.word	0x00000260


	//   ....[4]....
        /*09d8*/ 	.word	0x00000290


	//   ....[5]....
        /*09dc*/ 	.word	0x000002c0


	//   ....[6]....
        /*09e0*/ 	.word	0x000002f0


	//   ....[7]....
        /*09e4*/ 	.word	0x00000460


	//   ....[8]....
        /*09e8*/ 	.word	0x000004a0


	//   ....[9]....
        /*09ec*/ 	.word	0x000004d0


	//   ....[10]....
        /*09f0*/ 	.word	0x00000500


	//   ....[11]....
        /*09f4*/ 	.word	0x00000530


	//   ....[12]....
        /*09f8*/ 	.word	0x00000560


	//   ....[13]....
        /*09fc*/ 	.word	0x000005f0


	//   ....[14]....
        /*0a00*/ 	.word	0x00000620


	//   ....[15]....
        /*0a04*/ 	.word	0x00000640


	//   ....[16]....
        /*0a08*/ 	.word	0x000006a0


	//   ....[17]....
        /*0a0c*/ 	.word	0x00002460


	//   ....[18]....
        /*0a10*/ 	.word	0x00002480


	//   ....[19]....
        /*0a14*/ 	.word	0x00002620


	//   ....[20]....
        /*0a18*/ 	.word	0x00002630


	//   ....[21]....
        /*0a1c*/ 	.word	0x000027b0


	//   ....[22]....
        /*0a20*/ 	.word	0x000027d0


	//   ....[23]....
        /*0a24*/ 	.word	0x00002950


	//   ....[24]....
        /*0a28*/ 	.word	0x00002960


	//   ....[25]....
        /*0a2c*/ 	.word	0x00002df0


	//   ....[26]....
        /*0a30*/ 	.word	0x00002e20


	//   ....[27]....
        /*0a34*/ 	.word	0x00002e40


	//   ....[28]....
        /*0a38*/ 	.word	0x00002e60


	//   ....[29]....
        /*0a3c*/ 	.word	0x00002ee0


	//   ....[30]....
        /*0a40*/ 	.word	0x00002f30


	//   ....[31]....
        /*0a44*/ 	.word	0x00003290


	//   ....[32]....
        /*0a48*/ 	.word	0x000032a0


	//   ....[33]....
        /*0a4c*/ 	.word	0x00004230


	//   ....[34]....
        /*0a50*/ 	.word	0x00004250


	//   ....[35]....
        /*0a54*/ 	.word	0x000043a0


	//   ....[36]....
        /*0a58*/ 	.word	0x000043b0


	//   ....[37]....
        /*0a5c*/ 	.word	0x00004b90


	//   ....[38]....
        /*0a60*/ 	.word	0x00004bc0


	//   ....[39]....
        /*0a64*/ 	.word	0x00004bd0


	//   ....[40]....
        /*0a68*/ 	.word	0x00004be0


	//   ....[41]....
        /*0a6c*/ 	.word	0x00004bf0


	//   ....[42]....
        /*0a70*/ 	.word	0x00004c20


	//   ....[43]....
        /*0a74*/ 	.word	0x00004c40


	//   ....[44]....
        /*0a78*/ 	.word	0x00004c60


	//   ....[45]....
        /*0a7c*/ 	.word	0x00005f90


	//   ....[46]....
        /*0a80*/ 	.word	0x00005fb0


	//   ....[47]....
        /*0a84*/ 	.word	0x000060f0


	//   ....[48]....
        /*0a88*/ 	.word	0x00006100


	//   ....[49]....
        /*0a8c*/ 	.word	0x00007060


	//   ....[50]....
        /*0a90*/ 	.word	0x00007080


	//   ....[51]....
        /*0a94*/ 	.word	0x000071a0


	//   ....[52]....
        /*0a98*/ 	.word	0x000071b0


	//   ....[53]....
        /*0a9c*/ 	.word	0x000075e0


	//   ....[54]....
        /*0aa0*/ 	.word	0x00007610


	//   ....[55]....
        /*0aa4*/ 	.word	0x00007620


	//   ....[56]....
        /*0aa8*/ 	.word	0x00007630


	//   ....[57]....
        /*0aac*/ 	.word	0x00007670


	//   ....[58]....
        /*0ab0*/ 	.word	0x00007680


	//   ....[59]....
        /*0ab4*/ 	.word	0x00007690


	//   ....[60]....
        /*0ab8*/ 	.word	0x000076a0


	//   ....[61]....
        /*0abc*/ 	.word	0x00008e80


	//   ....[62]....
        /*0ac0*/ 	.word	0x00008e90


	//   ....[63]....
        /*0ac4*/ 	.word	0x00008ea0


	//   ....[64]....
        /*0ac8*/ 	.word	0x00008eb0


	//   ....[65]....
        /*0acc*/ 	.word	0x00008ee0


	//   ....[66]....
        /*0ad0*/ 	.word	0x00008f00


	//   ....[67]....
        /*0ad4*/ 	.word	0x00008f20


	//   ....[68]....
        /*0ad8*/ 	.word	0x00008f30


	//   ....[69]....
        /*0adc*/ 	.word	0x0000a4c0


	//   ....[70]....
        /*0ae0*/ 	.word	0x0000a4d0


	//   ....[71]....
        /*0ae4*/ 	.word	0x0000a4e0


	//   ....[72]....
        /*0ae8*/ 	.word	0x0000a4f0


	//   ....[73]....
        /*0aec*/ 	.word	0x0000a500


	//   ....[74]....
        /*0af0*/ 	.word	0x0000a510


	//   ....[75]....
        /*0af4*/ 	.word	0x0000a520


	//   ....[76]....
        /*0af8*/ 	.word	0x0000a540


	//   ....[77]....
        /*0afc*/ 	.word	0x0000a940


	//   ....[78]....
        /*0b00*/ 	.word	0x0000a960


	//   ....[79]....
        /*0b04*/ 	.word	0x0000aad0


	//   ....[80]....
        /*0b08*/ 	.word	0x0000aae0


	//   ....[81]....
        /*0b0c*/ 	.word	0x0000ac40


	//   ....[82]....
        /*0b10*/ 	.word	0x0000ac60


	//   ....[83]....
        /*0b14*/ 	.word	0x0000adc0


	//   ....[84]....
        /*0b18*/ 	.word	0x0000add0


	//   ....[85]....
        /*0b1c*/ 	.word	0x0000b120


	//   ....[86]....
        /*0b20*/ 	.word	0x0000b140


	//   ....[87]....
        /*0b24*/ 	.word	0x0000b610


	//   ....[88]....
        /*0b28*/ 	.word	0x0000b620


	//   ....[89]....
        /*0b2c*/ 	.word	0x0000baf0


	//   ....[90]....
        /*0b30*/ 	.word	0x0000bb10


	//   ....[91]....
        /*0b34*/ 	.word	0x0000bfe0


	//   ....[92]....
        /*0b38*/ 	.word	0x0000bff0


	//   ....[93]....
        /*0b3c*/ 	.word	0x0000cc00


	//   ....[94]....
        /*0b40*/ 	.word	0x0000cc20


	//   ....[95]....
        /*0b44*/ 	.word	0x0000cda0


	//   ....[96]....
        /*0b48*/ 	.word	0x0000cdb0


	//   ....[97]....
        /*0b4c*/ 	.word	0x0000cf10


	//   ....[98]....
        /*0b50*/ 	.word	0x0000cf30


	//   ....[99]....
        /*0b54*/ 	.word	0x0000d090


	//   ....[100]....
        /*0b58*/ 	.word	0x0000d0a0


	//   ....[101]....
        /*0b5c*/ 	.word	0x0000d2c0


	//   ....[102]....
        /*0b60*/ 	.word	0x0000d2e0


	//   ....[103]....
        /*0b64*/ 	.word	0x0000d410


	//   ....[104]....
        /*0b68*/ 	.word	0x0000d450


	//   ....[105]....
        /*0b6c*/ 	.word	0x0000d480


	//   ....[106]....
        /*0b70*/ 	.word	0x0000d4b0


	//   ....[107]....
        /*0b74*/ 	.word	0x0000d4e0


	//   ....[108]....
        /*0b78*/ 	.word	0x0000d510


	//   ....[109]....
        /*0b7c*/ 	.word	0x0000d670


	//   ....[110]....
        /*0b80*/ 	.word	0x0000d6b0


	//   ....[111]....
        /*0b84*/ 	.word	0x0000d6e0


	//   ....[112]....
        /*0b88*/ 	.word	0x0000d710


	//   ....[113]....
        /*0b8c*/ 	.word	0x0000d740


	//   ....[114]....
        /*0b90*/ 	.word	0x0000d770


	//   ....[115]....
        /*0b94*/ 	.word	0x0000d800


	//   ....[116]....
        /*0b98*/ 	.word	0x0000d830


	//   ....[117]....
        /*0b9c*/ 	.word	0x0000d840


	//   ....[118]....
        /*0ba0*/ 	.word	0x0000d8a0


	//   ....[119]....
        /*0ba4*/ 	.word	0x0000de80


	//   ....[120]....
        /*0ba8*/ 	.word	0x0000dee0


	//   ....[121]....
        /*0bac*/ 	.word	0x0000df30


	//   ....[122]....
        /*0bb0*/ 	.word	0x0000df80


	//   ....[123]....
        /*0bb4*/ 	.word	0x0000dfd0


	//   ....[124]....
        /*0bb8*/ 	.word	0x0000e040


	//   ....[125]....
        /*0bbc*/ 	.word	0x0000e090


	//   ....[126]....
        /*0bc0*/ 	.word	0x0000e0f0


	//   ....[127]....
        /*0bc4*/ 	.word	0x0000e160


	//   ....[128]....
        /*0bc8*/ 	.word	0x0000e1c0


	//   ....[129]....
        /*0bcc*/ 	.word	0x0000e230


	//   ....[130]....
        /*0bd0*/ 	.word	0x0000e2a0


	//   ....[131]....
        /*0bd4*/ 	.word	0x0000e310


	//   ....[132]....
        /*0bd8*/ 	.word	0x0000e370


	//   ....[133]....
        /*0bdc*/ 	.word	0x0000e3e0


	//   ....[134]....
        /*0be0*/ 	.word	0x0000e450


	//   ....[135]....
        /*0be4*/ 	.word	0x0000e4c0


	//   ....[136]....
        /*0be8*/ 	.word	0x0000e520


	//   ....[137]....
        /*0bec*/ 	.word	0x0000e590


	//   ....[138]....
        /*0bf0*/ 	.word	0x0000e5f0


	//   ....[139]....
        /*0bf4*/ 	.word	0x0000e660


	//   ....[140]....
        /*0bf8*/ 	.word	0x0000e6d0


	//   ....[141]....
        /*0bfc*/ 	.word	0x0000e740


	//   ....[142]....
        /*0c00*/ 	.word	0x0000e7a0


	//   ....[143]....
        /*0c04*/ 	.word	0x0000e800


	//   ....[144]....
        /*0c08*/ 	.word	0x0000e850


	//   ....[145]....
        /*0c0c*/ 	.word	0x0000e8a0


	//   ....[146]....
        /*0c10*/ 	.word	0x0000e8f0


	//   ....[147]....
        /*0c14*/ 	.word	0x0000e940


	//   ....[148]....
        /*0c18*/ 	.word	0x0000e990


	//   ....[149]....
        /*0c1c*/ 	.word	0x0000e9e0


	//   ....[150]....
        /*0c20*/ 	.word	0x0000ea30


	//   ....[151]....
        /*0c24*/ 	.word	0x0000ea90


	//   ....[152]....
        /*0c28*/ 	.word	0x0000eb00


	//   ....[153]....
        /*0c2c*/ 	.word	0x0000eb60


	//   ....[154]....
        /*0c30*/ 	.word	0x0000ebd0


	//   ....[155]....
        /*0c34*/ 	.word	0x0000ec40


	//   ....[156]....
        /*0c38*/ 	.word	0x0000ecb0


	//   ....[157]....
        /*0c3c*/ 	.word	0x0000ed10


	//   ....[158]....
        /*0c40*/ 	.word	0x0000ed60


	//   ....[159]....
        /*0c44*/ 	.word	0x0000edc0


	//   ....[160]....
        /*0c48*/ 	.word	0x0000ee10


	//   ....[161]....
        /*0c4c*/ 	.word	0x0000ee50


	//   ....[162]....
        /*0c50*/ 	.word	0x0000eea0


	//   ....[163]....
        /*0c54*/ 	.word	0x0000eee0


	//   ....[164]....
        /*0c58*/ 	.word	0x0000ef30


	//   ....[165]....
        /*0c5c*/ 	.word	0x0000ef70


	//   ....[166]....
        /*0c60*/ 	.word	0x0000efd0


	//   ....[167]....
        /*0c64*/ 	.word	0x0000f010


	//   ....[168]....
        /*0c68*/ 	.word	0x0000f060


	//   ....[169]....
        /*0c6c*/ 	.word	0x0000f0b0


	//   ....[170]....
        /*0c70*/ 	.word	0x0000f100


	//   ....[171]....
        /*0c74*/ 	.word	0x0000f150


	//   ....[172]....
        /*0c78*/ 	.word	0x0000f1a0


	//   ....[173]....
        /*0c7c*/ 	.word	0x0000f1e0


	//   ....[174]....
        /*0c80*/ 	.word	0x0000f240


	//   ....[175]....
        /*0c84*/ 	.word	0x0000f2b0


	//   ....[176]....
        /*0c88*/ 	.word	0x0000f320


	//   ....[177]....
        /*0c8c*/ 	.word	0x0000f380


	//   ....[178]....
        /*0c90*/ 	.word	0x0000f3f0


	//   ....[179]....
        /*0c94*/ 	.word	0x0000f460


	//   ....[180]....
        /*0c98*/ 	.word	0x0000f4d0


	//   ....[181]....
        /*0c9c*/ 	.word	0x0000f530


	//   ....[182]....
        /*0ca0*/ 	.word	0x0000f5a0


	//   ....[183]....
        /*0ca4*/ 	.word	0x0000f610


	//   ....[184]....
        /*0ca8*/ 	.word	0x0000f680


	//   ....[185]....
        /*0cac*/ 	.word	0x0000f6e0


	//   ....[186]....
        /*0cb0*/ 	.word	0x0000f750


	//   ....[187]....
        /*0cb4*/ 	.word	0x0000f7c0


	//   ....[188]....
        /*0cb8*/ 	.word	0x0000f830


	//   ....[189]....
        /*0cbc*/ 	.word	0x0000f890


	//   ....[190]....
        /*0cc0*/ 	.word	0x0000f900


	//   ....[191]....
        /*0cc4*/ 	.word	0x0000f970


	//   ....[192]....
        /*0cc8*/ 	.word	0x0000f9e0


	//   ....[193]....
        /*0ccc*/ 	.word	0x0000fa40


	//   ....[194]....
        /*0cd0*/ 	.word	0x0000fab0


	//   ....[195]....
        /*0cd4*/ 	.word	0x0000fb20


	//   ....[196]....
        /*0cd8*/ 	.word	0x0000fb90


	//   ....[197]....
        /*0cdc*/ 	.word	0x0000fbf0


	//   ....[198]....
        /*0ce0*/ 	.word	0x0000fc60


	//   ....[199]....
        /*0ce4*/ 	.word	0x0000fcd0


	//   ....[200]....
        /*0ce8*/ 	.word	0x0000fd20


	//   ....[201]....
        /*0cec*/ 	.word	0x0000fd60


	//   ....[202]....
        /*0cf0*/ 	.word	0x0000fdb0


	//   ....[203]....
        /*0cf4*/ 	.word	0x0000fe00


	//   ....[204]....
        /*0cf8*/ 	.word	0x0000fe50


	//   ....[205]....
        /*0cfc*/ 	.word	0x0000fec0


	//   ....[206]....
        /*0d00*/ 	.word	0x0000ff10


	//   ....[207]....
        /*0d04*/ 	.word	0x0000ff60


	//   ....[208]....
        /*0d08*/ 	.word	0x0000ffb0


	//   ....[209]....
        /*0d0c*/ 	.word	0x00010000


	//   ....[210]....
        /*0d10*/ 	.word	0x00010050


	//   ....[211]....
        /*0d14*/ 	.word	0x000100c0


	//   ....[212]....
        /*0d18*/ 	.word	0x00010110


	//   ....[213]....
        /*0d1c*/ 	.word	0x00010170


	//   ....[214]....
        /*0d20*/ 	.word	0x000101d0


	//   ....[215]....
        /*0d24*/ 	.word	0x00010240


	//----- nvinfo : EIATTR_EXIT_INSTR_OFFSETS
	.align		4
.L_258:
        /*0d28*/ 	.byte	0x04, 0x1c
        /*0d2a*/ 	.short	(.L_260 - .L_259)


	//   ....[0]....
.L_259:
        /*0d2c*/ 	.word	0x00000c10


	//   ....[1]....
        /*0d30*/ 	.word	0x0000de40


	//----- nvinfo : EIATTR_MAX_THREADS
	.align		4
.L_260:
        /*0d34*/ 	.byte	0x04, 0x05
        /*0d36*/ 	.short	(.L_262 - .L_261)
.L_261:
        /*0d38*/ 	.word	0x00000080
        /*0d3c*/ 	.word	0x00000001
        /*0d40*/ 	.word	0x00000001


	//----- nvinfo : EIATTR_CRS_STACK_SIZE
	.align		4
.L_262:
        /*0d44*/ 	.byte	0x04, 0x1e
        /*0d46*/ 	.short	(.L_264 - .L_263)
.L_263:
        /*0d48*/ 	.word	0x00000000
.L_264:


//--------------------- .nv.info._ZN7cutlass13device_kernelIN5flash19enable_sm80_to_sm89INS1_16FlashAttnFwdSm80INS1_25CollectiveMainloopFwdSm80ILi4ELi1ELb0EN4cute5tupleIJNS5_1CILi128EEENS7_ILi48EEENS7_ILi96EEEEEELi96ENS_10bfloat16_tEfNS_4arch4Sm80ELb0ELb0ELb1ELb1ELb1ELb1ELb1ELb1EEENS1_21CollectiveEpilogueFwdINS6_IJS8_SA_S9_EEENS6_IJNS7_ILi1EEESI_SI_EEESC_SE_Li128ELb1ELb1ELb1ELb0EEENS1_36VarlenDynamicPersistentTileSchedulerILi128ELi48ELi128ELi128ELb1ELb1ELb0ELb0ELb1ELb1EEEEEEEEEvNT_6ParamsE --------------------------
	.section	.nv.info._ZN7cutlass13device_kernelIN5flash19enable_sm80_to_sm89INS1_16FlashAttnFwdSm80INS1_25CollectiveMainloopFwdSm80ILi4ELi1ELb0EN4cute5tupleIJNS5_1CILi128EEENS7_ILi48EEENS7_ILi96EEEEEELi96ENS_10bfloat16_tEfNS_4arch4Sm80ELb0ELb0ELb1ELb1ELb1ELb1ELb1ELb1EEENS1_21CollectiveEpilogueFwdINS6_IJS8_SA_S9_EEENS6_IJNS7_ILi1EEESI_SI_EEESC_SE_Li128ELb1ELb1ELb1ELb0EEENS1_36VarlenDynamicPersistentTileSchedulerILi128ELi48ELi128ELi128ELb1ELb1ELb0ELb0ELb1ELb1EEEEEEEEEvNT_6ParamsE,"",@"SHT_CUDA_INFO"
	.sectionflags	@""
	.align	4


	//----- nvinfo : EIATTR_CUDA_API_VERSION
	.align		4
        /*0000*/ 	.byte	0x04, 0x37
        /*0002*/ 	.short	(.L_266 - .L_265)
.L_265:
        /*0004*/ 	.word	0x00000082


	//----- nvinfo : EIATTR_SW2861232_WAR
	.align		4
.L_266:
        /*0008*/ 	.byte	0x01, 0x35
	.zero		2


	//----- nvinfo : EIATTR_PARAM_CBANK
	.align		4
        /*000c*/ 	.byte	0x04, 0x0a
        /*000e*/ 	.short	(.L_268 - .L_267)
	.align		4
.L_267:
        /*0010*/ 	.word	index@(.nv.constant0._ZN7cutlass13device_kernelIN5flash19enable_sm80_to_sm89INS1_16FlashAttnFwdSm80INS1_25CollectiveMainloopFwdSm80ILi4ELi1ELb0EN4cute5tupleIJNS5_1CILi128EEENS7_ILi48EEENS7_ILi96EEEEEELi96ENS_10bfloat16_tEfNS_4arch4Sm80ELb0ELb0ELb1ELb1ELb1ELb1ELb1ELb1EEENS1_21CollectiveEpilogueFwdINS6_IJS8_SA_S9_EEENS6_IJNS7_ILi1EEESI_SI_EEESC_SE_Li128ELb1ELb1ELb1ELb0EEENS1_36VarlenDynamicPersistentTileSchedulerILi128ELi48ELi128ELi128ELb1ELb1ELb0ELb0ELb1ELb1EEEEEEEEEvNT_6ParamsE)
        /*0014*/ 	.short	0x0160
        /*0016*/ 	.short	0x0438


	//----- nvinfo : EIATTR_CBANK_PARAM_SIZE
	.align		4
.L_268:
        /*0018*/ 	.byte	0x03, 0x19
        /*001a*/ 	.short	0x0438


	//----- nvinfo : EIATTR_KPARAM_INFO
	.align		4
        /*001c*/ 	.byte	0x04, 0x17
        /*001e*/ 	.short	(.L_270 - .L_269)
.L_269:
        /*0020*/ 	.word	0x00000000
        /*0024*/ 	.short	0x0000
        /*0026*/ 	.short	0x0000
        /*0028*/ 	.byte	0x00, 0xf0, 0xe1, 0x10


	//----- nvinfo : EIATTR_MAXREG_COUNT
	.align		4
.L_270:
        /*002c*/ 	.byte	0x03, 0x1b
        /*002e*/ 	.short	0x00ff


	//----- nvinfo : EIATTR_NUM_BARRIERS
	.align		4
        /*0030*/ 	.byte	0x02, 0x4c
        /*0032*/ 	.byte	0x06
	.zero		1


	//----- nvinfo : EIATTR_ANNOTATIONS
	.align		4
        /*0034*/ 	.byte	0x04, 0x55
        /*0036*/ 	.short	(.L_272 - .L_271)


	//   ....[0]....
.L_271:
        /* <DEDUP_REMOVED lines=144> */


	//----- nvinfo : EIATTR_MERCURY_ISA_VERSION
	.align		4
.L_272:
        /*0920*/ 	.byte	0x03, 0x5f
        /*0922*/ 	.short	0x0000


	//----- nvinfo : EIATTR_INT_WARP_WIDE_INSTR_OFFSETS
	.align		4
        /*0924*/ 	.byte	0x04, 0x31
        /*0926*/ 	.short	(.L_274 - .L_273)


	//   ....[0]....
.L_273:
        /*0928*/ 	.word	0x00014ff0


	//   ....[1]....
        /*092c*/ 	.word	0x00015070


	//----- nvinfo : EIATTR_COOP_GROUP_MASK_REGIDS
	.align		4
.L_274:
        /*0930*/ 	.byte	0x04, 0x29
        /*0932*/ 	.short	(.L_276 - .L_275)


	//   ....[0]....
.L_275:
        /*0934*/ 	.word	0xffffffff


	//   ....[1]....
        /*0938*/ 	.word	0xffffffff


	//   ....[2]....
        /*093c*/ 	.word	0xffffffff


	//   ....[3]....
        /*0940*/ 	.word	0xffffffff


	//   ....[4]....
        /*0944*/ 	.word	0xffffffff


	//   ....[5]....
        /*0948*/ 	.word	0xffffffff


	//   ....[6]....
        /*094c*/ 	.word	0xffffffff


	//   ....[7]....
        /*0950*/ 	.word	0xffffffff


	//   ....[8]....
        /*0954*/ 	.word	0xffffffff


	//   ....[9]....
        /*0958*/ 	.word	0xffffffff


	//   ....[10]....
        /*095c*/ 	.word	0xffffffff


	//   ....[11]....
        /*0960*/ 	.word	0xffffffff


	//   ....[12]....
        /*0964*/ 	.word	0xffffffff


	//   ....[13]....
        /*0968*/ 	.word	0xffffffff


	//   ....[14]....
        /*096c*/ 	.word	0xffffffff


	//   ....[15]....
        /*0970*/ 	.word	0xffffffff


	//   ....[16]....
        /*0974*/ 	.word	0xffffffff


	//   ....[17]....
        /*0978*/ 	.word	0xffffffff


	//   ....[18]....
        /*097c*/ 	.word	0xffffffff


	//   ....[19]....
        /*0980*/ 	.word	0xffffffff


	//   ....[20]....
        /*0984*/ 	.word	0xffffffff


	//   ....[21]....
        /*0988*/ 	.word	0xffffffff


	//   ....[22]....
        /*098c*/ 	.word	0xffffffff


	//   ....[23]....
        /*0990*/ 	.word	0xffffffff


	//   ....[24]....
        /*0994*/ 	.word	0xffffffff


	//   ....[25]....
        /*0998*/ 	.word	0xffffffff


	//   ....[26]....
        /*099c*/ 	.word	0xffffffff


	//   ....[27]....
        /*09a0*/ 	.word	0xffffffff


	//   ....[28]....
        /*09a4*/ 	.word	0xffffffff


	//   ....[29]....
        /*09a8*/ 	.word	0xffffffff


	//   ....[30]....
        /*09ac*/ 	.word	0xffffffff


	//   ....[31]....
        /*09b0*/ 	.word	0xffffffff


	//   ....[32]....
        /*09b4*/ 	.word	0xffffffff


	//   ....[33]....
        /*09b8*/ 	.word	0xffffffff


	//   ....[34]....
        /*09bc*/ 	.word	0xffffffff


	//   ....[35]....
        /*09c0*/ 	.word	0xffffffff


	//   ....[36]....
        /*09c4*/ 	.word	0xffffffff


	//   ....[37]....
        /*09c8*/ 	.word	0xffffffff


	//   ....[38]....
        /*09cc*/ 	.word	0xffffffff


	//   ....[39]....
        /*09d0*/ 	.word	0xffffffff


	//   ....[40]....
        /*09d4*/ 	.word	0xffffffff


	//   ....[41]....
        /*09d8*/ 	.word	0xffffffff


	//   ....[42]....
        /*09dc*/ 	.word	0xffffffff


	//   ....[43]....
        /*09e0*/ 	.word	0xffffffff


	//   ....[44]....
        /*09e4*/ 	.word	0xffffffff


	//   ....[45]....
        /*09e8*/ 	.word	0xffffffff


	//   ....[46]....
        /*09ec*/ 	.word	0xffffffff


	//   ....[47]....
        /*09f0*/ 	.word	0xffffffff


	//   ....[48]....
        /*09f4*/ 	.word	0xffffffff


	//   ....[49]....
        /*09f8*/ 	.word	0xffffffff


	//   ....[50]....
        /*09fc*/ 	.word	0xffffffff


	//   ....[51]....
        /*0a00*/ 	.word	0xffffffff


	//   ....[52]....
        /*0a04*/ 	.word	0xffffffff


	//   ....[53]....
        /*0a08*/ 	.word	0xffffffff


	//   ....[54]....
        /*0a0c*/ 	.word	0xffffffff


	//   ....[55]....
        /*0a10*/ 	.word	0xffffffff


	//   ....[56]....
        /*0a14*/ 	.word	0xffffffff


	//   ....[57]....
        /*0a18*/ 	.word	0xffffffff


	//   ....[58]....
        /*0a1c*/ 	.word	0xffffffff


	//   ....[59]....
        /*0a20*/ 	.word	0xffffffff


	//   ....[60]....
        /*0a24*/ 	.word	0xffffffff


	//   ....[61]....
        /*0a28*/ 	.word	0xffffffff


	//   ....[62]....
        /*0a2c*/ 	.word	0xffffffff


	//   ....[63]....
        /*0a30*/ 	.word	0xffffffff


	//   ....[64]....
        /*0a34*/ 	.word	0xffffffff


	//   ....[65]....
        /*0a38*/ 	.word	0xffffffff


	//   ....[66]....
        /*0a3c*/ 	.word	0xffffffff


	//   ....[67]....
        /*0a40*/ 	.word	0xffffffff


	//   ....[68]....
        /*0a44*/ 	.word	0xffffffff


	//   ....[69]....
        /*0a48*/ 	.word	0xffffffff


	//   ....[70]....
        /*0a4c*/ 	.word	0xffffffff


	//   ....[71]....
        /*0a50*/ 	.word	0xffffffff


	//   ....[72]....
        /*0a54*/ 	.word	0xffffffff


	//   ....[73]....
        /*0a58*/ 	.word	0xffffffff


	//   ....[74]....
        /*0a5c*/ 	.word	0xffffffff


	//   ....[75]....
        /*0a60*/ 	.word	0xffffffff


	//   ....[76]....
        /*0a64*/ 	.word	0xffffffff


	//   ....[77]....
        /*0a68*/ 	.word	0xffffffff


	//   ....[78]....
        /*0a6c*/ 	.word	0xffffffff


	//   ....[79]....
        /*0a70*/ 	.word	0xffffffff


	//   ....[80]....
        /*0a74*/ 	.word	0xffffffff


	//   ....[81]....
        /*0a78*/ 	.word	0xffffffff


	//   ....[82]....
        /*0a7c*/ 	.word	0xffffffff


	//   ....[83]....
        /*0a80*/ 	.word	0xffffffff


	//   ....[84]....
        /*0a84*/ 	.word	0xffffffff


	//   ....[85]....
        /*0a88*/ 	.word	0xffffffff


	//   ....[86]....
        /*0a8c*/ 	.word	0xffffffff


	//   ....[87]....
        /*0a90*/ 	.word	0xffffffff


	//   ....[88]....
        /*0a94*/ 	.word	0xffffffff


	//   ....[89]....
        /*0a98*/ 	.word	0xffffffff


	//   ....[90]....
        /*0a9c*/ 	.word	0xffffffff


	//   ....[91]....
        /*0aa0*/ 	.word	0xffffffff


	//   ....[92]....
        /*0aa4*/ 	.word	0xffffffff


	//   ....[93]....
        /*0aa8*/ 	.word	0xffffffff


	//   ....[94]....
        /*0aac*/ 	.word	0xffffffff


	//   ....[95]....
        /*0ab0*/ 	.word	0xffffffff


	//   ....[96]....
        /*0ab4*/ 	.word	0xffffffff


	//   ....[97]....
        /*0ab8*/ 	.word	0xffffffff


	//   ....[98]....
        /*0abc*/ 	.word	0xffffffff


	//   ....[99]....
        /*0ac0*/ 	.word	0xffffffff


	//   ....[100]....
        /*0ac4*/ 	.word	0xffffffff


	//   ....[101]....
        /*0ac8*/ 	.word	0xffffffff


	//   ....[102]....
        /*0acc*/ 	.word	0xffffffff


	//   ....[103]....
        /*0ad0*/ 	.word	0xffffffff


	//   ....[104]....
        /*0ad4*/ 	.word	0xffffffff


	//   ....[105]....
        /*0ad8*/ 	.word	0xffffffff


	//   ....[106]....
        /*0adc*/ 	.word	0xffffffff


	//   ....[107]....
        /*0ae0*/ 	.word	0xffffffff


	//   ....[108]....
        /*0ae4*/ 	.word	0xffffffff


	//   ....[109]....
        /*0ae8*/ 	.word	0xffffffff


	//   ....[110]....
        /*0aec*/ 	.word	0xffffffff


	//   ....[111]....
        /*0af0*/ 	.word	0xffffffff


	//   ....[112]....
        /*0af4*/ 	.word	0xffffffff


	//   ....[113]....
        /*0af8*/ 	.word	0xffffffff


	//   ....[114]....
        /*0afc*/ 	.word	0xffffffff


	//   ....[115]....
        /*0b00*/ 	.word	0xffffffff


	//   ....[116]....
        /*0b04*/ 	.word	0xffffffff


	//   ....[117]....
        /*0b08*/ 	.word	0xffffffff


	//   ....[118]....
        /*0b0c*/ 	.word	0xffffffff


	//   ....[119]....
        /*0b10*/ 	.word	0xffffffff


	//   ....[120]....
        /*0b14*/ 	.word	0xffffffff


	//   ....[121]....
        /*0b18*/ 	.word	0xffffffff


	//   ....[122]....
        /*0b1c*/ 	.word	0xffffffff


	//   ....[123]....
        /*0b20*/ 	.word	0xffffffff


	//   ....[124]....
        /*0b24*/ 	.word	0xffffffff


	//   ....[125]....
        /*0b28*/ 	.word	0xffffffff


	//   ....[126]....
        /*0b2c*/ 	.word	0xffffffff


	//   ....[127]....
        /*0b30*/ 	.word	0xffffffff


	//   ....[128]....
        /*0b34*/ 	.word	0xffffffff


	//   ....[129]....
        /*0b38*/ 	.word	0xffffffff


	//   ....[130]....
        /*0b3c*/ 	.word	0xffffffff


	//   ....[131]....
        /*0b40*/ 	.word	0xffffffff


	//   ....[132]....
        /*0b44*/ 	.word	0xffffffff


	//   ....[133]....
        /*0b48*/ 	.word	0xffffffff


	//   ....[134]....
        /*0b4c*/ 	.word	0xffffffff


	//   ....[135]....
        /*0b50*/ 	.word	0xffffffff


	//   ....[136]....
        /*0b54*/ 	.word	0xffffffff


	//   ....[137]....
        /*0b58*/ 	.word	0xffffffff


	//   ....[138]....
        /*0b5c*/ 	.word	0xffffffff


	//   ....[139]....
        /*0b60*/ 	.word	0xffffffff


	//   ....[140]....
        /*0b64*/ 	.word	0xffffffff


	//   ....[141]....
        /*0b68*/ 	.word	0xffffffff


	//   ....[142]....
        /*0b6c*/ 	.word	0xffffffff


	//   ....[143]....
        /*0b70*/ 	.word	0xffffffff


	//   ....[144]....
        /*0b74*/ 	.word	0xffffffff


	//   ....[145]....
        /*0b78*/ 	.word	0xffffffff


	//   ....[146]....
        /*0b7c*/ 	.word	0xffffffff


	//   ....[147]....
        /*0b80*/ 	.word	0xffffffff


	//   ....[148]....
        /*0b84*/ 	.word	0xffffffff


	//   ....[149]....
        /*0b88*/ 	.word	0xffffffff


	//   ....[150]....
        /*0b8c*/ 	.word	0xffffffff


	//   ....[151]....
        /*0b90*/ 	.word	0xffffffff


	//   ....[152]....
        /*0b94*/ 	.word	0xffffffff


	//   ....[153]....
        /*0b98*/ 	.word	0xffffffff


	//   ....[154]....
        /*0b9c*/ 	.word	0xffffffff


	//   ....[155]....
        /*0ba0*/ 	.word	0xffffffff


	//   ....[156]....
        /*0ba4*/ 	.word	0xffffffff


	//   ....[157]....
        /*0ba8*/ 	.word	0xffffffff


	//   ....[158]....
        /*0bac*/ 	.word	0xffffffff


	//   ....[159]....
        /*0bb0*/ 	.word	0xffffffff


	//   ....[160]....
        /*0bb4*/ 	.word	0xffffffff


	//   ....[161]....
        /*0bb8*/ 	.word	0xffffffff


	//   ....[162]....
        /*0bbc*/ 	.word	0xffffffff


	//   ....[163]....
        /*0bc0*/ 	.word	0xffffffff


	//   ....[164]....
        /*0bc4*/ 	.word	0xffffffff


	//   ....[165]....
        /*0bc8*/ 	.word	0xffffffff


	//   ....[166]....
        /*0bcc*/ 	.word	0xffffffff


	//   ....[167]....
        /*0bd0*/ 	.word	0xffffffff


	//   ....[168]....
        /*0bd4*/ 	.word	0xffffffff


	//   ....[169]....
        /*0bd8*/ 	.word	0xffffffff


	//   ....[170]....
        /*0bdc*/ 	.word	0xffffffff


	//   ....[171]....
        /*0be0*/ 	.word	0xffffffff


	//   ....[172]....
        /*0be4*/ 	.word	0xffffffff


	//   ....[173]....
        /*0be8*/ 	.word	0xffffffff


	//   ....[174]....
        /*0bec*/ 	.word	0xffffffff


	//   ....[175]....
        /*0bf0*/ 	.word	0xffffffff


	//   ....[176]....
        /*0bf4*/ 	.word	0xffffffff


	//   ....[177]....
        /*0bf8*/ 	.word	0xffffffff


	//   ....[178]....
        /*0bfc*/ 	.word	0xffffffff


	//   ....[179]....
        /*0c00*/ 	.word	0xffffffff


	//   ....[180]....
        /*0c04*/ 	.word	0xffffffff


	//   ....[181]....
        /*0c08*/ 	.word	0xffffffff


	//   ....[182]....
        /*0c0c*/ 	.word	0xffffffff


	//   ....[183]....
        /*0c10*/ 	.word	0xffffffff


	//   ....[184]....
        /*0c14*/ 	.word	0xffffffff


	//   ....[185]....
        /*0c18*/ 	.word	0xffffffff


	//   ....[186]....
        /*0c1c*/ 	.word	0xffffffff


	//   ....[187]....
        /*0c20*/ 	.word	0xffffffff


	//   ....[188]....
        /*0c24*/ 	.word	0xffffffff


	//   ....[189]....
        /*0c28*/ 	.word	0xffffffff


	//   ....[190]....
        /*0c2c*/ 	.word	0xffffffff


	//   ....[191]....
        /*0c30*/ 	.word	0xffffffff


	//   ....[192]....
        /*0c34*/ 	.word	0xffffffff


	//   ....[193]....
        /*0c38*/ 	.word	0xffffffff


	//   ....[194]....
        /*0c3c*/ 	.word	0xffffffff


	//   ....[195]....
        /*0c40*/ 	.word	0xffffffff


	//   ....[196]....
        /*0c44*/ 	.word	0xffffffff


	//   ....[197]....
        /*0c48*/ 	.word	0xffffffff


	//   ....[198]....
        /*0c4c*/ 	.word	0xffffffff


	//   ....[199]....
        /*0c50*/ 	.word	0xffffffff


	//   ....[200]....
        /*0c54*/ 	.word	0xffffffff


	//   ....[201]....
        /*0c58*/ 	.word	0xffffffff


	//   ....[202]....
        /*0c5c*/ 	.word	0xffffffff


	//   ....[203]....
        /*0c60*/ 	.word	0xffffffff


	//   ....[204]....
        /*0c64*/ 	.word	0xffffffff


	//   ....[205]....
        /*0c68*/ 	.word	0xffffffff


	//   ....[206]....
        /*0c6c*/ 	.word	0xffffffff


	//   ....[207]....
        /*0c70*/ 	.word	0xffffffff


	//   ....[208]....
        /*0c74*/ 	.word	0xffffffff


	//   ....[209]....
        /*0c78*/ 	.word	0xffffffff


	//   ....[210]....
        /*0c7c*/ 	.word	0xffffffff


	//   ....[211]....
        /*0c80*/ 	.word	0xffffffff


	//   ....[212]....
        /*0c84*/ 	.word	0xffffffff


	//   ....[213]....
        /*0c88*/ 	.word	0xffffffff


	//   ....[214]....
        /*0c8c*/ 	.word	0xffffffff


	//   ....[215]....
        /*0c90*/ 	.word	0xffffffff


	//   ....[216]....
        /*0c94*/ 	.word	0xffffffff


	//   ....[217]....
        /*0c98*/ 	.word	0xffffffff


	//   ....[218]....
        /*0c9c*/ 	.word	0xffffffff


	//   ....[219]....
        /*0ca0*/ 	.word	0xffffffff


	//   ....[220]....
        /*0ca4*/ 	.word	0xffffffff


	//   ....[221]....
        /*0ca8*/ 	.word	0xffffffff


	//   ....[222]....
        /*0cac*/ 	.word	0xffffffff


	//   ....[223]....
        /*0cb0*/ 	.word	0xffffffff


	//   ....[224]....
        /*0cb4*/ 	.word	0xffffffff


	//   ....[225]....
        /*0cb8*/ 	.word	0xffffffff


	//   ....[226]....
        /*0cbc*/ 	.word	0xffffffff


	//   ....[227]....
        /*0cc0*/ 	.word	0xffffffff


	//   ....[228]....
        /*0cc4*/ 	.word	0xffffffff


	//   ....[229]....
        /*0cc8*/ 	.word	0xffffffff


	//   ....[230]....
        /*0ccc*/ 	.word	0xffffffff


	//   ....[231]....
        /*0cd0*/ 	.word	0xffffffff


	//----- nvinfo : EIATTR_COOP_GROUP_INSTR_OFFSETS
	.align		4
.L_276:
        /*0cd4*/ 	.byte	0x04, 0x28
        /*0cd6*/ 	.short	(.L_278 - .L_277)


	//   ....[0]....
.L_277:
        /*0cd8*/ 	.word	0x00000050


	//   ....[1]....
        /*0cdc*/ 	.word	0x00000200


	//   ....[2]....
        /*0ce0*/ 	.word	0x00000230


	//   ....[3]....
        /*0ce4*/ 	.word	0x00000260


	//   ....[4]....
        /*0ce8*/ 	.word	0x00000290


	//   ....[5]....
        /*0cec*/ 	.word	0x000002c0


	//   ....[6]....
        /*0cf0*/ 	.word	0x000002f0


	//   ....[7]....
        /*0cf4*/ 	.word	0x00000460


	//   ....[8]....
        /*0cf8*/ 	.word	0x000004a0


	//   ....[9]....
        /*0cfc*/ 	.word	0x000004d0


	//   ....[10]....
        /*0d00*/ 	.word	0x00000500


	//   ....[11]....
        /*0d04*/ 	.word	0x00000530


	//   ....[12]....
        /*0d08*/ 	.word	0x00000560


	//   ....[13]....
        /*0d0c*/ 	.word	0x000005f0


	//   ....[14]....
        /*0d10*/ 	.word	0x00000620


	//   ....[15]....
        /*0d14*/ 	.word	0x00000640


	//   ....[16]....
        /*0d18*/ 	.word	0x000006a0


	//   ....[17]....
        /*0d1c*/ 	.word	0x00003ab0


	//   ....[18]....
        /*0d20*/ 	.word	0x00003ac0


	//   ....[19]....
        /*0d24*/ 	.word	0x00005680


	//   ....[20]....
        /*0d28*/ 	.word	0x00005690


	//   ....[21]....
        /*0d2c*/ 	.word	0x00007000


	//   ....[22]....
        /*0d30*/ 	.word	0x00007020


	//   ....[23]....
        /*0d34*/ 	.word	0x00007610


	//   ....[24]....
        /*0d38*/ 	.word	0x00007630


	//   ....[25]....
        /*0d3c*/ 	.word	0x00008530


	//   ....[26]....
        /*0d40*/ 	.word	0x00008550


	//   ....[27]....
        /*0d44*/ 	.word	0x00008690


	//   ....[28]....
        /*0d48*/ 	.word	0x000086a0


	//   ....[29]....
        /*0d4c*/ 	.word	0x000087e0


	//   ....[30]....
        /*0d50*/ 	.word	0x00008800


	//   ....[31]....
        /*0d54*/ 	.word	0x00008940


	//   ....[32]....
        /*0d58*/ 	.word	0x00008950


	//   ....[33]....
        /*0d5c*/ 	.word	0x00008e20


	//   ....[34]....
        /*0d60*/ 	.word	0x00008e30


	//   ....[35]....
        /*0d64*/ 	.word	0x00008e40


	//   ....[36]....
        /*0d68*/ 	.word	0x00008e50


	//   ....[37]....
        /*0d6c*/ 	.word	0x00009160


	//   ....[38]....
        /*0d70*/ 	.word	0x000091a0


	//   ....[39]....
        /*0d74*/ 	.word	0x000091e0


	//   ....[40]....
        /*0d78*/ 	.word	0x00009220


	//   ....[41]....
        /*0d7c*/ 	.word	0x0000bb00


	//   ....[42]....
        /*0d80*/ 	.word	0x0000bb40


	//   ....[43]....
        /*0d84*/ 	.word	0x0000bb80


	//   ....[44]....
        /*0d88*/ 	.word	0x0000bbc0


	//   ....[45]....
        /*0d8c*/ 	.word	0x0000e820


	//   ....[46]....
        /*0d90*/ 	.word	0x0000e830


	//   ....[47]....
        /*0d94*/ 	.word	0x0000ea00


	//   ....[48]....
        /*0d98*/ 	.word	0x0000ea10


	//   ....[49]....
        /*0d9c*/ 	.word	0x0000fa10


	//   ....[50]....
        /*0da0*/ 	.word	0x0000fa30


	//   ....[51]....
        /*0da4*/ 	.word	0x0000fb60


	//   ....[52]....
        /*0da8*/ 	.word	0x0000fb70


	//   ....[53]....
        /*0dac*/ 	.word	0x00010330


	//   ....[54]....
        /*0db0*/ 	.word	0x00010360


	//   ....[55]....
        /*0db4*/ 	.word	0x00010370


	//   ....[56]....
        /*0db8*/ 	.word	0x00010380


	//   ....[57]....
        /*0dbc*/ 	.word	0x00010390


	//   ....[58]....
        /*0dc0*/ 	.word	0x000103c0


	//   ....[59]....
        /*0dc4*/ 	.word	0x000103e0


	//   ....[60]....
        /*0dc8*/ 	.word	0x00010400


	//   ....[61]....
        /*0dcc*/ 	.word	0x00011760


	//   ....[62]....
        /*0dd0*/ 	.word	0x00011770


	//   ....[63]....
        /*0dd4*/ 	.word	0x00011880


	//   ....[64]....
        /*0dd8*/ 	.word	0x00011890


	//   ....[65]....
        /*0ddc*/ 	.word	0x00012870


	//   ....[66]....
        /*0de0*/ 	.word	0x00012890


	//   ....[67]....
        /*0de4*/ 	.word	0x00012980


	//   ....[68]....
        /*0de8*/ 	.word	0x00012990


	//   ....[69]....
        /*0dec*/ 	.word	0x00012d90


	//   ....[70]....
        /*0df0*/ 	.word	0x00012dc0


	//   ....[71]....
        /*0df4*/ 	.word	0x00012de0


	//   ....[72]....
        /*0df8*/ 	.word	0x00012e00


	//   ....[73]....
        /*0dfc*/ 	.word	0x00012e20


	//   ....[74]....
        /*0e00*/ 	.word	0x00012e40


	//   ....[75]....
        /*0e04*/ 	.word	0x00012e60


	//   ....[76]....
        /*0e08*/ 	.word	0x00012e80


	//   ....[77]....
        /*0e0c*/ 	.word	0x00014640


	//   ....[78]....
        /*0e10*/ 	.word	0x00014650


	//   ....[79]....
        /*0e14*/ 	.word	0x00014660


	//   ....[80]....
        /*0e18*/ 	.word	0x00014670


	//   ....[81]....
        /*0e1c*/ 	.word	0x000146a0


	//   ....[82]....
        /*0e20*/ 	.word	0x000146c0


	//   ....[83]....
        /*0e24*/ 	.word	0x000146e0


	//   ....[84]....
        /*0e28*/ 	.word	0x000146f0


	//   ....[85]....
        /*0e2c*/ 	.word	0x00015cd0


	//   ....[86]....
        /*0e30*/ 	.word	0x00015ce0


	//   ....[87]....
        /*0e34*/ 	.word	0x00015d00


	//   ....[88]....
        /*0e38*/ 	.word	0x00015d10


	//   ....[89]....
        /*0e3c*/ 	.word	0x00015d20


	//   ....[90]....
        /*0e40*/ 	.word	0x00015d30


	//   ....[91]....
        /*0e44*/ 	.word	0x00015d50


	//   ....[92]....
        /*0e48*/ 	.word	0x00015d60


	//   ....[93]....
        /*0e4c*/ 	.word	0x000161d0


	//   ....[94]....
        /*0e50*/ 	.word	0x000161f0


	//   ....[95]....
        /*0e54*/ 	.word	0x00016310


	//   ....[96]....
        /*0e58*/ 	.word	0x00016320


	//   ....[97]....
        /*0e5c*/ 	.word	0x00016450


	//   ....[98]....
        /*0e60*/ 	.word	0x00016470


	//   ....[99]....
        /*0e64*/ 	.word	0x000165a0


	//   ....[100]....
        /*0e68*/ 	.word	0x000165b0


	//   ....[101]....
        /*0e6c*/ 	.word	0x000168e0


	//   ....[102]....
        /*0e70*/ 	.word	0x00016900


	//   ....[103]....
        /*0e74*/ 	.word	0x00016dd0


	//   ....[104]....
        /*0e78*/ 	.word	0x00016de0


	//   ....[105]....
        /*0e7c*/ 	.word	0x000172b0


	//   ....[106]....
        /*0e80*/ 	.word	0x000172d0


	//   ....[107]....
        /*0e84*/ 	.word	0x000177b0


	//   ....[108]....
        /*0e88*/ 	.word	0x000177c0


	//   ....[109]....
        /*0e8c*/ 	.word	0x000184a0


	//   ....[110]....
        /*0e90*/ 	.word	0x000184c0


	//   ....[111]....
        /*0e94*/ 	.word	0x000185f0


	//   ....[112]....
        /*0e98*/ 	.word	0x00018600


	//   ....[113]....
        /*0e9c*/ 	.word	0x00018730


	//   ....[114]....
        /*0ea0*/ 	.word	0x00018750


	//   ....[115]....
        /*0ea4*/ 	.word	0x00018880


	//   ....[116]....
        /*0ea8*/ 	.word	0x00018890


	//   ....[117]....
        /*0eac*/ 	.word	0x00018a80


	//   ....[118]....
        /*0eb0*/ 	.word	0x00018aa0


	//   ....[119]....
        /*0eb4*/ 	.word	0x00018bd0


	//   ....[120]....
        /*0eb8*/ 	.word	0x00018c10


	//   ....[121]....
        /*0ebc*/ 	.word	0x00018c40


	//   ....[122]....
        /*0ec0*/ 	.word	0x00018c70


	//   ....[123]....
        /*0ec4*/ 	.word	0x00018ca0


	//   ....[124]....
        /*0ec8*/ 	.word	0x00018cd0


	//   ....[125]....
        /*0ecc*/ 	.word	0x00018e40


	//   ....[126]....
        /*0ed0*/ 	.word	0x00018e80


	//   ....[127]....
        /*0ed4*/ 	.word	0x00018eb0


	//   ....[128]....
        /*0ed8*/ 	.word	0x00018ee0


	//   ....[129]....
        /*0edc*/ 	.word	0x00018f10


	//   ....[130]....
        /*0ee0*/ 	.word	0x00018f40


	//   ....[131]....
        /*0ee4*/ 	.word	0x00018fd0


	//   ....[132]....
        /*0ee8*/ 	.word	0x00019000


	//   ....[133]....
        /*0eec*/ 	.word	0x00019010


	//   ....[134]....
        /*0ef0*/ 	.word	0x00019070


	//   ....[135]....
        /*0ef4*/ 	.word	0x00019650


	//   ....[136]....
        /*0ef8*/ 	.word	0x000196b0


	//   ....[137]....
        /*0efc*/ 	.word	0x00019700


	//   ....[138]....
        /*0f00*/ 	.word	0x00019750


	//   ....[139]....
        /*0f04*/ 	.word	0x000197a0


	//   ....[140]....
        /*0f08*/ 	.word	0x00019810


	//   ....[141]....
        /*0f0c*/ 	.word	0x00019850


	//   ....[142]....
        /*0f10*/ 	.word	0x000198c0


	//   ....[143]....
        /*0f14*/ 	.word	0x00019930


	//   ....[144]....
        /*0f18*/ 	.word	0x00019990


	//   ....[145]....
        /*0f1c*/ 	.word	0x00019a00


	//   ....[146]....
        /*0f20*/ 	.word	0x00019a70


	//   ....[147]....
        /*0f24*/ 	.word	0x00019ad0


	//   ....[148]....
        /*0f28*/ 	.word	0x00019b30


	//   ....[149]....
        /*0f2c*/ 	.word	0x00019b90


	//   ....[150]....
        /*0f30*/ 	.word	0x00019c00


	//   ....[151]....
        /*0f34*/ 	.word	0x00019c60


	//   ....[152]....
        /*0f38*/ 	.word	0x00019cc0


	//   ....[153]....
        /*0f3c*/ 	.word	0x00019d30


	//   ....[154]....
        /*0f40*/ 	.word	0x00019d90


	//   ....[155]....
        /*0f44*/ 	.word	0x00019df0


	//   ....[156]....
        /*0f48*/ 	.word	0x00019e60


	//   ....[157]....
        /*0f4c*/ 	.word	0x00019ec0


	//   ....[158]....
        /*0f50*/ 	.word	0x00019f20


	//   ....[159]....
        /*0f54*/ 	.word	0x00019f60


	//   ....[160]....
        /*0f58*/ 	.word	0x00019fa0


	//   ....[161]....
        /*0f5c*/ 	.word	0x00019ff0


	//   ....[162]....
        /*0f60*/ 	.word	0x0001a040


	//   ....[163]....
        /*0f64*/ 	.word	0x0001a090


	//   ....[164]....
        /*0f68*/ 	.word	0x0001a0e0


	//   ....[165]....
        /*0f6c*/ 	.word	0x0001a130


	//   ....[166]....
        /*0f70*/ 	.word	0x0001a180


	//   ....[167]....
        /*0f74*/ 	.word	0x0001a1f0


	//   ....[168]....
        /*0f78*/ 	.word	0x0001a250


	//   ....[169]....
        /*0f7c*/ 	.word	0x0001a2b0


	//   ....[170]....
        /*0f80*/ 	.word	0x0001a310


	//   ....[171]....
        /*0f84*/ 	.word	0x0001a380


	//   ....[172]....
        /*0f88*/ 	.word	0x0001a3e0


	//   ....[173]....
        /*0f8c*/ 	.word	0x0001a440


	//   ....[174]....
        /*0f90*/ 	.word	0x0001a480


	//   ....[175]....
        /*0f94*/ 	.word	0x0001a4c0


	//   ....[176]....
        /*0f98*/ 	.word	0x0001a510


	//   ....[177]....
        /*0f9c*/ 	.word	0x0001a550


	//   ....[178]....
        /*0fa0*/ 	.word	0x0001a5a0


	//   ....[179]....
        /*0fa4*/ 	.word	0x0001a5e0


	//   ....[180]....
        /*0fa8*/ 	.word	0x0001a630


	//   ....[181]....
        /*0fac*/ 	.word	0x0001a670


	//   ....[182]....
        /*0fb0*/ 	.word	0x0001a6c0


	//   ....[183]....
        /*0fb4*/ 	.word	0x0001a700


	//   ....[184]....
        /*0fb8*/ 	.word	0x0001a750


	//   ....[185]....
        /*0fbc*/ 	.word	0x0001a7a0


	//   ....[186]....
        /*0fc0*/ 	.word	0x0001a7f0


	//   ....[187]....
        /*0fc4*/ 	.word	0x0001a840


	//   ....[188]....
        /*0fc8*/ 	.word	0x0001a890


	//   ....[189]....
        /*0fcc*/ 	.word	0x0001a8d0


	//   ....[190]....
        /*0fd0*/ 	.word	0x0001a940


	//   ....[191]....
        /*0fd4*/ 	.word	0x0001a9b0


	//   ....[192]....
        /*0fd8*/ 	.word	0x0001aa10


	//   ....[193]....
        /*0fdc*/ 	.word	0x0001aa70


	//   ....[194]....
        /*0fe0*/ 	.word	0x0001aad0


	//   ....[195]....
        /*0fe4*/ 	.word	0x0001ab40


	//   ....[196]....
        /*0fe8*/ 	.word	0x0001aba0


	//   ....[197]....
        /*0fec*/ 	.word	0x0001ac00


	//   ....[198]....
        /*0ff0*/ 	.word	0x0001ac60


	//   ....[199]....
        /*0ff4*/ 	.word	0x0001acd0


	//   ....[200]....
        /*0ff8*/ 	.word	0x0001ad30


	//   ....[201]....
        /*0ffc*/ 	.word	0x0001ad90


	//   ....[202]....
        /*1000*/ 	.word	0x0001adf0


	//   ....[203]....
        /*1004*/ 	.word	0x0001ae60


	//   ....[204]....
        /*1008*/ 	.word	0x0001aec0


	//   ....[205]....
        /*100c*/ 	.word	0x0001af20


	//   ....[206]....
        /*1010*/ 	.word	0x0001af80


	//   ....[207]....
        /*1014*/ 	.word	0x0001aff0


	//   ....[208]....
        /*1018*/ 	.word	0x0001b050


	//   ....[209]....
        /*101c*/ 	.word	0x0001b0b0


	//   ....[210]....
        /*1020*/ 	.word	0x0001b110


	//   ....[211]....
        /*1024*/ 	.word	0x0001b180


	//   ....[212]....
        /*1028*/ 	.word	0x0001b1e0


	//   ....[213]....
        /*102c*/ 	.word	0x0001b240


	//   ....[214]....
        /*1030*/ 	.word	0x0001b2a0


	//   ....[215]....
        /*1034*/ 	.word	0x0001b310


	//   ....[216]....
        /*1038*/ 	.word	0x0001b360


	//   ....[217]....
        /*103c*/ 	.word	0x0001b3a0


	//   ....[218]....
        /*1040*/ 	.word	0x0001b3f0


	//   ....[219]....
        /*1044*/ 	.word	0x0001b440


	//   ....[220]....
        /*1048*/ 	.word	0x0001b490


	//   ....[221]....
        /*104c*/ 	.word	0x0001b500


	//   ....[222]....
        /*1050*/ 	.word	0x0001b540


	//   ....[223]....
        /*1054*/ 	.word	0x0001b590


	//   ....[224]....
        /*1058*/ 	.word	0x0001b5e0


	//   ....[225]....
        /*105c*/ 	.word	0x0001b630


	//   ....[226]....
        /*1060*/ 	.word	0x0001b680


	//   ....[227]....
        /*1064*/ 	.word	0x0001b6f0


	//   ....[228]....
        /*1068*/ 	.word	0x0001b730


	//   ....[229]....
        /*106c*/ 	.word	0x0001b7a0


	//   ....[230]....
        /*1070*/ 	.word	0x0001b800


	//   ....[231]....
        /*1074*/ 	.word	0x0001b870


	//----- nvinfo : EIATTR_EXIT_INSTR_OFFSETS
	.align		4
.L_278:
        /*1078*/ 	.byte	0x04, 0x1c
        /*107a*/ 	.short	(.L_280 - .L_279)


	//   ....[0]....
.L_279:
        /*107c*/ 	.word	0x00000c10


	//   ....[1]....
        /*1080*/ 	.word	0x00019610


	//----- nvinfo : EIATTR_MAX_THREADS
	.align		4
.L_280:
        /*1084*/ 	.byte	0x04, 0x05
        /*1086*/ 	.short	(.L_282 - .L_281)
.L_281:
        /*1088*/ 	.word	0x00000080
        /*108c*/ 	.word	0x00000001
        /*1090*/ 	.word	0x00000001


	//----- nvinfo : EIATTR_CRS_STACK_SIZE
	.align		4
.L_282:
        /*1094*/ 	.byte	0x04, 0x1e
        /*1096*/ 	.short	(.L_284 - .L_283)
.L_283:
        /*1098*/ 	.word	0x00000000
.L_284:


//--------------------- .nv.info._ZN7cutlass13device_kernelIN5flash19enable_sm80_to_sm89INS1_16FlashAttnFwdSm80INS1_25CollectiveMainloopFwdSm80ILi4ELi1ELb0EN4cute5tupleIJNS5_1CILi128EEENS7_ILi48EEENS7_ILi96EEEEEELi96ENS_10bfloat16_tEfNS_4arch4Sm80ELb0ELb1ELb1ELb0ELb1ELb0ELb1ELb1EEENS1_21CollectiveEpilogueFwdINS6_IJS8_SA_S9_EEENS6_IJNS7_ILi1EEESI_SI_EEESC_SE_Li128ELb0ELb1ELb1ELb0EEENS1_19SingleTileSchedulerILb0ELb1ELb1ELi128EEEEEEEEEvNT_6ParamsE --------------------------
	.section	.nv.info._ZN7cutlass13device_kernelIN5flash19enable_sm80_to_sm89INS1_16FlashAttnFwdSm80INS1_25CollectiveMainloopFwdSm80ILi4ELi1ELb0EN4cute5tupleIJNS5_1CILi128EEENS7_ILi48EEENS7_ILi96EEEEEELi96ENS_10bfloat16_tEfNS_4arch4Sm80ELb0ELb1ELb1ELb0ELb1ELb0ELb1ELb1EEENS1_21CollectiveEpilogueFwdINS6_IJS8_SA_S9_EEENS6_IJNS7_ILi1EEESI_SI_EEESC_SE_Li128ELb0ELb1ELb1ELb0EEENS1_19SingleTileSchedulerILb0ELb1ELb1ELi128EEEEEEEEEvNT_6ParamsE,"",@"SHT_CUDA_INFO"
	.sectionflags	@""
	.align	4


	//----- nvinfo : EIATTR_CUDA_API_VERSION
	.align		4
        /*0000*/ 	.byte	0x04, 0x37
        /*0002*/ 	.short	(.L_286 - .L_285)
.L_285:
        /*0004*/ 	.word	0x00000082


	//----- nvinfo : EIATTR_SW2861232_WAR
	.align		4
.L_286:
        /*0008*/ 	.byte	0x01, 0x35
	.zero		2


	//----- nvinfo : EIATTR_PARAM_CBANK
	.align		4
        /*000c*/ 	.byte	0x04, 0x0a
        /*000e*/ 	.short	(.L_288 - .L_287)
	.align		4
.L_287:
        /*0010*/ 	.word	index@(.nv.constant0._ZN7cutlass13device_kernelIN5flash19enable_sm80_to_sm89INS1_16FlashAttnFwdSm80INS1_25CollectiveMainloopFwdSm80ILi4ELi1ELb0EN4cute5tupleIJNS5_1CILi128EEENS7_ILi48EEENS7_ILi96EEEEEELi96ENS_10bfloat16_tEfNS_4arch4Sm80ELb0ELb1ELb1ELb0ELb1ELb0ELb1ELb1EEENS1_21CollectiveEpilogueFwdINS6_IJS8_SA_S9_EEENS6_IJNS7_ILi1EEESI_SI_EEESC_SE_Li128ELb0ELb1ELb1ELb0EEENS1_19SingleTileSchedulerILb0ELb1ELb1ELi128EEEEEEEEEvNT_6ParamsE)
        /*0014*/ 	.short	0x0160
        /*0016*/ 	.short	0x0418


	//----- nvinfo : EIATTR_CBANK_PARAM_SIZE
	.align		4
.L_288:
        /*0018*/ 	.byte	0x03, 0x19
        /*001a*/ 	.short	0x0418


	//----- nvinfo : EIATTR_KPARAM_INFO
	.align		4
        /*001c*/ 	.byte	0x04, 0x17
        /*001e*/ 	.short	(.L_290 - .L_289)
.L_289:
        /*0020*/ 	.word	0x00000000
        /*0024*/ 	.short	0x0000
        /*0026*/ 	.short	0x0000
        /*0028*/ 	.byte	0x00, 0xf0, 0x61, 0x10


	//----- nvinfo : EIATTR_MAXREG_COUNT
	.align		4
.L_290:
        /*002c*/ 	.byte	0x03, 0x1b
        /*002e*/ 	.short	0x00ff


	//----- nvinfo : EIATTR_NUM_BARRIERS
	.align		4
        /*0030*/ 	.byte	0x02, 0x4c
        /*0032*/ 	.byte	0x02
	.zero		1


	//----- nvinfo : EIATTR_MERCURY_ISA_VERSION
	.align		4
        /*0034*/ 	.byte	0x03, 0x5f
        /*0036*/ 	.short	0x0000


	//----- nvinfo : EIATTR_COOP_GROUP_MASK_REGIDS
	.align		4
        /*0038*/ 	.byte	0x04, 0x29
        /*003a*/ 	.short	(.L_292 - .L_291)


	//   ....[0]....
.L_291:
        /*003c*/ 	.word	0xffffffff


	//   ....[1]....
        /*0040*/ 	.word	0xffffffff


	//   ....[2]....
        /*0044*/ 	.word	0xffffffff


	//   ....[3]....
        /*0048*/ 	.word	0xffffffff


	//   ....[4]....
        /*004c*/ 	.word	0xffffffff


	//   ....[5]....
        /*0050*/ 	.word	0xffffffff


	//   ....[6]....
        /*0054*/ 	.word	0xffffffff


	//   ....[7]....
        /*0058*/ 	.word	0xffffffff


	//   ....[8]....
        /*005c*/ 	.word	0xffffffff


	//   ....[9]....
        /*0060*/ 	.word	0xffffffff


	//   ....[10]....
        /*0064*/ 	.word	0xffffffff


	//   ....[11]....
        /*0068*/ 	.word	0xffffffff


	//   ....[12]....
        /*006c*/ 	.word	0xffffffff


	//   ....[13]....
        /*0070*/ 	.word	0xffffffff


	//   ....[14]....
        /*0074*/ 	.word	0xffffffff


	//   ....[15]....
        /*0078*/ 	.word	0xffffffff


	//   ....[16]....
        /*007c*/ 	.word	0xffffffff


	//   ....[17]....
        /*0080*/ 	.word	0xffffffff


	//   ....[18]....
        /*0084*/ 	.word	0xffffffff


	//   ....[19]....
        /*0088*/ 	.word	0xffffffff


	//   ....[20]....
        /*008c*/ 	.word	0xffffffff


	//   ....[21]....
        /*0090*/ 	.word	0xffffffff


	//   ....[22]....
        /*0094*/ 	.word	0xffffffff


	//   ....[23]....
        /*0098*/ 	.word	0xffffffff


	//   ....[24]....
        /*009c*/ 	.word	0xffffffff


	//   ....[25]....
        /*00a0*/ 	.word	0xffffffff


	//   ....[26]....
        /*00a4*/ 	.word	0xffffffff


	//   ....[27]....
        /*00a8*/ 	.word	0xffffffff


	//   ....[28]....
        /*00ac*/ 	.word	0xffffffff


	//   ....[29]....
        /*00b0*/ 	.word	0xffffffff


	//   ....[30]....
        /*00b4*/ 	.word	0xffffffff


	//   ....[31]....
        /*00b8*/ 	.word	0xffffffff


	//   ....[32]....
        /*00bc*/ 	.word	0xffffffff


	//   ....[33]....
        /*00c0*/ 	.word	0xffffffff


	//   ....[34]....
        /*00c4*/ 	.word	0xffffffff


	//   ....[35]....
        /*00c8*/ 	.word	0xffffffff


	//   ....[36]....
        /*00cc*/ 	.word	0xffffffff


	//   ....[37]....
        /*00d0*/ 	.word	0xffffffff


	//   ....[38]....
        /*00d4*/ 	.word	0xffffffff


	//   ....[39]....
        /*00d8*/ 	.word	0xffffffff


	//   ....[40]....
        /*00dc*/ 	.word	0xffffffff


	//   ....[41]....
        /*00e0*/ 	.word	0xffffffff


	//   ....[42]....
        /*00e4*/ 	.word	0xffffffff


	//   ....[43]....
        /*00e8*/ 	.word	0xffffffff


	//   ....[44]....
        /*00ec*/ 	.word	0xffffffff


	//   ....[45]....
        /*00f0*/ 	.word	0xffffffff


	//   ....[46]....
        /*00f4*/ 	.word	0xffffffff


	//   ....[47]....
        /*00f8*/ 	.word	0xffffffff


	//   ....[48]....
        /*00fc*/ 	.word	0xffffffff


	//   ....[49]....
        /*0100*/ 	.word	0xffffffff


	//   ....[50]....
        /*0104*/ 	.word	0xffffffff


	//   ....[51]....
        /*0108*/ 	.word	0xffffffff


	//   ....[52]....
        /*010c*/ 	.word	0xffffffff


	//   ....[53]....
        /*0110*/ 	.word	0xffffffff


	//   ....[54]....
        /*0114*/ 	.word	0xffffffff


	//   ....[55]....
        /*0118*/ 	.word	0xffffffff


	//   ....[56]....
        /*011c*/ 	.word	0xffffffff


	//   ....[57]....
        /*0120*/ 	.word	0xffffffff


	//   ....[58]....
        /*0124*/ 	.word	0xffffffff


	//   ....[59]....
        /*0128*/ 	.word	0xffffffff


	//   ....[60]....
        /*012c*/ 	.word	0xffffffff


	//   ....[61]....
        /*0130*/ 	.word	0xffffffff


	//   ....[62]....
        /*0134*/ 	.word	0xffffffff


	//   ....[63]....
        /*0138*/ 	.word	0xffffffff


	//   ....[64]....
        /*013c*/ 	.word	0xffffffff


	//   ....[65]....
        /*0140*/ 	.word	0xffffffff


	//   ....[66]....
        /*0144*/ 	.word	0xffffffff


	//   ....[67]....
        /*0148*/ 	.word	0xffffffff


	//   ....[68]....
        /*014c*/ 	.word	0xffffffff


	//   ....[69]....
        /*0150*/ 	.word	0xffffffff


	//   ....[70]....
        /*0154*/ 	.word	0xffffffff


	//   ....[71]....
        /*0158*/ 	.word	0xffffffff


	//   ....[72]....
        /*015c*/ 	.word	0xffffffff


	//   ....[73]....
        /*0160*/ 	.word	0xffffffff


	//   ....[74]....
        /*0164*/ 	.word	0xffffffff


	//   ....[75]....
        /*0168*/ 	.word	0xffffffff


	//   ....[76]....
        /*016c*/ 	.word	0xffffffff


	//   ....[77]....
        /*0170*/ 	.word	0xffffffff


	//   ....[78]....
        /*0174*/ 	.word	0xffffffff


	//   ....[79]....
        /*0178*/ 	.word	0xffffffff


	//   ....[80]....
        /*017c*/ 	.word	0xffffffff


	//   ....[81]....
        /*0180*/ 	.word	0xffffffff


	//   ....[82]....
        /*0184*/ 	.word	0xffffffff


	//   ....[83]....
        /*0188*/ 	.word	0xffffffff


	//   ....[84]....
        /*018c*/ 	.word	0xffffffff


	//   ....[85]....
        /*0190*/ 	.word	0xffffffff


	//   ....[86]....
        /*0194*/ 	.word	0xffffffff


	//   ....[87]....
        /*0198*/ 	.word	0xffffffff


	//   ....[88]....
        /*019c*/ 	.word	0xffffffff


	//   ....[89]....
        /*01a0*/ 	.word	0xffffffff


	//   ....[90]....
        /*01a4*/ 	.word	0xffffffff


	//   ....[91]....
        /*01a8*/ 	.word	0xffffffff


	//   ....[92]....
        /*01ac*/ 	.word	0xffffffff


	//   ....[93]....
        /*01b0*/ 	.word	0xffffffff


	//   ....[94]....
        /*01b4*/ 	.word	0xffffffff


	//   ....[95]....
        /*01b8*/ 	.word	0xffffffff


	//   ....[96]....
        /*01bc*/ 	.word	0xffffffff


	//   ....[97]....
        /*01c0*/ 	.word	0xffffffff


	//   ....[98]....
        /*01c4*/ 	.word	0xffffffff


	//   ....[99]....
        /*01c8*/ 	.word	0xffffffff


	//   ....[100]....
        /*01cc*/ 	.word	0xffffffff


	//   ....[101]....
        /*01d0*/ 	.word	0xffffffff


	//   ....[102]....
        /*01d4*/ 	.word	0xffffffff


	//   ....[103]....
        /*01d8*/ 	.word	0xffffffff


	//   ....[104]....
        /*01dc*/ 	.word	0xffffffff


	//   ....[105]....
        /*01e0*/ 	.word	0xffffffff


	//   ....[106]....
        /*01e4*/ 	.word	0xffffffff


	//   ....[107]....
        /*01e8*/ 	.word	0xffffffff


	//   ....[108]....
        /*01ec*/ 	.word	0xffffffff


	//   ....[109]....
        /*01f0*/ 	.word	0xffffffff


	//   ....[110]....
        /*01f4*/ 	.word	0xffffffff


	//   ....[111]....
        /*01f8*/ 	.word	0xffffffff


	//   ....[112]....
        /*01fc*/ 	.word	0xffffffff


	//   ....[113]....
        /*0200*/ 	.word	0xffffffff


	//   ....[114]....
        /*0204*/ 	.word	0xffffffff


	//   ....[115]....
        /*0208*/ 	.word	0xffffffff


	//   ....[116]....
        /*020c*/ 	.word	0xffffffff


	//   ....[117]....
        /*0210*/ 	.word	0xffffffff


	//   ....[118]....
        /*0214*/ 	.word	0xffffffff


	//   ....[119]....
        /*0218*/ 	.word	0xffffffff


	//   ....[120]....
        /*021c*/ 	.word	0xffffffff


	//----- nvinfo : EIATTR_COOP_GROUP_INSTR_OFFSETS
	.align		4
.L_292:
        /*0220*/ 	.byte	0x04, 0x28
        /*0222*/ 	.short	(.L_294 - .L_293)


	//   ....[0]....
.L_293:
        /*0224*/ 	.word	0x00000050


	//   ....[1]....
        /*0228*/ 	.word	0x00001270


	//   ....[2]....
        /*022c*/ 	.word	0x000012a0


	//   ....[3]....
        /*0230*/ 	.word	0x000014b0


	//   ....[4]....
        /*0234*/ 	.word	0x000014e0


	//   ....[5]....
        /*0238*/ 	.word	0x00001600


	//   ....[6]....
        /*023c*/ 	.word	0x00001630


	//   ....[7]....
        /*0240*/ 	.word	0x00001750


	//   ....[8]....
        /*0244*/ 	.word	0x00001790


	//   ....[9]....
        /*0248*/ 	.word	0x00001d90


	//   ....[10]....
        /*024c*/ 	.word	0x00001dd0


	//   ....[11]....
        /*0250*/ 	.word	0x00001e00


	//   ....[12]....
        /*0254*/ 	.word	0x00001e40


	//   ....[13]....
        /*0258*/ 	.word	0x000020b0


	//   ....[14]....
        /*025c*/ 	.word	0x00002170


	//   ....[15]....
        /*0260*/ 	.word	0x00002330


	//   ....[16]....
        /*0264*/ 	.word	0x00002340


	//   ....[17]....
        /*0268*/ 	.word	0x00002ce0


	//   ....[18]....
        /*026c*/ 	.word	0x00002d00


	//   ....[19]....
        /*0270*/ 	.word	0x00002de0


	//   ....[20]....
        /*0274*/ 	.word	0x00002e00


	//   ....[21]....
        /*0278*/ 	.word	0x00003210


	//   ....[22]....
        /*027c*/ 	.word	0x00003470


	//   ....[23]....
        /*0280*/ 	.word	0x00003af0


	//   ....[24]....
        /*0284*/ 	.word	0x000044a0


	//   ....[25]....
        /*0288*/ 	.word	0x00004b90


	//   ....[26]....
        /*028c*/ 	.word	0x00004c70


	//   ....[27]....
        /*0290*/ 	.word	0x00004ca0


	//   ....[28]....
        /*0294*/ 	.word	0x00004cd0


	//   ....[29]....
        /*0298*/ 	.word	0x00004d10


	//   ....[30]....
        /*029c*/ 	.word	0x00004e20


	//   ....[31]....
        /*02a0*/ 	.word	0x00005060


	//   ....[32]....
        /*02a4*/ 	.word	0x000051f0


	//   ....[33]....
        /*02a8*/ 	.word	0x00006230


	//   ....[34]....
        /*02ac*/ 	.word	0x00006250


	//   ....[35]....
        /*02b0*/ 	.word	0x00006330


	//   ....[36]....
        /*02b4*/ 	.word	0x00006340


	//   ....[37]....
        /*02b8*/ 	.word	0x00007260


	//   ....[38]....
        /*02bc*/ 	.word	0x00007280


	//   ....[39]....
        /*02c0*/ 	.word	0x000072a0


	//   ....[40]....
        /*02c4*/ 	.word	0x00007340


	//   ....[41]....
        /*02c8*/ 	.word	0x000074a0


	//   ....[42]....
        /*02cc*/ 	.word	0x00007a10


	//   ....[43]....
        /*02d0*/ 	.word	0x00007e90


	//   ....[44]....
        /*02d4*/ 	.word	0x000080b0


	//   ....[45]....
        /*02d8*/ 	.word	0x00008890


	//   ....[46]....
        /*02dc*/ 	.word	0x00008920


	//   ....[47]....
        /*02e0*/ 	.word	0x00008a20


	//   ....[48]....
        /*02e4*/ 	.word	0x00008a70


	//   ....[49]....
        /*02e8*/ 	.word	0x00008ab0


	//   ....[50]....
        /*02ec*/ 	.word	0x00008bf0


	//   ....[51]....
        /*02f0*/ 	.word	0x00008d90


	//   ....[52]....
        /*02f4*/ 	.word	0x00008ed0


	//   ....[53]....
        /*02f8*/ 	.word	0x0000a970


	//   ....[54]....
        /*02fc*/ 	.word	0x0000a9a0


	//   ....[55]....
        /*0300*/ 	.word	0x0000aa80


	//   ....[56]....
        /*0304*/ 	.word	0x0000aa90


	//   ....[57]....
        /*0308*/ 	.word	0x0000b9b0


	//   ....[58]....
        /*030c*/ 	.word	0x0000b9d0


	//   ....[59]....
        /*0310*/ 	.word	0x0000b9f0


	//   ....[60]....
        /*0314*/ 	.word	0x0000ba90


	//   ....[61]....
        /*0318*/ 	.word	0x0000bd40


	//   ....[62]....
        /*031c*/ 	.word	0x0000bdd0


	//   ....[63]....
        /*0320*/ 	.word	0x0000be20


	//   ....[64]....
        /*0324*/ 	.word	0x0000bea0


	//   ....[65]....
        /*0328*/ 	.word	0x0000beb0


	//   ....[66]....
        /*032c*/ 	.word	0x0000bec0


	//   ....[67]....
        /*0330*/ 	.word	0x0000bff0


	//   ....[68]....
        /*0334*/ 	.word	0x0000c120


	//   ....[69]....
        /*0338*/ 	.word	0x0000d990


	//   ....[70]....
        /*033c*/ 	.word	0x0000d9b0


	//   ....[71]....
        /*0340*/ 	.word	0x0000db20


	//   ....[72]....
        /*0344*/ 	.word	0x0000db30


	//   ....[73]....
        /*0348*/ 	.word	0x0000ea60


	//   ....[74]....
        /*034c*/ 	.word	0x0000ea70


	//   ....[75]....
        /*0350*/ 	.word	0x0000ea80


	//   ....[76]....
        /*0354*/ 	.word	0x0000eb20


	//   ....[77]....
        /*0358*/ 	.word	0x0000ecb0


	//   ....[78]....
        /*035c*/ 	.word	0x0000f1d0


	//   ....[79]....
        /*0360*/ 	.word	0x0000f640


	//   ....[80]....
        /*0364*/ 	.word	0x0000fa80


	//   ....[81]....
        /*0368*/ 	.word	0x0000ffd0


	//   ....[82]....
        /*036c*/ 	.word	0x00010100


	//   ....[83]....
        /*0370*/ 	.word	0x00010150


	//   ....[84]....
        /*0374*/ 	.word	0x00010230


	//   ....[85]....
        /*0378*/ 	.word	0x00010280


	//   ....[86]....
        /*037c*/ 	.word	0x00010400


	//   ....[87]....
        /*0380*/ 	.word	0x00010510


	//   ....[88]....
        /*0384*/ 	.word	0x00010690


	//   ....[89]....
        /*0388*/ 	.word	0x00011c30


	//   ....[90]....
        /*038c*/ 	.word	0x00011c50


	//   ....[91]....
        /*0390*/ 	.word	0x00011c60


	//   ....[92]....
        /*0394*/ 	.word	0x00011c80


	//   ....[93]....
        /*0398*/ 	.word	0x00011ca0


	//   ....[94]....
        /*039c*/ 	.word	0x00011cc0


	//   ....[95]....
        /*03a0*/ 	.word	0x00011cd0


	//   ....[96]....
        /*03a4*/ 	.word	0x00011d00


	//   ....[97]....
        /*03a8*/ 	.word	0x00012b60


	//   ....[98]....
        /*03ac*/ 	.word	0x00012bb0


	//   ....[99]....
        /*03b0*/ 	.word	0x00012bf0


	//   ....[100]....
        /*03b4*/ 	.word	0x00012c30


	//   ....[101]....
        /*03b8*/ 	.word	0x00012c70


	//   ....[102]....
        /*03bc*/ 	.word	0x00012cb0


	//   ....[103]....
        /*03c0*/ 	.word	0x00012ce0


	//   ....[104]....
        /*03c4*/ 	.word	0x00012d10


	//   ....[105]....
        /*03c8*/ 	.word	0x00012d60


	//   ....[106]....
        /*03cc*/ 	.word	0x00012d80


	//   ....[107]....
        /*03d0*/ 	.word	0x00013250


	//   ....[108]....
        /*03d4*/ 	.word	0x00013270


	//   ....[109]....
        /*03d8*/ 	.word	0x000136f0


	//   ....[110]....
        /*03dc*/ 	.word	0x00013710


	//   ....[111]....
        /*03e0*/ 	.word	0x00013ba0


	//   ....[112]....
        /*03e4*/ 	.word	0x00013bb0


	//   ....[113]....
        /*03e8*/ 	.word	0x00014390


	//   ....[114]....
        /*03ec*/ 	.word	0x000143f0


	//   ....[115]....
        /*03f0*/ 	.word	0x00014440


	//   ....[116]....
        /*03f4*/ 	.word	0x000144a0


	//   ....[117]....
        /*03f8*/ 	.word	0x000144f0


	//   ....[118]....
        /*03fc*/ 	.word	0x00014550


	//   ....[119]....
        /*0400*/ 	.word	0x000145a0


	//   ....[120]....
        /*0404*/ 	.word	0x00014600


	//----- nvinfo : EIATTR_EXIT_INSTR_OFFSETS
	.align		4
.L_294:
        /*0408*/ 	.byte	0x04, 0x1c
        /*040a*/ 	.short	(.L_296 - .L_295)


	//   ....[0]....
.L_295:
        /*040c*/ 	.word	0x000001b0


	//   ....[1]....
        /*0410*/ 	.word	0x00013bc0


	//   ....[2]....
        /*0414*/ 	.word	0x00013fe0


	//   ....[3]....
        /*0418*/ 	.word	0x00014030


	//   ....[4]....
        /*041c*/ 	.word	0x00014060


	//   ....[5]....
        /*0420*/ 	.word	0x000140c0


	//   ....[6]....
        /*0424*/ 	.word	0x00014350


	//----- nvinfo : EIATTR_CTAIDZ_USED
	.align		4
.L_296:
        /*0428*/ 	.byte	0x01, 0x04
	.zero		2


	//----- nvinfo : EIATTR_MAX_THREADS
	.align		4
        /*042c*/ 	.byte	0x04, 0x05
        /*042e*/ 	.short	(.L_298 - .L_297)
.L_297:
        /*0430*/ 	.word	0x00000080
        /*0434*/ 	.word	0x00000001
        /*0438*/ 	.word	0x00000001


	//----- nvinfo : EIATTR_CRS_STACK_SIZE
	.align		4
.L_298:
        /*043c*/ 	.byte	0x04, 0x1e
        /*043e*/ 	.short	(.L_300 - .L_299)
.L_299:
        /*0440*/ 	.word	0x00000000
.L_300:


//--------------------- .nv.info._ZN7cutlass13device_kernelIN5flash19enable_sm80_to_sm89INS1_16FlashAttnFwdSm80INS1_25CollectiveMainloopFwdSm80ILi4ELi1ELb0EN4cute5tupleIJNS5_1CILi128EEENS7_ILi48EEENS7_ILi96EEEEEELi96ENS_10bfloat16_tEfNS_4arch4Sm80ELb0ELb1ELb1ELb1ELb1ELb0ELb1ELb1EEENS1_21CollectiveEpilogueFwdINS6_IJS8_SA_S9_EEENS6_IJNS7_ILi1EEESI_SI_EEESC_SE_Li128ELb1ELb1ELb1ELb0EEENS1_36VarlenDynamicPersistentTileSchedulerILi128ELi48ELi128ELi128ELb1ELb1ELb0ELb1ELb0ELb1EEEEEEEEEvNT_6ParamsE --------------------------
	.section	.nv.info._ZN7cutlass13device_kernelIN5flash19enable_sm80_to_sm89INS1_16FlashAttnFwdSm80INS1_25CollectiveMainloopFwdSm80ILi4ELi1ELb0EN4cute5tupleIJNS5_1CILi128EEENS7_ILi48EEENS7_ILi96EEEEEELi96ENS_10bfloat16_tEfNS_4arch4Sm80ELb0ELb1ELb1ELb1ELb1ELb0ELb1ELb1EEENS1_21CollectiveEpilogueFwdINS6_IJS8_SA_S9_EEENS6_IJNS7_ILi1EEESI_SI_EEESC_SE_Li128ELb1ELb1ELb1ELb0EEENS1_36VarlenDynamicPersistentTileSchedulerILi128ELi48ELi128ELi128ELb1ELb1ELb0ELb1ELb0ELb1EEEEEEEEEvNT_6ParamsE,"",@"SHT_CUDA_INFO"
	.sectionflags	@""
	.align	4


	//----- nvinfo : EIATTR_CUDA_API_VERSION
	.align		4
        /*0000*/ 	.byte	0x04, 0x37
        /*0002*/ 	.short	(.L_302 - .L_301)
.L_301:
        /*0004*/ 	.word	0x00000082


	//----- nvinfo : EIATTR_SW2861232_WAR
	.align		4
.L_302:
        /*0008*/ 	.byte	0x01, 0x35
	.zero		2


	//----- nvinfo : EIATTR_PARAM_CBANK
	.align		4
        /*000c*/ 	.byte	0x04, 0x0a
        /*000e*/ 	.short	(.L_304 - .L_303)
	.align		4
.L_303:
        /*0010*/ 	.word	index@(.nv.constant0._ZN7cutlass13device_kernelIN5flash19enable_sm80_to_sm89INS1_16FlashAttnFwdSm80INS1_25CollectiveMainloopFwdSm80ILi4ELi1ELb0EN4cute5tupleIJNS5_1CILi128EEENS7_ILi48EEENS7_ILi96EEEEEELi96ENS_10bfloat16_tEfNS_4arch4Sm80ELb0ELb1ELb1ELb1ELb1ELb0ELb1ELb1EEENS1_21CollectiveEpilogueFwdINS6_IJS8_SA_S9_EEENS6_IJNS7_ILi1EEESI_SI_EEESC_SE_Li128ELb1ELb1ELb1ELb0EEENS1_36VarlenDynamicPersistentTileSchedulerILi128ELi48ELi128ELi128ELb1ELb1ELb0ELb1ELb0ELb1EEEEEEEEEvNT_6ParamsE)
        /*0014*/ 	.short	0x0160
        /*0016*/ 	.short	0x0438


	//----- nvinfo : EIATTR_CBANK_PARAM_SIZE
	.align		4
.L_304:
        /*0018*/ 	.byte	0x03, 0x19
        /*001a*/ 	.short	0x0438


	//----- nvinfo : EIATTR_KPARAM_INFO
	.align		4
        /*001c*/ 	.byte	0x04, 0x17
        /*001e*/ 	.short	(.L_306 - .L_305)
.L_305:
        /*0020*/ 	.word	0x00000000
        /*0024*/ 	.short	0x0000
        /*0026*/ 	.short	0x0000
        /*0028*/ 	.byte	0x00, 0xf0, 0xe1, 0x10


	//----- nvinfo : EIATTR_MAXREG_COUNT
	.align		4
.L_306:
        /*002c*/ 	.byte	0x03, 0x1b
        /*002e*/ 	.short	0x00ff


	//----- nvinfo : EIATTR_NUM_BARRIERS
	.align		4
        /*0030*/ 	.byte	0x02, 0x4c
        /*0032*/ 	.byte	0x06
	.zero		1


	//----- nvinfo : EIATTR_ANNOTATIONS
	.align		4
        /*0034*/ 	.byte	0x04, 0x55
        /*0036*/ 	.short	(.L_308 - .L_307)


	//   ....[0]....
.L_307:
        /* <DEDUP_REMOVED lines=38> */


	//----- nvinfo : EIATTR_MERCURY_ISA_VERSION
	.align		4
.L_308:
        /*0288*/ 	.byte	0x03, 0x5f
        /*028a*/ 	.short	0x0000


	//----- nvinfo : EIATTR_INT_WARP_WIDE_INSTR_OFFSETS
	.align		4
        /*028c*/ 	.byte	0x04, 0x31
        /*028e*/ 	.short	(.L_310 - .L_309)


	//   ....[0]....
.L_309:
        /*0290*/ 	.word	0x000143b0


	//   ....[1]....
        /*0294*/ 	.word	0x00014430


	//----- nvinfo : EIATTR_COOP_GROUP_MASK_REGIDS
	.align		4
.L_310:
        /*0298*/ 	.byte	0x04, 0x29
        /*029a*/ 	.short	(.L_312 - .L_311)


	//   ....[0]....
.L_311:
        /*029c*/ 	.word	0xffffffff


	//   ....[1]....
        /*02a0*/ 	.word	0xffffffff


	//   ....[2]....
        /*02a4*/ 	.word	0xffffffff


	//   ....[3]....
        /*02a8*/ 	.word	0xffffffff


	//   ....[4]....
        /*02ac*/ 	.word	0xffffffff


	//   ....[5]....
        /*02b0*/ 	.word	0xffffffff


	//   ....[6]....
        /*02b4*/ 	.word	0xffffffff


	//   ....[7]....
        /*02b8*/ 	.word	0xffffffff


	//   ....[8]....
        /*02bc*/ 	.word	0xffffffff


	//   ....[9]....
        /*02c0*/ 	.word	0xffffffff


	//   ....[10]....
        /*02c4*/ 	.word	0xffffffff


	//   ....[11]....
        /*02c8*/ 	.word	0xffffffff


	//   ....[12]....
        /*02cc*/ 	.word	0xffffffff


	//   ....[13]....
        /*02d0*/ 	.word	0xffffffff


	//   ....[14]....
        /*02d4*/ 	.word	0xffffffff


	//   ....[15]....
        /*02d8*/ 	.word	0xffffffff


	//   ....[16]....
        /*02dc*/ 	.word	0xffffffff


	//   ....[17]....
        /*02e0*/ 	.word	0xffffffff


	//   ....[18]....
        /*02e4*/ 	.word	0xffffffff


	//   ....[19]....
        /*02e8*/ 	.word	0xffffffff


	//   ....[20]....
        /*02ec*/ 	.word	0xffffffff


	//   ....[21]....
        /*02f0*/ 	.word	0xffffffff


	//   ....[22]....
        /*02f4*/ 	.word	0xffffffff


	//   ....[23]....
        /*02f8*/ 	.word	0xffffffff


	//   ....[24]....
        /*02fc*/ 	.word	0xffffffff


	//   ....[25]....
        /*0300*/ 	.word	0xffffffff


	//   ....[26]....
        /*0304*/ 	.word	0xffffffff


	//   ....[27]....
        /*0308*/ 	.word	0xffffffff


	//   ....[28]....
        /*030c*/ 	.word	0xffffffff


	//   ....[29]....
        /*0310*/ 	.word	0xffffffff


	//   ....[30]....
        /*0314*/ 	.word	0xffffffff


	//   ....[31]....
        /*0318*/ 	.word	0xffffffff


	//   ....[32]....
        /*031c*/ 	.word	0xffffffff


	//   ....[33]....
        /*0320*/ 	.word	0xffffffff


	//   ....[34]....
        /*0324*/ 	.word	0xffffffff


	//   ....[35]....
        /*0328*/ 	.word	0xffffffff


	//   ....[36]....
        /*032c*/ 	.word	0xffffffff


	//   ....[37]....
        /*0330*/ 	.word	0xffffffff


	//   ....[38]....
        /*0334*/ 	.word	0xffffffff


	//   ....[39]....
        /*0338*/ 	.word	0xffffffff


	//   ....[40]....
        /*033c*/ 	.word	0xffffffff


	//   ....[41]....
        /*0340*/ 	.word	0xffffffff


	//   ....[42]....
        /*0344*/ 	.word	0xffffffff


	//   ....[43]....
        /*0348*/ 	.word	0xffffffff


	//   ....[44]....
        /*034c*/ 	.word	0xffffffff


	//   ....[45]....
        /*0350*/ 	.word	0xffffffff


	//   ....[46]....
        /*0354*/ 	.word	0xffffffff


	//   ....[47]....
        /*0358*/ 	.word	0xffffffff


	//   ....[48]....
        /*035c*/ 	.word	0xffffffff


	//   ....[49]....
        /*0360*/ 	.word	0xffffffff


	//   ....[50]....
        /*0364*/ 	.word	0xffffffff


	//   ....[51]....
        /*0368*/ 	.word	0xffffffff


	//   ....[52]....
        /*036c*/ 	.word	0xffffffff


	//   ....[53]....
        /*0370*/ 	.word	0xffffffff


	//   ....[54]....
        /*0374*/ 	.word	0xffffffff


	//   ....[55]....
        /*0378*/ 	.word	0xffffffff


	//   ....[56]....
        /*037c*/ 	.word	0xffffffff


	//   ....[57]....
        /*0380*/ 	.word	0xffffffff


	//   ....[58]....
        /*0384*/ 	.word	0xffffffff


	//   ....[59]....
        /*0388*/ 	.word	0xffffffff


	//   ....[60]....
        /*038c*/ 	.word	0xffffffff


	//   ....[61]....
        /*0390*/ 	.word	0xffffffff


	//   ....[62]....
        /*0394*/ 	.word	0xffffffff


	//   ....[63]....
        /*0398*/ 	.word	0xffffffff


	//   ....[64]....
        /*039c*/ 	.word	0xffffffff


	//   ....[65]....
        /*03a0*/ 	.word	0xffffffff


	//   ....[66]....
        /*03a4*/ 	.word	0xffffffff


	//   ....[67]....
        /*03a8*/ 	.word	0xffffffff


	//   ....[68]....
        /*03ac*/ 	.word	0xffffffff


	//   ....[69]....
        /*03b0*/ 	.word	0xffffffff


	//   ....[70]....
        /*03b4*/ 	.word	0xffffffff


	//   ....[71]....
        /*03b8*/ 	.word	0xffffffff


	//   ....[72]....
        /*03bc*/ 	.word	0xffffffff


	//   ....[73]....
        /*03c0*/ 	.word	0xffffffff


	//   ....[74]....
        /*03c4*/ 	.word	0xffffffff


	//   ....[75]....
        /*03c8*/ 	.word	0xffffffff


	//   ....[76]....
        /*03cc*/ 	.word	0xffffffff


	//   ....[77]....
        /*03d0*/ 	.word	0xffffffff


	//   ....[78]....
        /*03d4*/ 	.word	0xffffffff


	//   ....[79]....
        /*03d8*/ 	.word	0xffffffff


	//   ....[80]....
        /*03dc*/ 	.word	0xffffffff


	//   ....[81]....
        /*03e0*/ 	.word	0xffffffff


	//   ....[82]....
        /*03e4*/ 	.word	0xffffffff


	//   ....[83]....
        /*03e8*/ 	.word	0xffffffff


	//   ....[84]....
        /*03ec*/ 	.word	0xffffffff


	//   ....[85]....
        /*03f0*/ 	.word	0xffffffff


	//   ....[86]....
        /*03f4*/ 	.word	0xffffffff


	//   ....[87]....
        /*03f8*/ 	.word	0xffffffff


	//   ....[88]....
        /*03fc*/ 	.word	0xffffffff


	//   ....[89]....
        /*0400*/ 	.word	0xffffffff


	//   ....[90]....
        /*0404*/ 	.word	0xffffffff


	//   ....[91]....
        /*0408*/ 	.word	0xffffffff


	//   ....[92]....
        /*040c*/ 	.word	0xffffffff


	//   ....[93]....
        /*0410*/ 	.word	0xffffffff


	//   ....[94]....
        /*0414*/ 	.word	0xffffffff


	//   ....[95]....
        /*0418*/ 	.word	0xffffffff


	//   ....[96]....
        /*041c*/ 	.word	0xffffffff


	//   ....[97]....
        /*0420*/ 	.word	0xffffffff


	//   ....[98]....
        /*0424*/ 	.word	0xffffffff


	//   ....[99]....
        /*0428*/ 	.word	0xffffffff


	//   ....[100]....
        /*042c*/ 	.word	0xffffffff


	//   ....[101]....
        /*0430*/ 	.word	0xffffffff


	//   ....[102]....
        /*0434*/ 	.word	0xffffffff


	//   ....[103]....
        /*0438*/ 	.word	0xffffffff


	//   ....[104]....
        /*043c*/ 	.word	0xffffffff


	//   ....[105]....
        /*0440*/ 	.word	0xffffffff


	//   ....[106]....
        /*0444*/ 	.word	0xffffffff


	//   ....[107]....
        /*0448*/ 	.word	0xffffffff


	//   ....[108]....
        /*044c*/ 	.word	0xffffffff


	//   ....[109]....
        /*0450*/ 	.word	0xffffffff


	//   ....[110]....
        /*0454*/ 	.word	0xffffffff


	//   ....[111]....
        /*0458*/ 	.word	0xffffffff


	//   ....[112]....
        /*045c*/ 	.word	0xffffffff


	//   ....[113]....
        /*0460*/ 	.word	0xffffffff


	//   ....[114]....
        /*0464*/ 	.word	0xffffffff


	//   ....[115]....
        /*0468*/ 	.word	0xffffffff


	//   ....[116]....
        /*046c*/ 	.word	0xffffffff


	//   ....[117]....
        /*0470*/ 	.word	0xffffffff


	//   ....[118]....
        /*0474*/ 	.word	0xffffffff


	//   ....[119]....
        /*0478*/ 	.word	0xffffffff


	//   ....[120]....
        /*047c*/ 	.word	0xffffffff


	//   ....[121]....
        /*0480*/ 	.word	0xffffffff


	//   ....[122]....
        /*0484*/ 	.word	0xffffffff


	//   ....[123]....
        /*0488*/ 	.word	0xffffffff


	//   ....[124]....
        /*048c*/ 	.word	0xffffffff


	//   ....[125]....
        /*0490*/ 	.word	0xffffffff


	//   ....[126]....
        /*0494*/ 	.word	0xffffffff


	//   ....[127]....
        /*0498*/ 	.word	0xffffffff


	//   ....[128]....
        /*049c*/ 	.word	0xffffffff


	//   ....[129]....
        /*04a0*/ 	.word	0xffffffff


	//   ....[130]....
        /*04a4*/ 	.word	0xffffffff


	//   ....[131]....
        /*04a8*/ 	.word	0xffffffff


	//   ....[132]....
        /*04ac*/ 	.word	0xffffffff


	//   ....[133]....
        /*04b0*/ 	.word	0xffffffff


	//   ....[134]....
        /*04b4*/ 	.word	0xffffffff


	//   ....[135]....
        /*04b8*/ 	.word	0xffffffff


	//   ....[136]....
        /*04bc*/ 	.word	0xffffffff


	//   ....[137]....
        /*04c0*/ 	.word	0xffffffff


	//   ....[138]....
        /*04c4*/ 	.word	0xffffffff


	//   ....[139]....
        /*04c8*/ 	.word	0xffffffff


	//   ....[140]....
        /*04cc*/ 	.word	0xffffffff


	//   ....[141]....
        /*04d0*/ 	.word	0xffffffff


	//   ....[142]....
        /*04d4*/ 	.word	0xffffffff


	//   ....[143]....
        /*04d8*/ 	.word	0xffffffff


	//   ....[144]....
        /*04dc*/ 	.word	0xffffffff


	//   ....[145]....
        /*04e0*/ 	.word	0xffffffff


	//   ....[146]....
        /*04e4*/ 	.word	0xffffffff


	//   ....[147]....
        /*04e8*/ 	.word	0xffffffff


	//   ....[148]....
        /*04ec*/ 	.word	0xffffffff


	//   ....[149]....
        /*04f0*/ 	.word	0xffffffff


	//   ....[150]....
        /*04f4*/ 	.word	0xffffffff


	//   ....[151]....
        /*04f8*/ 	.word	0xffffffff


	//   ....[152]....
        /*04fc*/ 	.word	0xffffffff


	//   ....[153]....
        /*0500*/ 	.word	0xffffffff


	//   ....[154]....
        /*0504*/ 	.word	0xffffffff


	//   ....[155]....
        /*0508*/ 	.word	0xffffffff


	//   ....[156]....
        /*050c*/ 	.word	0xffffffff


	//   ....[157]....
        /*0510*/ 	.word	0xffffffff


	//   ....[158]....
        /*0514*/ 	.word	0xffffffff


	//   ....[159]....
        /*0518*/ 	.word	0xffffffff


	//   ....[160]....
        /*051c*/ 	.word	0xffffffff


	//   ....[161]....
        /*0520*/ 	.word	0xffffffff


	//   ....[162]....
        /*0524*/ 	.word	0xffffffff


	//   ....[163]....
        /*0528*/ 	.word	0xffffffff


	//   ....[164]....
        /*052c*/ 	.word	0xffffffff


	//   ....[165]....
        /*0530*/ 	.word	0xffffffff


	//   ....[166]....
        /*0534*/ 	.word	0xffffffff


	//   ....[167]....
        /*0538*/ 	.word	0xffffffff


	//   ....[168]....
        /*053c*/ 	.word	0xffffffff


	//   ....[169]....
        /*0540*/ 	.word	0xffffffff


	//   ....[170]....
        /*0544*/ 	.word	0xffffffff


	//   ....[171]....
        /*0548*/ 	.word	0xffffffff


	//   ....[172]....
        /*054c*/ 	.word	0xffffffff


	//   ....[173]....
        /*0550*/ 	.word	0xffffffff


	//   ....[174]....
        /*0554*/ 	.word	0xffffffff


	//   ....[175]....
        /*0558*/ 	.word	0xffffffff


	//   ....[176]....
        /*055c*/ 	.word	0xffffffff


	//   ....[177]....
        /*0560*/ 	.word	0xffffffff


	//   ....[178]....
        /*0564*/ 	.word	0xffffffff


	//   ....[179]....
        /*0568*/ 	.word	0xffffffff


	//   ....[180]....
        /*056c*/ 	.word	0xffffffff


	//   ....[181]....
        /*0570*/ 	.word	0xffffffff


	//   ....[182]....
        /*0574*/ 	.word	0xffffffff


	//   ....[183]....
        /*0578*/ 	.word	0xffffffff


	//   ....[184]....
        /*057c*/ 	.word	0xffffffff


	//   ....[185]....
        /*0580*/ 	.word	0xffffffff


	//   ....[186]....
        /*0584*/ 	.word	0xffffffff


	//   ....[187]....
        /*0588*/ 	.word	0xffffffff


	//   ....[188]....
        /*058c*/ 	.word	0xffffffff


	//   ....[189]....
        /*0590*/ 	.word	0xffffffff


	//   ....[190]....
        /*0594*/ 	.word	0xffffffff


	//   ....[191]....
        /*0598*/ 	.word	0xffffffff


	//   ....[192]....
        /*059c*/ 	.word	0xffffffff


	//   ....[193]....
        /*05a0*/ 	.word	0xffffffff


	//   ....[194]....
        /*05a4*/ 	.word	0xffffffff


	//   ....[195]....
        /*05a8*/ 	.word	0xffffffff


	//   ....[196]....
        /*05ac*/ 	.word	0xffffffff


	//   ....[197]....
        /*05b0*/ 	.word	0xffffffff


	//   ....[198]....
        /*05b4*/ 	.word	0xffffffff


	//   ....[199]....
        /*05b8*/ 	.word	0xffffffff


	//   ....[200]....
        /*05bc*/ 	.word	0xffffffff


	//   ....[201]....
        /*05c0*/ 	.word	0xffffffff


	//   ....[202]....
        /*05c4*/ 	.word	0xffffffff


	//   ....[203]....
        /*05c8*/ 	.word	0xffffffff


	//   ....[204]....
        /*05cc*/ 	.word	0xffffffff


	//   ....[205]....
        /*05d0*/ 	.word	0xffffffff


	//   ....[206]....
        /*05d4*/ 	.word	0xffffffff


	//   ....[207]....
        /*05d8*/ 	.word	0xffffffff


	//   ....[208]....
        /*05dc*/ 	.word	0xffffffff


	//   ....[209]....
        /*05e0*/ 	.word	0xffffffff


	//   ....[210]....
        /*05e4*/ 	.word	0xffffffff


	//   ....[211]....
        /*05e8*/ 	.word	0xffffffff


	//   ....[212]....
        /*05ec*/ 	.word	0xffffffff


	//   ....[213]....
        /*05f0*/ 	.word	0xffffffff


	//   ....[214]....
        /*05f4*/ 	.word	0xffffffff


	//   ....[215]....
        /*05f8*/ 	.word	0xffffffff


	//   ....[216]....
        /*05fc*/ 	.word	0xffffffff


	//   ....[217]....
        /*0600*/ 	.word	0xffffffff


	//   ....[218]....
        /*0604*/ 	.word	0xffffffff


	//   ....[219]....
        /*0608*/ 	.word	0xffffffff


	//   ....[220]....
        /*060c*/ 	.word	0xffffffff


	//   ....[221]....
        /*0610*/ 	.word	0xffffffff


	//   ....[222]....
        /*0614*/ 	.word	0xffffffff


	//   ....[223]....
        /*0618*/ 	.word	0xffffffff


	//   ....[224]....
        /*061c*/ 	.word	0xffffffff


	//   ....[225]....
        /*0620*/ 	.word	0xffffffff


	//   ....[226]....
        /*0624*/ 	.word	0xffffffff


	//   ....[227]....
        /*0628*/ 	.word	0xffffffff


	//   ....[228]....
        /*062c*/ 	.word	0xffffffff


	//   ....[229]....
        /*0630*/ 	.word	0xffffffff


	//   ....[230]....
        /*0634*/ 	.word	0xffffffff


	//   ....[231]....
        /*0638*/ 	.word	0xffffffff


	//   ....[232]....
        /*063c*/ 	.word	0xffffffff


	//   ....[233]....
        /*0640*/ 	.word	0xffffffff


	//   ....[234]....
        /*0644*/ 	.word	0xffffffff


	//   ....[235]....
        /*0648*/ 	.word	0xffffffff


	//   ....[236]....
        /*064c*/ 	.word	0xffffffff


	//   ....[237]....
        /*0650*/ 	.word	0xffffffff


	//   ....[238]....
        /*0654*/ 	.word	0xffffffff


	//   ....[239]....
        /*0658*/ 	.word	0xffffffff


	//   ....[240]....
        /*065c*/ 	.word	0xffffffff


	//   ....[241]....
        /*0660*/ 	.word	0xffffffff


	//   ....[242]....
        /*0664*/ 	.word	0xffffffff


	//   ....[243]....
        /*0668*/ 	.word	0xffffffff


	//   ....[244]....
        /*066c*/ 	.word	0xffffffff


	//   ....[245]....
        /*0670*/ 	.word	0xffffffff


	//   ....[246]....
        /*0674*/ 	.word	0xffffffff


	//   ....[247]....
        /*0678*/ 	.word	0xffffffff


	//   ....[248]....
        /*067c*/ 	.word	0xffffffff


	//   ....[249]....
        /*0680*/ 	.word	0xffffffff


	//   ....[250]....
        /*0684*/ 	.word	0xffffffff


	//   ....[251]....
        /*0688*/ 	.word	0xffffffff


	//   ....[252]....
        /*068c*/ 	.word	0xffffffff


	//   ....[253]....
        /*0690*/ 	.word	0xffffffff


	//   ....[254]....
        /*0694*/ 	.word	0xffffffff


	//   ....[255]....
        /*0698*/ 	.word	0xffffffff


	//   ....[0]....
        /*069c*/ 	.word	0xffffffff


	//   ....[1]....
        /*06a0*/ 	.word	0xffffffff


	//   ....[2]....
        /*06a4*/ 	.word	0xffffffff


	//   ....[3]....
        /*06a8*/ 	.word	0xffffffff


	//   ....[4]....
        /*06ac*/ 	.word	0xffffffff


	//   ....[5]....
        /*06b0*/ 	.word	0xffffffff


	//   ....[6]....
        /*06b4*/ 	.word	0xffffffff


	//   ....[7]....
        /*06b8*/ 	.word	0xffffffff


	//   ....[8]....
        /*06bc*/ 	.word	0xffffffff


	//   ....[9]....
        /*06c0*/ 	.word	0xffffffff


	//   ....[10]....
        /*06c4*/ 	.word	0xffffffff


	//   ....[11]....
        /*06c8*/ 	.word	0xffffffff


	//   ....[12]....
        /*06cc*/ 	.word	0xffffffff


	//   ....[13]....
        /*06d0*/ 	.word	0xffffffff


	//   ....[14]....
        /*06d4*/ 	.word	0xffffffff


	//   ....[15]....
        /*06d8*/ 	.word	0xffffffff


	//   ....[16]....
        /*06dc*/ 	.word	0xffffffff


	//   ....[17]....
        /*06e0*/ 	.word	0xffffffff


	//   ....[18]....
        /*06e4*/ 	.word	0xffffffff


	//   ....[19]....
        /*06e8*/ 	.word	0xffffffff


	//   ....[20]....
        /*06ec*/ 	.word	0xffffffff


	//   ....[21]....
        /*06f0*/ 	.word	0xffffffff


	//   ....[22]....
        /*06f4*/ 	.word	0xffffffff


	//   ....[23]....
        /*06f8*/ 	.word	0xffffffff


	//   ....[24]....
        /*06fc*/ 	.word	0xffffffff


	//   ....[25]....
        /*0700*/ 	.word	0xffffffff


	//   ....[26]....
        /*0704*/ 	.word	0xffffffff


	//   ....[27]....
        /*0708*/ 	.word	0xffffffff


	//   ....[28]....
        /*070c*/ 	.word	0xffffffff


	//   ....[29]....
        /*0710*/ 	.word	0xffffffff


	//   ....[30]....
        /*0714*/ 	.word	0xffffffff


	//   ....[31]....
        /*0718*/ 	.word	0xffffffff


	//   ....[32]....
        /*071c*/ 	.word	0xffffffff


	//   ....[33]....
        /*0720*/ 	.word	0xffffffff


	//   ....[34]....
        /*0724*/ 	.word	0xffffffff


	//   ....[35]....
        /*0728*/ 	.word	0xffffffff


	//   ....[36]....
        /*072c*/ 	.word	0xffffffff


	//   ....[37]....
        /*0730*/ 	.word	0xffffffff


	//   ....[38]....
        /*0734*/ 	.word	0xffffffff


	//   ....[39]....
        /*0738*/ 	.word	0xffffffff


	//   ....[40]....
        /*073c*/ 	.word	0xffffffff


	//   ....[41]....
        /*0740*/ 	.word	0xffffffff


	//   ....[42]....
        /*0744*/ 	.word	0xffffffff


	//   ....[43]....
        /*0748*/ 	.word	0xffffffff


	//   ....[44]....
        /*074c*/ 	.word	0xffffffff


	//   ....[45]....
        /*0750*/ 	.word	0xffffffff


	//   ....[46]....
        /*0754*/ 	.word	0xffffffff


	//   ....[47]....
        /*0758*/ 	.word	0xffffffff


	//----- nvinfo : EIATTR_COOP_GROUP_INSTR_OFFSETS
	.align		4
.L_312:
        /*075c*/ 	.byte	0x04, 0x28
        /*075e*/ 	.short	(.L_314 - .L_313)


	//   ....[0]....
.L_313:
        /*0760*/ 	.word	0x00000050


	//   ....[1]....
        /*0764*/ 	.word	0x00000200


	//   ....[2]....
        /*0768*/ 	.word	0x00000230


	//   ....[3]....
        /*076c*/ 	.word	0x00000260


	//   ....[4]....
        /*0770*/ 	.word	0x00000290


	//   ....[5]....
        /*0774*/ 	.word	0x000002c0


	//   ....[6]....
        /*0778*/ 	.word	0x000002f0


	//   ....[7]....
        /*077c*/ 	.word	0x00000450


	//   ....[8]....
        /*0780*/ 	.word	0x00000490


	//   ....[9]....
        /*0784*/ 	.word	0x000004c0


	//   ....[10]....
        /*0788*/ 	.word	0x000004f0


	//   ....[11]....
        /*078c*/ 	.word	0x00000520


	//   ....[12]....
        /*0790*/ 	.word	0x00000550


	//   ....[13]....
        /*0794*/ 	.word	0x000005e0


	//   ....[14]....
        /*0798*/ 	.word	0x00000630


	//   ....[15]....
        /*079c*/ 	.word	0x00000650


	//   ....[16]....
        /*07a0*/ 	.word	0x000006b0


	//   ....[17]....
        /*07a4*/ 	.word	0x00002b00


	//   ....[18]....
        /*07a8*/ 	.word	0x00002b20


	//   ....[19]....
        /*07ac*/ 	.word	0x00002cb0


	//   ....[20]....
        /*07b0*/ 	.word	0x00002cc0


	//   ....[21]....
        /*07b4*/ 	.word	0x00002e40


	//   ....[22]....
        /*07b8*/ 	.word	0x00002e60


	//   ....[23]....
        /*07bc*/ 	.word	0x00002fe0


	//   ....[24]....
        /*07c0*/ 	.word	0x00002ff0


	//   ....[25]....
        /*07c4*/ 	.word	0x00003510


	//   ....[26]....
        /*07c8*/ 	.word	0x00003520


	//   ....[27]....
        /*07cc*/ 	.word	0x00003530


	//   ....[28]....
        /*07d0*/ 	.word	0x00003540


	//   ....[29]....
        /*07d4*/ 	.word	0x000036e0


	//   ....[30]....
        /*07d8*/ 	.word	0x00003710


	//   ....[31]....
        /*07dc*/ 	.word	0x00003a30


	//   ....[32]....
        /*07e0*/ 	.word	0x00003a40


	//   ....[33]....
        /*07e4*/ 	.word	0x000049b0


	//   ....[34]....
        /*07e8*/ 	.word	0x000049d0


	//   ....[35]....
        /*07ec*/ 	.word	0x00004b50


	//   ....[36]....
        /*07f0*/ 	.word	0x00004b60


	//   ....[37]....
        /*07f4*/ 	.word	0x00004db0


	//   ....[38]....
        /*07f8*/ 	.word	0x00005330


	//   ....[39]....
        /*07fc*/ 	.word	0x00005790


	//   ....[40]....
        /*0800*/ 	.word	0x00005bf0


	//   ....[41]....
        /*0804*/ 	.word	0x00006310


	//   ....[42]....
        /*0808*/ 	.word	0x00006340


	//   ....[43]....
        /*080c*/ 	.word	0x00006350


	//   ....[44]....
        /*0810*/ 	.word	0x00006360


	//   ....[45]....
        /*0814*/ 	.word	0x00006370


	//   ....[46]....
        /*0818*/ 	.word	0x000063a0


	//   ....[47]....
        /*081c*/ 	.word	0x000063c0


	//   ....[48]....
        /*0820*/ 	.word	0x000063e0


	//   ....[49]....
        /*0824*/ 	.word	0x00007a40


	//   ....[50]....
        /*0828*/ 	.word	0x00007a60


	//   ....[51]....
        /*082c*/ 	.word	0x00007be0


	//   ....[52]....
        /*0830*/ 	.word	0x00007bf0


	//   ....[53]....
        /*0834*/ 	.word	0x00008b50


	//   ....[54]....
        /*0838*/ 	.word	0x00008b70


	//   ....[55]....
        /*083c*/ 	.word	0x00008cf0


	//   ....[56]....
        /*0840*/ 	.word	0x00008d00


	//   ....[57]....
        /*0844*/ 	.word	0x00008f30


	//   ....[58]....
        /*0848*/ 	.word	0x00009500


	//   ....[59]....
        /*084c*/ 	.word	0x000099a0


	//   ....[60]....
        /*0850*/ 	.word	0x00009e40


	//   ....[61]....
        /*0854*/ 	.word	0x0000a5e0


	//   ....[62]....
        /*0858*/ 	.word	0x0000a610


	//   ....[63]....
        /*085c*/ 	.word	0x0000a630


	//   ....[64]....
        /*0860*/ 	.word	0x0000a650


	//   ....[65]....
        /*0864*/ 	.word	0x0000a670


	//   ....[66]....
        /*0868*/ 	.word	0x0000a690


	//   ....[67]....
        /*086c*/ 	.word	0x0000a6b0


	//   ....[68]....
        /*0870*/ 	.word	0x0000a6d0


	//   ....[69]....
        /*0874*/ 	.word	0x0000c390


	//   ....[70]....
        /*0878*/ 	.word	0x0000c3b0


	//   ....[71]....
        /*087c*/ 	.word	0x0000c530


	//   ....[72]....
        /*0880*/ 	.word	0x0000c540


	//   ....[73]....
        /*0884*/ 	.word	0x0000d4b0


	//   ....[74]....
        /*0888*/ 	.word	0x0000d4d0


	//   ....[75]....
        /*088c*/ 	.word	0x0000d650


	//   ....[76]....
        /*0890*/ 	.word	0x0000d660


	//   ....[77]....
        /*0894*/ 	.word	0x0000daf0


	//   ....[78]....
        /*0898*/ 	.word	0x0000db20


	//   ....[79]....
        /*089c*/ 	.word	0x0000db40


	//   ....[80]....
        /*08a0*/ 	.word	0x0000db60


	//   ....[81]....
        /*08a4*/ 	.word	0x0000db80


	//   ....[82]....
        /*08a8*/ 	.word	0x0000dba0


	//   ....[83]....
        /*08ac*/ 	.word	0x0000dbc0


	//   ....[84]....
        /*08b0*/ 	.word	0x0000dbe0


	//   ....[85]....
        /*08b4*/ 	.word	0x0000f590


	//   ....[86]....
        /*08b8*/ 	.word	0x0000f5a0


	//   ....[87]....
        /*08bc*/ 	.word	0x0000f720


	//   ....[88]....
        /*08c0*/ 	.word	0x0000f730


	//   ....[89]....
        /*08c4*/ 	.word	0x00010690


	//   ....[90]....
        /*08c8*/ 	.word	0x000106b0


	//   ....[91]....
        /*08cc*/ 	.word	0x000107d0


	//   ....[92]....
        /*08d0*/ 	.word	0x000107e0


	//   ....[93]....
        /*08d4*/ 	.word	0x000109b0


	//   ....[94]....
        /*08d8*/ 	.word	0x00010f80


	//   ....[95]....
        /*08dc*/ 	.word	0x00011420


	//   ....[96]....
        /*08e0*/ 	.word	0x000118c0


	//   ....[97]....
        /*08e4*/ 	.word	0x00012060


	//   ....[98]....
        /*08e8*/ 	.word	0x00012090


	//   ....[99]....
        /*08ec*/ 	.word	0x000120a0


	//   ....[100]....
        /*08f0*/ 	.word	0x000120b0


	//   ....[101]....
        /*08f4*/ 	.word	0x000120f0


	//   ....[102]....
        /*08f8*/ 	.word	0x00012100


	//   ....[103]....
        /*08fc*/ 	.word	0x00012110


	//   ....[104]....
        /*0900*/ 	.word	0x00012150


	//   ....[105]....
        /*0904*/ 	.word	0x000139f0


	//   ....[106]....
        /*0908*/ 	.word	0x00013a20


	//   ....[107]....
        /*090c*/ 	.word	0x00013a30


	//   ....[108]....
        /*0910*/ 	.word	0x00013a40


	//   ....[109]....
        /*0914*/ 	.word	0x00013a50


	//   ....[110]....
        /*0918*/ 	.word	0x00013a80


	//   ....[111]....
        /*091c*/ 	.word	0x00013aa0


	//   ....[112]....
        /*0920*/ 	.word	0x00013ac0


	//   ....[113]....
        /*0924*/ 	.word	0x00015030


	//   ....[114]....
        /*0928*/ 	.word	0x00015050


	//   ....[115]....
        /*092c*/ 	.word	0x00015070


	//   ....[116]....
        /*0930*/ 	.word	0x00015080


	//   ....[117]....
        /*0934*/ 	.word	0x00015090


	//   ....[118]....
        /*0938*/ 	.word	0x000150a0


	//   ....[119]....
        /*093c*/ 	.word	0x000150c0


	//   ....[120]....
        /*0940*/ 	.word	0x000150d0


	//   ....[121]....
        /*0944*/ 	.word	0x000154d0


	//   ....[122]....
        /*0948*/ 	.word	0x000154f0


	//   ....[123]....
        /*094c*/ 	.word	0x00015650


	//   ....[124]....
        /*0950*/ 	.word	0x00015660


	//   ....[125]....
        /*0954*/ 	.word	0x000157c0


	//   ....[126]....
        /*0958*/ 	.word	0x000157e0


	//   ....[127]....
        /*095c*/ 	.word	0x00015940


	//   ....[128]....
        /*0960*/ 	.word	0x00015950


	//   ....[129]....
        /*0964*/ 	.word	0x00015ca0


	//   ....[130]....
        /*0968*/ 	.word	0x00015cc0


	//   ....[131]....
        /*096c*/ 	.word	0x00016230


	//   ....[132]....
        /*0970*/ 	.word	0x00016240


	//   ....[133]....
        /*0974*/ 	.word	0x000167b0


	//   ....[134]....
        /*0978*/ 	.word	0x000167d0


	//   ....[135]....
        /*097c*/ 	.word	0x00016d50


	//   ....[136]....
        /*0980*/ 	.word	0x00016d60


	//   ....[137]....
        /*0984*/ 	.word	0x00017a10


	//   ....[138]....
        /*0988*/ 	.word	0x00017a30


	//   ....[139]....
        /*098c*/ 	.word	0x00017ba0


	//   ....[140]....
        /*0990*/ 	.word	0x00017bb0


	//   ....[141]....
        /*0994*/ 	.word	0x00017d10


	//   ....[142]....
        /*0998*/ 	.word	0x00017d30


	//   ....[143]....
        /*099c*/ 	.word	0x00017e90


	//   ....[144]....
        /*09a0*/ 	.word	0x00017ea0


	//   ....[145]....
        /*09a4*/ 	.word	0x000180c0


	//   ....[146]....
        /*09a8*/ 	.word	0x000180e0


	//   ....[147]....
        /*09ac*/ 	.word	0x00018210


	//   ....[148]....
        /*09b0*/ 	.word	0x00018250


	//   ....[149]....
        /*09b4*/ 	.word	0x00018280


	//   ....[150]....
        /*09b8*/ 	.word	0x000182b0


	//   ....[151]....
        /*09bc*/ 	.word	0x000182e0


	//   ....[152]....
        /*09c0*/ 	.word	0x00018310


	//   ....[153]....
        /*09c4*/ 	.word	0x00018470


	//   ....[154]....
        /*09c8*/ 	.word	0x000184b0


	//   ....[155]....
        /*09cc*/ 	.word	0x000184e0


	//   ....[156]....
        /*09d0*/ 	.word	0x00018510


	//   ....[157]....
        /*09d4*/ 	.word	0x00018540


	//   ....[158]....
        /*09d8*/ 	.word	0x00018570


	//   ....[159]....
        /*09dc*/ 	.word	0x00018600


	//   ....[160]....
        /*09e0*/ 	.word	0x00018660


	//   ....[161]....
        /*09e4*/ 	.word	0x00018670


	//   ....[162]....
        /*09e8*/ 	.word	0x000186d0


	//   ....[163]....
        /*09ec*/ 	.word	0x00019130


	//   ....[164]....
        /*09f0*/ 	.word	0x00019190


	//   ....[165]....
        /*09f4*/ 	.word	0x000191e0


	//   ....[166]....
        /*09f8*/ 	.word	0x00019230


	//   ....[167]....
        /*09fc*/ 	.word	0x00019280


	//   ....[168]....
        /*0a00*/ 	.word	0x000192f0


	//   ....[169]....
        /*0a04*/ 	.word	0x00019340


	//   ....[170]....
        /*0a08*/ 	.word	0x000193b0


	//   ....[171]....
        /*0a0c*/ 	.word	0x00019420


	//   ....[172]....
        /*0a10*/ 	.word	0x00019490


	//   ....[173]....
        /*0a14*/ 	.word	0x00019500


	//   ....[174]....
        /*0a18*/ 	.word	0x00019570


	//   ....[175]....
        /*0a1c*/ 	.word	0x000195e0


	//   ....[176]....
        /*0a20*/ 	.word	0x00019640


	//   ....[177]....
        /*0a24*/ 	.word	0x000196b0


	//   ....[178]....
        /*0a28*/ 	.word	0x00019720


	//   ....[179]....
        /*0a2c*/ 	.word	0x00019790


	//   ....[180]....
        /*0a30*/ 	.word	0x000197f0


	//   ....[181]....
        /*0a34*/ 	.word	0x00019860


	//   ....[182]....
        /*0a38*/ 	.word	0x000198c0


	//   ....[183]....
        /*0a3c*/ 	.word	0x00019930


	//   ....[184]....
        /*0a40*/ 	.word	0x000199a0


	//   ....[185]....
        /*0a44*/ 	.word	0x00019a10


	//   ....[186]....
        /*0a48*/ 	.word	0x00019a70


	//   ....[187]....
        /*0a4c*/ 	.word	0x00019ad0


	//   ....[188]....
        /*0a50*/ 	.word	0x00019b30


	//   ....[189]....
        /*0a54*/ 	.word	0x00019b90


	//   ....[190]....
        /*0a58*/ 	.word	0x00019bf0


	//   ....[191]....
        /*0a5c*/ 	.word	0x00019c40


	//   ....[192]....
        /*0a60*/ 	.word	0x00019c80


	//   ....[193]....
        /*0a64*/ 	.word	0x00019cd0


	//   ....[194]....
        /*0a68*/ 	.word	0x00019d20


	//   ....[195]....
        /*0a6c*/ 	.word	0x00019d70


	//   ....[196]....
        /*0a70*/ 	.word	0x00019dc0


	//   ....[197]....
        /*0a74*/ 	.word	0x00019e10


	//   ....[198]....
        /*0a78*/ 	.word	0x00019e60


	//   ....[199]....
        /*0a7c*/ 	.word	0x00019ed0


	//   ....[200]....
        /*0a80*/ 	.word	0x00019f40


	//   ....[201]....
        /*0a84*/ 	.word	0x00019fb0


	//   ....[202]....
        /*0a88*/ 	.word	0x0001a010


	//   ....[203]....
        /*0a8c*/ 	.word	0x0001a080


	//   ....[204]....
        /*0a90*/ 	.word	0x0001a0f0


	//   ....[205]....
        /*0a94*/ 	.word	0x0001a160


	//   ....[206]....
        /*0a98*/ 	.word	0x0001a1c0


	//   ....[207]....
        /*0a9c*/ 	.word	0x0001a220


	//   ....[208]....
        /*0aa0*/ 	.word	0x0001a280


	//   ....[209]....
        /*0aa4*/ 	.word	0x0001a2e0


	//   ....[210]....
        /*0aa8*/ 	.word	0x0001a340


	//   ....[211]....
        /*0aac*/ 	.word	0x0001a390


	//   ....[212]....
        /*0ab0*/ 	.word	0x0001a3d0


	//   ....[213]....
        /*0ab4*/ 	.word	0x0001a420


	//   ....[214]....
        /*0ab8*/ 	.word	0x0001a460


	//   ....[215]....
        /*0abc*/ 	.word	0x0001a4b0


	//   ....[216]....
        /*0ac0*/ 	.word	0x0001a4f0


	//   ....[217]....
        /*0ac4*/ 	.word	0x0001a540


	//   ....[218]....
        /*0ac8*/ 	.word	0x0001a580


	//   ....[219]....
        /*0acc*/ 	.word	0x0001a5e0


	//   ....[220]....
        /*0ad0*/ 	.word	0x0001a650


	//   ....[221]....
        /*0ad4*/ 	.word	0x0001a6c0


	//   ....[222]....
        /*0ad8*/ 	.word	0x0001a720


	//   ....[223]....
        /*0adc*/ 	.word	0x0001a790


	//   ....[224]....
        /*0ae0*/ 	.word	0x0001a800


	//   ....[225]....
        /*0ae4*/ 	.word	0x0001a870


	//   ....[226]....
        /*0ae8*/ 	.word	0x0001a8d0


	//   ....[227]....
        /*0aec*/ 	.word	0x0001a920


	//   ....[228]....
        /*0af0*/ 	.word	0x0001a960


	//   ....[229]....
        /*0af4*/ 	.word	0x0001a9b0


	//   ....[230]....
        /*0af8*/ 	.word	0x0001a9f0


	//   ....[231]....
        /*0afc*/ 	.word	0x0001aa40


	//   ....[232]....
        /*0b00*/ 	.word	0x0001aa80


	//   ....[233]....
        /*0b04*/ 	.word	0x0001aad0


	//   ....[234]....
        /*0b08*/ 	.word	0x0001ab10


	//   ....[235]....
        /*0b0c*/ 	.word	0x0001ab60


	//   ....[236]....
        /*0b10*/ 	.word	0x0001abc0


	//   ....[237]....
        /*0b14*/ 	.word	0x0001ac20


	//   ....[238]....
        /*0b18*/ 	.word	0x0001ac90


	//   ....[239]....
        /*0b1c*/ 	.word	0x0001ad00


	//   ....[240]....
        /*0b20*/ 	.word	0x0001ad70


	//   ....[241]....
        /*0b24*/ 	.word	0x0001add0


	//   ....[242]....
        /*0b28*/ 	.word	0x0001ae30


	//   ....[243]....
        /*0b2c*/ 	.word	0x0001ae90


	//   ....[244]....
        /*0b30*/ 	.word	0x0001aef0


	//   ....[245]....
        /*0b34*/ 	.word	0x0001af50


	//   ....[246]....
        /*0b38*/ 	.word	0x0001afa0


	//   ....[247]....
        /*0b3c*/ 	.word	0x0001afe0


	//   ....[248]....
        /*0b40*/ 	.word	0x0001b030


	//   ....[249]....
        /*0b44*/ 	.word	0x0001b070


	//   ....[250]....
        /*0b48*/ 	.word	0x0001b0c0


	//   ....[251]....
        /*0b4c*/ 	.word	0x0001b100


	//   ....[252]....
        /*0b50*/ 	.word	0x0001b150


	//   ....[253]....
        /*0b54*/ 	.word	0x0001b190


	//   ....[254]....
        /*0b58*/ 	.word	0x0001b1e0


	//   ....[255]....
        /*0b5c*/ 	.word	0x0001b230


	//   ....[0]....
        /*0b60*/ 	.word	0x0001b280


	//   ....[1]....
        /*0b64*/ 	.word	0x0001b2c0


	//   ....[2]....
        /*0b68*/ 	.word	0x0001b310


	//   ....[3]....
        /*0b6c*/ 	.word	0x0001b360


	//   ....[4]....
        /*0b70*/ 	.word	0x0001b3b0


	//   ....[5]....
        /*0b74*/ 	.word	0x0001b3f0


	//   ....[6]....
        /*0b78*/ 	.word	0x0001b460


	//   ....[7]....
        /*0b7c*/ 	.word	0x0001b4d0


	//   ....[8]....
        /*0b80*/ 	.word	0x0001b540


	//   ....[9]....
        /*0b84*/ 	.word	0x0001b5a0


	//   ....[10]....
        /*0b88*/ 	.word	0x0001b610


	//   ....[11]....
        /*0b8c*/ 	.word	0x0001b680


	//   ....[12]....
        /*0b90*/ 	.word	0x0001b6f0


	//   ....[13]....
        /*0b94*/ 	.word	0x0001b750


	//   ....[14]....
        /*0b98*/ 	.word	0x0001b7c0


	//   ....[15]....
        /*0b9c*/ 	.word	0x0001b830


	//   ....[16]....
        /*0ba0*/ 	.word	0x0001b8a0


	//   ....[17]....
        /*0ba4*/ 	.word	0x0001b900


	//   ....[18]....
        /*0ba8*/ 	.word	0x0001b970


	//   ....[19]....
        /*0bac*/ 	.word	0x0001b9e0


	//   ....[20]....
        /*0bb0*/ 	.word	0x0001ba50


	//   ....[21]....
        /*0bb4*/ 	.word	0x0001bab0


	//   ....[22]....
        /*0bb8*/ 	.word	0x0001bb20


	//   ....[23]....
        /*0bbc*/ 	.word	0x0001bb90


	//   ....[24]....
        /*0bc0*/ 	.word	0x0001bc00


	//   ....[25]....
        /*0bc4*/ 	.word	0x0001bc60


	//   ....[26]....
        /*0bc8*/ 	.word	0x0001bcd0


	//   ....[27]....
        /*0bcc*/ 	.word	0x0001bd40


	//   ....[28]....
        /*0bd0*/ 	.word	0x0001bdb0


	//   ....[29]....
        /*0bd4*/ 	.word	0x0001be10


	//   ....[30]....
        /*0bd8*/ 	.word	0x0001be80


	//   ....[31]....
        /*0bdc*/ 	.word	0x0001bef0


	//   ....[32]....
        /*0be0*/ 	.word	0x0001bf40


	//   ....[33]....
        /*0be4*/ 	.word	0x0001bf80


	//   ....[34]....
        /*0be8*/ 	.word	0x0001bfd0


	//   ....[35]....
        /*0bec*/ 	.word	0x0001c020


	//   ....[36]....
        /*0bf0*/ 	.word	0x0001c070


	//   ....[37]....
        /*0bf4*/ 	.word	0x0001c0e0


	//   ....[38]....
        /*0bf8*/ 	.word	0x0001c130


	//   ....[39]....
        /*0bfc*/ 	.word	0x0001c180


	//   ....[40]....
        /*0c00*/ 	.word	0x0001c1d0


	//   ....[41]....
        /*0c04*/ 	.word	0x0001c220


	//   ....[42]....
        /*0c08*/ 	.word	0x0001c270


	//   ....[43]....
        /*0c0c*/ 	.word	0x0001c2e0


	//   ....[44]....
        /*0c10*/ 	.word	0x0001c330


	//   ....[45]....
        /*0c14*/ 	.word	0x0001c3a0


	//   ....[46]....
        /*0c18*/ 	.word	0x0001c400


	//   ....[47]....
        /*0c1c*/ 	.word	0x0001c470


	//----- nvinfo : EIATTR_EXIT_INSTR_OFFSETS
	.align		4
.L_314:
        /*0c20*/ 	.byte	0x04, 0x1c
        /*0c22*/ 	.short	(.L_316 - .L_315)


	//   ....[0]....
.L_315:
        /*0c24*/ 	.word	0x000010d0


	//   ....[1]....
        /*0c28*/ 	.word	0x000190f0


	//----- nvinfo : EIATTR_MAX_THREADS
	.align		4
.L_316:
        /*0c2c*/ 	.byte	0x04, 0x05
        /*0c2e*/ 	.short	(.L_318 - .L_317)
.L_317:
        /*0c30*/ 	.word	0x00000080
        /*0c34*/ 	.word	0x00000001
        /*0c38*/ 	.word	0x00000001


	//----- nvinfo : EIATTR_CRS_STACK_SIZE
	.align		4
.L_318:
        /*0c3c*/ 	.byte	0x04, 0x1e
        /*0c3e*/ 	.short	(.L_320 - .L_319)
.L_319:
        /*0c40*/ 	.word	0x00000000
.L_320:


//--------------------- .nv.info._ZN7cutlass13device_kernelIN5flash19enable_sm80_to_sm89INS1_16FlashAttnFwdSm80INS1_25CollectiveMainloopFwdSm80ILi4ELi1ELb0EN4cute5tupleIJNS5_1CILi128EEENS7_ILi48EEENS7_ILi96EEEEEELi96ENS_10bfloat16_tEfNS_4arch4Sm80ELb0ELb1ELb1ELb1ELb1ELb1ELb1ELb1EEENS1_21CollectiveEpilogueFwdINS6_IJS8_SA_S9_EEENS6_IJNS7_ILi1EEESI_SI_EEESC_SE_Li128ELb1ELb1ELb1ELb0EEENS1_36VarlenDynamicPersistentTileSchedulerILi128ELi48ELi128ELi128ELb1ELb1ELb0ELb1ELb0ELb1EEEEEEEEEvNT_6ParamsE --------------------------
	.section	.nv.info._ZN7cutlass13device_kernelIN5flash19enable_sm80_to_sm89INS1_16FlashAttnFwdSm80INS1_25CollectiveMainloopFwdSm80ILi4ELi1ELb0EN4cute5tupleIJNS5_1CILi128EEENS7_ILi48EEENS7_ILi96EEEEEELi96ENS_10bfloat16_tEfNS_4arch4Sm80ELb0ELb1ELb1ELb1ELb1ELb1ELb1ELb1EEENS1_21CollectiveEpilogueFwdINS6_IJS8_SA_S9_EEENS6_IJNS7_ILi1EEESI_SI_EEESC_SE_Li128ELb1ELb1ELb1ELb0EEENS1_36VarlenDynamicPersistentTileSchedulerILi128ELi48ELi128ELi128ELb1ELb1ELb0ELb1ELb0ELb1EEEEEEEEEvNT_6ParamsE,"",@"SHT_CUDA_INFO"
	.sectionflags	@""
	.align	4


	//----- nvinfo : EIATTR_CUDA_API_VERSION
	.align		4
        /*0000*/ 	.byte	0x04, 0x37
        /*0002*/ 	.short	(.L_322 - .L_321)
.L_321:
        /*0004*/ 	.word	0x00000082


	//----- nvinfo : EIATTR_SW2861232_WAR
	.align		4
.L_322:
        /*0008*/ 	.byte	0x01, 0x35
	.zero		2


	//----- nvinfo : EIATTR_PARAM_CBANK
	.align		4
        /*000c*/ 	.byte	0x04, 0x0a
        /*000e*/ 	.short	(.L_324 - .L_323)
	.align		4
.L_323:
        /*0010*/ 	.word	index@(.nv.constant0._ZN7cutlass13device_kernelIN5flash19enable_sm80_to_sm89INS1_16FlashAttnFwdSm80INS1_25CollectiveMainloopFwdSm80ILi4ELi1ELb0EN4cute5tupleIJNS5_1CILi128EEENS7_ILi48EEENS7_ILi96EEEEEELi96ENS_10bfloat16_tEfNS_4arch4Sm80ELb0ELb1ELb1ELb1ELb1ELb1ELb1ELb1EEENS1_21CollectiveEpilogueFwdINS6_IJS8_SA_S9_EEENS6_IJNS7_ILi1EEESI_SI_EEESC_SE_Li128ELb1ELb1ELb1ELb0EEENS1_36VarlenDynamicPersistentTileSchedulerILi128ELi48ELi128ELi128ELb1ELb1ELb0ELb1ELb0ELb1EEEEEEEEEvNT_6ParamsE)
        /*0014*/ 	.short	0x0160
        /*0016*/ 	.short	0x0438


	//----- nvinfo : EIATTR_CBANK_PARAM_SIZE
	.align		4
.L_324:
        /*0018*/ 	.byte	0x03, 0x19
        /*001a*/ 	.short	0x0438


	//----- nvinfo : EIATTR_KPARAM_INFO
	.align		4
        /*001c*/ 	.byte	0x04, 0x17
        /*001e*/ 	.short	(.L_326 - .L_325)
.L_325:
        /*0020*/ 	.word	0x00000000
        /*0024*/ 	.short	0x0000
        /*0026*/ 	.short	0x0000
        /*0028*/ 	.byte	0x00, 0xf0, 0xe1, 0x10


	//----- nvinfo : EIATTR_MAXREG_COUNT
	.align		4
.L_326:
        /*002c*/ 	.byte	0x03, 0x1b
        /*002e*/ 	.short	0x00ff


	//----- nvinfo : EIATTR_NUM_BARRIERS
	.align		4
        /*0030*/ 	.byte	0x02, 0x4c
        /*0032*/ 	.byte	0x06
	.zero		1


	//----- nvinfo : EIATTR_ANNOTATIONS
	.align		4
        /*0034*/ 	.byte	0x04, 0x55
        /*0036*/ 	.short	(.L_328 - .L_327)


	//   ....[0]....
.L_327:
        /* <DEDUP_REMOVED lines=162> */


	//----- nvinfo : EIATTR_MERCURY_ISA_VERSION
	.align		4
.L_328:
        /*0a40*/ 	.byte	0x03, 0x5f
        /*0a42*/ 	.short	0x0000


	//----- nvinfo : EIATTR_INT_WARP_WIDE_INSTR_OFFSETS
	.align		4
        /*0a44*/ 	.byte	0x04, 0x31
        /*0a46*/ 	.short	(.L_330 - .L_329)


	//   ....[0]....
.L_329:
        /*0a48*/ 	.word	0x00021bd0


	//   ....[1]....
        /*0a4c*/ 	.word	0x00021c50


	//----- nvinfo : EIATTR_COOP_GROUP_MASK_REGIDS
	.align		4
.L_330:
        /*0a50*/ 	.byte	0x04, 0x29
        /*0a52*/ 	.short	(.L_332 - .L_331)


	//   ....[0]....
.L_331:
        /*0a54*/ 	.word	0xffffffff


	//   ....[1]....
        /*0a58*/ 	.word	0xffffffff


	//   ....[2]....
        /*0a5c*/ 	.word	0xffffffff


	//   ....[3]....
        /*0a60*/ 	.word	0xffffffff


	//   ....[4]....
        /*0a64*/ 	.word	0xffffffff


	//   ....[5]....
        /*0a68*/ 	.word	0xffffffff


	//   ....[6]....
        /*0a6c*/ 	.word	0xffffffff


	//   ....[7]....
        /*0a70*/ 	.word	0xffffffff


	//   ....[8]....
        /*0a74*/ 	.word	0xffffffff


	//   ....[9]....
        /*0a78*/ 	.word	0xffffffff


	//   ....[10]....
        /*0a7c*/ 	.word	0xffffffff


	//   ....[11]....
        /*0a80*/ 	.word	0xffffffff


	//   ....[12]....
        /*0a84*/ 	.word	0xffffffff


	//   ....[13]....
        /*0a88*/ 	.word	0xffffffff


	//   ....[14]....
        /*0a8c*/ 	.word	0xffffffff


	//   ....[15]....
        /*0a90*/ 	.word	0xffffffff


	//   ....[16]....
        /*0a94*/ 	.word	0xffffffff


	//   ....[17]....
        /*0a98*/ 	.word	0xffffffff


	//   ....[18]....
        /*0a9c*/ 	.word	0xffffffff


	//   ....[19]....
        /*0aa0*/ 	.word	0xffffffff


	//   ....[20]....
        /*0aa4*/ 	.word	0xffffffff


	//   ....[21]....
        /*0aa8*/ 	.word	0xffffffff


	//   ....[22]....
        /*0aac*/ 	.word	0xffffffff


	//   ....[23]....
        /*0ab0*/ 	.word	0xffffffff


	//   ....[24]....
        /*0ab4*/ 	.word	0xffffffff


	//   ....[25]....
        /*0ab8*/ 	.word	0xffffffff


	//   ....[26]....
        /*0abc*/ 	.word	0xffffffff


	//   ....[27]....
        /*0ac0*/ 	.word	0xffffffff


	//   ....[28]....
        /*0ac4*/ 	.word	0xffffffff


	//   ....[29]....
        /*0ac8*/ 	.word	0xffffffff


	//   ....[30]....
        /*0acc*/ 	.word	0xffffffff


	//   ....[31]....
        /*0ad0*/ 	.word	0xffffffff


	//   ....[32]....
        /*0ad4*/ 	.word	0xffffffff


	//   ....[33]....
        /*0ad8*/ 	.word	0xffffffff


	//   ....[34]....
        /*0adc*/ 	.word	0xffffffff


	//   ....[35]....
        /*0ae0*/ 	.word	0xffffffff


	//   ....[36]....
        /*0ae4*/ 	.word	0xffffffff


	//   ....[37]....
        /*0ae8*/ 	.word	0xffffffff


	//   ....[38]....
        /*0aec*/ 	.word	0xffffffff


	//   ....[39]....
        /*0af0*/ 	.word	0xffffffff


	//   ....[40]....
        /*0af4*/ 	.word	0xffffffff


	//   ....[41]....
        /*0af8*/ 	.word	0xffffffff


	//   ....[42]....
        /*0afc*/ 	.word	0xffffffff


	//   ....[43]....
        /*0b00*/ 	.word	0xffffffff


	//   ....[44]....
        /*0b04*/ 	.word	0xffffffff


	//   ....[45]....
        /*0b08*/ 	.word	0xffffffff


	//   ....[46]....
        /*0b0c*/ 	.word	0xffffffff


	//   ....[47]....
        /*0b10*/ 	.word	0xffffffff


	//   ....[48]....
        /*0b14*/ 	.word	0xffffffff


	//   ....[49]....
        /*0b18*/ 	.word	0xffffffff


	//   ....[50]....
        /*0b1c*/ 	.word	0xffffffff


	//   ....[51]....
        /*0b20*/ 	.word	0xffffffff


	//   ....[52]....
        /*0b24*/ 	.word	0xffffffff


	//   ....[53]....
        /*0b28*/ 	.word	0xffffffff


	//   ....[54]....
        /*0b2c*/ 	.word	0xffffffff


	//   ....[55]....
        /*0b30*/ 	.word	0xffffffff


	//   ....[56]....
        /*0b34*/ 	.word	0xffffffff


	//   ....[57]....
        /*0b38*/ 	.word	0xffffffff


	//   ....[58]....
        /*0b3c*/ 	.word	0xffffffff


	//   ....[59]....
        /*0b40*/ 	.word	0xffffffff


	//   ....[60]....
        /*0b44*/ 	.word	0xffffffff


	//   ....[61]....
        /*0b48*/ 	.word	0xffffffff


	//   ....[62]....
        /*0b4c*/ 	.word	0xffffffff


	//   ....[63]....
        /*0b50*/ 	.word	0xffffffff


	//   ....[64]....
        /*0b54*/ 	.word	0xffffffff


	//   ....[65]....
        /*0b58*/ 	.word	0xffffffff


	//   ....[66]....
        /*0b5c*/ 	.word	0xffffffff


	//   ....[67]....
        /*0b60*/ 	.word	0xffffffff


	//   ....[68]....
        /*0b64*/ 	.word	0xffffffff


	//   ....[69]....
        /*0b68*/ 	.word	0xffffffff


	//   ....[70]....
        /*0b6c*/ 	.word	0xffffffff


	//   ....[71]....
        /*0b70*/ 	.word	0xffffffff


	//   ....[72]....
        /*0b74*/ 	.word	0xffffffff


	//   ....[73]....
        /*0b78*/ 	.word	0xffffffff


	//   ....[74]....
        /*0b7c*/ 	.word	0xffffffff


	//   ....[75]....
        /*0b80*/ 	.word	0xffffffff


	//   ....[76]....
        /*0b84*/ 	.word	0xffffffff


	//   ....[77]....
        /*0b88*/ 	.word	0xffffffff


	//   ....[78]....
        /*0b8c*/ 	.word	0xffffffff


	//   ....[79]....
        /*0b90*/ 	.word	0xffffffff


	//   ....[80]....
        /*0b94*/ 	.word	0xffffffff


	//   ....[81]....
        /*0b98*/ 	.word	0xffffffff


	//   ....[82]....
        /*0b9c*/ 	.word	0xffffffff


	//   ....[83]....
        /*0ba0*/ 	.word	0xffffffff


	//   ....[84]....
        /*0ba4*/ 	.word	0xffffffff


	//   ....[85]....
        /*0ba8*/ 	.word	0xffffffff


	//   ....[86]....
        /*0bac*/ 	.word	0xffffffff


	//   ....[87]....
        /*0bb0*/ 	.word	0xffffffff


	//   ....[88]....
        /*0bb4*/ 	.word	0xffffffff


	//   ....[89]....
        /*0bb8*/ 	.word	0xffffffff


	//   ....[90]....
        /*0bbc*/ 	.word	0xffffffff


	//   ....[91]....
        /*0bc0*/ 	.word	0xffffffff


	//   ....[92]....
        /*0bc4*/ 	.word	0xffffffff


	//   ....[93]....
        /*0bc8*/ 	.word	0xffffffff


	//   ....[94]....
        /*0bcc*/ 	.word	0xffffffff


	//   ....[95]....
        /*0bd0*/ 	.word	0xffffffff


	//   ....[96]....
        /*0bd4*/ 	.word	0xffffffff


	//   ....[97]....
        /*0bd8*/ 	.word	0xffffffff


	//   ....[98]....
        /*0bdc*/ 	.word	0xffffffff


	//   ....[99]....
        /*0be0*/ 	.word	0xffffffff


	//   ....[100]....
        /*0be4*/ 	.word	0xffffffff


	//   ....[101]....
        /*0be8*/ 	.word	0xffffffff


	//   ....[102]....
        /*0bec*/ 	.word	0xffffffff


	//   ....[103]....
        /*0bf0*/ 	.word	0xffffffff


	//   ....[104]....
        /*0bf4*/ 	.word	0xffffffff


	//   ....[105]....
        /*0bf8*/ 	.word	0xffffffff


	//   ....[106]....
        /*0bfc*/ 	.word	0xffffffff


	//   ....[107]....
        /*0c00*/ 	.word	0xffffffff


	//   ....[108]....
        /*0c04*/ 	.word	0xffffffff


	//   ....[109]....
        /*0c08*/ 	.word	0xffffffff


	//   ....[110]....
        /*0c0c*/ 	.word	0xffffffff


	//   ....[111]....
        /*0c10*/ 	.word	0xffffffff


	//   ....[112]....
        /*0c14*/ 	.word	0xffffffff


	//   ....[113]....
        /*0c18*/ 	.word	0xffffffff


	//   ....[114]....
        /*0c1c*/ 	.word	0xffffffff


	//   ....[115]....
        /*0c20*/ 	.word	0xffffffff


	//   ....[116]....
        /*0c24*/ 	.word	0xffffffff


	//   ....[117]....
        /*0c28*/ 	.word	0xffffffff


	//   ....[118]....
        /*0c2c*/ 	.word	0xffffffff


	//   ....[119]....
        /*0c30*/ 	.word	0xffffffff


	//   ....[120]....
        /*0c34*/ 	.word	0xffffffff


	//   ....[121]....
        /*0c38*/ 	.word	0xffffffff


	//   ....[122]....
        /*0c3c*/ 	.word	0xffffffff


	//   ....[123]....
        /*0c40*/ 	.word	0xffffffff


	//   ....[124]....
        /*0c44*/ 	.word	0xffffffff


	//   ....[125]....
        /*0c48*/ 	.word	0xffffffff


	//   ....[126]....
        /*0c4c*/ 	.word	0xffffffff


	//   ....[127]....
        /*0c50*/ 	.word	0xffffffff


	//   ....[128]....
        /*0c54*/ 	.word	0xffffffff


	//   ....[129]....
        /*0c58*/ 	.word	0xffffffff


	//   ....[130]....
        /*0c5c*/ 	.word	0xffffffff


	//   ....[131]....
        /*0c60*/ 	.word	0xffffffff


	//   ....[132]....
        /*0c64*/ 	.word	0xffffffff


	//   ....[133]....
        /*0c68*/ 	.word	0xffffffff


	//   ....[134]....
        /*0c6c*/ 	.word	0xffffffff


	//   ....[135]....
        /*0c70*/ 	.word	0xffffffff


	//   ....[136]....
        /*0c74*/ 	.word	0xffffffff


	//   ....[137]....
        /*0c78*/ 	.word	0xffffffff


	//   ....[138]....
        /*0c7c*/ 	.word	0xffffffff


	//   ....[139]....
        /*0c80*/ 	.word	0xffffffff


	//   ....[140]....
        /*0c84*/ 	.word	0xffffffff


	//   ....[141]....
        /*0c88*/ 	.word	0xffffffff


	//   ....[142]....
        /*0c8c*/ 	.word	0xffffffff


	//   ....[143]....
        /*0c90*/ 	.word	0xffffffff


	//   ....[144]....
        /*0c94*/ 	.word	0xffffffff


	//   ....[145]....
        /*0c98*/ 	.word	0xffffffff


	//   ....[146]....
        /*0c9c*/ 	.word	0xffffffff


	//   ....[147]....
        /*0ca0*/ 	.word	0xffffffff


	//   ....[148]....
        /*0ca4*/ 	.word	0xffffffff


	//   ....[149]....
        /*0ca8*/ 	.word	0xffffffff


	//   ....[150]....
        /*0cac*/ 	.word	0xffffffff


	//   ....[151]....
        /*0cb0*/ 	.word	0xffffffff


	//   ....[152]....
        /*0cb4*/ 	.word	0xffffffff


	//   ....[153]....
        /*0cb8*/ 	.word	0xffffffff


	//   ....[154]....
        /*0cbc*/ 	.word	0xffffffff


	//   ....[155]....
        /*0cc0*/ 	.word	0xffffffff


	//   ....[156]....
        /*0cc4*/ 	.word	0xffffffff


	//   ....[157]....
        /*0cc8*/ 	.word	0xffffffff


	//   ....[158]....
        /*0ccc*/ 	.word	0xffffffff


	//   ....[159]....
        /*0cd0*/ 	.word	0xffffffff


	//   ....[160]....
        /*0cd4*/ 	.word	0xffffffff


	//   ....[161]....
        /*0cd8*/ 	.word	0xffffffff


	//   ....[162]....
        /*0cdc*/ 	.word	0xffffffff


	//   ....[163]....
        /*0ce0*/ 	.word	0xffffffff


	//   ....[164]....
        /*0ce4*/ 	.word	0xffffffff


	//   ....[165]....
        /*0ce8*/ 	.word	0xffffffff


	//   ....[166]....
        /*0cec*/ 	.word	0xffffffff


	//   ....[167]....
        /*0cf0*/ 	.word	0xffffffff


	//   ....[168]....
        /*0cf4*/ 	.word	0xffffffff


	//   ....[169]....
        /*0cf8*/ 	.word	0xffffffff


	//   ....[170]....
        /*0cfc*/ 	.word	0xffffffff


	//   ....[171]....
        /*0d00*/ 	.word	0xffffffff


	//   ....[172]....
        /*0d04*/ 	.word	0xffffffff


	//   ....[173]....
        /*0d08*/ 	.word	0xffffffff


	//   ....[174]....
        /*0d0c*/ 	.word	0xffffffff


	//   ....[175]....
        /*0d10*/ 	.word	0xffffffff


	//   ....[176]....
        /*0d14*/ 	.word	0xffffffff


	//   ....[177]....
        /*0d18*/ 	.word	0xffffffff


	//   ....[178]....
        /*0d1c*/ 	.word	0xffffffff


	//   ....[179]....
        /*0d20*/ 	.word	0xffffffff


	//   ....[180]....
        /*0d24*/ 	.word	0xffffffff


	//   ....[181]....
        /*0d28*/ 	.word	0xffffffff


	//   ....[182]....
        /*0d2c*/ 	.word	0xffffffff


	//   ....[183]....
        /*0d30*/ 	.word	0xffffffff


	//   ....[184]....
        /*0d34*/ 	.word	0xffffffff


	//   ....[185]....
        /*0d38*/ 	.word	0xffffffff


	//   ....[186]....
        /*0d3c*/ 	.word	0xffffffff


	//   ....[187]....
        /*0d40*/ 	.word	0xffffffff


	//   ....[188]....
        /*0d44*/ 	.word	0xffffffff


	//   ....[189]....
        /*0d48*/ 	.word	0xffffffff


	//   ....[190]....
        /*0d4c*/ 	.word	0xffffffff


	//   ....[191]....
        /*0d50*/ 	.word	0xffffffff


	//   ....[192]....
        /*0d54*/ 	.word	0xffffffff


	//   ....[193]....
        /*0d58*/ 	.word	0xffffffff


	//   ....[194]....
        /*0d5c*/ 	.word	0xffffffff


	//   ....[195]....
        /*0d60*/ 	.word	0xffffffff


	//   ....[196]....
        /*0d64*/ 	.word	0xffffffff


	//   ....[197]....
        /*0d68*/ 	.word	0xffffffff


	//   ....[198]....
        /*0d6c*/ 	.word	0xffffffff


	//   ....[199]....
        /*0d70*/ 	.word	0xffffffff


	//   ....[200]....
        /*0d74*/ 	.word	0xffffffff


	//   ....[201]....
        /*0d78*/ 	.word	0xffffffff


	//   ....[202]....
        /*0d7c*/ 	.word	0xffffffff


	//   ....[203]....
        /*0d80*/ 	.word	0xffffffff


	//   ....[204]....
        /*0d84*/ 	.word	0xffffffff


	//   ....[205]....
        /*0d88*/ 	.word	0xffffffff


	//   ....[206]....
        /*0d8c*/ 	.word	0xffffffff


	//   ....[207]....
        /*0d90*/ 	.word	0xffffffff


	//   ....[208]....
        /*0d94*/ 	.word	0xffffffff


	//   ....[209]....
        /*0d98*/ 	.word	0xffffffff


	//   ....[210]....
        /*0d9c*/ 	.word	0xffffffff


	//   ....[211]....
        /*0da0*/ 	.word	0xffffffff


	//   ....[212]....
        /*0da4*/ 	.word	0xffffffff


	//   ....[213]....
        /*0da8*/ 	.word	0xffffffff


	//   ....[214]....
        /*0dac*/ 	.word	0xffffffff


	//   ....[215]....
        /*0db0*/ 	.word	0xffffffff


	//   ....[216]....
        /*0db4*/ 	.word	0xffffffff


	//   ....[217]....
        /*0db8*/ 	.word	0xffffffff


	//   ....[218]....
        /*0dbc*/ 	.word	0xffffffff


	//   ....[219]....
        /*0dc0*/ 	.word	0xffffffff


	//   ....[220]....
        /*0dc4*/ 	.word	0xffffffff


	//   ....[221]....
        /*0dc8*/ 	.word	0xffffffff


	//   ....[222]....
        /*0dcc*/ 	.word	0xffffffff


	//   ....[223]....
        /*0dd0*/ 	.word	0xffffffff


	//   ....[224]....
        /*0dd4*/ 	.word	0xffffffff


	//   ....[225]....
        /*0dd8*/ 	.word	0xffffffff


	//   ....[226]....
        /*0ddc*/ 	.word	0xffffffff


	//   ....[227]....
        /*0de0*/ 	.word	0xffffffff


	//   ....[228]....
        /*0de4*/ 	.word	0xffffffff


	//   ....[229]....
        /*0de8*/ 	.word	0xffffffff


	//   ....[230]....
        /*0dec*/ 	.word	0xffffffff


	//   ....[231]....
        /*0df0*/ 	.word	0xffffffff


	//   ....[232]....
        /*0df4*/ 	.word	0xffffffff


	//   ....[233]....
        /*0df8*/ 	.word	0xffffffff


	//   ....[234]....
        /*0dfc*/ 	.word	0xffffffff


	//   ....[235]....
        /*0e00*/ 	.word	0xffffffff


	//   ....[236]....
        /*0e04*/ 	.word	0xffffffff


	//   ....[237]....
        /*0e08*/ 	.word	0xffffffff


	//   ....[238]....
        /*0e0c*/ 	.word	0xffffffff


	//   ....[239]....
        /*0e10*/ 	.word	0xffffffff


	//   ....[240]....
        /*0e14*/ 	.word	0xffffffff


	//   ....[241]....
        /*0e18*/ 	.word	0xffffffff


	//   ....[242]....
        /*0e1c*/ 	.word	0xffffffff


	//   ....[243]....
        /*0e20*/ 	.word	0xffffffff


	//   ....[244]....
        /*0e24*/ 	.word	0xffffffff


	//   ....[245]....
        /*0e28*/ 	.word	0xffffffff


	//   ....[246]....
        /*0e2c*/ 	.word	0xffffffff


	//   ....[247]....
        /*0e30*/ 	.word	0xffffffff


	//   ....[248]....
        /*0e34*/ 	.word	0xffffffff


	//   ....[249]....
        /*0e38*/ 	.word	0xffffffff


	//   ....[250]....
        /*0e3c*/ 	.word	0xffffffff


	//   ....[251]....
        /*0e40*/ 	.word	0xffffffff


	//   ....[252]....
        /*0e44*/ 	.word	0xffffffff


	//   ....[253]....
        /*0e48*/ 	.word	0xffffffff


	//   ....[254]....
        /*0e4c*/ 	.word	0xffffffff


	//   ....[255]....
        /*0e50*/ 	.word	0xffffffff


	//   ....[0]....
        /*0e54*/ 	.word	0xffffffff


	//   ....[1]....
        /*0e58*/ 	.word	0xffffffff


	//   ....[2]....
        /*0e5c*/ 	.word	0xffffffff


	//   ....[3]....
        /*0e60*/ 	.word	0xffffffff


	//   ....[4]....
        /*0e64*/ 	.word	0xffffffff


	//   ....[5]....
        /*0e68*/ 	.word	0xffffffff


	//   ....[6]....
        /*0e6c*/ 	.word	0xffffffff


	//   ....[7]....
        /*0e70*/ 	.word	0xffffffff


	//   ....[8]....
        /*0e74*/ 	.word	0xffffffff


	//   ....[9]....
        /*0e78*/ 	.word	0xffffffff


	//   ....[10]....
        /*0e7c*/ 	.word	0xffffffff


	//   ....[11]....
        /*0e80*/ 	.word	0xffffffff


	//   ....[12]....
        /*0e84*/ 	.word	0xffffffff


	//   ....[13]....
        /*0e88*/ 	.word	0xffffffff


	//   ....[14]....
        /*0e8c*/ 	.word	0xffffffff


	//   ....[15]....
        /*0e90*/ 	.word	0xffffffff


	//   ....[16]....
        /*0e94*/ 	.word	0xffffffff


	//   ....[17]....
        /*0e98*/ 	.word	0xffffffff


	//   ....[18]....
        /*0e9c*/ 	.word	0xffffffff


	//   ....[19]....
        /*0ea0*/ 	.word	0xffffffff


	//   ....[20]....
        /*0ea4*/ 	.word	0xffffffff


	//   ....[21]....
        /*0ea8*/ 	.word	0xffffffff


	//   ....[22]....
        /*0eac*/ 	.word	0xffffffff


	//   ....[23]....
        /*0eb0*/ 	.word	0xffffffff


	//   ....[24]....
        /*0eb4*/ 	.word	0xffffffff


	//   ....[25]....
        /*0eb8*/ 	.word	0xffffffff


	//   ....[26]....
        /*0ebc*/ 	.word	0xffffffff


	//   ....[27]....
        /*0ec0*/ 	.word	0xffffffff


	//   ....[28]....
        /*0ec4*/ 	.word	0xffffffff


	//   ....[29]....
        /*0ec8*/ 	.word	0xffffffff


	//   ....[30]....
        /*0ecc*/ 	.word	0xffffffff


	//   ....[31]....
        /*0ed0*/ 	.word	0xffffffff


	//   ....[32]....
        /*0ed4*/ 	.word	0xffffffff


	//   ....[33]....
        /*0ed8*/ 	.word	0xffffffff


	//   ....[34]....
        /*0edc*/ 	.word	0xffffffff


	//   ....[35]....
        /*0ee0*/ 	.word	0xffffffff


	//   ....[36]....
        /*0ee4*/ 	.word	0xffffffff


	//   ....[37]....
        /*0ee8*/ 	.word	0xffffffff


	//   ....[38]....
        /*0eec*/ 	.word	0xffffffff


	//   ....[39]....
        /*0ef0*/ 	.word	0xffffffff


	//   ....[40]....
        /*0ef4*/ 	.word	0xffffffff


	//   ....[41]....
        /*0ef8*/ 	.word	0xffffffff


	//   ....[42]....
        /*0efc*/ 	.word	0xffffffff


	//   ....[43]....
        /*0f00*/ 	.word	0xffffffff


	//   ....[44]....
        /*0f04*/ 	.word	0xffffffff


	//   ....[45]....
        /*0f08*/ 	.word	0xffffffff


	//   ....[46]....
        /*0f0c*/ 	.word	0xffffffff


	//   ....[47]....
        /*0f10*/ 	.word	0xffffffff


	//   ....[48]....
        /*0f14*/ 	.word	0xffffffff


	//   ....[49]....
        /*0f18*/ 	.word	0xffffffff


	//   ....[50]....
        /*0f1c*/ 	.word	0xffffffff


	//   ....[51]....
        /*0f20*/ 	.word	0xffffffff


	//   ....[52]....
        /*0f24*/ 	.word	0xffffffff


	//   ....[53]....
        /*0f28*/ 	.word	0xffffffff


	//   ....[54]....
        /*0f2c*/ 	.word	0xffffffff


	//   ....[55]....
        /*0f30*/ 	.word	0xffffffff


	//   ....[56]....
        /*0f34*/ 	.word	0xffffffff


	//   ....[57]....
        /*0f38*/ 	.word	0xffffffff


	//   ....[58]....
        /*0f3c*/ 	.word	0xffffffff


	//   ....[59]....
        /*0f40*/ 	.word	0xffffffff


	//   ....[60]....
        /*0f44*/ 	.word	0xffffffff


	//   ....[61]....
        /*0f48*/ 	.word	0xffffffff


	//   ....[62]....
        /*0f4c*/ 	.word	0xffffffff


	//   ....[63]....
        /*0f50*/ 	.word	0xffffffff


	//   ....[64]....
        /*0f54*/ 	.word	0xffffffff


	//   ....[65]....
        /*0f58*/ 	.word	0xffffffff


	//   ....[66]....
        /*0f5c*/ 	.word	0xffffffff


	//   ....[67]....
        /*0f60*/ 	.word	0xffffffff


	//   ....[68]....
        /*0f64*/ 	.word	0xffffffff


	//   ....[69]....
        /*0f68*/ 	.word	0xffffffff


	//   ....[70]....
        /*0f6c*/ 	.word	0xffffffff


	//   ....[71]....
        /*0f70*/ 	.word	0xffffffff


	//----- nvinfo : EIATTR_COOP_GROUP_INSTR_OFFSETS
	.align		4
.L_332:
        /*0f74*/ 	.byte	0x04, 0x28
        /*0f76*/ 	.short	(.L_334 - .L_333)


	//   ....[0]....
.L_333:
        /*0f78*/ 	.word	0x00000050


	//   ....[1]....
        /*0f7c*/ 	.word	0x00000200


	//   ....[2]....
        /*0f80*/ 	.word	0x00000230


	//   ....[3]....
        /*0f84*/ 	.word	0x00000260


	//   ....[4]....
        /*0f88*/ 	.word	0x00000290


	//   ....[5]....
        /*0f8c*/ 	.word	0x000002c0


	//   ....[6]....
        /*0f90*/ 	.word	0x000002f0


	//   ....[7]....
        /*0f94*/ 	.word	0x00000450


	//   ....[8]....
        /*0f98*/ 	.word	0x00000490


	//   ....[9]....
        /*0f9c*/ 	.word	0x000004c0


	//   ....[10]....
        /*0fa0*/ 	.word	0x000004f0


	//   ....[11]....
        /*0fa4*/ 	.word	0x00000520


	//   ....[12]....
        /*0fa8*/ 	.word	0x00000550


	//   ....[13]....
        /*0fac*/ 	.word	0x000005e0


	//   ....[14]....
        /*0fb0*/ 	.word	0x00000630


	//   ....[15]....
        /*0fb4*/ 	.word	0x00000650


	//   ....[16]....
        /*0fb8*/ 	.word	0x000006b0


	//   ....[17]....
        /*0fbc*/ 	.word	0x00004140


	//   ....[18]....
        /*0fc0*/ 	.word	0x00004150


	//   ....[19]....
        /*0fc4*/ 	.word	0x00005dc0


	//   ....[20]....
        /*0fc8*/ 	.word	0x00005dd0


	//   ....[21]....
        /*0fcc*/ 	.word	0x00007740


	//   ....[22]....
        /*0fd0*/ 	.word	0x00007760


	//   ....[23]....
        /*0fd4*/ 	.word	0x00007e50


	//   ....[24]....
        /*0fd8*/ 	.word	0x00007e70


	//   ....[25]....
        /*0fdc*/ 	.word	0x00009190


	//   ....[26]....
        /*0fe0*/ 	.word	0x000091b0


	//   ....[27]....
        /*0fe4*/ 	.word	0x00009340


	//   ....[28]....
        /*0fe8*/ 	.word	0x00009350


	//   ....[29]....
        /*0fec*/ 	.word	0x000094e0


	//   ....[30]....
        /*0ff0*/ 	.word	0x00009500


	//   ....[31]....
        /*0ff4*/ 	.word	0x00009690


	//   ....[32]....
        /*0ff8*/ 	.word	0x000096a0


	//   ....[33]....
        /*0ffc*/ 	.word	0x00009bd0


	//   ....[34]....
        /*1000*/ 	.word	0x00009be0


	//   ....[35]....
        /*1004*/ 	.word	0x00009bf0


	//   ....[36]....
        /*1008*/ 	.word	0x00009c00


	//   ....[37]....
        /*100c*/ 	.word	0x0000a0b0


	//   ....[38]....
        /*1010*/ 	.word	0x0000a0d0


	//   ....[39]....
        /*1014*/ 	.word	0x0000a0f0


	//   ....[40]....
        /*1018*/ 	.word	0x0000a110


	//   ....[41]....
        /*101c*/ 	.word	0x0000a630


	//   ....[42]....
        /*1020*/ 	.word	0x0000a8a0


	//   ....[43]....
        /*1024*/ 	.word	0x0000a8e0


	//   ....[44]....
        /*1028*/ 	.word	0x0000a900


	//   ....[45]....
        /*102c*/ 	.word	0x0000d7e0


	//   ....[46]....
        /*1030*/ 	.word	0x0000d800


	//   ....[47]....
        /*1034*/ 	.word	0x0000d820


	//   ....[48]....
        /*1038*/ 	.word	0x0000d840


	//   ....[49]....
        /*103c*/ 	.word	0x0000db90


	//   ....[50]....
        /*1040*/ 	.word	0x0000de00


	//   ....[51]....
        /*1044*/ 	.word	0x0000de40


	//   ....[52]....
        /*1048*/ 	.word	0x0000de80


	//   ....[53]....
        /*104c*/ 	.word	0x00010ed0


	//   ....[54]....
        /*1050*/ 	.word	0x00010ef0


	//   ....[55]....
        /*1054*/ 	.word	0x000110d0


	//   ....[56]....
        /*1058*/ 	.word	0x000110e0


	//   ....[57]....
        /*105c*/ 	.word	0x000120f0


	//   ....[58]....
        /*1060*/ 	.word	0x00012110


	//   ....[59]....
        /*1064*/ 	.word	0x00012280


	//   ....[60]....
        /*1068*/ 	.word	0x00012290


	//   ....[61]....
        /*106c*/ 	.word	0x000124f0


	//   ....[62]....
        /*1070*/ 	.word	0x00012a70


	//   ....[63]....
        /*1074*/ 	.word	0x00012ed0


	//   ....[64]....
        /*1078*/ 	.word	0x00013330


	//   ....[65]....
        /*107c*/ 	.word	0x00013a50


	//   ....[66]....
        /*1080*/ 	.word	0x00013a80


	//   ....[67]....
        /*1084*/ 	.word	0x00013a90


	//   ....[68]....
        /*1088*/ 	.word	0x00013aa0


	//   ....[69]....
        /*108c*/ 	.word	0x00013ab0


	//   ....[70]....
        /*1090*/ 	.word	0x00013ae0


	//   ....[71]....
        /*1094*/ 	.word	0x00013b00


	//   ....[72]....
        /*1098*/ 	.word	0x00013b20


	//   ....[73]....
        /*109c*/ 	.word	0x000150e0


	//   ....[74]....
        /*10a0*/ 	.word	0x00015100


	//   ....[75]....
        /*10a4*/ 	.word	0x00015260


	//   ....[76]....
        /*10a8*/ 	.word	0x00015270


	//   ....[77]....
        /*10ac*/ 	.word	0x00016250


	//   ....[78]....
        /*10b0*/ 	.word	0x00016270


	//   ....[79]....
        /*10b4*/ 	.word	0x000163e0


	//   ....[80]....
        /*10b8*/ 	.word	0x000163f0


	//   ....[81]....
        /*10bc*/ 	.word	0x00016630


	//   ....[82]....
        /*10c0*/ 	.word	0x00016c00


	//   ....[83]....
        /*10c4*/ 	.word	0x000170a0


	//   ....[84]....
        /*10c8*/ 	.word	0x00017540


	//   ....[85]....
        /*10cc*/ 	.word	0x00017ce0


	//   ....[86]....
        /*10d0*/ 	.word	0x00017d10


	//   ....[87]....
        /*10d4*/ 	.word	0x00017d30


	//   ....[88]....
        /*10d8*/ 	.word	0x00017d50


	//   ....[89]....
        /*10dc*/ 	.word	0x00017d70


	//   ....[90]....
        /*10e0*/ 	.word	0x00017d90


	//   ....[91]....
        /*10e4*/ 	.word	0x00017db0


	//   ....[92]....
        /*10e8*/ 	.word	0x00017dd0


	//   ....[93]....
        /*10ec*/ 	.word	0x00019b00


	//   ....[94]....
        /*10f0*/ 	.word	0x00019b20


	//   ....[95]....
        /*10f4*/ 	.word	0x00019c80


	//   ....[96]....
        /*10f8*/ 	.word	0x00019c90


	//   ....[97]....
        /*10fc*/ 	.word	0x0001ac80


	//   ....[98]....
        /*1100*/ 	.word	0x0001aca0


	//   ....[99]....
        /*1104*/ 	.word	0x0001ae10


	//   ....[100]....
        /*1108*/ 	.word	0x0001ae20


	//   ....[101]....
        /*110c*/ 	.word	0x0001b2a0


	//   ....[102]....
        /*1110*/ 	.word	0x0001b2d0


	//   ....[103]....
        /*1114*/ 	.word	0x0001b2f0


	//   ....[104]....
        /*1118*/ 	.word	0x0001b310


	//   ....[105]....
        /*111c*/ 	.word	0x0001b330


	//   ....[106]....
        /*1120*/ 	.word	0x0001b350


	//   ....[107]....
        /*1124*/ 	.word	0x0001b370


	//   ....[108]....
        /*1128*/ 	.word	0x0001b390


	//   ....[109]....
        /*112c*/ 	.word	0x0001cd70


	//   ....[110]....
        /*1130*/ 	.word	0x0001cdc0


	//   ....[111]....
        /*1134*/ 	.word	0x0001cee0


	//   ....[112]....
        /*1138*/ 	.word	0x0001cef0


	//   ....[113]....
        /*113c*/ 	.word	0x0001ded0


	//   ....[114]....
        /*1140*/ 	.word	0x0001def0


	//   ....[115]....
        /*1144*/ 	.word	0x0001dfe0


	//   ....[116]....
        /*1148*/ 	.word	0x0001dff0


	//   ....[117]....
        /*114c*/ 	.word	0x0001e1b0


	//   ....[118]....
        /*1150*/ 	.word	0x0001e780


	//   ....[119]....
        /*1154*/ 	.word	0x0001ec20


	//   ....[120]....
        /*1158*/ 	.word	0x0001f0c0


	//   ....[121]....
        /*115c*/ 	.word	0x0001f860


	//   ....[122]....
        /*1160*/ 	.word	0x0001f890


	//   ....[123]....
        /*1164*/ 	.word	0x0001f8b0


	//   ....[124]....
        /*1168*/ 	.word	0x0001f8d0


	//   ....[125]....
        /*116c*/ 	.word	0x0001f8f0


	//   ....[126]....
        /*1170*/ 	.word	0x0001f910


	//   ....[127]....
        /*1174*/ 	.word	0x0001f930


	//   ....[128]....
        /*1178*/ 	.word	0x0001f950


	//   ....[129]....
        /*117c*/ 	.word	0x00021210


	//   ....[130]....
        /*1180*/ 	.word	0x00021240


	//   ....[131]....
        /*1184*/ 	.word	0x00021250


	//   ....[132]....
        /*1188*/ 	.word	0x00021260


	//   ....[133]....
        /*118c*/ 	.word	0x00021270


	//   ....[134]....
        /*1190*/ 	.word	0x000212a0


	//   ....[135]....
        /*1194*/ 	.word	0x000212c0


	//   ....[136]....
        /*1198*/ 	.word	0x000212e0


	//   ....[137]....
        /*119c*/ 	.word	0x00022880


	//   ....[138]....
        /*11a0*/ 	.word	0x00022890


	//   ....[139]....
        /*11a4*/ 	.word	0x000228b0


	//   ....[140]....
        /*11a8*/ 	.word	0x000228c0


	//   ....[141]....
        /*11ac*/ 	.word	0x000228d0


	//   ....[142]....
        /*11b0*/ 	.word	0x000228e0


	//   ....[143]....
        /*11b4*/ 	.word	0x00022900


	//   ....[144]....
        /*11b8*/ 	.word	0x00022910


	//   ....[145]....
        /*11bc*/ 	.word	0x00022d80


	//   ....[146]....
        /*11c0*/ 	.word	0x00022da0


	//   ....[147]....
        /*11c4*/ 	.word	0x00022f00


	//   ....[148]....
        /*11c8*/ 	.word	0x00022f10


	//   ....[149]....
        /*11cc*/ 	.word	0x00023080


	//   ....[150]....
        /*11d0*/ 	.word	0x000230a0


	//   ....[151]....
        /*11d4*/ 	.word	0x00023210


	//   ....[152]....
        /*11d8*/ 	.word	0x00023220


	//   ....[153]....
        /*11dc*/ 	.word	0x00023580


	//   ....[154]....
        /*11e0*/ 	.word	0x000235a0


	//   ....[155]....
        /*11e4*/ 	.word	0x00023b10


	//   ....[156]....
        /*11e8*/ 	.word	0x00023b20


	//   ....[157]....
        /*11ec*/ 	.word	0x00024090


	//   ....[158]....
        /*11f0*/ 	.word	0x000240b0


	//   ....[159]....
        /*11f4*/ 	.word	0x00024630


	//   ....[160]....
        /*11f8*/ 	.word	0x00024640


	//   ....[161]....
        /*11fc*/ 	.word	0x00025390


	//   ....[162]....
        /*1200*/ 	.word	0x000253b0


	//   ....[163]....
        /*1204*/ 	.word	0x00025520


	//   ....[164]....
        /*1208*/ 	.word	0x00025530


	//   ....[165]....
        /*120c*/ 	.word	0x000256a0


	//   ....[166]....
        /*1210*/ 	.word	0x000256c0


	//   ....[167]....
        /*1214*/ 	.word	0x00025830


	//   ....[168]....
        /*1218*/ 	.word	0x00025840


	//   ....[169]....
        /*121c*/ 	.word	0x00025a70


	//   ....[170]....
        /*1220*/ 	.word	0x00025a90


	//   ....[171]....
        /*1224*/ 	.word	0x00025bc0


	//   ....[172]....
        /*1228*/ 	.word	0x00025c00


	//   ....[173]....
        /*122c*/ 	.word	0x00025c30


	//   ....[174]....
        /*1230*/ 	.word	0x00025c60


	//   ....[175]....
        /*1234*/ 	.word	0x00025c90


	//   ....[176]....
        /*1238*/ 	.word	0x00025cc0


	//   ....[177]....
        /*123c*/ 	.word	0x00025e30


	//   ....[178]....
        /*1240*/ 	.word	0x00025e70


	//   ....[179]....
        /*1244*/ 	.word	0x00025ea0


	//   ....[180]....
        /*1248*/ 	.word	0x00025ed0


	//   ....[181]....
        /*124c*/ 	.word	0x00025f00


	//   ....[182]....
        /*1250*/ 	.word	0x00025f30


	//   ....[183]....
        /*1254*/ 	.word	0x00025fc0


	//   ....[184]....
        /*1258*/ 	.word	0x00026020


	//   ....[185]....
        /*125c*/ 	.word	0x00026030


	//   ....[186]....
        /*1260*/ 	.word	0x00026090


	//   ....[187]....
        /*1264*/ 	.word	0x00026af0


	//   ....[188]....
        /*1268*/ 	.word	0x00026b50


	//   ....[189]....
        /*126c*/ 	.word	0x00026ba0


	//   ....[190]....
        /*1270*/ 	.word	0x00026bf0


	//   ....[191]....
        /*1274*/ 	.word	0x00026c40


	//   ....[192]....
        /*1278*/ 	.word	0x00026cb0


	//   ....[193]....
        /*127c*/ 	.word	0x00026d00


	//   ....[194]....
        /*1280*/ 	.word	0x00026d70


	//   ....[195]....
        /*1284*/ 	.word	0x00026de0


	//   ....[196]....
        /*1288*/ 	.word	0x00026e50


	//   ....[197]....
        /*128c*/ 	.word	0x00026ec0


	//   ....[198]....
        /*1290*/ 	.word	0x00026f30


	//   ....[199]....
        /*1294*/ 	.word	0x00026fa0


	//   ....[200]....
        /*1298*/ 	.word	0x00027000


	//   ....[201]....
        /*129c*/ 	.word	0x00027070


	//   ....[202]....
        /*12a0*/ 	.word	0x000270e0


	//   ....[203]....
        /*12a4*/ 	.word	0x00027150


	//   ....[204]....
        /*12a8*/ 	.word	0x000271b0


	//   ....[205]....
        /*12ac*/ 	.word	0x00027220


	//   ....[206]....
        /*12b0*/ 	.word	0x00027280


	//   ....[207]....
        /*12b4*/ 	.word	0x000272f0


	//   ....[208]....
        /*12b8*/ 	.word	0x00027360


	//   ....[209]....
        /*12bc*/ 	.word	0x000273d0


	//   ....[210]....
        /*12c0*/ 	.word	0x00027430


	//   ....[211]....
        /*12c4*/ 	.word	0x000274a0


	//   ....[212]....
        /*12c8*/ 	.word	0x00027510


	//   ....[213]....
        /*12cc*/ 	.word	0x00027580


	//   ....[214]....
        /*12d0*/ 	.word	0x000275f0


	//   ....[215]....
        /*12d4*/ 	.word	0x00027640


	//   ....[216]....
        /*12d8*/ 	.word	0x00027680


	//   ....[217]....
        /*12dc*/ 	.word	0x000276d0


	//   ....[218]....
        /*12e0*/ 	.word	0x00027720


	//   ....[219]....
        /*12e4*/ 	.word	0x00027770


	//   ....[220]....
        /*12e8*/ 	.word	0x000277c0


	//   ....[221]....
        /*12ec*/ 	.word	0x00027810


	//   ....[222]....
        /*12f0*/ 	.word	0x00027860


	//   ....[223]....
        /*12f4*/ 	.word	0x000278d0


	//   ....[224]....
        /*12f8*/ 	.word	0x00027940


	//   ....[225]....
        /*12fc*/ 	.word	0x000279b0


	//   ....[226]....
        /*1300*/ 	.word	0x00027a10


	//   ....[227]....
        /*1304*/ 	.word	0x00027a80


	//   ....[228]....
        /*1308*/ 	.word	0x00027af0


	//   ....[229]....
        /*130c*/ 	.word	0x00027b60


	//   ....[230]....
        /*1310*/ 	.word	0x00027bc0


	//   ....[231]....
        /*1314*/ 	.word	0x00027c30


	//   ....[232]....
        /*1318*/ 	.word	0x00027ca0


	//   ....[233]....
        /*131c*/ 	.word	0x00027d10


	//   ....[234]....
        /*1320*/ 	.word	0x00027d80


	//   ....[235]....
        /*1324*/ 	.word	0x00027dd0


	//   ....[236]....
        /*1328*/ 	.word	0x00027e10


	//   ....[237]....
        /*132c*/ 	.word	0x00027e60


	//   ....[238]....
        /*1330*/ 	.word	0x00027ea0


	//   ....[239]....
        /*1334*/ 	.word	0x00027ef0


	//   ....[240]....
        /*1338*/ 	.word	0x00027f30


	//   ....[241]....
        /*133c*/ 	.word	0x00027f80


	//   ....[242]....
        /*1340*/ 	.word	0x00027fc0


	//   ....[243]....
        /*1344*/ 	.word	0x00028020


	//   ....[244]....
        /*1348*/ 	.word	0x00028090


	//   ....[245]....
        /*134c*/ 	.word	0x00028100


	//   ....[246]....
        /*1350*/ 	.word	0x00028160


	//   ....[247]....
        /*1354*/ 	.word	0x000281d0


	//   ....[248]....
        /*1358*/ 	.word	0x00028240


	//   ....[249]....
        /*135c*/ 	.word	0x000282b0


	//   ....[250]....
        /*1360*/ 	.word	0x00028310


	//   ....[251]....
        /*1364*/ 	.word	0x00028360


	//   ....[252]....
        /*1368*/ 	.word	0x000283a0


	//   ....[253]....
        /*136c*/ 	.word	0x000283f0


	//   ....[254]....
        /*1370*/ 	.word	0x00028430


	//   ....[255]....
        /*1374*/ 	.word	0x00028480


	//   ....[0]....
        /*1378*/ 	.word	0x000284c0


	//   ....[1]....
        /*137c*/ 	.word	0x00028510


	//   ....[2]....
        /*1380*/ 	.word	0x00028550


	//   ....[3]....
        /*1384*/ 	.word	0x000285b0


	//   ....[4]....
        /*1388*/ 	.word	0x00028620


	//   ....[5]....
        /*138c*/ 	.word	0x00028680


	//   ....[6]....
        /*1390*/ 	.word	0x000286f0


	//   ....[7]....
        /*1394*/ 	.word	0x00028760


	//   ....[8]....
        /*1398*/ 	.word	0x000287d0


	//   ....[9]....
        /*139c*/ 	.word	0x00028830


	//   ....[10]....
        /*13a0*/ 	.word	0x000288a0


	//   ....[11]....
        /*13a4*/ 	.word	0x00028910


	//   ....[12]....
        /*13a8*/ 	.word	0x00028980


	//   ....[13]....
        /*13ac*/ 	.word	0x000289f0


	//   ....[14]....
        /*13b0*/ 	.word	0x00028a40


	//   ....[15]....
        /*13b4*/ 	.word	0x00028a80


	//   ....[16]....
        /*13b8*/ 	.word	0x00028ad0


	//   ....[17]....
        /*13bc*/ 	.word	0x00028b10


	//   ....[18]....
        /*13c0*/ 	.word	0x00028b60


	//   ....[19]....
        /*13c4*/ 	.word	0x00028ba0


	//   ....[20]....
        /*13c8*/ 	.word	0x00028bf0


	//   ....[21]....
        /*13cc*/ 	.word	0x00028c30


	//   ....[22]....
        /*13d0*/ 	.word	0x00028c80


	//   ....[23]....
        /*13d4*/ 	.word	0x00028cc0


	//   ....[24]....
        /*13d8*/ 	.word	0x00028d10


	//   ....[25]....
        /*13dc*/ 	.word	0x00028d50


	//   ....[26]....
        /*13e0*/ 	.word	0x00028da0


	//   ....[27]....
        /*13e4*/ 	.word	0x00028df0


	//   ....[28]....
        /*13e8*/ 	.word	0x00028e40


	//   ....[29]....
        /*13ec*/ 	.word	0x00028e90


	//   ....[30]....
        /*13f0*/ 	.word	0x00028f00


	//   ....[31]....
        /*13f4*/ 	.word	0x00028f70


	//   ....[32]....
        /*13f8*/ 	.word	0x00028fe0


	//   ....[33]....
        /*13fc*/ 	.word	0x00029040


	//   ....[34]....
        /*1400*/ 	.word	0x000290b0


	//   ....[35]....
        /*1404*/ 	.word	0x00029120


	//   ....[36]....
        /*1408*/ 	.word	0x00029190


	//   ....[37]....
        /*140c*/ 	.word	0x000291f0


	//   ....[38]....
        /*1410*/ 	.word	0x00029260


	//   ....[39]....
        /*1414*/ 	.word	0x000292d0


	//   ....[40]....
        /*1418*/ 	.word	0x00029340


	//   ....[41]....
        /*141c*/ 	.word	0x000293a0


	//   ....[42]....
        /*1420*/ 	.word	0x00029410


	//   ....[43]....
        /*1424*/ 	.word	0x00029480


	//   ....[44]....
        /*1428*/ 	.word	0x000294f0


	//   ....[45]....
        /*142c*/ 	.word	0x00029550


	//   ....[46]....
        /*1430*/ 	.word	0x000295c0


	//   ....[47]....
        /*1434*/ 	.word	0x00029630


	//   ....[48]....
        /*1438*/ 	.word	0x000296a0


	//   ....[49]....
        /*143c*/ 	.word	0x00029700


	//   ....[50]....
        /*1440*/ 	.word	0x00029770


	//   ....[51]....
        /*1444*/ 	.word	0x000297e0


	//   ....[52]....
        /*1448*/ 	.word	0x00029850


	//   ....[53]....
        /*144c*/ 	.word	0x000298b0


	//   ....[54]....
        /*1450*/ 	.word	0x00029920


	//   ....[55]....
        /*1454*/ 	.word	0x00029990


	//   ....[56]....
        /*1458*/ 	.word	0x000299e0


	//   ....[57]....
        /*145c*/ 	.word	0x00029a20


	//   ....[58]....
        /*1460*/ 	.word	0x00029a70


	//   ....[59]....
        /*1464*/ 	.word	0x00029ac0


	//   ....[60]....
        /*1468*/ 	.word	0x00029b10


	//   ....[61]....
        /*146c*/ 	.word	0x00029b80


	//   ....[62]....
        /*1470*/ 	.word	0x00029bd0


	//   ....[63]....
        /*1474*/ 	.word	0x00029c20


	//   ....[64]....
        /*1478*/ 	.word	0x00029c70


	//   ....[65]....
        /*147c*/ 	.word	0x00029cc0


	//   ....[66]....
        /*1480*/ 	.word	0x00029d10


	//   ....[67]....
        /*1484*/ 	.word	0x00029d80


	//   ....[68]....
        /*1488*/ 	.word	0x00029dd0


	//   ....[69]....
        /*148c*/ 	.word	0x00029e40


	//   ....[70]....
        /*1490*/ 	.word	0x00029ea0


	//   ....[71]....
        /*1494*/ 	.word	0x00029f10


	//----- nvinfo : EIATTR_EXIT_INSTR_OFFSETS
	.align		4
.L_334:
        /*1498*/ 	.byte	0x04, 0x1c
        /*149a*/ 	.short	(.L_336 - .L_335)


	//   ....[0]....
.L_335:
        /*149c*/ 	.word	0x000010d0


	//   ....[1]....
        /*14a0*/ 	.word	0x00026ab0


	//----- nvinfo : EIATTR_MAX_THREADS
	.align		4
.L_336:
        /*14a4*/ 	.byte	0x04, 0x05
        /*14a6*/ 	.short	(.L_338 - .L_337)
.L_337:
        /*14a8*/ 	.word	0x00000080
        /*14ac*/ 	.word	0x00000001
        /*14b0*/ 	.word	0x00000001


	//----- nvinfo : EIATTR_CRS_STACK_SIZE
	.align		4
.L_338:
        /*14b4*/ 	.byte	0x04, 0x1e
        /*14b6*/ 	.short	(.L_340 - .L_339)
.L_339:
        /*14b8*/ 	.word	0x00000000
.L_340:


//--------------------- .nv.info._ZN7cutlass13device_kernelIN5flash19enable_sm80_to_sm89INS1_16FlashAttnFwdSm80INS1_25CollectiveMainloopFwdSm80ILi4ELi1ELb0EN4cute5tupleIJNS5_1CILi128EEENS7_ILi64EEENS7_ILi96EEEEEELi96ENS_10bfloat16_tEfNS_4arch4Sm80ELb1ELb0ELb1ELb0ELb1ELb0ELb1ELb1EEENS1_21CollectiveEpilogueFwdINS6_IJS8_SA_S9_EEENS6_IJNS7_ILi1EEESI_SI_EEESC_SE_Li128ELb0ELb1ELb1ELb0EEENS1_30DynamicPersistentTileSchedulerILi128ELi128ELb1ELb1ELb0EEEEEEEEEvNT_6ParamsE --------------------------
	.section	.nv.info._ZN7cutlass13device_kernelIN5flash19enable_sm80_to_sm89INS1_16FlashAttnFwdSm80INS1_25CollectiveMainloopFwdSm80ILi4ELi1ELb0EN4cute5tupleIJNS5_1CILi128EEENS7_ILi64EEENS7_ILi96EEEEEELi96ENS_10bfloat16_tEfNS_4arch4Sm80ELb1ELb0ELb1ELb0ELb1ELb0ELb1ELb1EEENS1_21CollectiveEpilogueFwdINS6_IJS8_SA_S9_EEENS6_IJNS7_ILi1EEESI_SI_EEESC_SE_Li128ELb0ELb1ELb1ELb0EEENS1_30DynamicPersistentTileSchedulerILi128ELi128ELb1ELb1ELb0EEEEEEEEEvNT_6ParamsE,"",@"SHT_CUDA_INFO"
	.sectionflags	@""
	.align	4


	//----- nvinfo : EIATTR_CUDA_API_VERSION
	.align		4
        /*0000*/ 	.byte	0x04, 0x37
        /*0002*/ 	.short	(.L_342 - .L_341)
.L_341:
        /*0004*/ 	.word	0x00000082


	//----- nvinfo : EIATTR_SW2861232_WAR
	.align		4
.L_342:
        /*0008*/ 	.byte	0x01, 0x35
	.zero		2


	//----- nvinfo : EIATTR_PARAM_CBANK
	.align		4
        /*000c*/ 	.byte	0x04, 0x0a
        /*000e*/ 	.short	(.L_344 - .L_343)
	.align		4
.L_343:
        /*0010*/ 	.word	index@(.nv.constant0._ZN7cutlass13device_kernelIN5flash19enable_sm80_to_sm89INS1_16FlashAttnFwdSm80INS1_25CollectiveMainloopFwdSm80ILi4ELi1ELb0EN4cute5tupleIJNS5_1CILi128EEENS7_ILi64EEENS7_ILi96EEEEEELi96ENS_10bfloat16_tEfNS_4arch4Sm80ELb1ELb0ELb1ELb0ELb1ELb0ELb1ELb1EEENS1_21CollectiveEpilogueFwdINS6_IJS8_SA_S9_EEENS6_IJNS7_ILi1EEESI_SI_EEESC_SE_Li128ELb0ELb1ELb1ELb0EEENS1_30DynamicPersistentTileSchedulerILi128ELi128ELb1ELb1ELb0EEEEEEEEEvNT_6ParamsE)
        /*0014*/ 	.short	0x0160
        /*0016*/ 	.short	0x0428


	//----- nvinfo : EIATTR_CBANK_PARAM_SIZE
	.align		4
.L_344:
        /*0018*/ 	.byte	0x03, 0x19
        /*001a*/ 	.short	0x0428


	//----- nvinfo : EIATTR_KPARAM_INFO
	.align		4
        /*001c*/ 	.byte	0x04, 0x17
        /*001e*/ 	.short	(.L_346 - .L_345)
.L_345:
        /*0020*/ 	.word	0x00000000
        /*0024*/ 	.short	0x0000
        /*0026*/ 	.short	0x0000
        /*0028*/ 	.byte	0x00, 0xf0, 0xa1, 0x10


	//----- nvinfo : EIATTR_MAXREG_COUNT
	.align		4
.L_346:
        /*002c*/ 	.byte	0x03, 0x1b
        /*002e*/ 	.short	0x00ff


	//----- nvinfo : EIATTR_NUM_BARRIERS
	.align		4
        /*0030*/ 	.byte	0x02, 0x4c
        /*0032*/ 	.byte	0x06
	.zero		1


	//----- nvinfo : EIATTR_ANNOTATIONS
	.align		4
        /*0034*/ 	.byte	0x04, 0x55
        /*0036*/ 	.short	(.L_348 - .L_347)


	//   ....[0]....
.L_347:
        /* <DEDUP_REMOVED lines=63> */


	//----- nvinfo : EIATTR_MERCURY_ISA_VERSION
	.align		4
.L_348:
        /*0410*/ 	.byte	0x03, 0x5f
        /*0412*/ 	.short	0x0000


	//----- nvinfo : EIATTR_INT_WARP_WIDE_INSTR_OFFSETS
	.align		4
        /*0414*/ 	.byte	0x04, 0x31
        /*0416*/ 	.short	(.L_350 - .L_349)


	//   ....[0]....
.L_349:
        /*0418*/ 	.word	0x0000f320


	//   ....[1]....
        /*041c*/ 	.word	0x0000f3a0


	//----- nvinfo : EIATTR_COOP_GROUP_MASK_REGIDS
	.align		4
.L_350:
        /*0420*/ 	.byte	0x04, 0x29
        /*0422*/ 	.short	(.L_352 - .L_351)


	//   ....[0]....
.L_351:
        /*0424*/ 	.word	0xffffffff


	//   ....[1]....
        /*0428*/ 	.word	0xffffffff


	//   ....[2]....
        /*042c*/ 	.word	0xffffffff


	//   ....[3]....
        /*0430*/ 	.word	0xffffffff


	//   ....[4]....
        /*0434*/ 	.word	0xffffffff


	//   ....[5]....
        /*0438*/ 	.word	0xffffffff


	//   ....[6]....
        /*043c*/ 	.word	0xffffffff


	//   ....[7]....
        /*0440*/ 	.word	0xffffffff


	//   ....[8]....
        /*0444*/ 	.word	0xffffffff


	//   ....[9]....
        /*0448*/ 	.word	0xffffffff


	//   ....[10]....
        /*044c*/ 	.word	0xffffffff


	//   ....[11]....
        /*0450*/ 	.word	0xffffffff


	//   ....[12]....
        /*0454*/ 	.word	0xffffffff


	//   ....[13]....
        /*0458*/ 	.word	0xffffffff


	//   ....[14]....
        /*045c*/ 	.word	0xffffffff


	//   ....[15]....
        /*0460*/ 	.word	0xffffffff


	//   ....[16]....
        /*0464*/ 	.word	0xffffffff


	//   ....[17]....
        /*0468*/ 	.word	0xffffffff


	//   ....[18]....
        /*046c*/ 	.word	0xffffffff


	//   ....[19]....
        /*0470*/ 	.word	0xffffffff


	//   ....[20]....
        /*0474*/ 	.word	0xffffffff


	//   ....[21]....
        /*0478*/ 	.word	0xffffffff


	//   ....[22]....
        /*047c*/ 	.word	0xffffffff


	//   ....[23]....
        /*0480*/ 	.word	0xffffffff


	//   ....[24]....
        /*0484*/ 	.word	0xffffffff


	//   ....[25]....
        /*0488*/ 	.word	0xffffffff


	//   ....[26]....
        /*048c*/ 	.word	0xffffffff


	//   ....[27]....
        /*0490*/ 	.word	0xffffffff


	//   ....[28]....
        /*0494*/ 	.word	0xffffffff


	//   ....[29]....
        /*0498*/ 	.word	0xffffffff


	//   ....[30]....
        /*049c*/ 	.word	0xffffffff


	//   ....[31]....
        /*04a0*/ 	.word	0xffffffff


	//   ....[32]....
        /*04a4*/ 	.word	0xffffffff


	//   ....[33]....
        /*04a8*/ 	.word	0xffffffff


	//   ....[34]....
        /*04ac*/ 	.word	0xffffffff


	//   ....[35]....
        /*04b0*/ 	.word	0xffffffff


	//   ....[36]....
        /*04b4*/ 	.word	0xffffffff


	//   ....[37]....
        /*04b8*/ 	.word	0xffffffff


	//   ....[38]....
        /*04bc*/ 	.word	0xffffffff


	//   ....[39]....
        /*04c0*/ 	.word	0xffffffff


	//   ....[40]....
        /*04c4*/ 	.word	0xffffffff


	//   ....[41]....
        /*04c8*/ 	.word	0xffffffff


	//   ....[42]....
        /*04cc*/ 	.word	0xffffffff


	//   ....[43]....
        /*04d0*/ 	.word	0xffffffff


	//   ....[44]....
        /*04d4*/ 	.word	0xffffffff


	//   ....[45]....
        /*04d8*/ 	.word	0xffffffff


	//   ....[46]....
        /*04dc*/ 	.word	0xffffffff


	//   ....[47]....
        /*04e0*/ 	.word	0xffffffff


	//   ....[48]....
        /*04e4*/ 	.word	0xffffffff


	//   ....[49]....
        /*04e8*/ 	.word	0xffffffff


	//   ....[50]....
        /*04ec*/ 	.word	0xffffffff


	//   ....[51]....
        /*04f0*/ 	.word	0xffffffff


	//   ....[52]....
        /*04f4*/ 	.word	0xffffffff


	//   ....[53]....
        /*04f8*/ 	.word	0xffffffff


	//   ....[54]....
        /*04fc*/ 	.word	0xffffffff


	//   ....[55]....
        /*0500*/ 	.word	0xffffffff


	//   ....[56]....
        /*0504*/ 	.word	0xffffffff


	//   ....[57]....
        /*0508*/ 	.word	0xffffffff


	//   ....[58]....
        /*050c*/ 	.word	0xffffffff


	//   ....[59]....
        /*0510*/ 	.word	0xffffffff


	//   ....[60]....
        /*0514*/ 	.word	0xffffffff


	//   ....[61]....
        /*0518*/ 	.word	0xffffffff


	//   ....[62]....
        /*051c*/ 	.word	0xffffffff


	//   ....[63]....
        /*0520*/ 	.word	0xffffffff


	//   ....[64]....
        /*0524*/ 	.word	0xffffffff


	//   ....[65]....
        /*0528*/ 	.word	0xffffffff


	//   ....[66]....
        /*052c*/ 	.word	0xffffffff


	//   ....[67]....
        /*0530*/ 	.word	0xffffffff


	//   ....[68]....
        /*0534*/ 	.word	0xffffffff


	//   ....[69]....
        /*0538*/ 	.word	0xffffffff


	//   ....[70]....
        /*053c*/ 	.word	0xffffffff


	//   ....[71]....
        /*0540*/ 	.word	0xffffffff


	//   ....[72]....
        /*0544*/ 	.word	0xffffffff


	//   ....[73]....
        /*0548*/ 	.word	0xffffffff


	//   ....[74]....
        /*054c*/ 	.word	0xffffffff


	//   ....[75]....
        /*0550*/ 	.word	0xffffffff


	//   ....[76]....
        /*0554*/ 	.word	0xffffffff


	//   ....[77]....
        /*0558*/ 	.word	0xffffffff


	//   ....[78]....
        /*055c*/ 	.word	0xffffffff


	//   ....[79]....
        /*0560*/ 	.word	0xffffffff


	//   ....[80]....
        /*0564*/ 	.word	0xffffffff


	//   ....[81]....
        /*0568*/ 	.word	0xffffffff


	//   ....[82]....
        /*056c*/ 	.word	0xffffffff


	//   ....[83]....
        /*0570*/ 	.word	0xffffffff


	//   ....[84]....
        /*0574*/ 	.word	0xffffffff


	//   ....[85]....
        /*0578*/ 	.word	0xffffffff


	//   ....[86]....
        /*057c*/ 	.word	0xffffffff


	//   ....[87]....
        /*0580*/ 	.word	0xffffffff


	//   ....[88]....
        /*0584*/ 	.word	0xffffffff


	//   ....[89]....
        /*0588*/ 	.word	0xffffffff


	//   ....[90]....
        /*058c*/ 	.word	0xffffffff


	//   ....[91]....
        /*0590*/ 	.word	0xffffffff


	//   ....[92]....
        /*0594*/ 	.word	0xffffffff


	//   ....[93]....
        /*0598*/ 	.word	0xffffffff


	//   ....[94]....
        /*059c*/ 	.word	0xffffffff


	//   ....[95]....
        /*05a0*/ 	.word	0xffffffff


	//   ....[96]....
        /*05a4*/ 	.word	0xffffffff


	//   ....[97]....
        /*05a8*/ 	.word	0xffffffff


	//   ....[98]....
        /*05ac*/ 	.word	0xffffffff


	//   ....[99]....
        /*05b0*/ 	.word	0xffffffff


	//   ....[100]....
        /*05b4*/ 	.word	0xffffffff


	//   ....[101]....
        /*05b8*/ 	.word	0xffffffff


	//   ....[102]....
        /*05bc*/ 	.word	0xffffffff


	//   ....[103]....
        /*05c0*/ 	.word	0xffffffff


	//   ....[104]....
        /*05c4*/ 	.word	0xffffffff


	//   ....[105]....
        /*05c8*/ 	.word	0xffffffff


	//   ....[106]....
        /*05cc*/ 	.word	0xffffffff


	//   ....[107]....
        /*05d0*/ 	.word	0xffffffff


	//   ....[108]....
        /*05d4*/ 	.word	0xffffffff


	//   ....[109]....
        /*05d8*/ 	.word	0xffffffff


	//   ....[110]....
        /*05dc*/ 	.word	0xffffffff


	//   ....[111]....
        /*05e0*/ 	.word	0xffffffff


	//   ....[112]....
        /*05e4*/ 	.word	0xffffffff


	//   ....[113]....
        /*05e8*/ 	.word	0xffffffff


	//   ....[114]....
        /*05ec*/ 	.word	0xffffffff


	//   ....[115]....
        /*05f0*/ 	.word	0xffffffff


	//   ....[116]....
        /*05f4*/ 	.word	0xffffffff


	//   ....[117]....
        /*05f8*/ 	.word	0xffffffff


	//   ....[118]....
        /*05fc*/ 	.word	0xffffffff


	//   ....[119]....
        /*0600*/ 	.word	0xffffffff


	//   ....[120]....
        /*0604*/ 	.word	0xffffffff


	//   ....[121]....
        /*0608*/ 	.word	0xffffffff


	//   ....[122]....
        /*060c*/ 	.word	0xffffffff


	//   ....[123]....
        /*0610*/ 	.word	0xffffffff


	//   ....[124]....
        /*0614*/ 	.word	0xffffffff


	//   ....[125]....
        /*0618*/ 	.word	0xffffffff


	//   ....[126]....
        /*061c*/ 	.word	0xffffffff


	//   ....[127]....
        /*0620*/ 	.word	0xffffffff


	//   ....[128]....
        /*0624*/ 	.word	0xffffffff


	//   ....[129]....
        /*0628*/ 	.word	0xffffffff


	//   ....[130]....
        /*062c*/ 	.word	0xffffffff


	//   ....[131]....
        /*0630*/ 	.word	0xffffffff


	//   ....[132]....
        /*0634*/ 	.word	0xffffffff


	//   ....[133]....
        /*0638*/ 	.word	0xffffffff


	//   ....[134]....
        /*063c*/ 	.word	0xffffffff


	//   ....[135]....
        /*0640*/ 	.word	0xffffffff


	//   ....[136]....
        /*0644*/ 	.word	0xffffffff


	//   ....[137]....
        /*0648*/ 	.word	0xffffffff


	//   ....[138]....
        /*064c*/ 	.word	0xffffffff


	//   ....[139]....
        /*0650*/ 	.word	0xffffffff


	//   ....[140]....
        /*0654*/ 	.word	0xffffffff


	//   ....[141]....
        /*0658*/ 	.word	0xffffffff


	//   ....[142]....
        /*065c*/ 	.word	0xffffffff


	//   ....[143]....
        /*0660*/ 	.word	0xffffffff


	//   ....[144]....
        /*0664*/ 	.word	0xffffffff


	//   ....[145]....
        /*0668*/ 	.word	0xffffffff


	//   ....[146]....
        /*066c*/ 	.word	0xffffffff


	//   ....[147]....
        /*0670*/ 	.word	0xffffffff


	//   ....[148]....
        /*0674*/ 	.word	0xffffffff


	//   ....[149]....
        /*0678*/ 	.word	0xffffffff


	//   ....[150]....
        /*067c*/ 	.word	0xffffffff


	//   ....[151]....
        /*0680*/ 	.word	0xffffffff


	//   ....[152]....
        /*0684*/ 	.word	0xffffffff


	//   ....[153]....
        /*0688*/ 	.word	0xffffffff


	//   ....[154]....
        /*068c*/ 	.word	0xffffffff


	//   ....[155]....
        /*0690*/ 	.word	0xffffffff


	//   ....[156]....
        /*0694*/ 	.word	0xffffffff


	//   ....[157]....
        /*0698*/ 	.word	0xffffffff


	//   ....[158]....
        /*069c*/ 	.word	0xffffffff


	//   ....[159]....
        /*06a0*/ 	.word	0xffffffff


	//   ....[160]....
        /*06a4*/ 	.word	0xffffffff


	//----- nvinfo : EIATTR_COOP_GROUP_INSTR_OFFSETS
	.align		4
.L_352:
        /*06a8*/ 	.byte	0x04, 0x28
        /*06aa*/ 	.short	(.L_354 - .L_353)


	//   ....[0]....
.L_353:
        /*06ac*/ 	.word	0x00000050


	//   ....[1]....
        /*06b0*/ 	.word	0x000018a0


	//   ....[2]....
        /*06b4*/ 	.word	0x000018c0


	//   ....[3]....
        /*06b8*/ 	.word	0x00001af0


	//   ....[4]....
        /*06bc*/ 	.word	0x00001b00


	//   ....[5]....
        /*06c0*/ 	.word	0x00001cc0


	//   ....[6]....
        /*06c4*/ 	.word	0x00001ce0


	//   ....[7]....
        /*06c8*/ 	.word	0x00001ea0


	//   ....[8]....
        /*06cc*/ 	.word	0x00001eb0


	//   ....[9]....
        /*06d0*/ 	.word	0x00002440


	//   ....[10]....
        /*06d4*/ 	.word	0x00002450


	//   ....[11]....
        /*06d8*/ 	.word	0x00002460


	//   ....[12]....
        /*06dc*/ 	.word	0x00002470


	//   ....[13]....
        /*06e0*/ 	.word	0x00002740


	//   ....[14]....
        /*06e4*/ 	.word	0x00002750


	//   ....[15]....
        /*06e8*/ 	.word	0x00002760


	//   ....[16]....
        /*06ec*/ 	.word	0x00002770


	//   ....[17]....
        /*06f0*/ 	.word	0x00003be0


	//   ....[18]....
        /*06f4*/ 	.word	0x00003c00


	//   ....[19]....
        /*06f8*/ 	.word	0x00003d20


	//   ....[20]....
        /*06fc*/ 	.word	0x00003d40


	//   ....[21]....
        /*0700*/ 	.word	0x00003fb0


	//   ....[22]....
        /*0704*/ 	.word	0x000041f0


	//   ....[23]....
        /*0708*/ 	.word	0x00004200


	//   ....[24]....
        /*070c*/ 	.word	0x00004210


	//   ....[25]....
        /*0710*/ 	.word	0x00004c10


	//   ....[26]....
        /*0714*/ 	.word	0x00004c40


	//   ....[27]....
        /*0718*/ 	.word	0x00004c60


	//   ....[28]....
        /*071c*/ 	.word	0x00004c70


	//   ....[29]....
        /*0720*/ 	.word	0x00004ca0


	//   ....[30]....
        /*0724*/ 	.word	0x00004cc0


	//   ....[31]....
        /*0728*/ 	.word	0x00004ce0


	//   ....[32]....
        /*072c*/ 	.word	0x00004cf0


	//   ....[33]....
        /*0730*/ 	.word	0x00006770


	//   ....[34]....
        /*0734*/ 	.word	0x00006790


	//   ....[35]....
        /*0738*/ 	.word	0x000068b0


	//   ....[36]....
        /*073c*/ 	.word	0x000068c0


	//   ....[37]....
        /*0740*/ 	.word	0x00007d30


	//   ....[38]....
        /*0744*/ 	.word	0x00007d50


	//   ....[39]....
        /*0748*/ 	.word	0x00007e40


	//   ....[40]....
        /*074c*/ 	.word	0x00007e80


	//   ....[41]....
        /*0750*/ 	.word	0x000080e0


	//   ....[42]....
        /*0754*/ 	.word	0x00008320


	//   ....[43]....
        /*0758*/ 	.word	0x00008350


	//   ....[44]....
        /*075c*/ 	.word	0x00008380


	//   ....[45]....
        /*0760*/ 	.word	0x00008860


	//   ....[46]....
        /*0764*/ 	.word	0x00008960


	//   ....[47]....
        /*0768*/ 	.word	0x00008a50


	//   ....[48]....
        /*076c*/ 	.word	0x00008b50


	//   ....[49]....
        /*0770*/ 	.word	0x00008c40


	//   ....[50]....
        /*0774*/ 	.word	0x00008d10


	//   ....[51]....
        /*0778*/ 	.word	0x00008e30


	//   ....[52]....
        /*077c*/ 	.word	0x00008e50


	//   ....[53]....
        /*0780*/ 	.word	0x0000af90


	//   ....[54]....
        /*0784*/ 	.word	0x0000afb0


	//   ....[55]....
        /*0788*/ 	.word	0x0000b010


	//   ....[56]....
        /*078c*/ 	.word	0x0000b060


	//   ....[57]....
        /*0790*/ 	.word	0x0000c4b0


	//   ....[58]....
        /*0794*/ 	.word	0x0000c4d0


	//   ....[59]....
        /*0798*/ 	.word	0x0000c5a0


	//   ....[60]....
        /*079c*/ 	.word	0x0000c5c0


	//   ....[61]....
        /*07a0*/ 	.word	0x0000cb00


	//   ....[62]....
        /*07a4*/ 	.word	0x0000cb20


	//   ....[63]....
        /*07a8*/ 	.word	0x0000cb30


	//   ....[64]....
        /*07ac*/ 	.word	0x0000cb60


	//   ....[65]....
        /*07b0*/ 	.word	0x0000cb70


	//   ....[66]....
        /*07b4*/ 	.word	0x0000cb90


	//   ....[67]....
        /*07b8*/ 	.word	0x0000cbc0


	//   ....[68]....
        /*07bc*/ 	.word	0x0000cbe0


	//   ....[69]....
        /*07c0*/ 	.word	0x0000e960


	//   ....[70]....
        /*07c4*/ 	.word	0x0000e990


	//   ....[71]....
        /*07c8*/ 	.word	0x0000e9a0


	//   ....[72]....
        /*07cc*/ 	.word	0x0000e9b0


	//   ....[73]....
        /*07d0*/ 	.word	0x0000e9c0


	//   ....[74]....
        /*07d4*/ 	.word	0x0000e9f0


	//   ....[75]....
        /*07d8*/ 	.word	0x0000ea10


	//   ....[76]....
        /*07dc*/ 	.word	0x0000ea30


	//   ....[77]....
        /*07e0*/ 	.word	0x0000f4f0


	//   ....[78]....
        /*07e4*/ 	.word	0x0000faa0


	//   ....[79]....
        /*07e8*/ 	.word	0x0000fab0


	//   ....[80]....
        /*07ec*/ 	.word	0x0000fac0


	//   ....[81]....
        /*07f0*/ 	.word	0x0000faf0


	//   ....[82]....
        /*07f4*/ 	.word	0x0000fb50


	//   ....[83]....
        /*07f8*/ 	.word	0x0000fb80


	//   ....[84]....
        /*07fc*/ 	.word	0x0000fba0


	//   ....[85]....
        /*0800*/ 	.word	0x0000fbb0


	//   ....[86]....
        /*0804*/ 	.word	0x0000fca0


	//   ....[87]....
        /*0808*/ 	.word	0x0000fcd0


	//   ....[88]....
        /*080c*/ 	.word	0x00010030


	//   ....[89]....
        /*0810*/ 	.word	0x00010050


	//   ....[90]....
        /*0814*/ 	.word	0x00010380


	//   ....[91]....
        /*0818*/ 	.word	0x000103a0


	//   ....[92]....
        /*081c*/ 	.word	0x000106d0


	//   ....[93]....
        /*0820*/ 	.word	0x000106e0


	//   ....[94]....
        /*0824*/ 	.word	0x00010d80


	//   ....[95]....
        /*0828*/ 	.word	0x00010e90


	//   ....[96]....
        /*082c*/ 	.word	0x00010f00


	//   ....[97]....
        /*0830*/ 	.word	0x00010f60


	//   ....[98]....
        /*0834*/ 	.word	0x00010fc0


	//   ....[99]....
        /*0838*/ 	.word	0x00011020


	//   ....[100]....
        /*083c*/ 	.word	0x00011090


	//   ....[101]....
        /*0840*/ 	.word	0x000110f0


	//   ....[102]....
        /*0844*/ 	.word	0x00011150


	//   ....[103]....
        /*0848*/ 	.word	0x000111b0


	//   ....[104]....
        /*084c*/ 	.word	0x00011220


	//   ....[105]....
        /*0850*/ 	.word	0x000113b0


	//   ....[106]....
        /*0854*/ 	.word	0x00011410


	//   ....[107]....
        /*0858*/ 	.word	0x00011470


	//   ....[108]....
        /*085c*/ 	.word	0x000114d0


	//   ....[109]....
        /*0860*/ 	.word	0x00011740


	//   ....[110]....
        /*0864*/ 	.word	0x000119b0


	//   ....[111]....
        /*0868*/ 	.word	0x00011fd0


	//   ....[112]....
        /*086c*/ 	.word	0x00012020


	//   ....[113]....
        /*0870*/ 	.word	0x00012070


	//   ....[114]....
        /*0874*/ 	.word	0x000120c0


	//   ....[115]....
        /*0878*/ 	.word	0x00012110


	//   ....[116]....
        /*087c*/ 	.word	0x00012160


	//   ....[117]....
        /*0880*/ 	.word	0x000121b0


	//   ....[118]....
        /*0884*/ 	.word	0x00012200


	//   ....[119]....
        /*0888*/ 	.word	0x00012270


	//   ....[120]....
        /*088c*/ 	.word	0x000122e0


	//   ....[121]....
        /*0890*/ 	.word	0x00012470


	//   ....[122]....
        /*0894*/ 	.word	0x000124d0


	//   ....[123]....
        /*0898*/ 	.word	0x00012530


	//   ....[124]....
        /*089c*/ 	.word	0x000125a0


	//   ....[125]....
        /*08a0*/ 	.word	0x00012730


	//   ....[126]....
        /*08a4*/ 	.word	0x00012790


	//   ....[127]....
        /*08a8*/ 	.word	0x000127e0


	//   ....[128]....
        /*08ac*/ 	.word	0x00012830


	//   ....[129]....
        /*08b0*/ 	.word	0x00012a80


	//   ....[130]....
        /*08b4*/ 	.word	0x00012cd0


	//   ....[131]....
        /*08b8*/ 	.word	0x00013310


	//   ....[132]....
        /*08bc*/ 	.word	0x00013350


	//   ....[133]....
        /*08c0*/ 	.word	0x000133a0


	//   ....[134]....
        /*08c4*/ 	.word	0x000133e0


	//   ....[135]....
        /*08c8*/ 	.word	0x00013430


	//   ....[136]....
        /*08cc*/ 	.word	0x00013470


	//   ....[137]....
        /*08d0*/ 	.word	0x000134c0


	//   ....[138]....
        /*08d4*/ 	.word	0x00013500


	//   ....[139]....
        /*08d8*/ 	.word	0x00013560


	//   ....[140]....
        /*08dc*/ 	.word	0x000135c0


	//   ....[141]....
        /*08e0*/ 	.word	0x00013630


	//   ....[142]....
        /*08e4*/ 	.word	0x00013770


	//   ....[143]....
        /*08e8*/ 	.word	0x000137d0


	//   ....[144]....
        /*08ec*/ 	.word	0x00013810


	//   ....[145]....
        /*08f0*/ 	.word	0x00013850


	//   ....[146]....
        /*08f4*/ 	.word	0x000138a0


	//   ....[147]....
        /*08f8*/ 	.word	0x000138e0


	//   ....[148]....
        /*08fc*/ 	.word	0x00013930


	//   ....[149]....
        /*0900*/ 	.word	0x00013970


	//   ....[150]....
        /*0904*/ 	.word	0x000139c0


	//   ....[151]....
        /*0908*/ 	.word	0x00013a00


	//   ....[152]....
        /*090c*/ 	.word	0x00013a50


	//   ....[153]....
        /*0910*/ 	.word	0x00013ab0


	//   ....[154]....
        /*0914*/ 	.word	0x00013b00


	//   ....[155]....
        /*0918*/ 	.word	0x00013b50


	//   ....[156]....
        /*091c*/ 	.word	0x00013ba0


	//   ....[157]....
        /*0920*/ 	.word	0x00013bf0


	//   ....[158]....
        /*0924*/ 	.word	0x00013c40


	//   ....[159]....
        /*0928*/ 	.word	0x00013c90


	//   ....[160]....
        /*092c*/ 	.word	0x00013d00


	//----- nvinfo : EIATTR_EXIT_INSTR_OFFSETS
	.align		4
.L_354:
        /*0930*/ 	.byte	0x04, 0x1c
        /*0932*/ 	.short	(.L_356 - .L_355)


	//   ....[0]....
.L_355:
        /*0934*/ 	.word	0x000000a0


	//   ....[1]....
        /*0938*/ 	.word	0x00010e40


	//----- nvinfo : EIATTR_MAX_THREADS
	.align		4
.L_356:
        /*093c*/ 	.byte	0x04, 0x05
        /*093e*/ 	.short	(.L_358 - .L_357)
.L_357:
        /*0940*/ 	.word	0x00000080
        /*0944*/ 	.word	0x00000001
        /*0948*/ 	.word	0x00000001


	//----- nvinfo : EIATTR_CRS_STACK_SIZE
	.align		4
.L_358:
        /*094c*/ 	.byte	0x04, 0x1e
        /*094e*/ 	.short	(.L_360 - .L_359)
.L_359:
        /*0950*/ 	.word	0x00000000
.L_360:


//--------------------- .nv.info._ZN7cutlass13device_kernelIN5flash19enable_sm80_to_sm89INS1_16FlashAttnFwdSm80INS1_25CollectiveMainloopFwdSm80ILi4ELi1ELb0EN4cute5tupleIJNS5_1CILi128EEENS7_ILi48EEENS7_ILi96EEEEEELi96ENS_10bfloat16_tEfNS_4arch4Sm80ELb1ELb0ELb1ELb1ELb1ELb0ELb1ELb1EEENS1_21CollectiveEpilogueFwdINS6_IJS8_SA_S9_EEENS6_IJNS7_ILi1EEESI_SI_EEESC_SE_Li128ELb1ELb1ELb1ELb0EEENS1_36VarlenDynamicPersistentTileSchedulerILi128ELi48ELi128ELi128ELb1ELb1ELb0ELb1ELb1ELb1EEEEEEEEEvNT_6ParamsE --------------------------
	.section	.nv.info._ZN7cutlass13device_kernelIN5flash19enable_sm80_to_sm89INS1_16FlashAttnFwdSm80INS1_25CollectiveMainloopFwdSm80ILi4ELi1ELb0EN4cute5tupleIJNS5_1CILi128EEENS7_ILi48EEENS7_ILi96EEEEEELi96ENS_10bfloat16_tEfNS_4arch4Sm80ELb1ELb0ELb1ELb1ELb1ELb0ELb1ELb1EEENS1_21CollectiveEpilogueFwdINS6_IJS8_SA_S9_EEENS6_IJNS7_ILi1EEESI_SI_EEESC_SE_Li128ELb1ELb1ELb1ELb0EEENS1_36VarlenDynamicPersistentTileSchedulerILi128ELi48ELi128ELi128ELb1ELb1ELb0ELb1ELb1ELb1EEEEEEEEEvNT_6ParamsE,"",@"SHT_CUDA_INFO"
	.sectionflags	@""
	.align	4


	//----- nvinfo : EIATTR_CUDA_API_VERSION
	.align		4
        /*0000*/ 	.byte	0x04, 0x37
        /*0002*/ 	.short	(.L_362 - .L_361)
.L_361:
        /*0004*/ 	.word	0x00000082


	//----- nvinfo : EIATTR_SW2861232_WAR
	.align		4
.L_362:
        /*0008*/ 	.byte	0x01, 0x35
	.zero		2


	//----- nvinfo : EIATTR_PARAM_CBANK
	.align		4
        /*000c*/ 	.byte	0x04, 0x0a
        /*000e*/ 	.short	(.L_364 - .L_363)
	.align		4
.L_363:
        /*0010*/ 	.word	index@(.nv.constant0._ZN7cutlass13device_kernelIN5flash19enable_sm80_to_sm89INS1_16FlashAttnFwdSm80INS1_25CollectiveMainloopFwdSm80ILi4ELi1ELb0EN4cute5tupleIJNS5_1CILi128EEENS7_ILi48EEENS7_ILi96EEEEEELi96ENS_10bfloat16_tEfNS_4arch4Sm80ELb1ELb0ELb1ELb1ELb1ELb0ELb1ELb1EEENS1_21CollectiveEpilogueFwdINS6_IJS8_SA_S9_EEENS6_IJNS7_ILi1EEESI_SI_EEESC_SE_Li128ELb1ELb1ELb1ELb0EEENS1_36VarlenDynamicPersistentTileSchedulerILi128ELi48ELi128ELi128ELb1ELb1ELb0ELb1ELb1ELb1EEEEEEEEEvNT_6ParamsE)
        /*0014*/ 	.short	0x0160
        /*0016*/ 	.short	0x0438


	//----- nvinfo : EIATTR_CBANK_PARAM_SIZE
	.align		4
.L_364:
        /*0018*/ 	.byte	0x03, 0x19
        /*001a*/ 	.short	0x0438


	//----- nvinfo : EIATTR_KPARAM_INFO
	.align		4
        /*001c*/ 	.byte	0x04, 0x17
        /*001e*/ 	.short	(.L_366 - .L_365)
.L_365:
        /*0020*/ 	.word	0x00000000
        /*0024*/ 	.short	0x0000
        /*0026*/ 	.short	0x0000
        /*0028*/ 	.byte	0x00, 0xf0, 0xe1, 0x10


	//----- nvinfo : EIATTR_MAXREG_COUNT
	.align		4
.L_366:
        /*002c*/ 	.byte	0x03, 0x1b
        /*002e*/ 	.short	0x00ff


	//----- nvinfo : EIATTR_NUM_BARRIERS
	.align		4
        /*0030*/ 	.byte	0x02, 0x4c
        /*0032*/ 	.byte	0x06
	.zero		1


	//----- nvinfo : EIATTR_ANNOTATIONS
	.align		4
        /*0034*/ 	.byte	0x04, 0x55
        /*0036*/ 	.short	(.L_368 - .L_367)


	//   ....[0]....
.L_367:
        /* <DEDUP_REMOVED lines=41> */


	//----- nvinfo : EIATTR_MERCURY_ISA_VERSION
	.align		4
.L_368:
        /*02b0*/ 	.byte	0x03, 0x5f
        /*02b2*/ 	.short	0x0000


	//----- nvinfo : EIATTR_INT_WARP_WIDE_INSTR_OFFSETS
	.align		4
        /*02b4*/ 	.byte	0x04, 0x31
        /*02b6*/ 	.short	(.L_370 - .L_369)


	//   ....[0]....
.L_369:
        /*02b8*/ 	.word	0x0000daa0


	//   ....[1]....
        /*02bc*/ 	.word	0x0000db20


	//----- nvinfo : EIATTR_COOP_GROUP_MASK_REGIDS
	.align		4
.L_370:
        /*02c0*/ 	.byte	0x04, 0x29
        /*02c2*/ 	.short	(.L_372 - .L_371)


	//   ....[0]....
.L_371:
        /*02c4*/ 	.word	0xffffffff


	//   ....[1]....
        /*02c8*/ 	.word	0xffffffff


	//   ....[2]....
        /*02cc*/ 	.word	0xffffffff


	//   ....[3]....
        /*02d0*/ 	.word	0xffffffff


	//   ....[4]....
        /*02d4*/ 	.word	0xffffffff


	//   ....[5]....
        /*02d8*/ 	.word	0xffffffff


	//   ....[6]....
        /*02dc*/ 	.word	0xffffffff


	//   ....[7]....
        /*02e0*/ 	.word	0xffffffff


	//   ....[8]....
        /*02e4*/ 	.word	0xffffffff


	//   ....[9]....
        /*02e8*/ 	.word	0xffffffff


	//   ....[10]....
        /*02ec*/ 	.word	0xffffffff


	//   ....[11]....
        /*02f0*/ 	.word	0xffffffff


	//   ....[12]....
        /*02f4*/ 	.word	0xffffffff


	//   ....[13]....
        /*02f8*/ 	.word	0xffffffff


	//   ....[14]....
        /*02fc*/ 	.word	0xffffffff


	//   ....[15]....
        /*0300*/ 	.word	0xffffffff


	//   ....[16]....
        /*0304*/ 	.word	0xffffffff


	//   ....[17]....
        /*0308*/ 	.word	0xffffffff


	//   ....[18]....
        /*030c*/ 	.word	0xffffffff


	//   ....[19]....
        /*0310*/ 	.word	0xffffffff


	//   ....[20]....
        /*0314*/ 	.word	0xffffffff


	//   ....[21]....
        /*0318*/ 	.word	0xffffffff


	//   ....[22]....
        /*031c*/ 	.word	0xffffffff


	//   ....[23]....
        /*0320*/ 	.word	0xffffffff


	//   ....[24]....
        /*0324*/ 	.word	0xffffffff


	//   ....[25]....
        /*0328*/ 	.word	0xffffffff


	//   ....[26]....
        /*032c*/ 	.word	0xffffffff


	//   ....[27]....
        /*0330*/ 	.word	0xffffffff


	//   ....[28]....
        /*0334*/ 	.word	0xffffffff


	//   ....[29]....
        /*0338*/ 	.word	0xffffffff


	//   ....[30]....
        /*033c*/ 	.word	0xffffffff


	//   ....[31]....
        /*0340*/ 	.word	0xffffffff


	//   ....[32]....
        /*0344*/ 	.word	0xffffffff


	//   ....[33]....
        /*0348*/ 	.word	0xffffffff


	//   ....[34]....
        /*034c*/ 	.word	0xffffffff


	//   ....[35]....
        /*0350*/ 	.word	0xffffffff


	//   ....[36]....
        /*0354*/ 	.word	0xffffffff


	//   ....[37]....
        /*0358*/ 	.word	0xffffffff


	//   ....[38]....
        /*035c*/ 	.word	0xffffffff


	//   ....[39]....
        /*0360*/ 	.word	0xffffffff


	//   ....[40]....
        /*0364*/ 	.word	0xffffffff


	//   ....[41]....
        /*0368*/ 	.word	0xffffffff


	//   ....[42]....
        /*036c*/ 	.word	0xffffffff


	//   ....[43]....
        /*0370*/ 	.word	0xffffffff


	//   ....[44]....
        /*0374*/ 	.word	0xffffffff


	//   ....[45]....
        /*0378*/ 	.word	0xffffffff


	//   ....[46]....
        /*037c*/ 	.word	0xffffffff


	//   ....[47]....
        /*0380*/ 	.word	0xffffffff


	//   ....[48]....
        /*0384*/ 	.word	0xffffffff


	//   ....[49]....
        /*0388*/ 	.word	0xffffffff


	//   ....[50]....
        /*038c*/ 	.word	0xffffffff


	//   ....[51]....
        /*0390*/ 	.word	0xffffffff


	//   ....[52]....
        /*0394*/ 	.word	0xffffffff


	//   ....[53]....
        /*0398*/ 	.word	0xffffffff


	//   ....[54]....
        /*039c*/ 	.word	0xffffffff


	//   ....[55]....
        /*03a0*/ 	.word	0xffffffff


	//   ....[56]....
        /*03a4*/ 	.word	0xffffffff


	//   ....[57]....
        /*03a8*/ 	.word	0xffffffff


	//   ....[58]....
        /*03ac*/ 	.word	0xffffffff


	//   ....[59]....
        /*03b0*/ 	.word	0xffffffff


	//   ....[60]....
        /*03b4*/ 	.word	0xffffffff


	//   ....[61]....
        /*03b8*/ 	.word	0xffffffff


	//   ....[62]....
        /*03bc*/ 	.word	0xffffffff


	//   ....[63]....
        /*03c0*/ 	.word	0xffffffff


	//   ....[64]....
        /*03c4*/ 	.word	0xffffffff


	//   ....[65]....
        /*03c8*/ 	.word	0xffffffff


	//   ....[66]....
        /*03cc*/ 	.word	0xffffffff


	//   ....[67]....
        /*03d0*/ 	.word	0xffffffff


	//   ....[68]....
        /*03d4*/ 	.word	0xffffffff


	//   ....[69]....
        /*03d8*/ 	.word	0xffffffff


	//   ....[70]....
        /*03dc*/ 	.word	0xffffffff


	//   ....[71]....
        /*03e0*/ 	.word	0xffffffff


	//   ....[72]....
        /*03e4*/ 	.word	0xffffffff


	//   ....[73]....
        /*03e8*/ 	.word	0xffffffff


	//   ....[74]....
        /*03ec*/ 	.word	0xffffffff


	//   ....[75]....
        /*03f0*/ 	.word	0xffffffff


	//   ....[76]....
        /*03f4*/ 	.word	0xffffffff


	//   ....[77]....
        /*03f8*/ 	.word	0xffffffff


	//   ....[78]....
        /*03fc*/ 	.word	0xffffffff


	//   ....[79]....
        /*0400*/ 	.word	0xffffffff


	//   ....[80]....
        /*0404*/ 	.word	0xffffffff


	//   ....[81]....
        /*0408*/ 	.word	0xffffffff


	//   ....[82]....
        /*040c*/ 	.word	0xffffffff


	//   ....[83]....
        /*0410*/ 	.word	0xffffffff


	//   ....[84]....
        /*0414*/ 	.word	0xffffffff


	//   ....[85]....
        /*0418*/ 	.word	0xffffffff


	//   ....[86]....
        /*041c*/ 	.word	0xffffffff


	//   ....[87]....
        /*0420*/ 	.word	0xffffffff


	//   ....[88]....
        /*0424*/ 	.word	0xffffffff


	//   ....[89]....
        /*0428*/ 	.word	0xffffffff


	//   ....[90]....
        /*042c*/ 	.word	0xffffffff


	//   ....[91]....
        /*0430*/ 	.word	0xffffffff


	//   ....[92]....
        /*0434*/ 	.word	0xffffffff


	//   ....[93]....
        /*0438*/ 	.word	0xffffffff


	//   ....[94]....
        /*043c*/ 	.word	0xffffffff


	//   ....[95]....
        /*0440*/ 	.word	0xffffffff


	//   ....[96]....
        /*0444*/ 	.word	0xffffffff


	//   ....[97]....
        /*0448*/ 	.word	0xffffffff


	//   ....[98]....
        /*044c*/ 	.word	0xffffffff


	//   ....[99]....
        /*0450*/ 	.word	0xffffffff


	//   ....[100]....
        /*0454*/ 	.word	0xffffffff


	//   ....[101]....
        /*0458*/ 	.word	0xffffffff


	//   ....[102]....
        /*045c*/ 	.word	0xffffffff


	//   ....[103]....
        /*0460*/ 	.word	0xffffffff


	//   ....[104]....
        /*0464*/ 	.word	0xffffffff


	//   ....[105]....
        /*0468*/ 	.word	0xffffffff


	//   ....[106]....
        /*046c*/ 	.word	0xffffffff


	//   ....[107]....
        /*0470*/ 	.word	0xffffffff


	//   ....[108]....
        /*0474*/ 	.word	0xffffffff


	//   ....[109]....
        /*0478*/ 	.word	0xffffffff


	//   ....[110]....
        /*047c*/ 	.word	0xffffffff


	//   ....[111]....
        /*0480*/ 	.word	0xffffffff


	//   ....[112]....
        /*0484*/ 	.word	0xffffffff


	//   ....[113]....
        /*0488*/ 	.word	0xffffffff


	//   ....[114]....
        /*048c*/ 	.word	0xffffffff


	//   ....[115]....
        /*0490*/ 	.word	0xffffffff


	//   ....[116]....
        /*0494*/ 	.word	0xffffffff


	//   ....[117]....
        /*0498*/ 	.word	0xffffffff


	//   ....[118]....
        /*049c*/ 	.word	0xffffffff


	//   ....[119]....
        /*04a0*/ 	.word	0xffffffff


	//   ....[120]....
        /*04a4*/ 	.word	0xffffffff


	//   ....[121]....
        /*04a8*/ 	.word	0xffffffff


	//   ....[122]....
        /*04ac*/ 	.word	0xffffffff


	//   ....[123]....
        /*04b0*/ 	.word	0xffffffff


	//   ....[124]....
        /*04b4*/ 	.word	0xffffffff


	//   ....[125]....
        /*04b8*/ 	.word	0xffffffff


	//   ....[126]....
        /*04bc*/ 	.word	0xffffffff


	//   ....[127]....
        /*04c0*/ 	.word	0xffffffff


	//   ....[128]....
        /*04c4*/ 	.word	0xffffffff


	//   ....[129]....
        /*04c8*/ 	.word	0xffffffff


	//   ....[130]....
        /*04cc*/ 	.word	0xffffffff


	//   ....[131]....
        /*04d0*/ 	.word	0xffffffff


	//   ....[132]....
        /*04d4*/ 	.word	0xffffffff


	//   ....[133]....
        /*04d8*/ 	.word	0xffffffff


	//   ....[134]....
        /*04dc*/ 	.word	0xffffffff


	//   ....[135]....
        /*04e0*/ 	.word	0xffffffff


	//   ....[136]....
        /*04e4*/ 	.word	0xffffffff


	//   ....[137]....
        /*04e8*/ 	.word	0xffffffff


	//   ....[138]....
        /*04ec*/ 	.word	0xffffffff


	//   ....[139]....
        /*04f0*/ 	.word	0xffffffff


	//   ....[140]....
        /*04f4*/ 	.word	0xffffffff


	//   ....[141]....
        /*04f8*/ 	.word	0xffffffff


	//   ....[142]....
        /*04fc*/ 	.word	0xffffffff


	//   ....[143]....
        /*0500*/ 	.word	0xffffffff


	//   ....[144]....
        /*0504*/ 	.word	0xffffffff


	//   ....[145]....
        /*0508*/ 	.word	0xffffffff


	//   ....[146]....
        /*050c*/ 	.word	0xffffffff


	//   ....[147]....
        /*0510*/ 	.word	0xffffffff


	//   ....[148]....
        /*0514*/ 	.word	0xffffffff


	//   ....[149]....
        /*0518*/ 	.word	0xffffffff


	//   ....[150]....
        /*051c*/ 	.word	0xffffffff


	//   ....[151]....
        /*0520*/ 	.word	0xffffffff


	//   ....[152]....
        /*0524*/ 	.word	0xffffffff


	//   ....[153]....
        /*0528*/ 	.word	0xffffffff


	//   ....[154]....
        /*052c*/ 	.word	0xffffffff


	//   ....[155]....
        /*0530*/ 	.word	0xffffffff


	//   ....[156]....
        /*0534*/ 	.word	0xffffffff


	//   ....[157]....
        /*0538*/ 	.word	0xffffffff


	//   ....[158]....
        /*053c*/ 	.word	0xffffffff


	//   ....[159]....
        /*0540*/ 	.word	0xffffffff


	//   ....[160]....
        /*0544*/ 	.word	0xffffffff


	//   ....[161]....
        /*0548*/ 	.word	0xffffffff


	//   ....[162]....
        /*054c*/ 	.word	0xffffffff


	//   ....[163]....
        /*0550*/ 	.word	0xffffffff


	//   ....[164]....
        /*0554*/ 	.word	0xffffffff


	//   ....[165]....
        /*0558*/ 	.word	0xffffffff


	//   ....[166]....
        /*055c*/ 	.word	0xffffffff


	//   ....[167]....
        /*0560*/ 	.word	0xffffffff


	//   ....[168]....
        /*0564*/ 	.word	0xffffffff


	//   ....[169]....
        /*0568*/ 	.word	0xffffffff


	//   ....[170]....
        /*056c*/ 	.word	0xffffffff


	//   ....[171]....
        /*0570*/ 	.word	0xffffffff


	//   ....[172]....
        /*0574*/ 	.word	0xffffffff


	//   ....[173]....
        /*0578*/ 	.word	0xffffffff


	//   ....[174]....
        /*057c*/ 	.word	0xffffffff


	//   ....[175]....
        /*0580*/ 	.word	0xffffffff


	//   ....[176]....
        /*0584*/ 	.word	0xffffffff


	//   ....[177]....
        /*0588*/ 	.word	0xffffffff


	//   ....[178]....
        /*058c*/ 	.word	0xffffffff


	//   ....[179]....
        /*0590*/ 	.word	0xffffffff


	//   ....[180]....
        /*0594*/ 	.word	0xffffffff


	//   ....[181]....
        /*0598*/ 	.word	0xffffffff


	//   ....[182]....
        /*059c*/ 	.word	0xffffffff


	//   ....[183]....
        /*05a0*/ 	.word	0xffffffff


	//   ....[184]....
        /*05a4*/ 	.word	0xffffffff


	//   ....[185]....
        /*05a8*/ 	.word	0xffffffff


	//   ....[186]....
        /*05ac*/ 	.word	0xffffffff


	//   ....[187]....
        /*05b0*/ 	.word	0xffffffff


	//   ....[188]....
        /*05b4*/ 	.word	0xffffffff


	//   ....[189]....
        /*05b8*/ 	.word	0xffffffff


	//   ....[190]....
        /*05bc*/ 	.word	0xffffffff


	//   ....[191]....
        /*05c0*/ 	.word	0xffffffff


	//   ....[192]....
        /*05c4*/ 	.word	0xffffffff


	//   ....[193]....
        /*05c8*/ 	.word	0xffffffff


	//   ....[194]....
        /*05cc*/ 	.word	0xffffffff


	//   ....[195]....
        /*05d0*/ 	.word	0xffffffff


	//   ....[196]....
        /*05d4*/ 	.word	0xffffffff


	//   ....[197]....
        /*05d8*/ 	.word	0xffffffff


	//   ....[198]....
        /*05dc*/ 	.word	0xffffffff


	//   ....[199]....
        /*05e0*/ 	.word	0xffffffff


	//   ....[200]....
        /*05e4*/ 	.word	0xffffffff


	//   ....[201]....
        /*05e8*/ 	.word	0xffffffff


	//   ....[202]....
        /*05ec*/ 	.word	0xffffffff


	//   ....[203]....
        /*05f0*/ 	.word	0xffffffff


	//   ....[204]....
        /*05f4*/ 	.word	0xffffffff


	//   ....[205]....
        /*05f8*/ 	.word	0xffffffff


	//   ....[206]....
        /*05fc*/ 	.word	0xffffffff


	//   ....[207]....
        /*0600*/ 	.word	0xffffffff


	//   ....[208]....
        /*0604*/ 	.word	0xffffffff


	//   ....[209]....
        /*0608*/ 	.word	0xffffffff


	//   ....[210]....
        /*060c*/ 	.word	0xffffffff


	//   ....[211]....
        /*0610*/ 	.word	0xffffffff


	//   ....[212]....
        /*0614*/ 	.word	0xffffffff


	//   ....[213]....
        /*0618*/ 	.word	0xffffffff


	//   ....[214]....
        /*061c*/ 	.word	0xffffffff


	//   ....[215]....
        /*0620*/ 	.word	0xffffffff


	//   ....[216]....
        /*0624*/ 	.word	0xffffffff


	//   ....[217]....
        /*0628*/ 	.word	0xffffffff


	//   ....[218]....
        /*062c*/ 	.word	0xffffffff


	//   ....[219]....
        /*0630*/ 	.word	0xffffffff


	//   ....[220]....
        /*0634*/ 	.word	0xffffffff


	//   ....[221]....
        /*0638*/ 	.word	0xffffffff


	//   ....[222]....
        /*063c*/ 	.word	0xffffffff


	//   ....[223]....
        /*0640*/ 	.word	0xffffffff


	//   ....[224]....
        /*0644*/ 	.word	0xffffffff


	//   ....[225]....
        /*0648*/ 	.word	0xffffffff


	//   ....[226]....
        /*064c*/ 	.word	0xffffffff


	//   ....[227]....
        /*0650*/ 	.word	0xffffffff


	//   ....[228]....
        /*0654*/ 	.word	0xffffffff


	//   ....[229]....
        /*0658*/ 	.word	0xffffffff


	//   ....[230]....
        /*065c*/ 	.word	0xffffffff


	//   ....[231]....
        /*0660*/ 	.word	0xffffffff


	//   ....[232]....
        /*0664*/ 	.word	0xffffffff


	//   ....[233]....
        /*0668*/ 	.word	0xffffffff


	//   ....[234]....
        /*066c*/ 	.word	0xffffffff


	//   ....[235]....
        /*0670*/ 	.word	0xffffffff


	//   ....[236]....
        /*0674*/ 	.word	0xffffffff


	//   ....[237]....
        /*0678*/ 	.word	0xffffffff


	//   ....[238]....
        /*067c*/ 	.word	0xffffffff


	//   ....[239]....
        /*0680*/ 	.word	0xffffffff


	//   ....[240]....
        /*0684*/ 	.word	0xffffffff


	//   ....[241]....
        /*0688*/ 	.word	0xffffffff


	//   ....[242]....
        /*068c*/ 	.word	0xffffffff


	//   ....[243]....
        /*0690*/ 	.word	0xffffffff


	//   ....[244]....
        /*0694*/ 	.word	0xffffffff


	//   ....[245]....
        /*0698*/ 	.word	0xffffffff


	//   ....[246]....
        /*069c*/ 	.word	0xffffffff


	//   ....[247]....
        /*06a0*/ 	.word	0xffffffff


	//   ....[248]....
        /*06a4*/ 	.word	0xffffffff


	//   ....[249]....
        /*06a8*/ 	.word	0xffffffff


	//   ....[250]....
        /*06ac*/ 	.word	0xffffffff


	//   ....[251]....
        /*06b0*/ 	.word	0xffffffff


	//   ....[252]....
        /*06b4*/ 	.word	0xffffffff


	//   ....[253]....
        /*06b8*/ 	.word	0xffffffff


	//   ....[254]....
        /*06bc*/ 	.word	0xffffffff


	//   ....[255]....
        /*06c0*/ 	.word	0xffffffff


	//   ....[0]....
        /*06c4*/ 	.word	0xffffffff


	//   ....[1]....
        /*06c8*/ 	.word	0xffffffff


	//   ....[2]....
        /*06cc*/ 	.word	0xffffffff


	//   ....[3]....
        /*06d0*/ 	.word	0xffffffff


	//   ....[4]....
        /*06d4*/ 	.word	0xffffffff


	//   ....[5]....
        /*06d8*/ 	.word	0xffffffff


	//   ....[6]....
        /*06dc*/ 	.word	0xffffffff


	//   ....[7]....
        /*06e0*/ 	.word	0xffffffff


	//----- nvinfo : EIATTR_COOP_GROUP_INSTR_OFFSETS
	.align		4
.L_372:
        /*06e4*/ 	.byte	0x04, 0x28
        /*06e6*/ 	.short	(.L_374 - .L_373)


	//   ....[0]....
.L_373:
        /*06e8*/ 	.word	0x00000050


	//   ....[1]....
        /*06ec*/ 	.word	0x00000200


	//   ....[2]....
        /*06f0*/ 	.word	0x00000230


	//   ....[3]....
        /*06f4*/ 	.word	0x00000260


	//   ....[4]....
        /*06f8*/ 	.word	0x00000290


	//   ....[5]....
        /*06fc*/ 	.word	0x000002c0


	//   ....[6]....
        /*0700*/ 	.word	0x000002f0


	//   ....[7]....
        /*0704*/ 	.word	0x00000450


	//   ....[8]....
        /*0708*/ 	.word	0x00000490


	//   ....[9]....
        /*070c*/ 	.word	0x000004c0


	//   ....[10]....
        /*0710*/ 	.word	0x000004f0


	//   ....[11]....
        /*0714*/ 	.word	0x00000520


	//   ....[12]....
        /*0718*/ 	.word	0x00000550


	//   ....[13]....
        /*071c*/ 	.word	0x000005e0


	//   ....[14]....
        /*0720*/ 	.word	0x00000630


	//   ....[15]....
        /*0724*/ 	.word	0x00000650


	//   ....[16]....
        /*0728*/ 	.word	0x000006b0


	//   ....[17]....
        /*072c*/ 	.word	0x00002880


	//   ....[18]....
        /*0730*/ 	.word	0x000028a0


	//   ....[19]....
        /*0734*/ 	.word	0x00002a30


	//   ....[20]....
        /*0738*/ 	.word	0x00002a40


	//   ....[21]....
        /*073c*/ 	.word	0x00002bc0


	//   ....[22]....
        /*0740*/ 	.word	0x00002be0


	//   ....[23]....
        /*0744*/ 	.word	0x00002d60


	//   ....[24]....
        /*0748*/ 	.word	0x00002d70


	//   ....[25]....
        /*074c*/ 	.word	0x000031f0


	//   ....[26]....
        /*0750*/ 	.word	0x00003210


	//   ....[27]....
        /*0754*/ 	.word	0x00003240


	//   ....[28]....
        /*0758*/ 	.word	0x00003340


	//   ....[29]....
        /*075c*/ 	.word	0x000033f0


	//   ....[30]....
        /*0760*/ 	.word	0x00003460


	//   ....[31]....
        /*0764*/ 	.word	0x00003740


	//   ....[32]....
        /*0768*/ 	.word	0x00003750


	//   ....[33]....
        /*076c*/ 	.word	0x00004690


	//   ....[34]....
        /*0770*/ 	.word	0x000046b0


	//   ....[35]....
        /*0774*/ 	.word	0x00004830


	//   ....[36]....
        /*0778*/ 	.word	0x00004840


	//   ....[37]....
        /*077c*/ 	.word	0x00004a20


	//   ....[38]....
        /*0780*/ 	.word	0x00004be0


	//   ....[39]....
        /*0784*/ 	.word	0x00004bf0


	//   ....[40]....
        /*0788*/ 	.word	0x00004c00


	//   ....[41]....
        /*078c*/ 	.word	0x00005390


	//   ....[42]....
        /*0790*/ 	.word	0x000053b0


	//   ....[43]....
        /*0794*/ 	.word	0x000053d0


	//   ....[44]....
        /*0798*/ 	.word	0x000053e0


	//   ....[45]....
        /*079c*/ 	.word	0x00005410


	//   ....[46]....
        /*07a0*/ 	.word	0x00005430


	//   ....[47]....
        /*07a4*/ 	.word	0x00005450


	//   ....[48]....
        /*07a8*/ 	.word	0x00005460


	//   ....[49]....
        /*07ac*/ 	.word	0x000068f0


	//   ....[50]....
        /*07b0*/ 	.word	0x00006910


	//   ....[51]....
        /*07b4*/ 	.word	0x00006a80


	//   ....[52]....
        /*07b8*/ 	.word	0x00006a90


	//   ....[53]....
        /*07bc*/ 	.word	0x000079c0


	//   ....[54]....
        /*07c0*/ 	.word	0x000079e0


	//   ....[55]....
        /*07c4*/ 	.word	0x00007b30


	//   ....[56]....
        /*07c8*/ 	.word	0x00007b40


	//   ....[57]....
        /*07cc*/ 	.word	0x00007d00


	//   ....[58]....
        /*07d0*/ 	.word	0x00007eb0


	//   ....[59]....
        /*07d4*/ 	.word	0x00007ec0


	//   ....[60]....
        /*07d8*/ 	.word	0x00007ed0


	//   ....[61]....
        /*07dc*/ 	.word	0x00008420


	//   ....[62]....
        /*07e0*/ 	.word	0x00008470


	//   ....[63]....
        /*07e4*/ 	.word	0x00008550


	//   ....[64]....
        /*07e8*/ 	.word	0x00008570


	//   ....[65]....
        /*07ec*/ 	.word	0x00008650


	//   ....[66]....
        /*07f0*/ 	.word	0x00008670


	//   ....[67]....
        /*07f4*/ 	.word	0x00008750


	//   ....[68]....
        /*07f8*/ 	.word	0x00008770


	//   ....[69]....
        /*07fc*/ 	.word	0x0000a1f0


	//   ....[70]....
        /*0800*/ 	.word	0x0000a200


	//   ....[71]....
        /*0804*/ 	.word	0x0000a370


	//   ....[72]....
        /*0808*/ 	.word	0x0000a380


	//   ....[73]....
        /*080c*/ 	.word	0x0000b2b0


	//   ....[74]....
        /*0810*/ 	.word	0x0000b2d0


	//   ....[75]....
        /*0814*/ 	.word	0x0000b3f0


	//   ....[76]....
        /*0818*/ 	.word	0x0000b400


	//   ....[77]....
        /*081c*/ 	.word	0x0000b830


	//   ....[78]....
        /*0820*/ 	.word	0x0000b860


	//   ....[79]....
        /*0824*/ 	.word	0x0000b880


	//   ....[80]....
        /*0828*/ 	.word	0x0000b8a0


	//   ....[81]....
        /*082c*/ 	.word	0x0000b8c0


	//   ....[82]....
        /*0830*/ 	.word	0x0000b8e0


	//   ....[83]....
        /*0834*/ 	.word	0x0000b900


	//   ....[84]....
        /*0838*/ 	.word	0x0000b920


	//   ....[85]....
        /*083c*/ 	.word	0x0000d0e0


	//   ....[86]....
        /*0840*/ 	.word	0x0000d110


	//   ....[87]....
        /*0844*/ 	.word	0x0000d120


	//   ....[88]....
        /*0848*/ 	.word	0x0000d130


	//   ....[89]....
        /*084c*/ 	.word	0x0000d140


	//   ....[90]....
        /*0850*/ 	.word	0x0000d170


	//   ....[91]....
        /*0854*/ 	.word	0x0000d190


	//   ....[92]....
        /*0858*/ 	.word	0x0000d1b0


	//   ....[93]....
        /*085c*/ 	.word	0x0000e730


	//   ....[94]....
        /*0860*/ 	.word	0x0000e740


	//   ....[95]....
        /*0864*/ 	.word	0x0000e750


	//   ....[96]....
        /*0868*/ 	.word	0x0000e760


	//   ....[97]....
        /*086c*/ 	.word	0x0000e770


	//   ....[98]....
        /*0870*/ 	.word	0x0000e780


	//   ....[99]....
        /*0874*/ 	.word	0x0000e790


	//   ....[100]....
        /*0878*/ 	.word	0x0000e7b0


	//   ....[101]....
        /*087c*/ 	.word	0x0000eba0


	//   ....[102]....
        /*0880*/ 	.word	0x0000ebc0


	//   ....[103]....
        /*0884*/ 	.word	0x0000ed20


	//   ....[104]....
        /*0888*/ 	.word	0x0000ed30


	//   ....[105]....
        /*088c*/ 	.word	0x0000ee90


	//   ....[106]....
        /*0890*/ 	.word	0x0000eeb0


	//   ....[107]....
        /*0894*/ 	.word	0x0000f010


	//   ....[108]....
        /*0898*/ 	.word	0x0000f020


	//   ....[109]....
        /*089c*/ 	.word	0x0000f370


	//   ....[110]....
        /*08a0*/ 	.word	0x0000f390


	//   ....[111]....
        /*08a4*/ 	.word	0x0000f900


	//   ....[112]....
        /*08a8*/ 	.word	0x0000f910


	//   ....[113]....
        /*08ac*/ 	.word	0x0000fe80


	//   ....[114]....
        /*08b0*/ 	.word	0x0000fea0


	//   ....[115]....
        /*08b4*/ 	.word	0x00010410


	//   ....[116]....
        /*08b8*/ 	.word	0x00010420


	//   ....[117]....
        /*08bc*/ 	.word	0x000110a0


	//   ....[118]....
        /*08c0*/ 	.word	0x000110c0


	//   ....[119]....
        /*08c4*/ 	.word	0x00011230


	//   ....[120]....
        /*08c8*/ 	.word	0x00011240


	//   ....[121]....
        /*08cc*/ 	.word	0x000113a0


	//   ....[122]....
        /*08d0*/ 	.word	0x000113c0


	//   ....[123]....
        /*08d4*/ 	.word	0x00011520


	//   ....[124]....
        /*08d8*/ 	.word	0x00011530


	//   ....[125]....
        /*08dc*/ 	.word	0x00011750


	//   ....[126]....
        /*08e0*/ 	.word	0x00011770


	//   ....[127]....
        /*08e4*/ 	.word	0x000118a0


	//   ....[128]....
        /*08e8*/ 	.word	0x000118e0


	//   ....[129]....
        /*08ec*/ 	.word	0x00011910


	//   ....[130]....
        /*08f0*/ 	.word	0x00011940


	//   ....[131]....
        /*08f4*/ 	.word	0x00011970


	//   ....[132]....
        /*08f8*/ 	.word	0x000119a0


	//   ....[133]....
        /*08fc*/ 	.word	0x00011b00


	//   ....[134]....
        /*0900*/ 	.word	0x00011b40


	//   ....[135]....
        /*0904*/ 	.word	0x00011b70


	//   ....[136]....
        /*0908*/ 	.word	0x00011ba0


	//   ....[137]....
        /*090c*/ 	.word	0x00011bd0


	//   ....[138]....
        /*0910*/ 	.word	0x00011c00


	//   ....[139]....
        /*0914*/ 	.word	0x00011c90


	//   ....[140]....
        /*0918*/ 	.word	0x00011cf0


	//   ....[141]....
        /*091c*/ 	.word	0x00011d00


	//   ....[142]....
        /*0920*/ 	.word	0x00011d60


	//   ....[143]....
        /*0924*/ 	.word	0x000127c0


	//   ....[144]....
        /*0928*/ 	.word	0x00012820


	//   ....[145]....
        /*092c*/ 	.word	0x00012870


	//   ....[146]....
        /*0930*/ 	.word	0x000128c0


	//   ....[147]....
        /*0934*/ 	.word	0x00012910


	//   ....[148]....
        /*0938*/ 	.word	0x00012980


	//   ....[149]....
        /*093c*/ 	.word	0x000129c0


	//   ....[150]....
        /*0940*/ 	.word	0x00012a30


	//   ....[151]....
        /*0944*/ 	.word	0x00012aa0


	//   ....[152]....
        /*0948*/ 	.word	0x00012b00


	//   ....[153]....
        /*094c*/ 	.word	0x00012b70


	//   ....[154]....
        /*0950*/ 	.word	0x00012be0


	//   ....[155]....
        /*0954*/ 	.word	0x00012c40


	//   ....[156]....
        /*0958*/ 	.word	0x00012ca0


	//   ....[157]....
        /*095c*/ 	.word	0x00012d00


	//   ....[158]....
        /*0960*/ 	.word	0x00012d70


	//   ....[159]....
        /*0964*/ 	.word	0x00012dd0


	//   ....[160]....
        /*0968*/ 	.word	0x00012e30


	//   ....[161]....
        /*096c*/ 	.word	0x00012e90


	//   ....[162]....
        /*0970*/ 	.word	0x00012ef0


	//   ....[163]....
        /*0974*/ 	.word	0x00012f50


	//   ....[164]....
        /*0978*/ 	.word	0x00012fc0


	//   ....[165]....
        /*097c*/ 	.word	0x00013020


	//   ....[166]....
        /*0980*/ 	.word	0x00013080


	//   ....[167]....
        /*0984*/ 	.word	0x000130e0


	//   ....[168]....
        /*0988*/ 	.word	0x00013140


	//   ....[169]....
        /*098c*/ 	.word	0x00013330


	//   ....[170]....
        /*0990*/ 	.word	0x00013520


	//   ....[171]....
        /*0994*/ 	.word	0x000139c0


	//   ....[172]....
        /*0998*/ 	.word	0x00013a10


	//   ....[173]....
        /*099c*/ 	.word	0x00013a60


	//   ....[174]....
        /*09a0*/ 	.word	0x00013ab0


	//   ....[175]....
        /*09a4*/ 	.word	0x00013b00


	//   ....[176]....
        /*09a8*/ 	.word	0x00013b50


	//   ....[177]....
        /*09ac*/ 	.word	0x00013ba0


	//   ....[178]....
        /*09b0*/ 	.word	0x00013bf0


	//   ....[179]....
        /*09b4*/ 	.word	0x00013c60


	//   ....[180]....
        /*09b8*/ 	.word	0x00013cd0


	//   ....[181]....
        /*09bc*/ 	.word	0x00013d30


	//   ....[182]....
        /*09c0*/ 	.word	0x00013d90


	//   ....[183]....
        /*09c4*/ 	.word	0x00013df0


	//   ....[184]....
        /*09c8*/ 	.word	0x00013e60


	//   ....[185]....
        /*09cc*/ 	.word	0x00013ec0


	//   ....[186]....
        /*09d0*/ 	.word	0x00013f20


	//   ....[187]....
        /*09d4*/ 	.word	0x00013f80


	//   ....[188]....
        /*09d8*/ 	.word	0x00013fe0


	//   ....[189]....
        /*09dc*/ 	.word	0x000141c0


	//   ....[190]....
        /*09e0*/ 	.word	0x000143a0


	//   ....[191]....
        /*09e4*/ 	.word	0x00014860


	//   ....[192]....
        /*09e8*/ 	.word	0x000148a0


	//   ....[193]....
        /*09ec*/ 	.word	0x000148f0


	//   ....[194]....
        /*09f0*/ 	.word	0x00014930


	//   ....[195]....
        /*09f4*/ 	.word	0x00014980


	//   ....[196]....
        /*09f8*/ 	.word	0x000149c0


	//   ....[197]....
        /*09fc*/ 	.word	0x00014a10


	//   ....[198]....
        /*0a00*/ 	.word	0x00014a50


	//   ....[199]....
        /*0a04*/ 	.word	0x00014ab0


	//   ....[200]....
        /*0a08*/ 	.word	0x00014b10


	//   ....[201]....
        /*0a0c*/ 	.word	0x00014b70


	//   ....[202]....
        /*0a10*/ 	.word	0x00014bd0


	//   ....[203]....
        /*0a14*/ 	.word	0x00014c40


	//   ....[204]....
        /*0a18*/ 	.word	0x00014ca0


	//   ....[205]....
        /*0a1c*/ 	.word	0x00014d00


	//   ....[206]....
        /*0a20*/ 	.word	0x00014d40


	//   ....[207]....
        /*0a24*/ 	.word	0x00014d80


	//   ....[208]....
        /*0a28*/ 	.word	0x00014dd0


	//   ....[209]....
        /*0a2c*/ 	.word	0x00014e10


	//   ....[210]....
        /*0a30*/ 	.word	0x00014e60


	//   ....[211]....
        /*0a34*/ 	.word	0x00014ea0


	//   ....[212]....
        /*0a38*/ 	.word	0x00014ef0


	//   ....[213]....
        /*0a3c*/ 	.word	0x00014f30


	//   ....[214]....
        /*0a40*/ 	.word	0x00014f80


	//   ....[215]....
        /*0a44*/ 	.word	0x00014fd0


	//   ....[216]....
        /*0a48*/ 	.word	0x00015020


	//   ....[217]....
        /*0a4c*/ 	.word	0x00015070


	//   ....[218]....
        /*0a50*/ 	.word	0x000150c0


	//   ....[219]....
        /*0a54*/ 	.word	0x00015110


	//   ....[220]....
        /*0a58*/ 	.word	0x00015160


	//   ....[221]....
        /*0a5c*/ 	.word	0x000151a0


	//   ....[222]....
        /*0a60*/ 	.word	0x00015210


	//   ....[223]....
        /*0a64*/ 	.word	0x00015280


	//   ....[224]....
        /*0a68*/ 	.word	0x000152e0


	//   ....[225]....
        /*0a6c*/ 	.word	0x00015340


	//   ....[226]....
        /*0a70*/ 	.word	0x000153a0


	//   ....[227]....
        /*0a74*/ 	.word	0x00015410


	//   ....[228]....
        /*0a78*/ 	.word	0x00015470


	//   ....[229]....
        /*0a7c*/ 	.word	0x000154d0


	//   ....[230]....
        /*0a80*/ 	.word	0x00015530


	//   ....[231]....
        /*0a84*/ 	.word	0x000155a0


	//   ....[232]....
        /*0a88*/ 	.word	0x00015600


	//   ....[233]....
        /*0a8c*/ 	.word	0x00015660


	//   ....[234]....
        /*0a90*/ 	.word	0x000156c0


	//   ....[235]....
        /*0a94*/ 	.word	0x00015730


	//   ....[236]....
        /*0a98*/ 	.word	0x00015790


	//   ....[237]....
        /*0a9c*/ 	.word	0x000157f0


	//   ....[238]....
        /*0aa0*/ 	.word	0x00015850


	//   ....[239]....
        /*0aa4*/ 	.word	0x000158c0


	//   ....[240]....
        /*0aa8*/ 	.word	0x00015920


	//   ....[241]....
        /*0aac*/ 	.word	0x00015980


	//   ....[242]....
        /*0ab0*/ 	.word	0x000159e0


	//   ....[243]....
        /*0ab4*/ 	.word	0x00015a50


	//   ....[244]....
        /*0ab8*/ 	.word	0x00015ab0


	//   ....[245]....
        /*0abc*/ 	.word	0x00015b10


	//   ....[246]....
        /*0ac0*/ 	.word	0x00015b70


	//   ....[247]....
        /*0ac4*/ 	.word	0x00015be0


	//   ....[248]....
        /*0ac8*/ 	.word	0x00015c30


	//   ....[249]....
        /*0acc*/ 	.word	0x00015c70


	//   ....[250]....
        /*0ad0*/ 	.word	0x00015cc0


	//   ....[251]....
        /*0ad4*/ 	.word	0x00015d10


	//   ....[252]....
        /*0ad8*/ 	.word	0x00015d60


	//   ....[253]....
        /*0adc*/ 	.word	0x00015dd0


	//   ....[254]....
        /*0ae0*/ 	.word	0x00015e10


	//   ....[255]....
        /*0ae4*/ 	.word	0x00015e60


	//   ....[0]....
        /*0ae8*/ 	.word	0x00015eb0


	//   ....[1]....
        /*0aec*/ 	.word	0x00015f00


	//   ....[2]....
        /*0af0*/ 	.word	0x00015f50


	//   ....[3]....
        /*0af4*/ 	.word	0x00015fc0


	//   ....[4]....
        /*0af8*/ 	.word	0x00016000


	//   ....[5]....
        /*0afc*/ 	.word	0x00016070


	//   ....[6]....
        /*0b00*/ 	.word	0x000160d0


	//   ....[7]....
        /*0b04*/ 	.word	0x00016140


	//----- nvinfo : EIATTR_EXIT_INSTR_OFFSETS
	.align		4
.L_374:
        /*0b08*/ 	.byte	0x04, 0x1c
        /*0b0a*/ 	.short	(.L_376 - .L_375)


	//   ....[0]....
.L_375:
        /*0b0c*/ 	.word	0x000010d0


	//   ....[1]....
        /*0b10*/ 	.word	0x00012780


	//----- nvinfo : EIATTR_MAX_THREADS
	.align		4
.L_376:
        /*0b14*/ 	.byte	0x04, 0x05
        /*0b16*/ 	.short	(.L_378 - .L_377)
.L_377:
        /*0b18*/ 	.word	0x00000080
        /*0b1c*/ 	.word	0x00000001
        /*0b20*/ 	.word	0x00000001


	//----- nvinfo : EIATTR_CRS_STACK_SIZE
	.align		4
.L_378:
        /*0b24*/ 	.byte	0x04, 0x1e
        /*0b26*/ 	.short	(.L_380 - .L_379)
.L_379:
        /*0b28*/ 	.word	0x00000000
.L_380:


//--------------------- .nv.info._ZN7cutlass13device_kernelIN5flash19enable_sm80_to_sm89INS1_16FlashAttnFwdSm80INS1_25CollectiveMainloopFwdSm80ILi4ELi1ELb0EN4cute5tupleIJNS5_1CILi128EEENS7_ILi48EEENS7_ILi96EEEEEELi96ENS_10bfloat16_tEfNS_4arch4Sm80ELb1ELb0ELb1ELb1ELb1ELb1ELb1ELb1EEENS1_21CollectiveEpilogueFwdINS6_IJS8_SA_S9_EEENS6_IJNS7_ILi1EEESI_SI_EEESC_SE_Li128ELb1ELb1ELb1ELb0EEENS1_36VarlenDynamicPersistentTileSchedulerILi128ELi48ELi128ELi128ELb1ELb1ELb0ELb1ELb1ELb1EEEEEEEEEvNT_6ParamsE --------------------------
	.section	.nv.info._ZN7cutlass13device_kernelIN5flash19enable_sm80_to_sm89INS1_16FlashAttnFwdSm80INS1_25CollectiveMainloopFwdSm80ILi4ELi1ELb0EN4cute5tupleIJNS5_1CILi128EEENS7_ILi48EEENS7_ILi96EEEEEELi96ENS_10bfloat16_tEfNS_4arch4Sm80ELb1ELb0ELb1ELb1ELb1ELb1ELb1ELb1EEENS1_21CollectiveEpilogueFwdINS6_IJS8_SA_S9_EEENS6_IJNS7_ILi1EEESI_SI_EEESC_SE_Li128ELb1ELb1ELb1ELb0EEENS1_36VarlenDynamicPersistentTileSchedulerILi128ELi48ELi128ELi128ELb1ELb1ELb0ELb1ELb1ELb1EEEEEEEEEvNT_6ParamsE,"",@"SHT_CUDA_INFO"
	.sectionflags	@""
	.align	4


	//----- nvinfo : EIATTR_CUDA_API_VERSION
	.align		4
        /*0000*/ 	.byte	0x04, 0x37
        /*0002*/ 	.short	(.L_382 - .L_381)
.L_381:
        /*0004*/ 	.word	0x00000082


	//----- nvinfo : EIATTR_SW2861232_WAR
	.align		4
.L_382:
        /*0008*/ 	.byte	0x01, 0x35
	.zero		2


	//----- nvinfo : EIATTR_PARAM_CBANK
	.align		4
        /*000c*/ 	.byte	0x04, 0x0a
        /*000e*/ 	.short	(.L_384 - .L_383)
	.align		4
.L_383:
        /*0010*/ 	.word	index@(.nv.constant0._ZN7cutlass13device_kernelIN5flash19enable_sm80_to_sm89INS1_16FlashAttnFwdSm80INS1_25CollectiveMainloopFwdSm80ILi4ELi1ELb0EN4cute5tupleIJNS5_1CILi128EEENS7_ILi48EEENS7_ILi96EEEEEELi96ENS_10bfloat16_tEfNS_4arch4Sm80ELb1ELb0ELb1ELb1ELb1ELb1ELb1ELb1EEENS1_21CollectiveEpilogueFwdINS6_IJS8_SA_S9_EEENS6_IJNS7_ILi1EEESI_SI_EEESC_SE_Li128ELb1ELb1ELb1ELb0EEENS1_36VarlenDynamicPersistentTileSchedulerILi128ELi48ELi128ELi128ELb1ELb1ELb0ELb1ELb1ELb1EEEEEEEEEvNT_6ParamsE)
        /*0014*/ 	.short	0x0160
        /*0016*/ 	.short	0x0438


	//----- nvinfo : EIATTR_CBANK_PARAM_SIZE
	.align		4
.L_384:
        /*0018*/ 	.byte	0x03, 0x19
        /*001a*/ 	.short	0x0438


	//----- nvinfo : EIATTR_KPARAM_INFO
	.align		4
        /*001c*/ 	.byte	0x04, 0x17
        /*001e*/ 	.short	(.L_386 - .L_385)
.L_385:
        /*0020*/ 	.word	0x00000000
        /*0024*/ 	.short	0x0000
        /*0026*/ 	.short	0x0000
        /*0028*/ 	.byte	0x00, 0xf0, 0xe1, 0x10


	//----- nvinfo : EIATTR_MAXREG_COUNT
	.align		4
.L_386:
        /*002c*/ 	.byte	0x03, 0x1b
        /*002e*/ 	.short	0x00ff


	//----- nvinfo : EIATTR_NUM_BARRIERS
	.align		4
        /*0030*/ 	.byte	0x02, 0x4c
        /*0032*/ 	.byte	0x06
	.zero		1


	//----- nvinfo : EIATTR_ANNOTATIONS
	.align		4
        /*0034*/ 	.byte	0x04, 0x55
        /*0036*/ 	.short	(.L_388 - .L_387)


	//   ....[0]....
.L_387:
        /* <DEDUP_REMOVED lines=203> */


	//----- nvinfo : EIATTR_MERCURY_ISA_VERSION
	.align		4
.L_388:
        /*0cd8*/ 	.byte	0x03, 0x5f
        /*0cda*/ 	.short	0x0000


	//----- nvinfo : EIATTR_INT_WARP_WIDE_INSTR_OFFSETS
	.align		4
        /*0cdc*/ 	.byte	0x04, 0x31
        /*0cde*/ 	.short	(.L_390 - .L_389)


	//   ....[0]....
.L_389:
        /*0ce0*/ 	.word	0x0001afa0


	//   ....[1]....
        /*0ce4*/ 	.word	0x0001b020


	//----- nvinfo : EIATTR_COOP_GROUP_MASK_REGIDS
	.align		4
.L_390:
        /*0ce8*/ 	.byte	0x04, 0x29
        /*0cea*/ 	.short	(.L_392 - .L_391)


	//   ....[0]....
.L_391:
        /*0cec*/ 	.word	0xffffffff


	//   ....[1]....
        /*0cf0*/ 	.word	0xffffffff


	//   ....[2]....
        /*0cf4*/ 	.word	0xffffffff


	//   ....[3]....
        /*0cf8*/ 	.word	0xffffffff


	//   ....[4]....
        /*0cfc*/ 	.word	0xffffffff


	//   ....[5]....
        /*0d00*/ 	.word	0xffffffff


	//   ....[6]....
        /*0d04*/ 	.word	0xffffffff


	//   ....[7]....
        /*0d08*/ 	.word	0xffffffff


	//   ....[8]....
        /*0d0c*/ 	.word	0xffffffff


	//   ....[9]....
        /*0d10*/ 	.word	0xffffffff


	//   ....[10]....
        /*0d14*/ 	.word	0xffffffff


	//   ....[11]....
        /*0d18*/ 	.word	0xffffffff


	//   ....[12]....
        /*0d1c*/ 	.word	0xffffffff


	//   ....[13]....
        /*0d20*/ 	.word	0xffffffff


	//   ....[14]....
        /*0d24*/ 	.word	0xffffffff


	//   ....[15]....
        /*0d28*/ 	.word	0xffffffff


	//   ....[16]....
        /*0d2c*/ 	.word	0xffffffff


	//   ....[17]....
        /*0d30*/ 	.word	0xffffffff


	//   ....[18]....
        /*0d34*/ 	.word	0xffffffff


	//   ....[19]....
        /*0d38*/ 	.word	0xffffffff


	//   ....[20]....
        /*0d3c*/ 	.word	0xffffffff


	//   ....[21]....
        /*0d40*/ 	.word	0xffffffff


	//   ....[22]....
        /*0d44*/ 	.word	0xffffffff


	//   ....[23]....
        /*0d48*/ 	.word	0xffffffff


	//   ....[24]....
        /*0d4c*/ 	.word	0xffffffff


	//   ....[25]....
        /*0d50*/ 	.word	0xffffffff


	//   ....[26]....
        /*0d54*/ 	.word	0xffffffff


	//   ....[27]....
        /*0d58*/ 	.word	0xffffffff


	//   ....[28]....
        /*0d5c*/ 	.word	0xffffffff


	//   ....[29]....
        /*0d60*/ 	.word	0xffffffff


	//   ....[30]....
        /*0d64*/ 	.word	0xffffffff


	//   ....[31]....
        /*0d68*/ 	.word	0xffffffff


	//   ....[32]....
        /*0d6c*/ 	.word	0xffffffff


	//   ....[33]....
        /*0d70*/ 	.word	0xffffffff


	//   ....[34]....
        /*0d74*/ 	.word	0xffffffff


	//   ....[35]....
        /*0d78*/ 	.word	0xffffffff


	//   ....[36]....
        /*0d7c*/ 	.word	0xffffffff


	//   ....[37]....
        /*0d80*/ 	.word	0xffffffff


	//   ....[38]....
        /*0d84*/ 	.word	0xffffffff


	//   ....[39]....
        /*0d88*/ 	.word	0xffffffff


	//   ....[40]....
        /*0d8c*/ 	.word	0xffffffff


	//   ....[41]....
        /*0d90*/ 	.word	0xffffffff


	//   ....[42]....
        /*0d94*/ 	.word	0xffffffff


	//   ....[43]....
        /*0d98*/ 	.word	0xffffffff


	//   ....[44]....
        /*0d9c*/ 	.word	0xffffffff


	//   ....[45]....
        /*0da0*/ 	.word	0xffffffff


	//   ....[46]....
        /*0da4*/ 	.word	0xffffffff


	//   ....[47]....
        /*0da8*/ 	.word	0xffffffff


	//   ....[48]....
        /*0dac*/ 	.word	0xffffffff


	//   ....[49]....
        /*0db0*/ 	.word	0xffffffff


	//   ....[50]....
        /*0db4*/ 	.word	0xffffffff


	//   ....[51]....
        /*0db8*/ 	.word	0xffffffff


	//   ....[52]....
        /*0dbc*/ 	.word	0xffffffff


	//   ....[53]....
        /*0dc0*/ 	.word	0xffffffff


	//   ....[54]....
        /*0dc4*/ 	.word	0xffffffff


	//   ....[55]....
        /*0dc8*/ 	.word	0xffffffff


	//   ....[56]....
        /*0dcc*/ 	.word	0xffffffff


	//   ....[57]....
        /*0dd0*/ 	.word	0xffffffff


	//   ....[58]....
        /*0dd4*/ 	.word	0xffffffff


	//   ....[59]....
        /*0dd8*/ 	.word	0xffffffff


	//   ....[60]....
        /*0ddc*/ 	.word	0xffffffff


	//   ....[61]....
        /*0de0*/ 	.word	0xffffffff


	//   ....[62]....
        /*0de4*/ 	.word	0xffffffff


	//   ....[63]....
        /*0de8*/ 	.word	0xffffffff


	//   ....[64]....
        /*0dec*/ 	.word	0xffffffff


	//   ....[65]....
        /*0df0*/ 	.word	0xffffffff


	//   ....[66]....
        /*0df4*/ 	.word	0xffffffff


	//   ....[67]....
        /*0df8*/ 	.word	0xffffffff


	//   ....[68]....
        /*0dfc*/ 	.word	0xffffffff


	//   ....[69]....
        /*0e00*/ 	.word	0xffffffff


	//   ....[70]....
        /*0e04*/ 	.word	0xffffffff


	//   ....[71]....
        /*0e08*/ 	.word	0xffffffff


	//   ....[72]....
        /*0e0c*/ 	.word	0xffffffff


	//   ....[73]....
        /*0e10*/ 	.word	0xffffffff


	//   ....[74]....
        /*0e14*/ 	.word	0xffffffff


	//   ....[75]....
        /*0e18*/ 	.word	0xffffffff


	//   ....[76]....
        /*0e1c*/ 	.word	0xffffffff


	//   ....[77]....
        /*0e20*/ 	.word	0xffffffff


	//   ....[78]....
        /*0e24*/ 	.word	0xffffffff


	//   ....[79]....
        /*0e28*/ 	.word	0xffffffff


	//   ....[80]....
        /*0e2c*/ 	.word	0xffffffff


	//   ....[81]....
        /*0e30*/ 	.word	0xffffffff


	//   ....[82]....
        /*0e34*/ 	.word	0xffffffff


	//   ....[83]....
        /*0e38*/ 	.word	0xffffffff


	//   ....[84]....
        /*0e3c*/ 	.word	0xffffffff


	//   ....[85]....
        /*0e40*/ 	.word	0xffffffff


	//   ....[86]....
        /*0e44*/ 	.word	0xffffffff


	//   ....[87]....
        /*0e48*/ 	.word	0xffffffff


	//   ....[88]....
        /*0e4c*/ 	.word	0xffffffff


	//   ....[89]....
        /*0e50*/ 	.word	0xffffffff


	//   ....[90]....
        /*0e54*/ 	.word	0xffffffff


	//   ....[91]....
        /*0e58*/ 	.word	0xffffffff


	//   ....[92]....
        /*0e5c*/ 	.word	0xffffffff


	//   ....[93]....
        /*0e60*/ 	.word	0xffffffff


	//   ....[94]....
        /*0e64*/ 	.word	0xffffffff


	//   ....[95]....
        /*0e68*/ 	.word	0xffffffff


	//   ....[96]....
        /*0e6c*/ 	.word	0xffffffff


	//   ....[97]....
        /*0e70*/ 	.word	0xffffffff


	//   ....[98]....
        /*0e74*/ 	.word	0xffffffff


	//   ....[99]....
        /*0e78*/ 	.word	0xffffffff


	//   ....[100]....
        /*0e7c*/ 	.word	0xffffffff


	//   ....[101]....
        /*0e80*/ 	.word	0xffffffff


	//   ....[102]....
        /*0e84*/ 	.word	0xffffffff


	//   ....[103]....
        /*0e88*/ 	.word	0xffffffff


	//   ....[104]....
        /*0e8c*/ 	.word	0xffffffff


	//   ....[105]....
        /*0e90*/ 	.word	0xffffffff


	//   ....[106]....
        /*0e94*/ 	.word	0xffffffff


	//   ....[107]....
        /*0e98*/ 	.word	0xffffffff


	//   ....[108]....
        /*0e9c*/ 	.word	0xffffffff


	//   ....[109]....
        /*0ea0*/ 	.word	0xffffffff


	//   ....[110]....
        /*0ea4*/ 	.word	0xffffffff


	//   ....[111]....
        /*0ea8*/ 	.word	0xffffffff


	//   ....[112]....
        /*0eac*/ 	.word	0xffffffff


	//   ....[113]....
        /*0eb0*/ 	.word	0xffffffff


	//   ....[114]....
        /*0eb4*/ 	.word	0xffffffff


	//   ....[115]....
        /*0eb8*/ 	.word	0xffffffff


	//   ....[116]....
        /*0ebc*/ 	.word	0xffffffff


	//   ....[117]....
        /*0ec0*/ 	.word	0xffffffff


	//   ....[118]....
        /*0ec4*/ 	.word	0xffffffff


	//   ....[119]....
        /*0ec8*/ 	.word	0xffffffff


	//   ....[120]....
        /*0ecc*/ 	.word	0xffffffff


	//   ....[121]....
        /*0ed0*/ 	.word	0xffffffff


	//   ....[122]....
        /*0ed4*/ 	.word	0xffffffff


	//   ....[123]....
        /*0ed8*/ 	.word	0xffffffff


	//   ....[124]....
        /*0edc*/ 	.word	0xffffffff


	//   ....[125]....
        /*0ee0*/ 	.word	0xffffffff


	//   ....[126]....
        /*0ee4*/ 	.word	0xffffffff


	//   ....[127]....
        /*0ee8*/ 	.word	0xffffffff


	//   ....[128]....
        /*0eec*/ 	.word	0xffffffff


	//   ....[129]....
        /*0ef0*/ 	.word	0xffffffff


	//   ....[130]....
        /*0ef4*/ 	.word	0xffffffff


	//   ....[131]....
        /*0ef8*/ 	.word	0xffffffff


	//   ....[132]....
        /*0efc*/ 	.word	0xffffffff


	//   ....[133]....
        /*0f00*/ 	.word	0xffffffff


	//   ....[134]....
        /*0f04*/ 	.word	0xffffffff


	//   ....[135]....
        /*0f08*/ 	.word	0xffffffff


	//   ....[136]....
        /*0f0c*/ 	.word	0xffffffff


	//   ....[137]....
        /*0f10*/ 	.word	0xffffffff


	//   ....[138]....
        /*0f14*/ 	.word	0xffffffff


	//   ....[139]....
        /*0f18*/ 	.word	0xffffffff


	//   ....[140]....
        /*0f1c*/ 	.word	0xffffffff


	//   ....[141]....
        /*0f20*/ 	.word	0xffffffff


	//   ....[142]....
        /*0f24*/ 	.word	0xffffffff


	//   ....[143]....
        /*0f28*/ 	.word	0xffffffff


	//   ....[144]....
        /*0f2c*/ 	.word	0xffffffff


	//   ....[145]....
        /*0f30*/ 	.word	0xffffffff


	//   ....[146]....
        /*0f34*/ 	.word	0xffffffff


	//   ....[147]....
        /*0f38*/ 	.word	0xffffffff


	//   ....[148]....
        /*0f3c*/ 	.word	0xffffffff


	//   ....[149]....
        /*0f40*/ 	.word	0xffffffff


	//   ....[150]....
        /*0f44*/ 	.word	0xffffffff


	//   ....[151]....
        /*0f48*/ 	.word	0xffffffff


	//   ....[152]....
        /*0f4c*/ 	.word	0xffffffff


	//   ....[153]....
        /*0f50*/ 	.word	0xffffffff


	//   ....[154]....
        /*0f54*/ 	.word	0xffffffff


	//   ....[155]....
        /*0f58*/ 	.word	0xffffffff


	//   ....[156]....
        /*0f5c*/ 	.word	0xffffffff


	//   ....[157]....
        /*0f60*/ 	.word	0xffffffff


	//   ....[158]....
        /*0f64*/ 	.word	0xffffffff


	//   ....[159]....
        /*0f68*/ 	.word	0xffffffff


	//   ....[160]....
        /*0f6c*/ 	.word	0xffffffff


	//   ....[161]....
        /*0f70*/ 	.word	0xffffffff


	//   ....[162]....
        /*0f74*/ 	.word	0xffffffff


	//   ....[163]....
        /*0f78*/ 	.word	0xffffffff


	//   ....[164]....
        /*0f7c*/ 	.word	0xffffffff


	//   ....[165]....
        /*0f80*/ 	.word	0xffffffff


	//   ....[166]....
        /*0f84*/ 	.word	0xffffffff


	//   ....[167]....
        /*0f88*/ 	.word	0xffffffff


	//   ....[168]....
        /*0f8c*/ 	.word	0xffffffff


	//   ....[169]....
        /*0f90*/ 	.word	0xffffffff


	//   ....[170]....
        /*0f94*/ 	.word	0xffffffff


	//   ....[171]....
        /*0f98*/ 	.word	0xffffffff


	//   ....[172]....
        /*0f9c*/ 	.word	0xffffffff


	//   ....[173]....
        /*0fa0*/ 	.word	0xffffffff


	//   ....[174]....
        /*0fa4*/ 	.word	0xffffffff


	//   ....[175]....
        /*0fa8*/ 	.word	0xffffffff


	//   ....[176]....
        /*0fac*/ 	.word	0xffffffff


	//   ....[177]....
        /*0fb0*/ 	.word	0xffffffff


	//   ....[178]....
        /*0fb4*/ 	.word	0xffffffff


	//   ....[179]....
        /*0fb8*/ 	.word	0xffffffff


	//   ....[180]....
        /*0fbc*/ 	.word	0xffffffff


	//   ....[181]....
        /*0fc0*/ 	.word	0xffffffff


	//   ....[182]....
        /*0fc4*/ 	.word	0xffffffff


	//   ....[183]....
        /*0fc8*/ 	.word	0xffffffff


	//   ....[184]....
        /*0fcc*/ 	.word	0xffffffff


	//   ....[185]....
        /*0fd0*/ 	.word	0xffffffff


	//   ....[186]....
        /*0fd4*/ 	.word	0xffffffff


	//   ....[187]....
        /*0fd8*/ 	.word	0xffffffff


	//   ....[188]....
        /*0fdc*/ 	.word	0xffffffff


	//   ....[189]....
        /*0fe0*/ 	.word	0xffffffff


	//   ....[190]....
        /*0fe4*/ 	.word	0xffffffff


	//   ....[191]....
        /*0fe8*/ 	.word	0xffffffff


	//   ....[192]....
        /*0fec*/ 	.word	0xffffffff


	//   ....[193]....
        /*0ff0*/ 	.word	0xffffffff


	//   ....[194]....
        /*0ff4*/ 	.word	0xffffffff


	//   ....[195]....
        /*0ff8*/ 	.word	0xffffffff


	//   ....[196]....
        /*0ffc*/ 	.word	0xffffffff


	//   ....[197]....
        /*1000*/ 	.word	0xffffffff


	//   ....[198]....
        /*1004*/ 	.word	0xffffffff


	//   ....[199]....
        /*1008*/ 	.word	0xffffffff


	//   ....[200]....
        /*100c*/ 	.word	0xffffffff


	//   ....[201]....
        /*1010*/ 	.word	0xffffffff


	//   ....[202]....
        /*1014*/ 	.word	0xffffffff


	//   ....[203]....
        /*1018*/ 	.word	0xffffffff


	//   ....[204]....
        /*101c*/ 	.word	0xffffffff


	//   ....[205]....
        /*1020*/ 	.word	0xffffffff


	//   ....[206]....
        /*1024*/ 	.word	0xffffffff


	//   ....[207]....
        /*1028*/ 	.word	0xffffffff


	//   ....[208]....
        /*102c*/ 	.word	0xffffffff


	//   ....[209]....
        /*1030*/ 	.word	0xffffffff


	//   ....[210]....
        /*1034*/ 	.word	0xffffffff


	//   ....[211]....
        /*1038*/ 	.word	0xffffffff


	//   ....[212]....
        /*103c*/ 	.word	0xffffffff


	//   ....[213]....
        /*1040*/ 	.word	0xffffffff


	//   ....[214]....
        /*1044*/ 	.word	0xffffffff


	//   ....[215]....
        /*1048*/ 	.word	0xffffffff


	//   ....[216]....
        /*104c*/ 	.word	0xffffffff


	//   ....[217]....
        /*1050*/ 	.word	0xffffffff


	//   ....[218]....
        /*1054*/ 	.word	0xffffffff


	//   ....[219]....
        /*1058*/ 	.word	0xffffffff


	//   ....[220]....
        /*105c*/ 	.word	0xffffffff


	//   ....[221]....
        /*1060*/ 	.word	0xffffffff


	//   ....[222]....
        /*1064*/ 	.word	0xffffffff


	//   ....[223]....
        /*1068*/ 	.word	0xffffffff


	//   ....[224]....
        /*106c*/ 	.word	0xffffffff


	//   ....[225]....
        /*1070*/ 	.word	0xffffffff


	//   ....[226]....
        /*1074*/ 	.word	0xffffffff


	//   ....[227]....
        /*1078*/ 	.word	0xffffffff


	//   ....[228]....
        /*107c*/ 	.word	0xffffffff


	//   ....[229]....
        /*1080*/ 	.word	0xffffffff


	//   ....[230]....
        /*1084*/ 	.word	0xffffffff


	//   ....[231]....
        /*1088*/ 	.word	0xffffffff


	//   ....[232]....
        /*108c*/ 	.word	0xffffffff


	//   ....[233]....
        /*1090*/ 	.word	0xffffffff


	//   ....[234]....
        /*1094*/ 	.word	0xffffffff


	//   ....[235]....
        /*1098*/ 	.word	0xffffffff


	//   ....[236]....
        /*109c*/ 	.word	0xffffffff


	//   ....[237]....
        /*10a0*/ 	.word	0xffffffff


	//   ....[238]....
        /*10a4*/ 	.word	0xffffffff


	//   ....[239]....
        /*10a8*/ 	.word	0xffffffff


	//   ....[240]....
        /*10ac*/ 	.word	0xffffffff


	//   ....[241]....
        /*10b0*/ 	.word	0xffffffff


	//   ....[242]....
        /*10b4*/ 	.word	0xffffffff


	//   ....[243]....
        /*10b8*/ 	.word	0xffffffff


	//   ....[244]....
        /*10bc*/ 	.word	0xffffffff


	//   ....[245]....
        /*10c0*/ 	.word	0xffffffff


	//   ....[246]....
        /*10c4*/ 	.word	0xffffffff


	//   ....[247]....
        /*10c8*/ 	.word	0xffffffff


	//   ....[248]....
        /*10cc*/ 	.word	0xffffffff


	//   ....[249]....
        /*10d0*/ 	.word	0xffffffff


	//   ....[250]....
        /*10d4*/ 	.word	0xffffffff


	//   ....[251]....
        /*10d8*/ 	.word	0xffffffff


	//   ....[252]....
        /*10dc*/ 	.word	0xffffffff


	//   ....[253]....
        /*10e0*/ 	.word	0xffffffff


	//   ....[254]....
        /*10e4*/ 	.word	0xffffffff


	//   ....[255]....
        /*10e8*/ 	.word	0xffffffff


	//   ....[0]....
        /*10ec*/ 	.word	0xffffffff


	//   ....[1]....
        /*10f0*/ 	.word	0xffffffff


	//   ....[2]....
        /*10f4*/ 	.word	0xffffffff


	//   ....[3]....
        /*10f8*/ 	.word	0xffffffff


	//   ....[4]....
        /*10fc*/ 	.word	0xffffffff


	//   ....[5]....
        /*1100*/ 	.word	0xffffffff


	//   ....[6]....
        /*1104*/ 	.word	0xffffffff


	//   ....[7]....
        /*1108*/ 	.word	0xffffffff


	//   ....[8]....
        /*110c*/ 	.word	0xffffffff


	//   ....[9]....
        /*1110*/ 	.word	0xffffffff


	//   ....[10]....
        /*1114*/ 	.word	0xffffffff


	//   ....[11]....
        /*1118*/ 	.word	0xffffffff


	//   ....[12]....
        /*111c*/ 	.word	0xffffffff


	//   ....[13]....
        /*1120*/ 	.word	0xffffffff


	//   ....[14]....
        /*1124*/ 	.word	0xffffffff


	//   ....[15]....
        /*1128*/ 	.word	0xffffffff


	//   ....[16]....
        /*112c*/ 	.word	0xffffffff


	//   ....[17]....
        /*1130*/ 	.word	0xffffffff


	//   ....[18]....
        /*1134*/ 	.word	0xffffffff


	//   ....[19]....
        /*1138*/ 	.word	0xffffffff


	//   ....[20]....
        /*113c*/ 	.word	0xffffffff


	//   ....[21]....
        /*1140*/ 	.word	0xffffffff


	//   ....[22]....
        /*1144*/ 	.word	0xffffffff


	//   ....[23]....
        /*1148*/ 	.word	0xffffffff


	//   ....[24]....
        /*114c*/ 	.word	0xffffffff


	//   ....[25]....
        /*1150*/ 	.word	0xffffffff


	//   ....[26]....
        /*1154*/ 	.word	0xffffffff


	//   ....[27]....
        /*1158*/ 	.word	0xffffffff


	//   ....[28]....
        /*115c*/ 	.word	0xffffffff


	//   ....[29]....
        /*1160*/ 	.word	0xffffffff


	//   ....[30]....
        /*1164*/ 	.word	0xffffffff


	//   ....[31]....
        /*1168*/ 	.word	0xffffffff


	//----- nvinfo : EIATTR_COOP_GROUP_INSTR_OFFSETS
	.align		4
.L_392:
        /*116c*/ 	.byte	0x04, 0x28
        /*116e*/ 	.short	(.L_394 - .L_393)


	//   ....[0]....
.L_393:
        /*1170*/ 	.word	0x00000050


	//   ....[1]....
        /*1174*/ 	.word	0x00000200


	//   ....[2]....
        /*1178*/ 	.word	0x00000230


	//   ....[3]....
        /*117c*/ 	.word	0x00000260


	//   ....[4]....
        /*1180*/ 	.word	0x00000290


	//   ....[5]....
        /*1184*/ 	.word	0x000002c0


	//   ....[6]....
        /*1188*/ 	.word	0x000002f0


	//   ....[7]....
        /*118c*/ 	.word	0x00000450


	//   ....[8]....
        /*1190*/ 	.word	0x00000490


	//   ....[9]....
        /*1194*/ 	.word	0x000004c0


	//   ....[10]....
        /*1198*/ 	.word	0x000004f0


	//   ....[11]....
        /*119c*/ 	.word	0x00000520


	//   ....[12]....
        /*11a0*/ 	.word	0x00000550


	//   ....[13]....
        /*11a4*/ 	.word	0x000005e0


	//   ....[14]....
        /*11a8*/ 	.word	0x00000630


	//   ....[15]....
        /*11ac*/ 	.word	0x00000650


	//   ....[16]....
        /*11b0*/ 	.word	0x000006b0


	//   ....[17]....
        /*11b4*/ 	.word	0x000040a0


	//   ....[18]....
        /*11b8*/ 	.word	0x000040b0


	//   ....[19]....
        /*11bc*/ 	.word	0x00005c80


	//   ....[20]....
        /*11c0*/ 	.word	0x00005c90


	//   ....[21]....
        /*11c4*/ 	.word	0x00007600


	//   ....[22]....
        /*11c8*/ 	.word	0x00007620


	//   ....[23]....
        /*11cc*/ 	.word	0x00007c40


	//   ....[24]....
        /*11d0*/ 	.word	0x00007c60


	//   ....[25]....
        /*11d4*/ 	.word	0x00008c60


	//   ....[26]....
        /*11d8*/ 	.word	0x00008c80


	//   ....[27]....
        /*11dc*/ 	.word	0x00008e20


	//   ....[28]....
        /*11e0*/ 	.word	0x00008e30


	//   ....[29]....
        /*11e4*/ 	.word	0x00008fc0


	//   ....[30]....
        /*11e8*/ 	.word	0x00008fe0


	//   ....[31]....
        /*11ec*/ 	.word	0x00009170


	//   ....[32]....
        /*11f0*/ 	.word	0x00009180


	//   ....[33]....
        /*11f4*/ 	.word	0x00009670


	//   ....[34]....
        /*11f8*/ 	.word	0x00009680


	//   ....[35]....
        /*11fc*/ 	.word	0x00009690


	//   ....[36]....
        /*1200*/ 	.word	0x000096a0


	//   ....[37]....
        /*1204*/ 	.word	0x00009b40


	//   ....[38]....
        /*1208*/ 	.word	0x00009b60


	//   ....[39]....
        /*120c*/ 	.word	0x00009b80


	//   ....[40]....
        /*1210*/ 	.word	0x00009ba0


	//   ....[41]....
        /*1214*/ 	.word	0x0000a0c0


	//   ....[42]....
        /*1218*/ 	.word	0x0000a330


	//   ....[43]....
        /*121c*/ 	.word	0x0000a370


	//   ....[44]....
        /*1220*/ 	.word	0x0000a390


	//   ....[45]....
        /*1224*/ 	.word	0x0000d1b0


	//   ....[46]....
        /*1228*/ 	.word	0x0000d1d0


	//   ....[47]....
        /*122c*/ 	.word	0x0000d1f0


	//   ....[48]....
        /*1230*/ 	.word	0x0000d210


	//   ....[49]....
        /*1234*/ 	.word	0x0000d560


	//   ....[50]....
        /*1238*/ 	.word	0x0000d7d0


	//   ....[51]....
        /*123c*/ 	.word	0x0000d810


	//   ....[52]....
        /*1240*/ 	.word	0x0000d850


	//   ....[53]....
        /*1244*/ 	.word	0x00010860


	//   ....[54]....
        /*1248*/ 	.word	0x00010890


	//   ....[55]....
        /*124c*/ 	.word	0x00010a60


	//   ....[56]....
        /*1250*/ 	.word	0x00010a70


	//   ....[57]....
        /*1254*/ 	.word	0x00011a40


	//   ....[58]....
        /*1258*/ 	.word	0x00011a60


	//   ....[59]....
        /*125c*/ 	.word	0x00011bd0


	//   ....[60]....
        /*1260*/ 	.word	0x00011be0


	//   ....[61]....
        /*1264*/ 	.word	0x00011e10


	//   ....[62]....
        /*1268*/ 	.word	0x00011fd0


	//   ....[63]....
        /*126c*/ 	.word	0x00011fe0


	//   ....[64]....
        /*1270*/ 	.word	0x00011ff0


	//   ....[65]....
        /*1274*/ 	.word	0x00012780


	//   ....[66]....
        /*1278*/ 	.word	0x000127a0


	//   ....[67]....
        /*127c*/ 	.word	0x000127c0


	//   ....[68]....
        /*1280*/ 	.word	0x000127d0


	//   ....[69]....
        /*1284*/ 	.word	0x00012800


	//   ....[70]....
        /*1288*/ 	.word	0x00012820


	//   ....[71]....
        /*128c*/ 	.word	0x00012840


	//   ....[72]....
        /*1290*/ 	.word	0x00012850


	//   ....[73]....
        /*1294*/ 	.word	0x00013ce0


	//   ....[74]....
        /*1298*/ 	.word	0x00013d00


	//   ....[75]....
        /*129c*/ 	.word	0x00013e60


	//   ....[76]....
        /*12a0*/ 	.word	0x00013e70


	//   ....[77]....
        /*12a4*/ 	.word	0x00014e10


	//   ....[78]....
        /*12a8*/ 	.word	0x00014e30


	//   ....[79]....
        /*12ac*/ 	.word	0x00014f70


	//   ....[80]....
        /*12b0*/ 	.word	0x00014f80


	//   ....[81]....
        /*12b4*/ 	.word	0x000151a0


	//   ....[82]....
        /*12b8*/ 	.word	0x00015350


	//   ....[83]....
        /*12bc*/ 	.word	0x00015360


	//   ....[84]....
        /*12c0*/ 	.word	0x00015370


	//   ....[85]....
        /*12c4*/ 	.word	0x000158b0


	//   ....[86]....
        /*12c8*/ 	.word	0x00015910


	//   ....[87]....
        /*12cc*/ 	.word	0x000159f0


	//   ....[88]....
        /*12d0*/ 	.word	0x00015a10


	//   ....[89]....
        /*12d4*/ 	.word	0x00015af0


	//   ....[90]....
        /*12d8*/ 	.word	0x00015b10


	//   ....[91]....
        /*12dc*/ 	.word	0x00015bf0


	//   ....[92]....
        /*12e0*/ 	.word	0x00015c10


	//   ....[93]....
        /*12e4*/ 	.word	0x000176d0


	//   ....[94]....
        /*12e8*/ 	.word	0x00017720


	//   ....[95]....
        /*12ec*/ 	.word	0x00017840


	//   ....[96]....
        /*12f0*/ 	.word	0x00017850


	//   ....[97]....
        /*12f4*/ 	.word	0x00018800


	//   ....[98]....
        /*12f8*/ 	.word	0x00018820


	//   ....[99]....
        /*12fc*/ 	.word	0x00018910


	//   ....[100]....
        /*1300*/ 	.word	0x00018920


	//   ....[101]....
        /*1304*/ 	.word	0x00018d20


	//   ....[102]....
        /*1308*/ 	.word	0x00018d50


	//   ....[103]....
        /*130c*/ 	.word	0x00018d70


	//   ....[104]....
        /*1310*/ 	.word	0x00018d90


	//   ....[105]....
        /*1314*/ 	.word	0x00018db0


	//   ....[106]....
        /*1318*/ 	.word	0x00018dd0


	//   ....[107]....
        /*131c*/ 	.word	0x00018df0


	//   ....[108]....
        /*1320*/ 	.word	0x00018e10


	//   ....[109]....
        /*1324*/ 	.word	0x0001a5e0


	//   ....[110]....
        /*1328*/ 	.word	0x0001a610


	//   ....[111]....
        /*132c*/ 	.word	0x0001a620


	//   ....[112]....
        /*1330*/ 	.word	0x0001a630


	//   ....[113]....
        /*1334*/ 	.word	0x0001a640


	//   ....[114]....
        /*1338*/ 	.word	0x0001a670


	//   ....[115]....
        /*133c*/ 	.word	0x0001a690


	//   ....[116]....
        /*1340*/ 	.word	0x0001a6b0


	//   ....[117]....
        /*1344*/ 	.word	0x0001bc80


	//   ....[118]....
        /*1348*/ 	.word	0x0001bc90


	//   ....[119]....
        /*134c*/ 	.word	0x0001bcb0


	//   ....[120]....
        /*1350*/ 	.word	0x0001bcc0


	//   ....[121]....
        /*1354*/ 	.word	0x0001bcd0


	//   ....[122]....
        /*1358*/ 	.word	0x0001bce0


	//   ....[123]....
        /*135c*/ 	.word	0x0001bd00


	//   ....[124]....
        /*1360*/ 	.word	0x0001bd10


	//   ....[125]....
        /*1364*/ 	.word	0x0001c170


	//   ....[126]....
        /*1368*/ 	.word	0x0001c190


	//   ....[127]....
        /*136c*/ 	.word	0x0001c2f0


	//   ....[128]....
        /*1370*/ 	.word	0x0001c300


	//   ....[129]....
        /*1374*/ 	.word	0x0001c470


	//   ....[130]....
        /*1378*/ 	.word	0x0001c490


	//   ....[131]....
        /*137c*/ 	.word	0x0001c600


	//   ....[132]....
        /*1380*/ 	.word	0x0001c610


	//   ....[133]....
        /*1384*/ 	.word	0x0001c980


	//   ....[134]....
        /*1388*/ 	.word	0x0001c9a0


	//   ....[135]....
        /*138c*/ 	.word	0x0001ce70


	//   ....[136]....
        /*1390*/ 	.word	0x0001ce80


	//   ....[137]....
        /*1394*/ 	.word	0x0001d350


	//   ....[138]....
        /*1398*/ 	.word	0x0001d370


	//   ....[139]....
        /*139c*/ 	.word	0x0001d850


	//   ....[140]....
        /*13a0*/ 	.word	0x0001d860


	//   ....[141]....
        /*13a4*/ 	.word	0x0001e510


	//   ....[142]....
        /*13a8*/ 	.word	0x0001e530


	//   ....[143]....
        /*13ac*/ 	.word	0x0001e6a0


	//   ....[144]....
        /*13b0*/ 	.word	0x0001e6b0


	//   ....[145]....
        /*13b4*/ 	.word	0x0001e820


	//   ....[146]....
        /*13b8*/ 	.word	0x0001e840


	//   ....[147]....
        /*13bc*/ 	.word	0x0001e9b0


	//   ....[148]....
        /*13c0*/ 	.word	0x0001e9c0


	//   ....[149]....
        /*13c4*/ 	.word	0x0001ebf0


	//   ....[150]....
        /*13c8*/ 	.word	0x0001ec10


	//   ....[151]....
        /*13cc*/ 	.word	0x0001ed40


	//   ....[152]....
        /*13d0*/ 	.word	0x0001ed80


	//   ....[153]....
        /*13d4*/ 	.word	0x0001edb0


	//   ....[154]....
        /*13d8*/ 	.word	0x0001ede0


	//   ....[155]....
        /*13dc*/ 	.word	0x0001ee10


	//   ....[156]....
        /*13e0*/ 	.word	0x0001ee40


	//   ....[157]....
        /*13e4*/ 	.word	0x0001efb0


	//   ....[158]....
        /*13e8*/ 	.word	0x0001eff0


	//   ....[159]....
        /*13ec*/ 	.word	0x0001f020


	//   ....[160]....
        /*13f0*/ 	.word	0x0001f050


	//   ....[161]....
        /*13f4*/ 	.word	0x0001f080


	//   ....[162]....
        /*13f8*/ 	.word	0x0001f0b0


	//   ....[163]....
        /*13fc*/ 	.word	0x0001f140


	//   ....[164]....
        /*1400*/ 	.word	0x0001f1a0


	//   ....[165]....
        /*1404*/ 	.word	0x0001f1b0


	//   ....[166]....
        /*1408*/ 	.word	0x0001f210


	//   ....[167]....
        /*140c*/ 	.word	0x0001fc70


	//   ....[168]....
        /*1410*/ 	.word	0x0001fcd0


	//   ....[169]....
        /*1414*/ 	.word	0x0001fd20


	//   ....[170]....
        /*1418*/ 	.word	0x0001fd70


	//   ....[171]....
        /*141c*/ 	.word	0x0001fdc0


	//   ....[172]....
        /*1420*/ 	.word	0x0001fe30


	//   ....[173]....
        /*1424*/ 	.word	0x0001fe70


	//   ....[174]....
        /*1428*/ 	.word	0x0001fee0


	//   ....[175]....
        /*142c*/ 	.word	0x0001ff50


	//   ....[176]....
        /*1430*/ 	.word	0x0001ffb0


	//   ....[177]....
        /*1434*/ 	.word	0x00020020


	//   ....[178]....
        /*1438*/ 	.word	0x00020090


	//   ....[179]....
        /*143c*/ 	.word	0x000200f0


	//   ....[180]....
        /*1440*/ 	.word	0x00020150


	//   ....[181]....
        /*1444*/ 	.word	0x000201b0


	//   ....[182]....
        /*1448*/ 	.word	0x00020220


	//   ....[183]....
        /*144c*/ 	.word	0x00020280


	//   ....[184]....
        /*1450*/ 	.word	0x000202e0


	//   ....[185]....
        /*1454*/ 	.word	0x00020340


	//   ....[186]....
        /*1458*/ 	.word	0x000203a0


	//   ....[187]....
        /*145c*/ 	.word	0x00020400


	//   ....[188]....
        /*1460*/ 	.word	0x00020470


	//   ....[189]....
        /*1464*/ 	.word	0x000204d0


	//   ....[190]....
        /*1468*/ 	.word	0x00020530


	//   ....[191]....
        /*146c*/ 	.word	0x00020590


	//   ....[192]....
        /*1470*/ 	.word	0x000205f0


	//   ....[193]....
        /*1474*/ 	.word	0x000207e0


	//   ....[194]....
        /*1478*/ 	.word	0x000209d0


	//   ....[195]....
        /*147c*/ 	.word	0x00020e70


	//   ....[196]....
        /*1480*/ 	.word	0x00020ec0


	//   ....[197]....
        /*1484*/ 	.word	0x00020f10


	//   ....[198]....
        /*1488*/ 	.word	0x00020f60


	//   ....[199]....
        /*148c*/ 	.word	0x00020fb0


	//   ....[200]....
        /*1490*/ 	.word	0x00021000


	//   ....[201]....
        /*1494*/ 	.word	0x00021050


	//   ....[202]....
        /*1498*/ 	.word	0x000210a0


	//   ....[203]....
        /*149c*/ 	.word	0x00021110


	//   ....[204]....
        /*14a0*/ 	.word	0x00021180


	//   ....[205]....
        /*14a4*/ 	.word	0x000211e0


	//   ....[206]....
        /*14a8*/ 	.word	0x00021240


	//   ....[207]....
        /*14ac*/ 	.word	0x000212a0


	//   ....[208]....
        /*14b0*/ 	.word	0x00021310


	//   ....[209]....
        /*14b4*/ 	.word	0x00021370


	//   ....[210]....
        /*14b8*/ 	.word	0x000213d0


	//   ....[211]....
        /*14bc*/ 	.word	0x00021430


	//   ....[212]....
        /*14c0*/ 	.word	0x00021490


	//   ....[213]....
        /*14c4*/ 	.word	0x00021670


	//   ....[214]....
        /*14c8*/ 	.word	0x00021850


	//   ....[215]....
        /*14cc*/ 	.word	0x00021d10


	//   ....[216]....
        /*14d0*/ 	.word	0x00021d50


	//   ....[217]....
        /*14d4*/ 	.word	0x00021da0


	//   ....[218]....
        /*14d8*/ 	.word	0x00021de0


	//   ....[219]....
        /*14dc*/ 	.word	0x00021e30


	//   ....[220]....
        /*14e0*/ 	.word	0x00021e70


	//   ....[221]....
        /*14e4*/ 	.word	0x00021ec0


	//   ....[222]....
        /*14e8*/ 	.word	0x00021f00


	//   ....[223]....
        /*14ec*/ 	.word	0x00021f60


	//   ....[224]....
        /*14f0*/ 	.word	0x00021fc0


	//   ....[225]....
        /*14f4*/ 	.word	0x00022020


	//   ....[226]....
        /*14f8*/ 	.word	0x00022080


	//   ....[227]....
        /*14fc*/ 	.word	0x000220f0


	//   ....[228]....
        /*1500*/ 	.word	0x00022150


	//   ....[229]....
        /*1504*/ 	.word	0x000221b0


	//   ....[230]....
        /*1508*/ 	.word	0x000221f0


	//   ....[231]....
        /*150c*/ 	.word	0x00022230


	//   ....[232]....
        /*1510*/ 	.word	0x00022280


	//   ....[233]....
        /*1514*/ 	.word	0x000222c0


	//   ....[234]....
        /*1518*/ 	.word	0x00022310


	//   ....[235]....
        /*151c*/ 	.word	0x00022350


	//   ....[236]....
        /*1520*/ 	.word	0x000223a0


	//   ....[237]....
        /*1524*/ 	.word	0x000223e0


	//   ....[238]....
        /*1528*/ 	.word	0x00022430


	//   ....[239]....
        /*152c*/ 	.word	0x00022470


	//   ....[240]....
        /*1530*/ 	.word	0x000224c0


	//   ....[241]....
        /*1534*/ 	.word	0x00022510


	//   ....[242]....
        /*1538*/ 	.word	0x00022560


	//   ....[243]....
        /*153c*/ 	.word	0x000225b0


	//   ....[244]....
        /*1540*/ 	.word	0x00022600


	//   ....[245]....
        /*1544*/ 	.word	0x00022650


	//   ....[246]....
        /*1548*/ 	.word	0x000226c0


	//   ....[247]....
        /*154c*/ 	.word	0x00022730


	//   ....[248]....
        /*1550*/ 	.word	0x00022790


	//   ....[249]....
        /*1554*/ 	.word	0x000227f0


	//   ....[250]....
        /*1558*/ 	.word	0x00022850


	//   ....[251]....
        /*155c*/ 	.word	0x000228c0


	//   ....[252]....
        /*1560*/ 	.word	0x00022920


	//   ....[253]....
        /*1564*/ 	.word	0x00022980


	//   ....[254]....
        /*1568*/ 	.word	0x000229e0


	//   ....[255]....
        /*156c*/ 	.word	0x00022a50


	//   ....[0]....
        /*1570*/ 	.word	0x00022ab0


	//   ....[1]....
        /*1574*/ 	.word	0x00022b10


	//   ....[2]....
        /*1578*/ 	.word	0x00022b70


	//   ....[3]....
        /*157c*/ 	.word	0x00022be0


	//   ....[4]....
        /*1580*/ 	.word	0x00022c40


	//   ....[5]....
        /*1584*/ 	.word	0x00022ca0


	//   ....[6]....
        /*1588*/ 	.word	0x00022d00


	//   ....[7]....
        /*158c*/ 	.word	0x00022d70


	//   ....[8]....
        /*1590*/ 	.word	0x00022dd0


	//   ....[9]....
        /*1594*/ 	.word	0x00022e30


	//   ....[10]....
        /*1598*/ 	.word	0x00022e90


	//   ....[11]....
        /*159c*/ 	.word	0x00022f00


	//   ....[12]....
        /*15a0*/ 	.word	0x00022f60


	//   ....[13]....
        /*15a4*/ 	.word	0x00022fc0


	//   ....[14]....
        /*15a8*/ 	.word	0x00023020


	//   ....[15]....
        /*15ac*/ 	.word	0x00023090


	//   ....[16]....
        /*15b0*/ 	.word	0x000230e0


	//   ....[17]....
        /*15b4*/ 	.word	0x00023120


	//   ....[18]....
        /*15b8*/ 	.word	0x00023170


	//   ....[19]....
        /*15bc*/ 	.word	0x000231c0


	//   ....[20]....
        /*15c0*/ 	.word	0x00023210


	//   ....[21]....
        /*15c4*/ 	.word	0x00023280


	//   ....[22]....
        /*15c8*/ 	.word	0x000232c0


	//   ....[23]....
        /*15cc*/ 	.word	0x00023310


	//   ....[24]....
        /*15d0*/ 	.word	0x00023360


	//   ....[25]....
        /*15d4*/ 	.word	0x000233b0


	//   ....[26]....
        /*15d8*/ 	.word	0x00023400


	//   ....[27]....
        /*15dc*/ 	.word	0x00023470


	//   ....[28]....
        /*15e0*/ 	.word	0x000234b0


	//   ....[29]....
        /*15e4*/ 	.word	0x00023520


	//   ....[30]....
        /*15e8*/ 	.word	0x00023580


	//   ....[31]....
        /*15ec*/ 	.word	0x000235f0


	//----- nvinfo : EIATTR_EXIT_INSTR_OFFSETS
	.align		4
.L_394:
        /*15f0*/ 	.byte	0x04, 0x1c
        /*15f2*/ 	.short	(.L_396 - .L_395)


	//   ....[0]....
.L_395:
        /*15f4*/ 	.word	0x000010d0


	//   ....[1]....
        /*15f8*/ 	.word	0x0001fc30


	//----- nvinfo : EIATTR_MAX_THREADS
	.align		4
.L_396:
        /*15fc*/ 	.byte	0x04, 0x05
        /*15fe*/ 	.short	(.L_398 - .L_397)
.L_397:
        /*1600*/ 	.word	0x00000080
        /*1604*/ 	.word	0x00000001
        /*1608*/ 	.word	0x00000001


	//----- nvinfo : EIATTR_CRS_STACK_SIZE
	.align		4
.L_398:
        /*160c*/ 	.byte	0x04, 0x1e
        /*160e*/ 	.short	(.L_400 - .L_399)
.L_399:
        /*1610*/ 	.word	0x00000000
.L_400:


//--------------------- .nv.info._ZN7cutlass13device_kernelIN5flash19enable_sm80_to_sm89INS1_16FlashAttnFwdSm80INS1_25CollectiveMainloopFwdSm80ILi4ELi1ELb0EN4cute5tupleIJNS5_1CILi128EEENS7_ILi64EEENS7_ILi96EEEEEELi96ENS_10bfloat16_tEfNS_4arch4Sm80ELb0ELb0ELb0ELb0ELb1ELb0ELb1ELb1EEENS1_21CollectiveEpilogueFwdINS6_IJS8_SA_S9_EEENS6_IJNS7_ILi1EEESI_SI_EEESC_SE_Li128ELb0ELb1ELb1ELb0EEENS1_19SingleTileSchedulerILb0ELb1ELb1ELi128EEEEEEEEEvNT_6ParamsE --------------------------
	.section	.nv.info._ZN7cutlass13device_kernelIN5flash19enable_sm80_to_sm89INS1_16FlashAttnFwdSm80INS1_25CollectiveMainloopFwdSm80ILi4ELi1ELb0EN4cute5tupleIJNS5_1CILi128EEENS7_ILi64EEENS7_ILi96EEEEEELi96ENS_10bfloat16_tEfNS_4arch4Sm80ELb0ELb0ELb0ELb0ELb1ELb0ELb1ELb1EEENS1_21CollectiveEpilogueFwdINS6_IJS8_SA_S9_EEENS6_IJNS7_ILi1EEESI_SI_EEESC_SE_Li128ELb0ELb1ELb1ELb0EEENS1_19SingleTileSchedulerILb0ELb1ELb1ELi128EEEEEEEEEvNT_6ParamsE,"",@"SHT_CUDA_INFO"
	.sectionflags	@""
	.align	4


	//----- nvinfo : EIATTR_CUDA_API_VERSION
	.align		4
        /*0000*/ 	.byte	0x04, 0x37
        /*0002*/ 	.short	(.L_402 - .L_401)
.L_401:
        /*0004*/ 	.word	0x00000082


	//----- nvinfo : EIATTR_SW2861232_WAR
	.align		4
.L_402:
        /*0008*/ 	.byte	0x01, 0x35
	.zero		2


	//----- nvinfo : EIATTR_PARAM_CBANK
	.align		4
        /*000c*/ 	.byte	0x04, 0x0a
        /*000e*/ 	.short	(.L_404 - .L_403)
	.align		4
.L_403:
        /*0010*/ 	.word	index@(.nv.constant0._ZN7cutlass13device_kernelIN5flash19enable_sm80_to_sm89INS1_16FlashAttnFwdSm80INS1_25CollectiveMainloopFwdSm80ILi4ELi1ELb0EN4cute5tupleIJNS5_1CILi128EEENS7_ILi64EEENS7_ILi96EEEEEELi96ENS_10bfloat16_tEfNS_4arch4Sm80ELb0ELb0ELb0ELb0ELb1ELb0ELb1ELb1EEENS1_21CollectiveEpilogueFwdINS6_IJS8_SA_S9_EEENS6_IJNS7_ILi1EEESI_SI_EEESC_SE_Li128ELb0ELb1ELb1ELb0EEENS1_19SingleTileSchedulerILb0ELb1ELb1ELi128EEEEEEEEEvNT_6ParamsE)
        /*0014*/ 	.short	0x0160
        /*0016*/ 	.short	0x0418


	//----- nvinfo : EIATTR_CBANK_PARAM_SIZE
	.align		4
.L_404:
        /*0018*/ 	.byte	0x03, 0x19
        /*001a*/ 	.short	0x0418


	//----- nvinfo : EIATTR_KPARAM_INFO
	.align		4
        /*001c*/ 	.byte	0x04, 0x17
        /*001e*/ 	.short	(.L_406 - .L_405)
.L_405:
        /*0020*/ 	.word	0x00000000
        /*0024*/ 	.short	0x0000
        /*0026*/ 	.short	0x0000
        /*0028*/ 	.byte	0x00, 0xf0, 0x61, 0x10


	//----- nvinfo : EIATTR_MAXREG_COUNT
	.align		4
.L_406:
        /*002c*/ 	.byte	0x03, 0x1b
        /*002e*/ 	.short	0x00ff


	//----- nvinfo : EIATTR_NUM_BARRIERS
	.align		4
        /*0030*/ 	.byte	0x02, 0x4c
        /*0032*/ 	.byte	0x02
	.zero		1


	//----- nvinfo : EIATTR_ANNOTATIONS
	.align		4
        /*0034*/ 	.byte	0x04, 0x55
        /*0036*/ 	.short	(.L_408 - .L_407)


	//   ....[0]....
.L_407:
        /*0038*/ 	.word	0x00000001
        /*003c*/ 	.byte	0x30, 0x12, 0x00, 0x00, 0x01, 0x00, 0x00, 0x00, 0xa0, 0x13, 0x00, 0x00, 0x01, 0x00, 0x00, 0x00
        /*004c*/ 	.byte	0xa0, 0x14, 0x00, 0x00, 0x01, 0x00, 0x00, 0x00, 0x80, 0x15, 0x00, 0x00, 0x01, 0x00, 0x00, 0x00
        /*005c*/ 	.byte	0x90, 0x15, 0x00, 0x00, 0x01, 0x00, 0x00, 0x00, 0x40, 0x17, 0x00, 0x00, 0x01, 0x00, 0x00, 0x00
        /*006c*/ 	.byte	0x60, 0x4e, 0x00, 0x00, 0x01, 0x00, 0x00, 0x00, 0x90, 0x4e, 0x00, 0x00, 0x01, 0x00, 0x00, 0x00
        /*007c*/ 	.byte	0xa0, 0x4e, 0x00, 0x00, 0x01, 0x00, 0x00, 0x00, 0xc0, 0x4e, 0x00, 0x00, 0x01, 0x00, 0x00, 0x00
        /*008c*/ 	.byte	0xb0, 0x51, 0x00, 0x00, 0x01, 0x00, 0x00, 0x00, 0xe0, 0x51, 0x00, 0x00


	//----- nvinfo : EIATTR_MERCURY_ISA_VERSION
	.align		4
.L_408:
        /*0098*/ 	.byte	0x03, 0x5f
        /*009a*/ 	.short	0x0000


	//----- nvinfo : EIATTR_COOP_GROUP_MASK_REGIDS
	.align		4
        /*009c*/ 	.byte	0x04, 0x29
        /*009e*/ 	.short	(.L_410 - .L_409)


	//   ....[0]....
.L_409:
        /*00a0*/ 	.word	0xffffffff


	//   ....[1]....
        /*00a4*/ 	.word	0xffffffff


	//   ....[2]....
        /*00a8*/ 	.word	0xffffffff


	//   ....[3]....
        /*00ac*/ 	.word	0xffffffff


	//   ....[4]....
        /*00b0*/ 	.word	0xffffffff


	//   ....[5]....
        /*00b4*/ 	.word	0xffffffff


	//   ....[6]....
        /*00b8*/ 	.word	0xffffffff


	//   ....[7]....
        /*00bc*/ 	.word	0xffffffff


	//   ....[8]....
        /*00c0*/ 	.word	0xffffffff


	//   ....[9]....
        /*00c4*/ 	.word	0xffffffff


	//   ....[10]....
        /*00c8*/ 	.word	0xffffffff


	//   ....[11]....
        /*00cc*/ 	.word	0xffffffff


	//   ....[12]....
        /*00d0*/ 	.word	0xffffffff


	//   ....[13]....
        /*00d4*/ 	.word	0xffffffff


	//   ....[14]....
        /*00d8*/ 	.word	0xffffffff


	//   ....[15]....
        /*00dc*/ 	.word	0xffffffff


	//   ....[16]....
        /*00e0*/ 	.word	0xffffffff


	//   ....[17]....
        /*00e4*/ 	.word	0xffffffff


	//   ....[18]....
        /*00e8*/ 	.word	0xffffffff


	//   ....[19]....
        /*00ec*/ 	.word	0xffffffff


	//   ....[20]....
        /*00f0*/ 	.word	0xffffffff


	//   ....[21]....
        /*00f4*/ 	.word	0xffffffff


	//   ....[22]....
        /*00f8*/ 	.word	0xffffffff


	//   ....[23]....
        /*00fc*/ 	.word	0xffffffff


	//   ....[24]....
        /*0100*/ 	.word	0xffffffff


	//   ....[25]....
        /*0104*/ 	.word	0xffffffff


	//   ....[26]....
        /*0108*/ 	.word	0xffffffff


	//   ....[27]....
        /*010c*/ 	.word	0xffffffff


	//   ....[28]....
        /*0110*/ 	.word	0xffffffff


	//   ....[29]....
        /*0114*/ 	.word	0xffffffff


	//   ....[30]....
        /*0118*/ 	.word	0xffffffff


	//   ....[31]....
        /*011c*/ 	.word	0xffffffff


	//   ....[32]....
        /*0120*/ 	.word	0xffffffff


	//   ....[33]....
        /*0124*/ 	.word	0xffffffff


	//   ....[34]....
        /*0128*/ 	.word	0xffffffff


	//   ....[35]....
        /*012c*/ 	.word	0xffffffff


	//   ....[36]....
        /*0130*/ 	.word	0xffffffff


	//   ....[37]....
        /*0134*/ 	.word	0xffffffff


	//   ....[38]....
        /*0138*/ 	.word	0xffffffff


	//   ....[39]....
        /*013c*/ 	.word	0xffffffff


	//   ....[40]....
        /*0140*/ 	.word	0xffffffff


	//   ....[41]....
        /*0144*/ 	.word	0xffffffff


	//   ....[42]....
        /*0148*/ 	.word	0xffffffff


	//   ....[43]....
        /*014c*/ 	.word	0xffffffff


	//   ....[44]....
        /*0150*/ 	.word	0xffffffff


	//   ....[45]....
        /*0154*/ 	.word	0xffffffff


	//   ....[46]....
        /*0158*/ 	.word	0xffffffff


	//   ....[47]....
        /*015c*/ 	.word	0xffffffff


	//   ....[48]....
        /*0160*/ 	.word	0xffffffff


	//   ....[49]....
        /*0164*/ 	.word	0xffffffff


	//   ....[50]....
        /*0168*/ 	.word	0xffffffff


	//   ....[51]....
        /*016c*/ 	.word	0xffffffff


	//   ....[52]....
        /*0170*/ 	.word	0xffffffff


	//   ....[53]....
        /*0174*/ 	.word	0xffffffff


	//   ....[54]....
        /*0178*/ 	.word	0xffffffff


	//   ....[55]....
        /*017c*/ 	.word	0xffffffff


	//   ....[56]....
        /*0180*/ 	.word	0xffffffff


	//   ....[57]....
        /*0184*/ 	.word	0xffffffff


	//   ....[58]....
        /*0188*/ 	.word	0xffffffff


	//   ....[59]....
        /*018c*/ 	.word	0xffffffff


	//   ....[60]....
        /*0190*/ 	.word	0xffffffff


	//   ....[61]....
        /*0194*/ 	.word	0xffffffff


	//   ....[62]....
        /*0198*/ 	.word	0xffffffff


	//   ....[63]....
        /*019c*/ 	.word	0xffffffff


	//   ....[64]....
        /*01a0*/ 	.word	0xffffffff


	//   ....[65]....
        /*01a4*/ 	.word	0xffffffff


	//   ....[66]....
        /*01a8*/ 	.word	0xffffffff


	//   ....[67]....
        /*01ac*/ 	.word	0xffffffff


	//   ....[68]....
        /*01b0*/ 	.word	0xffffffff


	//----- nvinfo : EIATTR_COOP_GROUP_INSTR_OFFSETS
	.align		4
.L_410:
        /*01b4*/ 	.byte	0x04, 0x28
        /*01b6*/ 	.short	(.L_412 - .L_411)


	//   ....[0]....
.L_411:
        /*01b8*/ 	.word	0x00000060


	//   ....[1]....
        /*01bc*/ 	.word	0x00000c80


	//   ....[2]....
        /*01c0*/ 	.word	0x00000cb0


	//   ....[3]....
        /*01c4*/ 	.word	0x00000e60


	//   ....[4]....
        /*01c8*/ 	.word	0x00000e90


	//   ....[5]....
        /*01cc*/ 	.word	0x00000fb0


	//   ....[6]....
        /*01d0*/ 	.word	0x00000fe0


	//   ....[7]....
        /*01d4*/ 	.word	0x00001110


	//   ....[8]....
        /*01d8*/ 	.word	0x00001150


	//   ....[9]....
        /*01dc*/ 	.word	0x00001690


	//   ....[10]....
        /*01e0*/ 	.word	0x000016c0


	//   ....[11]....
        /*01e4*/ 	.word	0x000017a0


	//   ....[12]....
        /*01e8*/ 	.word	0x000017d0


	//   ....[13]....
        /*01ec*/ 	.word	0x00001800


	//   ....[14]....
        /*01f0*/ 	.word	0x00001860


	//   ....[15]....
        /*01f4*/ 	.word	0x000018d0


	//   ....[16]....
        /*01f8*/ 	.word	0x00001900


	//   ....[17]....
        /*01fc*/ 	.word	0x000027d0


	//   ....[18]....
        /*0200*/ 	.word	0x000027e0


	//   ....[19]....
        /*0204*/ 	.word	0x000027f0


	//   ....[20]....
        /*0208*/ 	.word	0x00002800


	//   ....[21]....
        /*020c*/ 	.word	0x000030f0


	//   ....[22]....
        /*0210*/ 	.word	0x000031e0


	//   ....[23]....
        /*0214*/ 	.word	0x00003240


	//   ....[24]....
        /*0218*/ 	.word	0x00003330


	//   ....[25]....
        /*021c*/ 	.word	0x00003360


	//   ....[26]....
        /*0220*/ 	.word	0x00003480


	//   ....[27]....
        /*0224*/ 	.word	0x000034b0


	//   ....[28]....
        /*0228*/ 	.word	0x000035e0


	//   ....[29]....
        /*022c*/ 	.word	0x00005040


	//   ....[30]....
        /*0230*/ 	.word	0x00005050


	//   ....[31]....
        /*0234*/ 	.word	0x00005060


	//   ....[32]....
        /*0238*/ 	.word	0x00005070


	//   ....[33]....
        /*023c*/ 	.word	0x00005400


	//   ....[34]....
        /*0240*/ 	.word	0x00005420


	//   ....[35]....
        /*0244*/ 	.word	0x00005440


	//   ....[36]....
        /*0248*/ 	.word	0x00005460


	//   ....[37]....
        /*024c*/ 	.word	0x00005f40


	//   ....[38]....
        /*0250*/ 	.word	0x00005fa0


	//   ....[39]....
        /*0254*/ 	.word	0x000060a0


	//   ....[40]....
        /*0258*/ 	.word	0x000060f0


	//   ....[41]....
        /*025c*/ 	.word	0x00006120


	//   ....[42]....
        /*0260*/ 	.word	0x00006230


	//   ....[43]....
        /*0264*/ 	.word	0x000062f0


	//   ....[44]....
        /*0268*/ 	.word	0x00006620


	//   ....[45]....
        /*026c*/ 	.word	0x00007ef0


	//   ....[46]....
        /*0270*/ 	.word	0x00007f20


	//   ....[47]....
        /*0274*/ 	.word	0x00007f50


	//   ....[48]....
        /*0278*/ 	.word	0x00007f70


	//   ....[49]....
        /*027c*/ 	.word	0x00007fa0


	//   ....[50]....
        /*0280*/ 	.word	0x00007fc0


	//   ....[51]....
        /*0284*/ 	.word	0x00007fe0


	//   ....[52]....
        /*0288*/ 	.word	0x00007ff0


	//   ....[53]....
        /*028c*/ 	.word	0x00008dc0


	//   ....[54]....
        /*0290*/ 	.word	0x00008e10


	//   ....[55]....
        /*0294*/ 	.word	0x00008e40


	//   ....[56]....
        /*0298*/ 	.word	0x00008e70


	//   ....[57]....
        /*029c*/ 	.word	0x00008ea0


	//   ....[58]....
        /*02a0*/ 	.word	0x00008ed0


	//   ....[59]....
        /*02a4*/ 	.word	0x00008f00


	//   ....[60]....
        /*02a8*/ 	.word	0x00008f20


	//   ....[61]....
        /*02ac*/ 	.word	0x00008f40


	//   ....[62]....
        /*02b0*/ 	.word	0x00008f50


	//   ....[63]....
        /*02b4*/ 	.word	0x00009480


	//   ....[64]....
        /*02b8*/ 	.word	0x000094a0


	//   ....[65]....
        /*02bc*/ 	.word	0x00009920


	//   ....[66]....
        /*02c0*/ 	.word	0x00009940


	//   ....[67]....
        /*02c4*/ 	.word	0x00009dc0


	//   ....[68]....
        /*02c8*/ 	.word	0x00009dd0


	//----- nvinfo : EIATTR_EXIT_INSTR_OFFSETS
	.align		4
.L_412:
        /*02cc*/ 	.byte	0x04, 0x1c
        /*02ce*/ 	.short	(.L_414 - .L_413)


	//   ....[0]....
.L_413:
        /*02d0*/ 	.word	0x00000180


	//   ....[1]....
        /*02d4*/ 	.word	0x00009de0


	//   ....[2]....
        /*02d8*/ 	.word	0x0000a200


	//   ....[3]....
        /*02dc*/ 	.word	0x0000a250


	//   ....[4]....
        /*02e0*/ 	.word	0x0000a280


	//   ....[5]....
        /*02e4*/ 	.word	0x0000a2e0


	//   ....[6]....
        /*02e8*/ 	.word	0x0000a530


	//----- nvinfo : EIATTR_CTAIDZ_USED
	.align		4
.L_414:
        /*02ec*/ 	.byte	0x01, 0x04
	.zero		2


	//----- nvinfo : EIATTR_MAX_THREADS
	.align		4
        /*02f0*/ 	.byte	0x04, 0x05
        /*02f2*/ 	.short	(.L_416 - .L_415)
.L_415:
        /*02f4*/ 	.word	0x00000080
        /*02f8*/ 	.word	0x00000001
        /*02fc*/ 	.word	0x00000001


	//----- nvinfo : EIATTR_CRS_STACK_SIZE
	.align		4
.L_416:
        /*0300*/ 	.byte	0x04, 0x1e
        /*0302*/ 	.short	(.L_418 - .L_417)
.L_417:
        /*0304*/ 	.word	0x00000000
.L_418:


//--------------------- .nv.info._ZN7cutlass13device_kernelIN5flash19enable_sm80_to_sm89INS1_16FlashAttnFwdSm80INS1_25CollectiveMainloopFwdSm80ILi4ELi1ELb0EN4cute5tupleIJNS5_1CILi128EEENS7_ILi48EEENS7_ILi96EEEEEELi96ENS_10bfloat16_tEfNS_4arch4Sm80ELb0ELb0ELb0ELb1ELb1ELb0ELb1ELb1EEENS1_21CollectiveEpilogueFwdINS6_IJS8_SA_S9_EEENS6_IJNS7_ILi1EEESI_SI_EEESC_SE_Li128ELb1ELb1ELb1ELb0EEENS1_36VarlenDynamicPersistentTileSchedulerILi128ELi48ELi128ELi128ELb1ELb1ELb0ELb0ELb1ELb1EEEEEEEEEvNT_6ParamsE --------------------------
	.section	.nv.info._ZN7cutlass13device_kernelIN5flash19enable_sm80_to_sm89INS1_16FlashAttnFwdSm80INS1_25CollectiveMainloopFwdSm80ILi4ELi1ELb0EN4cute5tupleIJNS5_1CILi128EEENS7_ILi48EEENS7_ILi96EEEEEELi96ENS_10bfloat16_tEfNS_4arch4Sm80ELb0ELb0ELb0ELb1ELb1ELb0ELb1ELb1EEENS1_21CollectiveEpilogueFwdINS6_IJS8_SA_S9_EEENS6_IJNS7_ILi1EEESI_SI_EEESC_SE_Li128ELb1ELb1ELb1ELb0EEENS1_36VarlenDynamicPersistentTileSchedulerILi128ELi48ELi128ELi128ELb1ELb1ELb0ELb0ELb1ELb1EEEEEEEEEvNT_6ParamsE,"",@"SHT_CUDA_INFO"
	.sectionflags	@""
	.align	4


	//----- nvinfo : EIATTR_CUDA_API_VERSION
	.align		4
        /*0000*/ 	.byte	0x04, 0x37
        /*0002*/ 	.short	(.L_420 - .L_419)
.L_419:
        /*0004*/ 	.word	0x00000082


	//----- nvinfo : EIATTR_SW2861232_WAR
	.align		4
.L_420:
        /*0008*/ 	.byte	0x01, 0x35
	.zero		2


	//----- nvinfo : EIATTR_PARAM_CBANK
	.align		4
        /*000c*/ 	.byte	0x04, 0x0a
        /*000e*/ 	.short	(.L_422 - .L_421)
	.align		4
.L_421:
        /*0010*/ 	.word	index@(.nv.constant0._ZN7cutlass13device_kernelIN5flash19enable_sm80_to_sm89INS1_16FlashAttnFwdSm80INS1_25CollectiveMainloopFwdSm80ILi4ELi1ELb0EN4cute5tupleIJNS5_1CILi128EEENS7_ILi48EEENS7_ILi96EEEEEELi96ENS_10bfloat16_tEfNS_4arch4Sm80ELb0ELb0ELb0ELb1ELb1ELb0ELb1ELb1EEENS1_21CollectiveEpilogueFwdINS6_IJS8_SA_S9_EEENS6_IJNS7_ILi1EEESI_SI_EEESC_SE_Li128ELb1ELb1ELb1ELb0EEENS1_36VarlenDynamicPersistentTileSchedulerILi128ELi48ELi128ELi128ELb1ELb1ELb0ELb0ELb1ELb1EEEEEEEEEvNT_6ParamsE)
        /*0014*/ 	.short	0x0160
        /*0016*/ 	.short	0x0438


	//----- nvinfo : EIATTR_CBANK_PARAM_SIZE
	.align		4
.L_422:
        /*0018*/ 	.byte	0x03, 0x19
        /*001a*/ 	.short	0x0438


	//----- nvinfo : EIATTR_KPARAM_INFO
	.align		4
        /*001c*/ 	.byte	0x04, 0x17
        /*001e*/ 	.short	(.L_424 - .L_423)
.L_423:
        /*0020*/ 	.word	0x00000000
        /*0024*/ 	.short	0x0000
        /*0026*/ 	.short	0x0000
        /*0028*/ 	.byte	0x00, 0xf0, 0xe1, 0x10


	//----- nvinfo : EIATTR_MAXREG_COUNT
	.align		4
.L_424:
        /*002c*/ 	.byte	0x03, 0x1b
        /*002e*/ 	.short	0x00ff


	//----- nvinfo : EIATTR_NUM_BARRIERS
	.align		4
        /*0030*/ 	.byte	0x02, 0x4c
        /*0032*/ 	.byte	0x06
	.zero		1


	//----- nvinfo : EIATTR_ANNOTATIONS
	.align		4
        /*0034*/ 	.byte	0x04, 0x55
        /*0036*/ 	.short	(.L_426 - .L_425)


	//   ....[0]....
.L_425:
        /* <DEDUP_REMOVED lines=55> */


	//----- nvinfo : EIATTR_MERCURY_ISA_VERSION
	.align		4
.L_426:
        /*0398*/ 	.byte	0x03, 0x5f
        /*039a*/ 	.short	0x0000


	//----- nvinfo : EIATTR_INT_WARP_WIDE_INSTR_OFFSETS
	.align		4
        /*039c*/ 	.byte	0x04, 0x31
        /*039e*/ 	.short	(.L_428 - .L_427)


	//   ....[0]....
.L_427:
        /*03a0*/ 	.word	0x00008a80


	//   ....[1]....
        /*03a4*/ 	.word	0x00008b00


	//----- nvinfo : EIATTR_COOP_GROUP_MASK_REGIDS
	.align		4
.L_428:
        /*03a8*/ 	.byte	0x04, 0x29
        /*03aa*/ 	.short	(.L_430 - .L_429)


	//   ....[0]....
.L_429:
        /*03ac*/ 	.word	0xffffffff


	//   ....[1]....
        /*03b0*/ 	.word	0xffffffff


	//   ....[2]....
        /*03b4*/ 	.word	0xffffffff


	//   ....[3]....
        /*03b8*/ 	.word	0xffffffff


	//   ....[4]....
        /*03bc*/ 	.word	0xffffffff


	//   ....[5]....
        /*03c0*/ 	.word	0xffffffff


	//   ....[6]....
        /*03c4*/ 	.word	0xffffffff


	//   ....[7]....
        /*03c8*/ 	.word	0xffffffff


	//   ....[8]....
        /*03cc*/ 	.word	0xffffffff


	//   ....[9]....
        /*03d0*/ 	.word	0xffffffff


	//   ....[10]....
        /*03d4*/ 	.word	0xffffffff


	//   ....[11]....
        /*03d8*/ 	.word	0xffffffff


	//   ....[12]....
        /*03dc*/ 	.word	0xffffffff


	//   ....[13]....
        /*03e0*/ 	.word	0xffffffff


	//   ....[14]....
        /*03e4*/ 	.word	0xffffffff


	//   ....[15]....
        /*03e8*/ 	.word	0xffffffff


	//   ....[16]....
        /*03ec*/ 	.word	0xffffffff


	//   ....[17]....
        /*03f0*/ 	.word	0xffffffff


	//   ....[18]....
        /*03f4*/ 	.word	0xffffffff


	//   ....[19]....
        /*03f8*/ 	.word	0xffffffff


	//   ....[20]....
        /*03fc*/ 	.word	0xffffffff


	//   ....[21]....
        /*0400*/ 	.word	0xffffffff


	//   ....[22]....
        /*0404*/ 	.word	0xffffffff


	//   ....[23]....
        /*0408*/ 	.word	0xffffffff


	//   ....[24]....
        /*040c*/ 	.word	0xffffffff


	//   ....[25]....
        /*0410*/ 	.word	0xffffffff


	//   ....[26]....
        /*0414*/ 	.word	0xffffffff


	//   ....[27]....
        /*0418*/ 	.word	0xffffffff


	//   ....[28]....
        /*041c*/ 	.word	0xffffffff


	//   ....[29]....
        /*0420*/ 	.word	0xffffffff


	//   ....[30]....
        /*0424*/ 	.word	0xffffffff


	//   ....[31]....
        /*0428*/ 	.word	0xffffffff


	//   ....[32]....
        /*042c*/ 	.word	0xffffffff


	//   ....[33]....
        /*0430*/ 	.word	0xffffffff


	//   ....[34]....
        /*0434*/ 	.word	0xffffffff


	//   ....[35]....
        /*0438*/ 	.word	0xffffffff


	//   ....[36]....
        /*043c*/ 	.word	0xffffffff


	//   ....[37]....
        /*0440*/ 	.word	0xffffffff


	//   ....[38]....
        /*0444*/ 	.word	0xffffffff


	//   ....[39]....
        /*0448*/ 	.word	0xffffffff


	//   ....[40]....
        /*044c*/ 	.word	0xffffffff


	//   ....[41]....
        /*0450*/ 	.word	0xffffffff


	//   ....[42]....
        /*0454*/ 	.word	0xffffffff


	//   ....[43]....
        /*0458*/ 	.word	0xffffffff


	//   ....[44]....
        /*045c*/ 	.word	0xffffffff


	//   ....[45]....
        /*0460*/ 	.word	0xffffffff


	//   ....[46]....
        /*0464*/ 	.word	0xffffffff


	//   ....[47]....
        /*0468*/ 	.word	0xffffffff


	//   ....[48]....
        /*046c*/ 	.word	0xffffffff


	//   ....[49]....
        /*0470*/ 	.word	0xffffffff


	//   ....[50]....
        /*0474*/ 	.word	0xffffffff


	//   ....[51]....
        /*0478*/ 	.word	0xffffffff


	//   ....[52]....
        /*047c*/ 	.word	0xffffffff


	//   ....[53]....
        /*0480*/ 	.word	0xffffffff


	//   ....[54]....
        /*0484*/ 	.word	0xffffffff


	//   ....[55]....
        /*0488*/ 	.word	0xffffffff


	//   ....[56]....
        /*048c*/ 	.word	0xffffffff


	//   ....[57]....
        /*0490*/ 	.word	0xffffffff


	//   ....[58]....
        /*0494*/ 	.word	0xffffffff


	//   ....[59]....
        /*0498*/ 	.word	0xffffffff


	//   ....[60]....
        /*049c*/ 	.word	0xffffffff


	//   ....[61]....
        /*04a0*/ 	.word	0xffffffff


	//   ....[62]....
        /*04a4*/ 	.word	0xffffffff


	//   ....[63]....
        /*04a8*/ 	.word	0xffffffff


	//   ....[64]....
        /*04ac*/ 	.word	0xffffffff


	//   ....[65]....
        /*04b0*/ 	.word	0xffffffff


	//   ....[66]....
        /*04b4*/ 	.word	0xffffffff


	//   ....[67]....
        /*04b8*/ 	.word	0xffffffff


	//   ....[68]....
        /*04bc*/ 	.word	0xffffffff


	//   ....[69]....
        /*04c0*/ 	.word	0xffffffff


	//   ....[70]....
        /*04c4*/ 	.word	0xffffffff


	//   ....[71]....
        /*04c8*/ 	.word	0xffffffff


	//   ....[72]....
        /*04cc*/ 	.word	0xffffffff


	//   ....[73]....
        /*04d0*/ 	.word	0xffffffff


	//   ....[74]....
        /*04d4*/ 	.word	0xffffffff


	//   ....[75]....
        /*04d8*/ 	.word	0xffffffff


	//   ....[76]....
        /*04dc*/ 	.word	0xffffffff


	//   ....[77]....
        /*04e0*/ 	.word	0xffffffff


	//   ....[78]....
        /*04e4*/ 	.word	0xffffffff


	//   ....[79]....
        /*04e8*/ 	.word	0xffffffff


	//   ....[80]....
        /*04ec*/ 	.word	0xffffffff


	//   ....[81]....
        /*04f0*/ 	.word	0xffffffff


	//   ....[82]....
        /*04f4*/ 	.word	0xffffffff


	//   ....[83]....
        /*04f8*/ 	.word	0xffffffff


	//   ....[84]....
        /*04fc*/ 	.word	0xffffffff


	//   ....[85]....
        /*0500*/ 	.word	0xffffffff


	//   ....[86]....
        /*0504*/ 	.word	0xffffffff


	//   ....[87]....
        /*0508*/ 	.word	0xffffffff


	//   ....[88]....
        /*050c*/ 	.word	0xffffffff


	//   ....[89]....
        /*0510*/ 	.word	0xffffffff


	//   ....[90]....
        /*0514*/ 	.word	0xffffffff


	//   ....[91]....
        /*0518*/ 	.word	0xffffffff


	//   ....[92]....
        /*051c*/ 	.word	0xffffffff


	//   ....[93]....
        /*0520*/ 	.word	0xffffffff


	//   ....[94]....
        /*0524*/ 	.word	0xffffffff


	//   ....[95]....
        /*0528*/ 	.word	0xffffffff


	//   ....[96]....
        /*052c*/ 	.word	0xffffffff


	//   ....[97]....
        /*0530*/ 	.word	0xffffffff


	//   ....[98]....
        /*0534*/ 	.word	0xffffffff


	//   ....[99]....
        /*0538*/ 	.word	0xffffffff


	//   ....[100]....
        /*053c*/ 	.word	0xffffffff


	//   ....[101]....
        /*0540*/ 	.word	0xffffffff


	//   ....[102]....
        /*0544*/ 	.word	0xffffffff


	//   ....[103]....
        /*0548*/ 	.word	0xffffffff


	//   ....[104]....
        /*054c*/ 	.word	0xffffffff


	//   ....[105]....
        /*0550*/ 	.word	0xffffffff


	//   ....[106]....
        /*0554*/ 	.word	0xffffffff


	//   ....[107]....
        /*0558*/ 	.word	0xffffffff


	//   ....[108]....
        /*055c*/ 	.word	0xffffffff


	//   ....[109]....
        /*0560*/ 	.word	0xffffffff


	//   ....[110]....
        /*0564*/ 	.word	0xffffffff


	//   ....[111]....
        /*0568*/ 	.word	0xffffffff


	//   ....[112]....
        /*056c*/ 	.word	0xffffffff


	//   ....[113]....
        /*0570*/ 	.word	0xffffffff


	//   ....[114]....
        /*0574*/ 	.word	0xffffffff


	//   ....[115]....
        /*0578*/ 	.word	0xffffffff


	//   ....[116]....
        /*057c*/ 	.word	0xffffffff


	//   ....[117]....
        /*0580*/ 	.word	0xffffffff


	//   ....[118]....
        /*0584*/ 	.word	0xffffffff


	//   ....[119]....
        /*0588*/ 	.word	0xffffffff


	//   ....[120]....
        /*058c*/ 	.word	0xffffffff


	//   ....[121]....
        /*0590*/ 	.word	0xffffffff


	//   ....[122]....
        /*0594*/ 	.word	0xffffffff


	//   ....[123]....
        /*0598*/ 	.word	0xffffffff


	//   ....[124]....
        /*059c*/ 	.word	0xffffffff


	//   ....[125]....
        /*05a0*/ 	.word	0xffffffff


	//   ....[126]....
        /*05a4*/ 	.word	0xffffffff


	//   ....[127]....
        /*05a8*/ 	.word	0xffffffff


	//   ....[128]....
        /*05ac*/ 	.word	0xffffffff


	//   ....[129]....
        /*05b0*/ 	.word	0xffffffff


	//   ....[130]....
        /*05b4*/ 	.word	0xffffffff


	//   ....[131]....
        /*05b8*/ 	.word	0xffffffff


	//   ....[132]....
        /*05bc*/ 	.word	0xffffffff


	//   ....[133]....
        /*05c0*/ 	.word	0xffffffff


	//   ....[134]....
        /*05c4*/ 	.word	0xffffffff


	//   ....[135]....
        /*05c8*/ 	.word	0xffffffff


	//   ....[136]....
        /*05cc*/ 	.word	0xffffffff


	//   ....[137]....
        /*05d0*/ 	.word	0xffffffff


	//   ....[138]....
        /*05d4*/ 	.word	0xffffffff


	//   ....[139]....
        /*05d8*/ 	.word	0xffffffff


	//   ....[140]....
        /*05dc*/ 	.word	0xffffffff


	//   ....[141]....
        /*05e0*/ 	.word	0xffffffff


	//   ....[142]....
        /*05e4*/ 	.word	0xffffffff


	//   ....[143]....
        /*05e8*/ 	.word	0xffffffff


	//   ....[144]....
        /*05ec*/ 	.word	0xffffffff


	//   ....[145]....
        /*05f0*/ 	.word	0xffffffff


	//   ....[146]....
        /*05f4*/ 	.word	0xffffffff


	//   ....[147]....
        /*05f8*/ 	.word	0xffffffff


	//   ....[148]....
        /*05fc*/ 	.word	0xffffffff


	//   ....[149]....
        /*0600*/ 	.word	0xffffffff


	//   ....[150]....
        /*0604*/ 	.word	0xffffffff


	//   ....[151]....
        /*0608*/ 	.word	0xffffffff


	//   ....[152]....
        /*060c*/ 	.word	0xffffffff


	//   ....[153]....
        /*0610*/ 	.word	0xffffffff


	//   ....[154]....
        /*0614*/ 	.word	0xffffffff


	//   ....[155]....
        /*0618*/ 	.word	0xffffffff


	//   ....[156]....
        /*061c*/ 	.word	0xffffffff


	//   ....[157]....
        /*0620*/ 	.word	0xffffffff


	//   ....[158]....
        /*0624*/ 	.word	0xffffffff


	//   ....[159]....
        /*0628*/ 	.word	0xffffffff


	//   ....[160]....
        /*062c*/ 	.word	0xffffffff


	//   ....[161]....
        /*0630*/ 	.word	0xffffffff


	//   ....[162]....
        /*0634*/ 	.word	0xffffffff


	//   ....[163]....
        /*0638*/ 	.word	0xffffffff


	//   ....[164]....
        /*063c*/ 	.word	0xffffffff


	//   ....[165]....
        /*0640*/ 	.word	0xffffffff


	//   ....[166]....
        /*0644*/ 	.word	0xffffffff


	//   ....[167]....
        /*0648*/ 	.word	0xffffffff


	//   ....[168]....
        /*064c*/ 	.word	0xffffffff


	//   ....[169]....
        /*0650*/ 	.word	0xffffffff


	//   ....[170]....
        /*0654*/ 	.word	0xffffffff


	//   ....[171]....
        /*0658*/ 	.word	0xffffffff


	//   ....[172]....
        /*065c*/ 	.word	0xffffffff


	//   ....[173]....
        /*0660*/ 	.word	0xffffffff


	//   ....[174]....
        /*0664*/ 	.word	0xffffffff


	//   ....[175]....
        /*0668*/ 	.word	0xffffffff


	//   ....[176]....
        /*066c*/ 	.word	0xffffffff


	//   ....[177]....
        /*0670*/ 	.word	0xffffffff


	//   ....[178]....
        /*0674*/ 	.word	0xffffffff


	//   ....[179]....
        /*0678*/ 	.word	0xffffffff


	//   ....[180]....
        /*067c*/ 	.word	0xffffffff


	//   ....[181]....
        /*0680*/ 	.word	0xffffffff


	//   ....[182]....
        /*0684*/ 	.word	0xffffffff


	//   ....[183]....
        /*0688*/ 	.word	0xffffffff


	//   ....[184]....
        /*068c*/ 	.word	0xffffffff


	//   ....[185]....
        /*0690*/ 	.word	0xffffffff


	//   ....[186]....
        /*0694*/ 	.word	0xffffffff


	//   ....[187]....
        /*0698*/ 	.word	0xffffffff


	//   ....[188]....
        /*069c*/ 	.word	0xffffffff


	//   ....[189]....
        /*06a0*/ 	.word	0xffffffff


	//   ....[190]....
        /*06a4*/ 	.word	0xffffffff


	//   ....[191]....
        /*06a8*/ 	.word	0xffffffff


	//   ....[192]....
        /*06ac*/ 	.word	0xffffffff


	//   ....[193]....
        /*06b0*/ 	.word	0xffffffff


	//   ....[194]....
        /*06b4*/ 	.word	0xffffffff


	//   ....[195]....
        /*06b8*/ 	.word	0xffffffff


	//   ....[196]....
        /*06bc*/ 	.word	0xffffffff


	//   ....[197]....
        /*06c0*/ 	.word	0xffffffff


	//   ....[198]....
        /*06c4*/ 	.word	0xffffffff


	//   ....[199]....
        /*06c8*/ 	.word	0xffffffff


	//   ....[200]....
        /*06cc*/ 	.word	0xffffffff


	//   ....[201]....
        /*06d0*/ 	.word	0xffffffff


	//   ....[202]....
        /*06d4*/ 	.word	0xffffffff


	//   ....[203]....
        /*06d8*/ 	.word	0xffffffff


	//   ....[204]....
        /*06dc*/ 	.word	0xffffffff


	//   ....[205]....
        /*06e0*/ 	.word	0xffffffff


	//   ....[206]....
        /*06e4*/ 	.word	0xffffffff


	//   ....[207]....
        /*06e8*/ 	.word	0xffffffff


	//   ....[208]....
        /*06ec*/ 	.word	0xffffffff


	//   ....[209]....
        /*06f0*/ 	.word	0xffffffff


	//   ....[210]....
        /*06f4*/ 	.word	0xffffffff


	//   ....[211]....
        /*06f8*/ 	.word	0xffffffff


	//   ....[212]....
        /*06fc*/ 	.word	0xffffffff


	//   ....[213]....
        /*0700*/ 	.word	0xffffffff


	//   ....[214]....
        /*0704*/ 	.word	0xffffffff


	//   ....[215]....
        /*0708*/ 	.word	0xffffffff


	//----- nvinfo : EIATTR_COOP_GROUP_INSTR_OFFSETS
	.align		4
.L_430:
        /*070c*/ 	.byte	0x04, 0x28
        /*070e*/ 	.short	(.L_432 - .L_431)


	//   ....[0]....
.L_431:
        /*0710*/ 	.word	0x00000050


	//   ....[1]....
        /*0714*/ 	.word	0x000001e0


	//   ....[2]....
        /*0718*/ 	.word	0x00000210


	//   ....[3]....
        /*071c*/ 	.word	0x00000240


	//   ....[4]....
        /*0720*/ 	.word	0x00000270


	//   ....[5]....
        /*0724*/ 	.word	0x000002a0


	//   ....[6]....
        /*0728*/ 	.word	0x000002d0


	//   ....[7]....
        /*072c*/ 	.word	0x00000440


	//   ....[8]....
        /*0730*/ 	.word	0x00000480


	//   ....[9]....
        /*0734*/ 	.word	0x000004b0


	//   ....[10]....
        /*0738*/ 	.word	0x000004e0


	//   ....[11]....
        /*073c*/ 	.word	0x00000510


	//   ....[12]....
        /*0740*/ 	.word	0x00000540


	//   ....[13]....
        /*0744*/ 	.word	0x000005d0


	//   ....[14]....
        /*0748*/ 	.word	0x00000600


	//   ....[15]....
        /*074c*/ 	.word	0x00000620


	//   ....[16]....
        /*0750*/ 	.word	0x00000680


	//   ....[17]....
        /*0754*/ 	.word	0x000022e0


	//   ....[18]....
        /*0758*/ 	.word	0x00002300


	//   ....[19]....
        /*075c*/ 	.word	0x00002490


	//   ....[20]....
        /*0760*/ 	.word	0x000024a0


	//   ....[21]....
        /*0764*/ 	.word	0x00002620


	//   ....[22]....
        /*0768*/ 	.word	0x00002640


	//   ....[23]....
        /*076c*/ 	.word	0x000027c0


	//   ....[24]....
        /*0770*/ 	.word	0x000027d0


	//   ....[25]....
        /*0774*/ 	.word	0x00002c60


	//   ....[26]....
        /*0778*/ 	.word	0x00002c90


	//   ....[27]....
        /*077c*/ 	.word	0x00002cb0


	//   ....[28]....
        /*0780*/ 	.word	0x00002cd0


	//   ....[29]....
        /*0784*/ 	.word	0x00002d50


	//   ....[30]....
        /*0788*/ 	.word	0x00002da0


	//   ....[31]....
        /*078c*/ 	.word	0x00003100


	//   ....[32]....
        /*0790*/ 	.word	0x00003110


	//   ....[33]....
        /*0794*/ 	.word	0x00003aa0


	//   ....[34]....
        /*0798*/ 	.word	0x00003ac0


	//   ....[35]....
        /*079c*/ 	.word	0x00003c10


	//   ....[36]....
        /*07a0*/ 	.word	0x00003c20


	//   ....[37]....
        /*07a4*/ 	.word	0x00004400


	//   ....[38]....
        /*07a8*/ 	.word	0x00004430


	//   ....[39]....
        /*07ac*/ 	.word	0x00004440


	//   ....[40]....
        /*07b0*/ 	.word	0x00004450


	//   ....[41]....
        /*07b4*/ 	.word	0x00004460


	//   ....[42]....
        /*07b8*/ 	.word	0x00004490


	//   ....[43]....
        /*07bc*/ 	.word	0x000044b0


	//   ....[44]....
        /*07c0*/ 	.word	0x000044d0


	//   ....[45]....
        /*07c4*/ 	.word	0x00005800


	//   ....[46]....
        /*07c8*/ 	.word	0x00005820


	//   ....[47]....
        /*07cc*/ 	.word	0x00005960


	//   ....[48]....
        /*07d0*/ 	.word	0x00005970


	//   ....[49]....
        /*07d4*/ 	.word	0x000062c0


	//   ....[50]....
        /*07d8*/ 	.word	0x000062e0


	//   ....[51]....
        /*07dc*/ 	.word	0x00006400


	//   ....[52]....
        /*07e0*/ 	.word	0x00006410


	//   ....[53]....
        /*07e4*/ 	.word	0x00006840


	//   ....[54]....
        /*07e8*/ 	.word	0x00006870


	//   ....[55]....
        /*07ec*/ 	.word	0x00006880


	//   ....[56]....
        /*07f0*/ 	.word	0x00006890


	//   ....[57]....
        /*07f4*/ 	.word	0x000068a0


	//   ....[58]....
        /*07f8*/ 	.word	0x000068f0


	//   ....[59]....
        /*07fc*/ 	.word	0x00006900


	//   ....[60]....
        /*0800*/ 	.word	0x00006910


	//   ....[61]....
        /*0804*/ 	.word	0x000080e0


	//   ....[62]....
        /*0808*/ 	.word	0x000080f0


	//   ....[63]....
        /*080c*/ 	.word	0x00008100


	//   ....[64]....
        /*0810*/ 	.word	0x00008110


	//   ....[65]....
        /*0814*/ 	.word	0x00008140


	//   ....[66]....
        /*0818*/ 	.word	0x00008160


	//   ....[67]....
        /*081c*/ 	.word	0x00008180


	//   ....[68]....
        /*0820*/ 	.word	0x00008190


	//   ....[69]....
        /*0824*/ 	.word	0x000096e0


	//   ....[70]....
        /*0828*/ 	.word	0x000096f0


	//   ....[71]....
        /*082c*/ 	.word	0x00009700


	//   ....[72]....
        /*0830*/ 	.word	0x00009710


	//   ....[73]....
        /*0834*/ 	.word	0x00009720


	//   ....[74]....
        /*0838*/ 	.word	0x00009730


	//   ....[75]....
        /*083c*/ 	.word	0x00009740


	//   ....[76]....
        /*0840*/ 	.word	0x00009760


	//   ....[77]....
        /*0844*/ 	.word	0x00009b60


	//   ....[78]....
        /*0848*/ 	.word	0x00009b80


	//   ....[79]....
        /*084c*/ 	.word	0x00009ce0


	//   ....[80]....
        /*0850*/ 	.word	0x00009cf0


	//   ....[81]....
        /*0854*/ 	.word	0x00009e50


	//   ....[82]....
        /*0858*/ 	.word	0x00009e70


	//   ....[83]....
        /*085c*/ 	.word	0x00009fd0


	//   ....[84]....
        /*0860*/ 	.word	0x00009fe0


	//   ....[85]....
        /*0864*/ 	.word	0x0000a330


	//   ....[86]....
        /*0868*/ 	.word	0x0000a350


	//   ....[87]....
        /*086c*/ 	.word	0x0000a7e0


	//   ....[88]....
        /*0870*/ 	.word	0x0000a7f0


	//   ....[89]....
        /*0874*/ 	.word	0x0000ac80


	//   ....[90]....
        /*0878*/ 	.word	0x0000aca0


	//   ....[91]....
        /*087c*/ 	.word	0x0000b130


	//   ....[92]....
        /*0880*/ 	.word	0x0000b140


	//   ....[93]....
        /*0884*/ 	.word	0x0000bce0


	//   ....[94]....
        /*0888*/ 	.word	0x0000bd00


	//   ....[95]....
        /*088c*/ 	.word	0x0000be70


	//   ....[96]....
        /*0890*/ 	.word	0x0000be80


	//   ....[97]....
        /*0894*/ 	.word	0x0000bfe0


	//   ....[98]....
        /*0898*/ 	.word	0x0000c000


	//   ....[99]....
        /*089c*/ 	.word	0x0000c160


	//   ....[100]....
        /*08a0*/ 	.word	0x0000c170


	//   ....[101]....
        /*08a4*/ 	.word	0x0000c370


	//   ....[102]....
        /*08a8*/ 	.word	0x0000c390


	//   ....[103]....
        /*08ac*/ 	.word	0x0000c4b0


	//   ....[104]....
        /*08b0*/ 	.word	0x0000c4f0


	//   ....[105]....
        /*08b4*/ 	.word	0x0000c520


	//   ....[106]....
        /*08b8*/ 	.word	0x0000c550


	//   ....[107]....
        /*08bc*/ 	.word	0x0000c580


	//   ....[108]....
        /*08c0*/ 	.word	0x0000c5b0


	//   ....[109]....
        /*08c4*/ 	.word	0x0000c700


	//   ....[110]....
        /*08c8*/ 	.word	0x0000c740


	//   ....[111]....
        /*08cc*/ 	.word	0x0000c770


	//   ....[112]....
        /*08d0*/ 	.word	0x0000c7a0


	//   ....[113]....
        /*08d4*/ 	.word	0x0000c7d0


	//   ....[114]....
        /*08d8*/ 	.word	0x0000c800


	//   ....[115]....
        /*08dc*/ 	.word	0x0000c890


	//   ....[116]....
        /*08e0*/ 	.word	0x0000c8c0


	//   ....[117]....
        /*08e4*/ 	.word	0x0000c8d0


	//   ....[118]....
        /*08e8*/ 	.word	0x0000c930


	//   ....[119]....
        /*08ec*/ 	.word	0x0000ce60


	//   ....[120]....
        /*08f0*/ 	.word	0x0000cec0


	//   ....[121]....
        /*08f4*/ 	.word	0x0000cf10


	//   ....[122]....
        /*08f8*/ 	.word	0x0000cf60


	//   ....[123]....
        /*08fc*/ 	.word	0x0000cfb0


	//   ....[124]....
        /*0900*/ 	.word	0x0000d020


	//   ....[125]....
        /*0904*/ 	.word	0x0000d070


	//   ....[126]....
        /*0908*/ 	.word	0x0000d0d0


	//   ....[127]....
        /*090c*/ 	.word	0x0000d140


	//   ....[128]....
        /*0910*/ 	.word	0x0000d1a0


	//   ....[129]....
        /*0914*/ 	.word	0x0000d210


	//   ....[130]....
        /*0918*/ 	.word	0x0000d280


	//   ....[131]....
        /*091c*/ 	.word	0x0000d2f0


	//   ....[132]....
        /*0920*/ 	.word	0x0000d350


	//   ....[133]....
        /*0924*/ 	.word	0x0000d3c0


	//   ....[134]....
        /*0928*/ 	.word	0x0000d430


	//   ....[135]....
        /*092c*/ 	.word	0x0000d4a0


	//   ....[136]....
        /*0930*/ 	.word	0x0000d500


	//   ....[137]....
        /*0934*/ 	.word	0x0000d570


	//   ....[138]....
        /*0938*/ 	.word	0x0000d5d0


	//   ....[139]....
        /*093c*/ 	.word	0x0000d640


	//   ....[140]....
        /*0940*/ 	.word	0x0000d6b0


	//   ....[141]....
        /*0944*/ 	.word	0x0000d720


	//   ....[142]....
        /*0948*/ 	.word	0x0000d780


	//   ....[143]....
        /*094c*/ 	.word	0x0000d7e0


	//   ....[144]....
        /*0950*/ 	.word	0x0000d840


	//   ....[145]....
        /*0954*/ 	.word	0x0000d890


	//   ....[146]....
        /*0958*/ 	.word	0x0000d8e0


	//   ....[147]....
        /*095c*/ 	.word	0x0000d930


	//   ....[148]....
        /*0960*/ 	.word	0x0000d980


	//   ....[149]....
        /*0964*/ 	.word	0x0000d9d0


	//   ....[150]....
        /*0968*/ 	.word	0x0000da20


	//   ....[151]....
        /*096c*/ 	.word	0x0000da90


	//   ....[152]....
        /*0970*/ 	.word	0x0000db00


	//   ....[153]....
        /*0974*/ 	.word	0x0000db60


	//   ....[154]....
        /*0978*/ 	.word	0x0000dbd0


	//   ....[155]....
        /*097c*/ 	.word	0x0000dc40


	//   ....[156]....
        /*0980*/ 	.word	0x0000dcb0


	//   ....[157]....
        /*0984*/ 	.word	0x0000dd10


	//   ....[158]....
        /*0988*/ 	.word	0x0000dd60


	//   ....[159]....
        /*098c*/ 	.word	0x0000ddc0


	//   ....[160]....
        /*0990*/ 	.word	0x0000de10


	//   ....[161]....
        /*0994*/ 	.word	0x0000de50


	//   ....[162]....
        /*0998*/ 	.word	0x0000dea0


	//   ....[163]....
        /*099c*/ 	.word	0x0000dee0


	//   ....[164]....
        /*09a0*/ 	.word	0x0000df30


	//   ....[165]....
        /*09a4*/ 	.word	0x0000df70


	//   ....[166]....
        /*09a8*/ 	.word	0x0000dfd0


	//   ....[167]....
        /*09ac*/ 	.word	0x0000e010


	//   ....[168]....
        /*09b0*/ 	.word	0x0000e060


	//   ....[169]....
        /*09b4*/ 	.word	0x0000e0b0


	//   ....[170]....
        /*09b8*/ 	.word	0x0000e100


	//   ....[171]....
        /*09bc*/ 	.word	0x0000e150


	//   ....[172]....
        /*09c0*/ 	.word	0x0000e1a0


	//   ....[173]....
        /*09c4*/ 	.word	0x0000e1f0


	//   ....[174]....
        /*09c8*/ 	.word	0x0000e260


	//   ....[175]....
        /*09cc*/ 	.word	0x0000e2d0


	//   ....[176]....
        /*09d0*/ 	.word	0x0000e340


	//   ....[177]....
        /*09d4*/ 	.word	0x0000e3a0


	//   ....[178]....
        /*09d8*/ 	.word	0x0000e410


	//   ....[179]....
        /*09dc*/ 	.word	0x0000e480


	//   ....[180]....
        /*09e0*/ 	.word	0x0000e4f0


	//   ....[181]....
        /*09e4*/ 	.word	0x0000e550


	//   ....[182]....
        /*09e8*/ 	.word	0x0000e5c0


	//   ....[183]....
        /*09ec*/ 	.word	0x0000e630


	//   ....[184]....
        /*09f0*/ 	.word	0x0000e6a0


	//   ....[185]....
        /*09f4*/ 	.word	0x0000e700


	//   ....[186]....
        /*09f8*/ 	.word	0x0000e770


	//   ....[187]....
        /*09fc*/ 	.word	0x0000e7e0


	//   ....[188]....
        /*0a00*/ 	.word	0x0000e850


	//   ....[189]....
        /*0a04*/ 	.word	0x0000e8b0


	//   ....[190]....
        /*0a08*/ 	.word	0x0000e920


	//   ....[191]....
        /*0a0c*/ 	.word	0x0000e990


	//   ....[192]....
        /*0a10*/ 	.word	0x0000ea00


	//   ....[193]....
        /*0a14*/ 	.word	0x0000ea60


	//   ....[194]....
        /*0a18*/ 	.word	0x0000ead0


	//   ....[195]....
        /*0a1c*/ 	.word	0x0000eb40


	//   ....[196]....
        /*0a20*/ 	.word	0x0000ebb0


	//   ....[197]....
        /*0a24*/ 	.word	0x0000ec10


	//   ....[198]....
        /*0a28*/ 	.word	0x0000ec80


	//   ....[199]....
        /*0a2c*/ 	.word	0x0000ecf0


	//   ....[200]....
        /*0a30*/ 	.word	0x0000ed40


	//   ....[201]....
        /*0a34*/ 	.word	0x0000ed80


	//   ....[202]....
        /*0a38*/ 	.word	0x0000edd0


	//   ....[203]....
        /*0a3c*/ 	.word	0x0000ee20


	//   ....[204]....
        /*0a40*/ 	.word	0x0000ee70


	//   ....[205]....
        /*0a44*/ 	.word	0x0000eee0


	//   ....[206]....
        /*0a48*/ 	.word	0x0000ef30


	//   ....[207]....
        /*0a4c*/ 	.word	0x0000ef80


	//   ....[208]....
        /*0a50*/ 	.word	0x0000efd0


	//   ....[209]....
        /*0a54*/ 	.word	0x0000f020


	//   ....[210]....
        /*0a58*/ 	.word	0x0000f070


	//   ....[211]....
        /*0a5c*/ 	.word	0x0000f0e0


	//   ....[212]....
        /*0a60*/ 	.word	0x0000f130


	//   ....[213]....
        /*0a64*/ 	.word	0x0000f190


	//   ....[214]....
        /*0a68*/ 	.word	0x0000f1f0


	//   ....[215]....
        /*0a6c*/ 	.word	0x0000f260


	//----- nvinfo : EIATTR_EXIT_INSTR_OFFSETS
	.align		4
.L_432:
        /*0a70*/ 	.byte	0x04, 0x1c
        /*0a72*/ 	.short	(.L_434 - .L_433)


	//   ....[0]....
.L_433:
        /*0a74*/ 	.word	0x00000b40


	//   ....[1]....
        /*0a78*/ 	.word	0x0000ce20


	//----- nvinfo : EIATTR_MAX_THREADS
	.align		4
.L_434:
        /*0a7c*/ 	.byte	0x04, 0x05
        /*0a7e*/ 	.short	(.L_436 - .L_435)
.L_435:
        /*0a80*/ 	.word	0x00000080
        /*0a84*/ 	.word	0x00000001
        /*0a88*/ 	.word	0x00000001


	//----- nvinfo : EIATTR_CRS_STACK_SIZE
	.align		4
.L_436:
        /*0a8c*/ 	.byte	0x04, 0x1e
        /*0a8e*/ 	.short	(.L_438 - .L_437)
.L_437:
        /*0a90*/ 	.word	0x00000000
.L_438:


//--------------------- .nv.info._ZN7cutlass13device_kernelIN5flash19enable_sm80_to_sm89INS1_16FlashAttnFwdSm80INS1_25CollectiveMainloopFwdSm80ILi4ELi1ELb0EN4cute5tupleIJNS5_1CILi128EEENS7_ILi48EEENS7_ILi96EEEEEELi96ENS_10bfloat16_tEfNS_4arch4Sm80ELb0ELb0ELb0ELb1ELb1ELb1ELb1ELb1EEENS1_21CollectiveEpilogueFwdINS6_IJS8_SA_S9_EEENS6_IJNS7_ILi1EEESI_SI_EEESC_SE_Li128ELb1ELb1ELb1ELb0EEENS1_36VarlenDynamicPersistentTileSchedulerILi128ELi48ELi128ELi128ELb1ELb1ELb0ELb0ELb1ELb1EEEEEEEEEvNT_6ParamsE --------------------------
	.section	.nv.info._ZN7cutlass13device_kernelIN5flash19enable_sm80_to_sm89INS1_16FlashAttnFwdSm80INS1_25CollectiveMainloopFwdSm80ILi4ELi1ELb0EN4cute5tupleIJNS5_1CILi128EEENS7_ILi48EEENS7_ILi96EEEEEELi96ENS_10bfloat16_tEfNS_4arch4Sm80ELb0ELb0ELb0ELb1ELb1ELb1ELb1ELb1EEENS1_21CollectiveEpilogueFwdINS6_IJS8_SA_S9_EEENS6_IJNS7_ILi1EEESI_SI_EEESC_SE_Li128ELb1ELb1ELb1ELb0EEENS1_36VarlenDynamicPersistentTileSchedulerILi128ELi48ELi128ELi128ELb1ELb1ELb0ELb0ELb1ELb1EEEEEEEEEvNT_6ParamsE,"",@"SHT_CUDA_INFO"
	.sectionflags	@""
	.align	4


	//----- nvinfo : EIATTR_CUDA_API_VERSION
	.align		4
        /*0000*/ 	.byte	0x04, 0x37
        /*0002*/ 	.short	(.L_440 - .L_439)
.L_439:
        /*0004*/ 	.word	0x00000082


	//----- nvinfo : EIATTR_SW2861232_WAR
	.align		4
.L_440:
        /*0008*/ 	.byte	0x01, 0x35
	.zero		2


	//----- nvinfo : EIATTR_PARAM_CBANK
	.align		4
        /*000c*/ 	.byte	0x04, 0x0a
        /*000e*/ 	.short	(.L_442 - .L_441)
	.align		4
.L_441:
        /*0010*/ 	.word	index@(.nv.constant0._ZN7cutlass13device_kernelIN5flash19enable_sm80_to_sm89INS1_16FlashAttnFwdSm80INS1_25CollectiveMainloopFwdSm80ILi4ELi1ELb0EN4cute5tupleIJNS5_1CILi128EEENS7_ILi48EEENS7_ILi96EEEEEELi96ENS_10bfloat16_tEfNS_4arch4Sm80ELb0ELb0ELb0ELb1ELb1ELb1ELb1ELb1EEENS1_21CollectiveEpilogueFwdINS6_IJS8_SA_S9_EEENS6_IJNS7_ILi1EEESI_SI_EEESC_SE_Li128ELb1ELb1ELb1ELb0EEENS1_36VarlenDynamicPersistentTileSchedulerILi128ELi48ELi128ELi128ELb1ELb1ELb0ELb0ELb1ELb1EEEEEEEEEvNT_6ParamsE)
        /*0014*/ 	.short	0x0160
        /*0016*/ 	.short	0x0438


	//----- nvinfo : EIATTR_CBANK_PARAM_SIZE
	.align		4
.L_442:
        /*0018*/ 	.byte	0x03, 0x19
        /*001a*/ 	.short	0x0438


	//----- nvinfo : EIATTR_KPARAM_INFO
	.align		4
        /*001c*/ 	.byte	0x04, 0x17
        /*001e*/ 	.short	(.L_444 - .L_443)
.L_443:
        /*0020*/ 	.word	0x00000000
        /*0024*/ 	.short	0x0000
        /*0026*/ 	.short	0x0000
        /*0028*/ 	.byte	0x00, 0xf0, 0xe1, 0x10


	//----- nvinfo : EIATTR_MAXREG_COUNT
	.align		4
.L_444:
        /*002c*/ 	.byte	0x03, 0x1b
        /*002e*/ 	.short	0x00ff


	//----- nvinfo : EIATTR_NUM_BARRIERS
	.align		4
        /*0030*/ 	.byte	0x02, 0x4c
        /*0032*/ 	.byte	0x06
	.zero		1


	//----- nvinfo : EIATTR_ANNOTATIONS
	.align		4
        /*0034*/ 	.byte	0x04, 0x55
        /*0036*/ 	.short	(.L_446 - .L_445)


	//   ....[0]....
.L_445:
        /* <DEDUP_REMOVED lines=150> */


	//----- nvinfo : EIATTR_MERCURY_ISA_VERSION
	.align		4
.L_446:
        /*0980*/ 	.byte	0x03, 0x5f
        /*0982*/ 	.short	0x0000


	//----- nvinfo : EIATTR_INT_WARP_WIDE_INSTR_OFFSETS
	.align		4
        /*0984*/ 	.byte	0x04, 0x31
        /*0986*/ 	.short	(.L_448 - .L_447)


	//   ....[0]....
.L_447:
        /*0988*/ 	.word	0x00014490


	//   ....[1]....
        /*098c*/ 	.word	0x00014510


	//----- nvinfo : EIATTR_COOP_GROUP_MASK_REGIDS
	.align		4
.L_448:
        /*0990*/ 	.byte	0x04, 0x29
        /*0992*/ 	.short	(.L_450 - .L_449)


	//   ....[0]....
.L_449:
        /*0994*/ 	.word	0xffffffff


	//   ....[1]....
        /*0998*/ 	.word	0xffffffff


	//   ....[2]....
        /*099c*/ 	.word	0xffffffff


	//   ....[3]....
        /*09a0*/ 	.word	0xffffffff


	//   ....[4]....
        /*09a4*/ 	.word	0xffffffff


	//   ....[5]....
        /*09a8*/ 	.word	0xffffffff


	//   ....[6]....
        /*09ac*/ 	.word	0xffffffff


	//   ....[7]....
        /*09b0*/ 	.word	0xffffffff


	//   ....[8]....
        /*09b4*/ 	.word	0xffffffff


	//   ....[9]....
        /*09b8*/ 	.word	0xffffffff


	//   ....[10]....
        /*09bc*/ 	.word	0xffffffff


	//   ....[11]....
        /*09c0*/ 	.word	0xffffffff


	//   ....[12]....
        /*09c4*/ 	.word	0xffffffff


	//   ....[13]....
        /*09c8*/ 	.word	0xffffffff


	//   ....[14]....
        /*09cc*/ 	.word	0xffffffff


	//   ....[15]....
        /*09d0*/ 	.word	0xffffffff


	//   ....[16]....
        /*09d4*/ 	.word	0xffffffff


	//   ....[17]....
        /*09d8*/ 	.word	0xffffffff


	//   ....[18]....
        /*09dc*/ 	.word	0xffffffff


	//   ....[19]....
        /*09e0*/ 	.word	0xffffffff


	//   ....[20]....
        /*09e4*/ 	.word	0xffffffff


	//   ....[21]....
        /*09e8*/ 	.word	0xffffffff


	//   ....[22]....
        /*09ec*/ 	.word	0xffffffff


	//   ....[23]....
        /*09f0*/ 	.word	0xffffffff


	//   ....[24]....
        /*09f4*/ 	.word	0xffffffff


	//   ....[25]....
        /*09f8*/ 	.word	0xffffffff


	//   ....[26]....
        /*09fc*/ 	.word	0xffffffff


	//   ....[27]....
        /*0a00*/ 	.word	0xffffffff


	//   ....[28]....
        /*0a04*/ 	.word	0xffffffff


	//   ....[29]....
        /*0a08*/ 	.word	0xffffffff


	//   ....[30]....
        /*0a0c*/ 	.word	0xffffffff


	//   ....[31]....
        /*0a10*/ 	.word	0xffffffff


	//   ....[32]....
        /*0a14*/ 	.word	0xffffffff


	//   ....[33]....
        /*0a18*/ 	.word	0xffffffff


	//   ....[34]....
        /*0a1c*/ 	.word	0xffffffff


	//   ....[35]....
        /*0a20*/ 	.word	0xffffffff


	//   ....[36]....
        /*0a24*/ 	.word	0xffffffff


	//   ....[37]....
        /*0a28*/ 	.word	0xffffffff


	//   ....[38]....
        /*0a2c*/ 	.word	0xffffffff


	//   ....[39]....
        /*0a30*/ 	.word	0xffffffff


	//   ....[40]....
        /*0a34*/ 	.word	0xffffffff


	//   ....[41]....
        /*0a38*/ 	.word	0xffffffff


	//   ....[42]....
        /*0a3c*/ 	.word	0xffffffff


	//   ....[43]....
        /*0a40*/ 	.word	0xffffffff


	//   ....[44]....
        /*0a44*/ 	.word	0xffffffff


	//   ....[45]....
        /*0a48*/ 	.word	0xffffffff


	//   ....[46]....
        /*0a4c*/ 	.word	0xffffffff


	//   ....[47]....
        /*0a50*/ 	.word	0xffffffff


	//   ....[48]....
        /*0a54*/ 	.word	0xffffffff


	//   ....[49]....
        /*0a58*/ 	.word	0xffffffff


	//   ....[50]....
        /*0a5c*/ 	.word	0xffffffff


	//   ....[51]....
        /*0a60*/ 	.word	0xffffffff


	//   ....[52]....
        /*0a64*/ 	.word	0xffffffff


	//   ....[53]....
        /*0a68*/ 	.word	0xffffffff


	//   ....[54]....
        /*0a6c*/ 	.word	0xffffffff


	//   ....[55]....
        /*0a70*/ 	.word	0xffffffff


	//   ....[56]....
        /*0a74*/ 	.word	0xffffffff


	//   ....[57]....
        /*0a78*/ 	.word	0xffffffff


	//   ....[58]....
        /*0a7c*/ 	.word	0xffffffff


	//   ....[59]....
        /*0a80*/ 	.word	0xffffffff


	//   ....[60]....
        /*0a84*/ 	.word	0xffffffff


	//   ....[61]....
        /*0a88*/ 	.word	0xffffffff


	//   ....[62]....
        /*0a8c*/ 	.word	0xffffffff


	//   ....[63]....
        /*0a90*/ 	.word	0xffffffff


	//   ....[64]....
        /*0a94*/ 	.word	0xffffffff


	//   ....[65]....
        /*0a98*/ 	.word	0xffffffff


	//   ....[66]....
        /*0a9c*/ 	.word	0xffffffff


	//   ....[67]....
        /*0aa0*/ 	.word	0xffffffff


	//   ....[68]....
        /*0aa4*/ 	.word	0xffffffff


	//   ....[69]....
        /*0aa8*/ 	.word	0xffffffff


	//   ....[70]....
        /*0aac*/ 	.word	0xffffffff


	//   ....[71]....
        /*0ab0*/ 	.word	0xffffffff


	//   ....[72]....
        /*0ab4*/ 	.word	0xffffffff


	//   ....[73]....
        /*0ab8*/ 	.word	0xffffffff


	//   ....[74]....
        /*0abc*/ 	.word	0xffffffff


	//   ....[75]....
        /*0ac0*/ 	.word	0xffffffff


	//   ....[76]....
        /*0ac4*/ 	.word	0xffffffff


	//   ....[77]....
        /*0ac8*/ 	.word	0xffffffff


	//   ....[78]....
        /*0acc*/ 	.word	0xffffffff


	//   ....[79]....
        /*0ad0*/ 	.word	0xffffffff


	//   ....[80]....
        /*0ad4*/ 	.word	0xffffffff


	//   ....[81]....
        /*0ad8*/ 	.word	0xffffffff


	//   ....[82]....
        /*0adc*/ 	.word	0xffffffff


	//   ....[83]....
        /*0ae0*/ 	.word	0xffffffff


	//   ....[84]....
        /*0ae4*/ 	.word	0xffffffff


	//   ....[85]....
        /*0ae8*/ 	.word	0xffffffff


	//   ....[86]....
        /*0aec*/ 	.word	0xffffffff


	//   ....[87]....
        /*0af0*/ 	.word	0xffffffff


	//   ....[88]....
        /*0af4*/ 	.word	0xffffffff


	//   ....[89]....
        /*0af8*/ 	.word	0xffffffff


	//   ....[90]....
        /*0afc*/ 	.word	0xffffffff


	//   ....[91]....
        /*0b00*/ 	.word	0xffffffff


	//   ....[92]....
        /*0b04*/ 	.word	0xffffffff


	//   ....[93]....
        /*0b08*/ 	.word	0xffffffff


	//   ....[94]....
        /*0b0c*/ 	.word	0xffffffff


	//   ....[95]....
        /*0b10*/ 	.word	0xffffffff


	//   ....[96]....
        /*0b14*/ 	.word	0xffffffff


	//   ....[97]....
        /*0b18*/ 	.word	0xffffffff


	//   ....[98]....
        /*0b1c*/ 	.word	0xffffffff


	//   ....[99]....
        /*0b20*/ 	.word	0xffffffff


	//   ....[100]....
        /*0b24*/ 	.word	0xffffffff


	//   ....[101]....
        /*0b28*/ 	.word	0xffffffff


	//   ....[102]....
        /*0b2c*/ 	.word	0xffffffff


	//   ....[103]....
        /*0b30*/ 	.word	0xffffffff


	//   ....[104]....
        /*0b34*/ 	.word	0xffffffff


	//   ....[105]....
        /*0b38*/ 	.word	0xffffffff


	//   ....[106]....
        /*0b3c*/ 	.word	0xffffffff


	//   ....[107]....
        /*0b40*/ 	.word	0xffffffff


	//   ....[108]....
        /*0b44*/ 	.word	0xffffffff


	//   ....[109]....
        /*0b48*/ 	.word	0xffffffff


	//   ....[110]....
        /*0b4c*/ 	.word	0xffffffff


	//   ....[111]....
        /*0b50*/ 	.word	0xffffffff


	//   ....[112]....
        /*0b54*/ 	.word	0xffffffff


	//   ....[113]....
        /*0b58*/ 	.word	0xffffffff


	//   ....[114]....
        /*0b5c*/ 	.word	0xffffffff


	//   ....[115]....
        /*0b60*/ 	.word	0xffffffff


	//   ....[116]....
        /*0b64*/ 	.word	0xffffffff


	//   ....[117]....
        /*0b68*/ 	.word	0xffffffff


	//   ....[118]....
        /*0b6c*/ 	.word	0xffffffff


	//   ....[119]....
        /*0b70*/ 	.word	0xffffffff


	//   ....[120]....
        /*0b74*/ 	.word	0xffffffff


	//   ....[121]....
        /*0b78*/ 	.word	0xffffffff


	//   ....[122]....
        /*0b7c*/ 	.word	0xffffffff


	//   ....[123]....
        /*0b80*/ 	.word	0xffffffff


	//   ....[124]....
        /*0b84*/ 	.word	0xffffffff


	//   ....[125]....
        /*0b88*/ 	.word	0xffffffff


	//   ....[126]....
        /*0b8c*/ 	.word	0xffffffff


	//   ....[127]....
        /*0b90*/ 	.word	0xffffffff


	//   ....[128]....
        /*0b94*/ 	.word	0xffffffff


	//   ....[129]....
        /*0b98*/ 	.word	0xffffffff


	//   ....[130]....
        /*0b9c*/ 	.word	0xffffffff


	//   ....[131]....
        /*0ba0*/ 	.word	0xffffffff


	//   ....[132]....
        /*0ba4*/ 	.word	0xffffffff


	//   ....[133]....
        /*0ba8*/ 	.word	0xffffffff


	//   ....[134]....
        /*0bac*/ 	.word	0xffffffff


	//   ....[135]....
        /*0bb0*/ 	.word	0xffffffff


	//   ....[136]....
        /*0bb4*/ 	.word	0xffffffff


	//   ....[137]....
        /*0bb8*/ 	.word	0xffffffff


	//   ....[138]....
        /*0bbc*/ 	.word	0xffffffff


	//   ....[139]....
        /*0bc0*/ 	.word	0xffffffff


	//   ....[140]....
        /*0bc4*/ 	.word	0xffffffff


	//   ....[141]....
        /*0bc8*/ 	.word	0xffffffff


	//   ....[142]....
        /*0bcc*/ 	.word	0xffffffff


	//   ....[143]....
        /*0bd0*/ 	.word	0xffffffff


	//   ....[144]....
        /*0bd4*/ 	.word	0xffffffff


	//   ....[145]....
        /*0bd8*/ 	.word	0xffffffff


	//   ....[146]....
        /*0bdc*/ 	.word	0xffffffff


	//   ....[147]....
        /*0be0*/ 	.word	0xffffffff


	//   ....[148]....
        /*0be4*/ 	.word	0xffffffff


	//   ....[149]....
        /*0be8*/ 	.word	0xffffffff


	//   ....[150]....
        /*0bec*/ 	.word	0xffffffff


	//   ....[151]....
        /*0bf0*/ 	.word	0xffffffff


	//   ....[152]....
        /*0bf4*/ 	.word	0xffffffff


	//   ....[153]....
        /*0bf8*/ 	.word	0xffffffff


	//   ....[154]....
        /*0bfc*/ 	.word	0xffffffff


	//   ....[155]....
        /*0c00*/ 	.word	0xffffffff


	//   ....[156]....
        /*0c04*/ 	.word	0xffffffff


	//   ....[157]....
        /*0c08*/ 	.word	0xffffffff


	//   ....[158]....
        /*0c0c*/ 	.word	0xffffffff


	//   ....[159]....
        /*0c10*/ 	.word	0xffffffff


	//   ....[160]....
        /*0c14*/ 	.word	0xffffffff


	//   ....[161]....
        /*0c18*/ 	.word	0xffffffff


	//   ....[162]....
        /*0c1c*/ 	.word	0xffffffff


	//   ....[163]....
        /*0c20*/ 	.word	0xffffffff


	//   ....[164]....
        /*0c24*/ 	.word	0xffffffff


	//   ....[165]....
        /*0c28*/ 	.word	0xffffffff


	//   ....[166]....
        /*0c2c*/ 	.word	0xffffffff


	//   ....[167]....
        /*0c30*/ 	.word	0xffffffff


	//   ....[168]....
        /*0c34*/ 	.word	0xffffffff


	//   ....[169]....
        /*0c38*/ 	.word	0xffffffff


	//   ....[170]....
        /*0c3c*/ 	.word	0xffffffff


	//   ....[171]....
        /*0c40*/ 	.word	0xffffffff


	//   ....[172]....
        /*0c44*/ 	.word	0xffffffff


	//   ....[173]....
        /*0c48*/ 	.word	0xffffffff


	//   ....[174]....
        /*0c4c*/ 	.word	0xffffffff


	//   ....[175]....
        /*0c50*/ 	.word	0xffffffff


	//   ....[176]....
        /*0c54*/ 	.word	0xffffffff


	//   ....[177]....
        /*0c58*/ 	.word	0xffffffff


	//   ....[178]....
        /*0c5c*/ 	.word	0xffffffff


	//   ....[179]....
        /*0c60*/ 	.word	0xffffffff


	//   ....[180]....
        /*0c64*/ 	.word	0xffffffff


	//   ....[181]....
        /*0c68*/ 	.word	0xffffffff


	//   ....[182]....
        /*0c6c*/ 	.word	0xffffffff


	//   ....[183]....
        /*0c70*/ 	.word	0xffffffff


	//   ....[184]....
        /*0c74*/ 	.word	0xffffffff


	//   ....[185]....
        /*0c78*/ 	.word	0xffffffff


	//   ....[186]....
        /*0c7c*/ 	.word	0xffffffff


	//   ....[187]....
        /*0c80*/ 	.word	0xffffffff


	//   ....[188]....
        /*0c84*/ 	.word	0xffffffff


	//   ....[189]....
        /*0c88*/ 	.word	0xffffffff


	//   ....[190]....
        /*0c8c*/ 	.word	0xffffffff


	//   ....[191]....
        /*0c90*/ 	.word	0xffffffff


	//   ....[192]....
        /*0c94*/ 	.word	0xffffffff


	//   ....[193]....
        /*0c98*/ 	.word	0xffffffff


	//   ....[194]....
        /*0c9c*/ 	.word	0xffffffff


	//   ....[195]....
        /*0ca0*/ 	.word	0xffffffff


	//   ....[196]....
        /*0ca4*/ 	.word	0xffffffff


	//   ....[197]....
        /*0ca8*/ 	.word	0xffffffff


	//   ....[198]....
        /*0cac*/ 	.word	0xffffffff


	//   ....[199]....
        /*0cb0*/ 	.word	0xffffffff


	//   ....[200]....
        /*0cb4*/ 	.word	0xffffffff


	//   ....[201]....
        /*0cb8*/ 	.word	0xffffffff


	//   ....[202]....
        /*0cbc*/ 	.word	0xffffffff


	//   ....[203]....
        /*0cc0*/ 	.word	0xffffffff


	//   ....[204]....
        /*0cc4*/ 	.word	0xffffffff


	//   ....[205]....
        /*0cc8*/ 	.word	0xffffffff


	//   ....[206]....
        /*0ccc*/ 	.word	0xffffffff


	//   ....[207]....
        /*0cd0*/ 	.word	0xffffffff


	//   ....[208]....
        /*0cd4*/ 	.word	0xffffffff


	//   ....[209]....
        /*0cd8*/ 	.word	0xffffffff


	//   ....[210]....
        /*0cdc*/ 	.word	0xffffffff


	//   ....[211]....
        /*0ce0*/ 	.word	0xffffffff


	//   ....[212]....
        /*0ce4*/ 	.word	0xffffffff


	//   ....[213]....
        /*0ce8*/ 	.word	0xffffffff


	//   ....[214]....
        /*0cec*/ 	.word	0xffffffff


	//   ....[215]....
        /*0cf0*/ 	.word	0xffffffff


	//   ....[216]....
        /*0cf4*/ 	.word	0xffffffff


	//   ....[217]....
        /*0cf8*/ 	.word	0xffffffff


	//   ....[218]....
        /*0cfc*/ 	.word	0xffffffff


	//   ....[219]....
        /*0d00*/ 	.word	0xffffffff


	//   ....[220]....
        /*0d04*/ 	.word	0xffffffff


	//   ....[221]....
        /*0d08*/ 	.word	0xffffffff


	//   ....[222]....
        /*0d0c*/ 	.word	0xffffffff


	//   ....[223]....
        /*0d10*/ 	.word	0xffffffff


	//   ....[224]....
        /*0d14*/ 	.word	0xffffffff


	//   ....[225]....
        /*0d18*/ 	.word	0xffffffff


	//   ....[226]....
        /*0d1c*/ 	.word	0xffffffff


	//   ....[227]....
        /*0d20*/ 	.word	0xffffffff


	//   ....[228]....
        /*0d24*/ 	.word	0xffffffff


	//   ....[229]....
        /*0d28*/ 	.word	0xffffffff


	//   ....[230]....
        /*0d2c*/ 	.word	0xffffffff


	//   ....[231]....
        /*0d30*/ 	.word	0xffffffff


	//----- nvinfo : EIATTR_COOP_GROUP_INSTR_OFFSETS
	.align		4
.L_450:
        /*0d34*/ 	.byte	0x04, 0x28
        /*0d36*/ 	.short	(.L_452 - .L_451)


	//   ....[0]....
.L_451:
        /*0d38*/ 	.word	0x00000050


	//   ....[1]....
        /*0d3c*/ 	.word	0x00000200


	//   ....[2]....
        /*0d40*/ 	.word	0x00000230


	//   ....[3]....
        /*0d44*/ 	.word	0x00000260


	//   ....[4]....
        /*0d48*/ 	.word	0x00000290


	//   ....[5]....
        /*0d4c*/ 	.word	0x000002c0


	//   ....[6]....
        /*0d50*/ 	.word	0x000002f0


	//   ....[7]....
        /*0d54*/ 	.word	0x00000460


	//   ....[8]....
        /*0d58*/ 	.word	0x000004a0


	//   ....[9]....
        /*0d5c*/ 	.word	0x000004d0


	//   ....[10]....
        /*0d60*/ 	.word	0x00000500


	//   ....[11]....
        /*0d64*/ 	.word	0x00000530


	//   ....[12]....
        /*0d68*/ 	.word	0x00000560


	//   ....[13]....
        /*0d6c*/ 	.word	0x000005f0


	//   ....[14]....
        /*0d70*/ 	.word	0x00000620


	//   ....[15]....
        /*0d74*/ 	.word	0x00000640


	//   ....[16]....
        /*0d78*/ 	.word	0x000006a0


	//   ....[17]....
        /*0d7c*/ 	.word	0x00003ac0


	//   ....[18]....
        /*0d80*/ 	.word	0x00003ad0


	//   ....[19]....
        /*0d84*/ 	.word	0x000056a0


	//   ....[20]....
        /*0d88*/ 	.word	0x000056b0


	//   ....[21]....
        /*0d8c*/ 	.word	0x00007020


	//   ....[22]....
        /*0d90*/ 	.word	0x00007040


	//   ....[23]....
        /*0d94*/ 	.word	0x00007660


	//   ....[24]....
        /*0d98*/ 	.word	0x00007680


	//   ....[25]....
        /*0d9c*/ 	.word	0x000085a0


	//   ....[26]....
        /*0da0*/ 	.word	0x000085c0


	//   ....[27]....
        /*0da4*/ 	.word	0x00008700


	//   ....[28]....
        /*0da8*/ 	.word	0x00008710


	//   ....[29]....
        /*0dac*/ 	.word	0x00008850


	//   ....[30]....
        /*0db0*/ 	.word	0x00008870


	//   ....[31]....
        /*0db4*/ 	.word	0x000089b0


	//   ....[32]....
        /*0db8*/ 	.word	0x000089c0


	//   ....[33]....
        /*0dbc*/ 	.word	0x00008e90


	//   ....[34]....
        /*0dc0*/ 	.word	0x00008ea0


	//   ....[35]....
        /*0dc4*/ 	.word	0x00008eb0


	//   ....[36]....
        /*0dc8*/ 	.word	0x00008ec0


	//   ....[37]....
        /*0dcc*/ 	.word	0x000091d0


	//   ....[38]....
        /*0dd0*/ 	.word	0x00009210


	//   ....[39]....
        /*0dd4*/ 	.word	0x00009250


	//   ....[40]....
        /*0dd8*/ 	.word	0x00009290


	//   ....[41]....
        /*0ddc*/ 	.word	0x0000bb70


	//   ....[42]....
        /*0de0*/ 	.word	0x0000bbb0


	//   ....[43]....
        /*0de4*/ 	.word	0x0000bbf0


	//   ....[44]....
        /*0de8*/ 	.word	0x0000bc30


	//   ....[45]....
        /*0dec*/ 	.word	0x0000e8c0


	//   ....[46]....
        /*0df0*/ 	.word	0x0000e8e0


	//   ....[47]....
        /*0df4*/ 	.word	0x0000eaa0


	//   ....[48]....
        /*0df8*/ 	.word	0x0000eab0


	//   ....[49]....
        /*0dfc*/ 	.word	0x0000f4b0


	//   ....[50]....
        /*0e00*/ 	.word	0x0000f4d0


	//   ....[51]....
        /*0e04*/ 	.word	0x0000f600


	//   ....[52]....
        /*0e08*/ 	.word	0x0000f610


	//   ....[53]....
        /*0e0c*/ 	.word	0x0000fdd0


	//   ....[54]....
        /*0e10*/ 	.word	0x0000fe00


	//   ....[55]....
        /*0e14*/ 	.word	0x0000fe10


	//   ....[56]....
        /*0e18*/ 	.word	0x0000fe20


	//   ....[57]....
        /*0e1c*/ 	.word	0x0000fe30


	//   ....[58]....
        /*0e20*/ 	.word	0x0000fe60


	//   ....[59]....
        /*0e24*/ 	.word	0x0000fe80


	//   ....[60]....
        /*0e28*/ 	.word	0x0000fea0


	//   ....[61]....
        /*0e2c*/ 	.word	0x00011200


	//   ....[62]....
        /*0e30*/ 	.word	0x00011210


	//   ....[63]....
        /*0e34*/ 	.word	0x00011320


	//   ....[64]....
        /*0e38*/ 	.word	0x00011330


	//   ....[65]....
        /*0e3c*/ 	.word	0x00011d00


	//   ....[66]....
        /*0e40*/ 	.word	0x00011d20


	//   ....[67]....
        /*0e44*/ 	.word	0x00011e10


	//   ....[68]....
        /*0e48*/ 	.word	0x00011e20


	//   ....[69]....
        /*0e4c*/ 	.word	0x00012220


	//   ....[70]....
        /*0e50*/ 	.word	0x00012250


	//   ....[71]....
        /*0e54*/ 	.word	0x00012270


	//   ....[72]....
        /*0e58*/ 	.word	0x00012290


	//   ....[73]....
        /*0e5c*/ 	.word	0x000122b0


	//   ....[74]....
        /*0e60*/ 	.word	0x000122d0


	//   ....[75]....
        /*0e64*/ 	.word	0x000122f0


	//   ....[76]....
        /*0e68*/ 	.word	0x00012310


	//   ....[77]....
        /*0e6c*/ 	.word	0x00013ae0


	//   ....[78]....
        /*0e70*/ 	.word	0x00013af0


	//   ....[79]....
        /*0e74*/ 	.word	0x00013b00


	//   ....[80]....
        /*0e78*/ 	.word	0x00013b10


	//   ....[81]....
        /*0e7c*/ 	.word	0x00013b40


	//   ....[82]....
        /*0e80*/ 	.word	0x00013b60


	//   ....[83]....
        /*0e84*/ 	.word	0x00013b80


	//   ....[84]....
        /*0e88*/ 	.word	0x00013b90


	//   ....[85]....
        /*0e8c*/ 	.word	0x00015170


	//   ....[86]....
        /*0e90*/ 	.word	0x00015180


	//   ....[87]....
        /*0e94*/ 	.word	0x000151a0


	//   ....[88]....
        /*0e98*/ 	.word	0x000151b0


	//   ....[89]....
        /*0e9c*/ 	.word	0x000151c0


	//   ....[90]....
        /*0ea0*/ 	.word	0x000151d0


	//   ....[91]....
        /*0ea4*/ 	.word	0x000151f0


	//   ....[92]....
        /*0ea8*/ 	.word	0x00015200


	//   ....[93]....
        /*0eac*/ 	.word	0x00015670


	//   ....[94]....
        /*0eb0*/ 	.word	0x00015690


	//   ....[95]....
        /*0eb4*/ 	.word	0x000157b0


	//   ....[96]....
        /*0eb8*/ 	.word	0x000157c0


	//   ....[97]....
        /*0ebc*/ 	.word	0x000158f0


	//   ....[98]....
        /*0ec0*/ 	.word	0x00015910


	//   ....[99]....
        /*0ec4*/ 	.word	0x00015a40


	//   ....[100]....
        /*0ec8*/ 	.word	0x00015a50


	//   ....[101]....
        /*0ecc*/ 	.word	0x00015d70


	//   ....[102]....
        /*0ed0*/ 	.word	0x00015d90


	//   ....[103]....
        /*0ed4*/ 	.word	0x00016260


	//   ....[104]....
        /*0ed8*/ 	.word	0x00016270


	//   ....[105]....
        /*0edc*/ 	.word	0x00016740


	//   ....[106]....
        /*0ee0*/ 	.word	0x00016760


	//   ....[107]....
        /*0ee4*/ 	.word	0x00016c40


	//   ....[108]....
        /*0ee8*/ 	.word	0x00016c50


	//   ....[109]....
        /*0eec*/ 	.word	0x00017930


	//   ....[110]....
        /*0ef0*/ 	.word	0x00017950


	//   ....[111]....
        /*0ef4*/ 	.word	0x00017a80


	//   ....[112]....
        /*0ef8*/ 	.word	0x00017a90


	//   ....[113]....
        /*0efc*/ 	.word	0x00017bc0


	//   ....[114]....
        /*0f00*/ 	.word	0x00017be0


	//   ....[115]....
        /*0f04*/ 	.word	0x00017d10


	//   ....[116]....
        /*0f08*/ 	.word	0x00017d20


	//   ....[117]....
        /*0f0c*/ 	.word	0x00017f10


	//   ....[118]....
        /*0f10*/ 	.word	0x00017f30


	//   ....[119]....
        /*0f14*/ 	.word	0x00018060


	//   ....[120]....
        /*0f18*/ 	.word	0x000180a0


	//   ....[121]....
        /*0f1c*/ 	.word	0x000180d0


	//   ....[122]....
        /*0f20*/ 	.word	0x00018100


	//   ....[123]....
        /*0f24*/ 	.word	0x00018130


	//   ....[124]....
        /*0f28*/ 	.word	0x00018160


	//   ....[125]....
        /*0f2c*/ 	.word	0x000182d0


	//   ....[126]....
        /*0f30*/ 	.word	0x00018310


	//   ....[127]....
        /*0f34*/ 	.word	0x00018340


	//   ....[128]....
        /*0f38*/ 	.word	0x00018370


	//   ....[129]....
        /*0f3c*/ 	.word	0x000183a0


	//   ....[130]....
        /*0f40*/ 	.word	0x000183d0


	//   ....[131]....
        /*0f44*/ 	.word	0x00018460


	//   ....[132]....
        /*0f48*/ 	.word	0x00018490


	//   ....[133]....
        /*0f4c*/ 	.word	0x000184a0


	//   ....[134]....
        /*0f50*/ 	.word	0x00018500


	//   ....[135]....
        /*0f54*/ 	.word	0x00018ae0


	//   ....[136]....
        /*0f58*/ 	.word	0x00018b40


	//   ....[137]....
        /*0f5c*/ 	.word	0x00018b90


	//   ....[138]....
        /*0f60*/ 	.word	0x00018be0


	//   ....[139]....
        /*0f64*/ 	.word	0x00018c30


	//   ....[140]....
        /*0f68*/ 	.word	0x00018ca0


	//   ....[141]....
        /*0f6c*/ 	.word	0x00018cf0


	//   ....[142]....
        /*0f70*/ 	.word	0x00018d50


	//   ....[143]....
        /*0f74*/ 	.word	0x00018dc0


	//   ....[144]....
        /*0f78*/ 	.word	0x00018e20


	//   ....[145]....
        /*0f7c*/ 	.word	0x00018e90


	//   ....[146]....
        /*0f80*/ 	.word	0x00018f00


	//   ....[147]....
        /*0f84*/ 	.word	0x00018f70


	//   ....[148]....
        /*0f88*/ 	.word	0x00018fd0


	//   ....[149]....
        /*0f8c*/ 	.word	0x00019040


	//   ....[150]....
        /*0f90*/ 	.word	0x000190b0


	//   ....[151]....
        /*0f94*/ 	.word	0x00019120


	//   ....[152]....
        /*0f98*/ 	.word	0x00019180


	//   ....[153]....
        /*0f9c*/ 	.word	0x000191f0


	//   ....[154]....
        /*0fa0*/ 	.word	0x00019250


	//   ....[155]....
        /*0fa4*/ 	.word	0x000192c0


	//   ....[156]....
        /*0fa8*/ 	.word	0x00019330


	//   ....[157]....
        /*0fac*/ 	.word	0x000193a0


	//   ....[158]....
        /*0fb0*/ 	.word	0x00019400


	//   ....[159]....
        /*0fb4*/ 	.word	0x00019450


	//   ....[160]....
        /*0fb8*/ 	.word	0x00019490


	//   ....[161]....
        /*0fbc*/ 	.word	0x000194e0


	//   ....[162]....
        /*0fc0*/ 	.word	0x00019530


	//   ....[163]....
        /*0fc4*/ 	.word	0x00019580


	//   ....[164]....
        /*0fc8*/ 	.word	0x000195d0


	//   ....[165]....
        /*0fcc*/ 	.word	0x00019620


	//   ....[166]....
        /*0fd0*/ 	.word	0x00019670


	//   ....[167]....
        /*0fd4*/ 	.word	0x000196e0


	//   ....[168]....
        /*0fd8*/ 	.word	0x00019750


	//   ....[169]....
        /*0fdc*/ 	.word	0x000197b0


	//   ....[170]....
        /*0fe0*/ 	.word	0x00019820


	//   ....[171]....
        /*0fe4*/ 	.word	0x00019890


	//   ....[172]....
        /*0fe8*/ 	.word	0x00019900


	//   ....[173]....
        /*0fec*/ 	.word	0x00019960


	//   ....[174]....
        /*0ff0*/ 	.word	0x000199b0


	//   ....[175]....
        /*0ff4*/ 	.word	0x000199f0


	//   ....[176]....
        /*0ff8*/ 	.word	0x00019a40


	//   ....[177]....
        /*0ffc*/ 	.word	0x00019a80


	//   ....[178]....
        /*1000*/ 	.word	0x00019ad0


	//   ....[179]....
        /*1004*/ 	.word	0x00019b10


	//   ....[180]....
        /*1008*/ 	.word	0x00019b60


	//   ....[181]....
        /*100c*/ 	.word	0x00019ba0


	//   ....[182]....
        /*1010*/ 	.word	0x00019bf0


	//   ....[183]....
        /*1014*/ 	.word	0x00019c30


	//   ....[184]....
        /*1018*/ 	.word	0x00019c80


	//   ....[185]....
        /*101c*/ 	.word	0x00019cd0


	//   ....[186]....
        /*1020*/ 	.word	0x00019d20


	//   ....[187]....
        /*1024*/ 	.word	0x00019d70


	//   ....[188]....
        /*1028*/ 	.word	0x00019dc0


	//   ....[189]....
        /*102c*/ 	.word	0x00019e00


	//   ....[190]....
        /*1030*/ 	.word	0x00019e70


	//   ....[191]....
        /*1034*/ 	.word	0x00019ee0


	//   ....[192]....
        /*1038*/ 	.word	0x00019f50


	//   ....[193]....
        /*103c*/ 	.word	0x00019fb0


	//   ....[194]....
        /*1040*/ 	.word	0x0001a020


	//   ....[195]....
        /*1044*/ 	.word	0x0001a090


	//   ....[196]....
        /*1048*/ 	.word	0x0001a100


	//   ....[197]....
        /*104c*/ 	.word	0x0001a160


	//   ....[198]....
        /*1050*/ 	.word	0x0001a1d0


	//   ....[199]....
        /*1054*/ 	.word	0x0001a240


	//   ....[200]....
        /*1058*/ 	.word	0x0001a2b0


	//   ....[201]....
        /*105c*/ 	.word	0x0001a310


	//   ....[202]....
        /*1060*/ 	.word	0x0001a380


	//   ....[203]....
        /*1064*/ 	.word	0x0001a3f0


	//   ....[204]....
        /*1068*/ 	.word	0x0001a460


	//   ....[205]....
        /*106c*/ 	.word	0x0001a4c0


	//   ....[206]....
        /*1070*/ 	.word	0x0001a530


	//   ....[207]....
        /*1074*/ 	.word	0x0001a5a0


	//   ....[208]....
        /*1078*/ 	.word	0x0001a610


	//   ....[209]....
        /*107c*/ 	.word	0x0001a670


	//   ....[210]....
        /*1080*/ 	.word	0x0001a6e0


	//   ....[211]....
        /*1084*/ 	.word	0x0001a750


	//   ....[212]....
        /*1088*/ 	.word	0x0001a7c0


	//   ....[213]....
        /*108c*/ 	.word	0x0001a820


	//   ....[214]....
        /*1090*/ 	.word	0x0001a890


	//   ....[215]....
        /*1094*/ 	.word	0x0001a900


	//   ....[216]....
        /*1098*/ 	.word	0x0001a950


	//   ....[217]....
        /*109c*/ 	.word	0x0001a990


	//   ....[218]....
        /*10a0*/ 	.word	0x0001a9e0


	//   ....[219]....
        /*10a4*/ 	.word	0x0001aa30


	//   ....[220]....
        /*10a8*/ 	.word	0x0001aa80


	//   ....[221]....
        /*10ac*/ 	.word	0x0001aaf0


	//   ....[222]....
        /*10b0*/ 	.word	0x0001ab40


	//   ....[223]....
        /*10b4*/ 	.word	0x0001ab90


	//   ....[224]....
        /*10b8*/ 	.word	0x0001abe0


	//   ....[225]....
        /*10bc*/ 	.word	0x0001ac30


	//   ....[226]....
        /*10c0*/ 	.word	0x0001ac80


	//   ....[227]....
        /*10c4*/ 	.word	0x0001acf0


	//   ....[228]....
        /*10c8*/ 	.word	0x0001ad40


	//   ....[229]....
        /*10cc*/ 	.word	0x0001ada0


	//   ....[230]....
        /*10d0*/ 	.word	0x0001ae00


	//   ....[231]....
        /*10d4*/ 	.word	0x0001ae70


	//----- nvinfo : EIATTR_EXIT_INSTR_OFFSETS
	.align		4
.L_452:
        /*10d8*/ 	.byte	0x04, 0x1c
        /*10da*/ 	.short	(.L_454 - .L_453)


	//   ....[0]....
.L_453:
        /*10dc*/ 	.word	0x00000c10


	//   ....[1]....
        /*10e0*/ 	.word	0x00018aa0


	//----- nvinfo : EIATTR_MAX_THREADS
	.align		4
.L_454:
        /*10e4*/ 	.byte	0x04, 0x05
        /*10e6*/ 	.short	(.L_456 - .L_455)
.L_455:
        /*10e8*/ 	.word	0x00000080
        /*10ec*/ 	.word	0x00000001
        /*10f0*/ 	.word	0x00000001


	//----- nvinfo : EIATTR_CRS_STACK_SIZE
	.align		4
.L_456:
        /*10f4*/ 	.byte	0x04, 0x1e
        /*10f6*/ 	.short	(.L_458 - .L_457)
.L_457:
        /*10f8*/ 	.word	0x00000000
.L_458:


//--------------------- .nv.info._ZN7cutlass13device_kernelIN5flash19enable_sm80_to_sm89INS1_16FlashAttnFwdSm80INS1_25CollectiveMainloopFwdSm80ILi4ELi1ELb0EN4cute5tupleIJNS5_1CILi128EEENS7_ILi48EEENS7_ILi96EEEEEELi96ENS_10bfloat16_tEfNS_4arch4Sm80ELb0ELb1ELb0ELb0ELb1ELb0ELb1ELb1EEENS1_21CollectiveEpilogueFwdINS6_IJS8_SA_S9_EEENS6_IJNS7_ILi1EEESI_SI_EEESC_SE_Li128ELb0ELb1ELb1ELb0EEENS1_19SingleTileSchedulerILb0ELb1ELb1ELi128EEEEEEEEEvNT_6ParamsE --------------------------
	.section	.nv.info._ZN7cutlass13device_kernelIN5flash19enable_sm80_to_sm89INS1_16FlashAttnFwdSm80INS1_25CollectiveMainloopFwdSm80ILi4ELi1ELb0EN4cute5tupleIJNS5_1CILi128EEENS7_ILi48EEENS7_ILi96EEEEEELi96ENS_10bfloat16_tEfNS_4arch4Sm80ELb0ELb1ELb0ELb0ELb1ELb0ELb1ELb1EEENS1_21CollectiveEpilogueFwdINS6_IJS8_SA_S9_EEENS6_IJNS7_ILi1EEESI_SI_EEESC_SE_Li128ELb0ELb1ELb1ELb0EEENS1_19SingleTileSchedulerILb0ELb1ELb1ELi128EEEEEEEEEvNT_6ParamsE,"",@"SHT_CUDA_INFO"
	.sectionflags	@""
	.align	4


	//----- nvinfo : EIATTR_CUDA_API_VERSION
	.align		4
        /*0000*/ 	.byte	0x04, 0x37
        /*0002*/ 	.short	(.L_460 - .L_459)
.L_459:
        /*0004*/ 	.word	0x00000082


	//----- nvinfo : EIATTR_SW2861232_WAR
	.align		4
.L_460:
        /*0008*/ 	.byte	0x01, 0x35
	.zero		2


	//----- nvinfo : EIATTR_PARAM_CBANK
	.align		4
        /*000c*/ 	.byte	0x04, 0x0a
        /*000e*/ 	.short	(.L_462 - .L_461)
	.align		4
.L_461:
        /*0010*/ 	.word	index@(.nv.constant0._ZN7cutlass13device_kernelIN5flash19enable_sm80_to_sm89INS1_16FlashAttnFwdSm80INS1_25CollectiveMainloopFwdSm80ILi4ELi1ELb0EN4cute5tupleIJNS5_1CILi128EEENS7_ILi48EEENS7_ILi96EEEEEELi96ENS_10bfloat16_tEfNS_4arch4Sm80ELb0ELb1ELb0ELb0ELb1ELb0ELb1ELb1EEENS1_21CollectiveEpilogueFwdINS6_IJS8_SA_S9_EEENS6_IJNS7_ILi1EEESI_SI_EEESC_SE_Li128ELb0ELb1ELb1ELb0EEENS1_19SingleTileSchedulerILb0ELb1ELb1ELi128EEEEEEEEEvNT_6ParamsE)
        /*0014*/ 	.short	0x0160
        /*0016*/ 	.short	0x0418


	//----- nvinfo : EIATTR_CBANK_PARAM_SIZE
	.align		4
.L_462:
        /*0018*/ 	.byte	0x03, 0x19
        /*001a*/ 	.short	0x0418


	//----- nvinfo : EIATTR_KPARAM_INFO
	.align		4
        /*001c*/ 	.byte	0x04, 0x17
        /*001e*/ 	.short	(.L_464 - .L_463)
.L_463:
        /*0020*/ 	.word	0x00000000
        /*0024*/ 	.short	0x0000
        /*0026*/ 	.short	0x0000
        /*0028*/ 	.byte	0x00, 0xf0, 0x61, 0x10


	//----- nvinfo : EIATTR_MAXREG_COUNT
	.align		4
.L_464:
        /*002c*/ 	.byte	0x03, 0x1b
        /*002e*/ 	.short	0x00ff


	//----- nvinfo : EIATTR_NUM_BARRIERS
	.align		4
        /*0030*/ 	.byte	0x02, 0x4c
        /*0032*/ 	.byte	0x02
	.zero		1


	//----- nvinfo : EIATTR_MERCURY_ISA_VERSION
	.align		4
        /*0034*/ 	.byte	0x03, 0x5f
        /*0036*/ 	.short	0x0000


	//----- nvinfo : EIATTR_COOP_GROUP_MASK_REGIDS
	.align		4
        /*0038*/ 	.byte	0x04, 0x29
        /*003a*/ 	.short	(.L_466 - .L_465)


	//   ....[0]....
.L_465:
        /*003c*/ 	.word	0xffffffff


	//   ....[1]....
        /*0040*/ 	.word	0xffffffff


	//   ....[2]....
        /*0044*/ 	.word	0xffffffff


	//   ....[3]....
        /*0048*/ 	.word	0xffffffff


	//   ....[4]....
        /*004c*/ 	.word	0xffffffff


	//   ....[5]....
        /*0050*/ 	.word	0xffffffff


	//   ....[6]....
        /*0054*/ 	.word	0xffffffff


	//   ....[7]....
        /*0058*/ 	.word	0xffffffff


	//   ....[8]....
        /*005c*/ 	.word	0xffffffff


	//   ....[9]....
        /*0060*/ 	.word	0xffffffff


	//   ....[10]....
        /*0064*/ 	.word	0xffffffff


	//   ....[11]....
        /*0068*/ 	.word	0xffffffff


	//   ....[12]....
        /*006c*/ 	.word	0xffffffff


	//   ....[13]....
        /*0070*/ 	.word	0xffffffff


	//   ....[14]....
        /*0074*/ 	.word	0xffffffff


	//   ....[15]....
        /*0078*/ 	.word	0xffffffff


	//   ....[16]....
        /*007c*/ 	.word	0xffffffff


	//   ....[17]....
        /*0080*/ 	.word	0xffffffff


	//   ....[18]....
        /*0084*/ 	.word	0xffffffff


	//   ....[19]....
        /*0088*/ 	.word	0xffffffff


	//   ....[20]....
        /*008c*/ 	.word	0xffffffff


	//   ....[21]....
        /*0090*/ 	.word	0xffffffff


	//   ....[22]....
        /*0094*/ 	.word	0xffffffff


	//   ....[23]....
        /*0098*/ 	.word	0xffffffff


	//   ....[24]....
        /*009c*/ 	.word	0xffffffff


	//   ....[25]....
        /*00a0*/ 	.word	0xffffffff


	//   ....[26]....
        /*00a4*/ 	.word	0xffffffff


	//   ....[27]....
        /*00a8*/ 	.word	0xffffffff


	//   ....[28]....
        /*00ac*/ 	.word	0xffffffff


	//   ....[29]....
        /*00b0*/ 	.word	0xffffffff


	//   ....[30]....
        /*00b4*/ 	.word	0xffffffff


	//   ....[31]....
        /*00b8*/ 	.word	0xffffffff


	//   ....[32]....
        /*00bc*/ 	.word	0xffffffff


	//   ....[33]....
        /*00c0*/ 	.word	0xffffffff


	//   ....[34]....
        /*00c4*/ 	.word	0xffffffff


	//   ....[35]....
        /*00c8*/ 	.word	0xffffffff


	//   ....[36]....
        /*00cc*/ 	.word	0xffffffff


	//   ....[37]....
        /*00d0*/ 	.word	0xffffffff


	//   ....[38]....
        /*00d4*/ 	.word	0xffffffff


	//   ....[39]....
        /*00d8*/ 	.word	0xffffffff


	//   ....[40]....
        /*00dc*/ 	.word	0xffffffff


	//   ....[41]....
        /*00e0*/ 	.word	0xffffffff


	//   ....[42]....
        /*00e4*/ 	.word	0xffffffff


	//   ....[43]....
        /*00e8*/ 	.word	0xffffffff


	//   ....[44]....
        /*00ec*/ 	.word	0xffffffff


	//   ....[45]....
        /*00f0*/ 	.word	0xffffffff


	//   ....[46]....
        /*00f4*/ 	.word	0xffffffff


	//   ....[47]....
        /*00f8*/ 	.word	0xffffffff


	//   ....[48]....
        /*00fc*/ 	.word	0xffffffff


	//   ....[49]....
        /*0100*/ 	.word	0xffffffff


	//   ....[50]....
        /*0104*/ 	.word	0xffffffff


	//   ....[51]....
        /*0108*/ 	.word	0xffffffff


	//   ....[52]....
        /*010c*/ 	.word	0xffffffff


	//   ....[53]....
        /*0110*/ 	.word	0xffffffff


	//   ....[54]....
        /*0114*/ 	.word	0xffffffff


	//   ....[55]....
        /*0118*/ 	.word	0xffffffff


	//   ....[56]....
        /*011c*/ 	.word	0xffffffff


	//   ....[57]....
        /*0120*/ 	.word	0xffffffff


	//   ....[58]....
        /*0124*/ 	.word	0xffffffff


	//   ....[59]....
        /*0128*/ 	.word	0xffffffff


	//   ....[60]....
        /*012c*/ 	.word	0xffffffff


	//   ....[61]....
        /*0130*/ 	.word	0xffffffff


	//   ....[62]....
        /*0134*/ 	.word	0xffffffff


	//   ....[63]....
        /*0138*/ 	.word	0xffffffff


	//   ....[64]....
        /*013c*/ 	.word	0xffffffff


	//   ....[65]....
        /*0140*/ 	.word	0xffffffff


	//   ....[66]....
        /*0144*/ 	.word	0xffffffff


	//   ....[67]....
        /*0148*/ 	.word	0xffffffff


	//   ....[68]....
        /*014c*/ 	.word	0xffffffff


	//   ....[69]....
        /*0150*/ 	.word	0xffffffff


	//   ....[70]....
        /*0154*/ 	.word	0xffffffff


	//   ....[71]....
        /*0158*/ 	.word	0xffffffff


	//   ....[72]....
        /*015c*/ 	.word	0xffffffff


	//   ....[73]....
        /*0160*/ 	.word	0xffffffff


	//   ....[74]....
        /*0164*/ 	.word	0xffffffff


	//   ....[75]....
        /*0168*/ 	.word	0xffffffff


	//   ....[76]....
        /*016c*/ 	.word	0xffffffff


	//   ....[77]....
        /*0170*/ 	.word	0xffffffff


	//   ....[78]....
        /*0174*/ 	.word	0xffffffff


	//   ....[79]....
        /*0178*/ 	.word	0xffffffff


	//   ....[80]....
        /*017c*/ 	.word	0xffffffff


	//   ....[81]....
        /*0180*/ 	.word	0xffffffff


	//   ....[82]....
        /*0184*/ 	.word	0xffffffff


	//   ....[83]....
        /*0188*/ 	.word	0xffffffff


	//   ....[84]....
        /*018c*/ 	.word	0xffffffff


	//   ....[85]....
        /*0190*/ 	.word	0xffffffff


	//   ....[86]....
        /*0194*/ 	.word	0xffffffff


	//   ....[87]....
        /*0198*/ 	.word	0xffffffff


	//   ....[88]....
        /*019c*/ 	.word	0xffffffff


	//   ....[89]....
        /*01a0*/ 	.word	0xffffffff


	//   ....[90]....
        /*01a4*/ 	.word	0xffffffff


	//   ....[91]....
        /*01a8*/ 	.word	0xffffffff


	//   ....[92]....
        /*01ac*/ 	.word	0xffffffff


	//   ....[93]....
        /*01b0*/ 	.word	0xffffffff


	//   ....[94]....
        /*01b4*/ 	.word	0xffffffff


	//   ....[95]....
        /*01b8*/ 	.word	0xffffffff


	//   ....[96]....
        /*01bc*/ 	.word	0xffffffff


	//   ....[97]....
        /*01c0*/ 	.word	0xffffffff


	//   ....[98]....
        /*01c4*/ 	.word	0xffffffff


	//   ....[99]....
        /*01c8*/ 	.word	0xffffffff


	//   ....[100]....
        /*01cc*/ 	.word	0xffffffff


	//   ....[101]....
        /*01d0*/ 	.word	0xffffffff


	//   ....[102]....
        /*01d4*/ 	.word	0xffffffff


	//   ....[103]....
        /*01d8*/ 	.word	0xffffffff


	//   ....[104]....
        /*01dc*/ 	.word	0xffffffff


	//   ....[105]....
        /*01e0*/ 	.word	0xffffffff


	//   ....[106]....
        /*01e4*/ 	.word	0xffffffff


	//   ....[107]....
        /*01e8*/ 	.word	0xffffffff


	//   ....[108]....
        /*01ec*/ 	.word	0xffffffff


	//   ....[109]....
        /*01f0*/ 	.word	0xffffffff


	//   ....[110]....
        /*01f4*/ 	.word	0xffffffff


	//   ....[111]....
        /*01f8*/ 	.word	0xffffffff


	//   ....[112]....
        /*01fc*/ 	.word	0xffffffff


	//   ....[113]....
        /*0200*/ 	.word	0xffffffff


	//   ....[114]....
        /*0204*/ 	.word	0xffffffff


	//   ....[115]....
        /*0208*/ 	.word	0xffffffff


	//   ....[116]....
        /*020c*/ 	.word	0xffffffff


	//   ....[117]....
        /*0210*/ 	.word	0xffffffff


	//   ....[118]....
        /*0214*/ 	.word	0xffffffff


	//   ....[119]....
        /*0218*/ 	.word	0xffffffff


	//   ....[120]....
        /*021c*/ 	.word	0xffffffff


	//----- nvinfo : EIATTR_COOP_GROUP_INSTR_OFFSETS
	.align		4
.L_466:
        /*0220*/ 	.byte	0x04, 0x28
        /*0222*/ 	.short	(.L_468 - .L_467)


	//   ....[0]....
.L_467:
        /*0224*/ 	.word	0x00000050


	//   ....[1]....
        /*0228*/ 	.word	0x00001250


	//   ....[2]....
        /*022c*/ 	.word	0x00001280


	//   ....[3]....
        /*0230*/ 	.word	0x000014b0


	//   ....[4]....
        /*0234*/ 	.word	0x000014e0


	//   ....[5]....
        /*0238*/ 	.word	0x00001600


	//   ....[6]....
        /*023c*/ 	.word	0x00001630


	//   ....[7]....
        /*0240*/ 	.word	0x00001750


	//   ....[8]....
        /*0244*/ 	.word	0x000017b0


	//   ....[9]....
        /*0248*/ 	.word	0x00001dd0


	//   ....[10]....
        /*024c*/ 	.word	0x00001e10


	//   ....[11]....
        /*0250*/ 	.word	0x00001e50


	//   ....[12]....
        /*0254*/ 	.word	0x00001e80


	//   ....[13]....
        /*0258*/ 	.word	0x00002000


	//   ....[14]....
        /*025c*/ 	.word	0x000020f0


	//   ....[15]....
        /*0260*/ 	.word	0x00002310


	//   ....[16]....
        /*0264*/ 	.word	0x00002320


	//   ....[17]....
        /*0268*/ 	.word	0x00002cf0


	//   ....[18]....
        /*026c*/ 	.word	0x00002d00


	//   ....[19]....
        /*0270*/ 	.word	0x00002de0


	//   ....[20]....
        /*0274*/ 	.word	0x00002e00


	//   ....[21]....
        /*0278*/ 	.word	0x00003120


	//   ....[22]....
        /*027c*/ 	.word	0x000032c0


	//   ....[23]....
        /*0280*/ 	.word	0x000037b0


	//   ....[24]....
        /*0284*/ 	.word	0x00003e30


	//   ....[25]....
        /*0288*/ 	.word	0x00004450


	//   ....[26]....
        /*028c*/ 	.word	0x00004560


	//   ....[27]....
        /*0290*/ 	.word	0x000046d0


	//   ....[28]....
        /*0294*/ 	.word	0x000047a0


	//   ....[29]....
        /*0298*/ 	.word	0x00004850


	//   ....[30]....
        /*029c*/ 	.word	0x00004a80


	//   ....[31]....
        /*02a0*/ 	.word	0x00004ac0


	//   ....[32]....
        /*02a4*/ 	.word	0x00004bf0


	//   ....[33]....
        /*02a8*/ 	.word	0x00005c50


	//   ....[34]....
        /*02ac*/ 	.word	0x00005c60


	//   ....[35]....
        /*02b0*/ 	.word	0x00005d40


	//   ....[36]....
        /*02b4*/ 	.word	0x00005d50


	//   ....[37]....
        /*02b8*/ 	.word	0x00006670


	//   ....[38]....
        /*02bc*/ 	.word	0x00006690


	//   ....[39]....
        /*02c0*/ 	.word	0x000066b0


	//   ....[40]....
        /*02c4*/ 	.word	0x00006750


	//   ....[41]....
        /*02c8*/ 	.word	0x000068b0


	//   ....[42]....
        /*02cc*/ 	.word	0x00006ae0


	//   ....[43]....
        /*02d0*/ 	.word	0x00006cd0


	//   ....[44]....
        /*02d4*/ 	.word	0x00007310


	//   ....[45]....
        /*02d8*/ 	.word	0x00007ad0


	//   ....[46]....
        /*02dc*/ 	.word	0x00007c30


	//   ....[47]....
        /*02e0*/ 	.word	0x00007c80


	//   ....[48]....
        /*02e4*/ 	.word	0x00007dd0


	//   ....[49]....
        /*02e8*/ 	.word	0x00007e20


	//   ....[50]....
        /*02ec*/ 	.word	0x00007f60


	//   ....[51]....
        /*02f0*/ 	.word	0x00008110


	//   ....[52]....
        /*02f4*/ 	.word	0x00008270


	//   ....[53]....
        /*02f8*/ 	.word	0x00009d00


	//   ....[54]....
        /*02fc*/ 	.word	0x00009d10


	//   ....[55]....
        /*0300*/ 	.word	0x00009df0


	//   ....[56]....
        /*0304*/ 	.word	0x00009e00


	//   ....[57]....
        /*0308*/ 	.word	0x0000a720


	//   ....[58]....
        /*030c*/ 	.word	0x0000a740


	//   ....[59]....
        /*0310*/ 	.word	0x0000a760


	//   ....[60]....
        /*0314*/ 	.word	0x0000a800


	//   ....[61]....
        /*0318*/ 	.word	0x0000aaa0


	//   ....[62]....
        /*031c*/ 	.word	0x0000ab10


	//   ....[63]....
        /*0320*/ 	.word	0x0000ab60


	//   ....[64]....
        /*0324*/ 	.word	0x0000abc0


	//   ....[65]....
        /*0328*/ 	.word	0x0000abf0


	//   ....[66]....
        /*032c*/ 	.word	0x0000ac00


	//   ....[67]....
        /*0330*/ 	.word	0x0000adb0


	//   ....[68]....
        /*0334*/ 	.word	0x0000aee0


	//   ....[69]....
        /*0338*/ 	.word	0x0000c640


	//   ....[70]....
        /*033c*/ 	.word	0x0000c660


	//   ....[71]....
        /*0340*/ 	.word	0x0000c7d0


	//   ....[72]....
        /*0344*/ 	.word	0x0000c7e0


	//   ....[73]....
        /*0348*/ 	.word	0x0000d110


	//   ....[74]....
        /*034c*/ 	.word	0x0000d120


	//   ....[75]....
        /*0350*/ 	.word	0x0000d130


	//   ....[76]....
        /*0354*/ 	.word	0x0000d1d0


	//   ....[77]....
        /*0358*/ 	.word	0x0000d360


	//   ....[78]....
        /*035c*/ 	.word	0x0000d540


	//   ....[79]....
        /*0360*/ 	.word	0x0000d8e0


	//   ....[80]....
        /*0364*/ 	.word	0x0000df80


	//   ....[81]....
        /*0368*/ 	.word	0x0000e660


	//   ....[82]....
        /*036c*/ 	.word	0x0000e760


	//   ....[83]....
        /*0370*/ 	.word	0x0000e7b0


	//   ....[84]....
        /*0374*/ 	.word	0x0000e8c0


	//   ....[85]....
        /*0378*/ 	.word	0x0000e900


	//   ....[86]....
        /*037c*/ 	.word	0x0000e9f0


	//   ....[87]....
        /*0380*/ 	.word	0x0000ebb0


	//   ....[88]....
        /*0384*/ 	.word	0x0000ed00


	//   ....[89]....
        /*0388*/ 	.word	0x00010290


	//   ....[90]....
        /*038c*/ 	.word	0x000102c0


	//   ....[91]....
        /*0390*/ 	.word	0x000102d0


	//   ....[92]....
        /*0394*/ 	.word	0x000102e0


	//   ....[93]....
        /*0398*/ 	.word	0x00010310


	//   ....[94]....
        /*039c*/ 	.word	0x00010330


	//   ....[95]....
        /*03a0*/ 	.word	0x00010350


	//   ....[96]....
        /*03a4*/ 	.word	0x00010360


	//   ....[97]....
        /*03a8*/ 	.word	0x000111c0


	//   ....[98]....
        /*03ac*/ 	.word	0x00011200


	//   ....[99]....
        /*03b0*/ 	.word	0x00011230


	//   ....[100]....
        /*03b4*/ 	.word	0x00011260


	//   ....[101]....
        /*03b8*/ 	.word	0x00011290


	//   ....[102]....
        /*03bc*/ 	.word	0x000112c0


	//   ....[103]....
        /*03c0*/ 	.word	0x000112f0


	//   ....[104]....
        /*03c4*/ 	.word	0x00011320


	//   ....[105]....
        /*03c8*/ 	.word	0x000113f0


	//   ....[106]....
        /*03cc*/ 	.word	0x00011420


	//   ....[107]....
        /*03d0*/ 	.word	0x000118b0


	//   ....[108]....
        /*03d4*/ 	.word	0x000118d0


	//   ....[109]....
        /*03d8*/ 	.word	0x00011d50


	//   ....[110]....
        /*03dc*/ 	.word	0x00011d70


	//   ....[111]....
        /*03e0*/ 	.word	0x00012200


	//   ....[112]....
        /*03e4*/ 	.word	0x00012210


	//   ....[113]....
        /*03e8*/ 	.word	0x000129f0


	//   ....[114]....
        /*03ec*/ 	.word	0x00012a50


	//   ....[115]....
        /*03f0*/ 	.word	0x00012aa0


	//   ....[116]....
        /*03f4*/ 	.word	0x00012b00


	//   ....[117]....
        /*03f8*/ 	.word	0x00012b50


	//   ....[118]....
        /*03fc*/ 	.word	0x00012bb0


	//   ....[119]....
        /*0400*/ 	.word	0x00012c00


	//   ....[120]....
        /*0404*/ 	.word	0x00012c60


	//----- nvinfo : EIATTR_EXIT_INSTR_OFFSETS
	.align		4
.L_468:
        /*0408*/ 	.byte	0x04, 0x1c
        /*040a*/ 	.short	(.L_470 - .L_469)


	//   ....[0]....
.L_469:
        /*040c*/ 	.word	0x000001b0


	//   ....[1]....
        /*0410*/ 	.word	0x00012220


	//   ....[2]....
        /*0414*/ 	.word	0x00012640


	//   ....[3]....
        /*0418*/ 	.word	0x00012690


	//   ....[4]....
        /*041c*/ 	.word	0x000126c0


	//   ....[5]....
        /*0420*/ 	.word	0x00012720


	//   ....[6]....
        /*0424*/ 	.word	0x000129b0


	//----- nvinfo : EIATTR_CTAIDZ_USED
	.align		4
.L_470:
        /*0428*/ 	.byte	0x01, 0x04
	.zero		2


	//----- nvinfo : EIATTR_MAX_THREADS
	.align		4
        /*042c*/ 	.byte	0x04, 0x05
        /*042e*/ 	.short	(.L_472 - .L_471)
.L_471:
        /*0430*/ 	.word	0x00000080
        /*0434*/ 	.word	0x00000001
        /*0438*/ 	.word	0x00000001


	//----- nvinfo : EIATTR_CRS_STACK_SIZE
	.align		4
.L_472:
        /*043c*/ 	.byte	0x04, 0x1e
        /*043e*/ 	.short	(.L_474 - .L_473)
.L_473:
        /*0440*/ 	.word	0x00000000
.L_474:


//--------------------- .nv.info._ZN7cutlass13device_kernelIN5flash19enable_sm80_to_sm89INS1_16FlashAttnFwdSm80INS1_25CollectiveMainloopFwdSm80ILi4ELi1ELb0EN4cute5tupleIJNS5_1CILi128EEENS7_ILi48EEENS7_ILi96EEEEEELi96ENS_10bfloat16_tEfNS_4arch4Sm80ELb0ELb1ELb0ELb1ELb1ELb0ELb1ELb1EEENS1_21CollectiveEpilogueFwdINS6_IJS8_SA_S9_EEENS6_IJNS7_ILi1EEESI_SI_EEESC_SE_Li128ELb1ELb1ELb1ELb0EEENS1_36VarlenDynamicPersistentTileSchedulerILi128ELi48ELi128ELi128ELb1ELb1ELb0ELb1ELb0ELb1EEEEEEEEEvNT_6ParamsE --------------------------
	.section	.nv.info._ZN7cutlass13device_kernelIN5flash19enable_sm80_to_sm89INS1_16FlashAttnFwdSm80INS1_25CollectiveMainloopFwdSm80ILi4ELi1ELb0EN4cute5tupleIJNS5_1CILi128EEENS7_ILi48EEENS7_ILi96EEEEEELi96ENS_10bfloat16_tEfNS_4arch4Sm80ELb0ELb1ELb0ELb1ELb1ELb0ELb1ELb1EEENS1_21CollectiveEpilogueFwdINS6_IJS8_SA_S9_EEENS6_IJNS7_ILi1EEESI_SI_EEESC_SE_Li128ELb1ELb1ELb1ELb0EEENS1_36VarlenDynamicPersistentTileSchedulerILi128ELi48ELi128ELi128ELb1ELb1ELb0ELb1ELb0ELb1EEEEEEEEEvNT_6ParamsE,"",@"SHT_CUDA_INFO"
	.sectionflags	@""
	.align	4


	//----- nvinfo : EIATTR_CUDA_API_VERSION
	.align		4
        /*0000*/ 	.byte	0x04, 0x37
        /*0002*/ 	.short	(.L_476 - .L_475)
.L_475:
        /*0004*/ 	.word	0x00000082


	//----- nvinfo : EIATTR_SW2861232_WAR
	.align		4
.L_476:
        /*0008*/ 	.byte	0x01, 0x35
	.zero		2


	//----- nvinfo : EIATTR_PARAM_CBANK
	.align		4
        /*000c*/ 	.byte	0x04, 0x0a
        /*000e*/ 	.short	(.L_478 - .L_477)
	.align		4
.L_477:
        /*0010*/ 	.word	index@(.nv.constant0._ZN7cutlass13device_kernelIN5flash19enable_sm80_to_sm89INS1_16FlashAttnFwdSm80INS1_25CollectiveMainloopFwdSm80ILi4ELi1ELb0EN4cute5tupleIJNS5_1CILi128EEENS7_ILi48EEENS7_ILi96EEEEEELi96ENS_10bfloat16_tEfNS_4arch4Sm80ELb0ELb1ELb0ELb1ELb1ELb0ELb1ELb1EEENS1_21CollectiveEpilogueFwdINS6_IJS8_SA_S9_EEENS6_IJNS7_ILi1EEESI_SI_EEESC_SE_Li128ELb1ELb1ELb1ELb0EEENS1_36VarlenDynamicPersistentTileSchedulerILi128ELi48ELi128ELi128ELb1ELb1ELb0ELb1ELb0ELb1EEEEEEEEEvNT_6ParamsE)
        /*0014*/ 	.short	0x0160
        /*0016*/ 	.short	0x0438


	//----- nvinfo : EIATTR_CBANK_PARAM_SIZE
	.align		4
.L_478:
        /*0018*/ 	.byte	0x03, 0x19
        /*001a*/ 	.short	0x0438


	//----- nvinfo : EIATTR_KPARAM_INFO
	.align		4
        /*001c*/ 	.byte	0x04, 0x17
        /*001e*/ 	.short	(.L_480 - .L_479)
.L_479:
        /*0020*/ 	.word	0x00000000
        /*0024*/ 	.short	0x0000
        /*0026*/ 	.short	0x0000
        /*0028*/ 	.byte	0x00, 0xf0, 0xe1, 0x10


	//----- nvinfo : EIATTR_MAXREG_COUNT
	.align		4
.L_480:
        /*002c*/ 	.byte	0x03, 0x1b
        /*002e*/ 	.short	0x00ff


	//----- nvinfo : EIATTR_NUM_BARRIERS
	.align		4
        /*0030*/ 	.byte	0x02, 0x4c
        /*0032*/ 	.byte	0x06
	.zero		1


	//----- nvinfo : EIATTR_ANNOTATIONS
	.align		4
        /*0034*/ 	.byte	0x04, 0x55
        /*0036*/ 	.short	(.L_482 - .L_481)


	//   ....[0]....
.L_481:
        /* <DEDUP_REMOVED lines=41> */


	//----- nvinfo : EIATTR_MERCURY_ISA_VERSION
	.align		4
.L_482:
        /*02b0*/ 	.byte	0x03, 0x5f
        /*02b2*/ 	.short	0x0000


	//----- nvinfo : EIATTR_INT_WARP_WIDE_INSTR_OFFSETS
	.align		4
        /*02b4*/ 	.byte	0x04, 0x31
        /*02b6*/ 	.short	(.L_484 - .L_483)


	//   ....[0]....
.L_483:
        /*02b8*/ 	.word	0x00013010


	//   ....[1]....
        /*02bc*/ 	.word	0x00013090


	//----- nvinfo : EIATTR_COOP_GROUP_MASK_REGIDS
	.align		4
.L_484:
        /*02c0*/ 	.byte	0x04, 0x29
        /*02c2*/ 	.short	(.L_486 - .L_485)


	//   ....[0]....
.L_485:
        /*02c4*/ 	.word	0xffffffff


	//   ....[1]....
        /*02c8*/ 	.word	0xffffffff


	//   ....[2]....
        /*02cc*/ 	.word	0xffffffff


	//   ....[3]....
        /*02d0*/ 	.word	0xffffffff


	//   ....[4]....
        /*02d4*/ 	.word	0xffffffff


	//   ....[5]....
        /*02d8*/ 	.word	0xffffffff


	//   ....[6]....
        /*02dc*/ 	.word	0xffffffff


	//   ....[7]....
        /*02e0*/ 	.word	0xffffffff


	//   ....[8]....
        /*02e4*/ 	.word	0xffffffff


	//   ....[9]....
        /*02e8*/ 	.word	0xffffffff


	//   ....[10]....
        /*02ec*/ 	.word	0xffffffff


	//   ....[11]....
        /*02f0*/ 	.word	0xffffffff


	//   ....[12]....
        /*02f4*/ 	.word	0xffffffff


	//   ....[13]....
        /*02f8*/ 	.word	0xffffffff


	//   ....[14]....
        /*02fc*/ 	.word	0xffffffff


	//   ....[15]....
        /*0300*/ 	.word	0xffffffff


	//   ....[16]....
        /*0304*/ 	.word	0xffffffff


	//   ....[17]....
        /*0308*/ 	.word	0xffffffff


	//   ....[18]....
        /*030c*/ 	.word	0xffffffff


	//   ....[19]....
        /*0310*/ 	.word	0xffffffff


	//   ....[20]....
        /*0314*/ 	.word	0xffffffff


	//   ....[21]....
        /*0318*/ 	.word	0xffffffff


	//   ....[22]....
        /*031c*/ 	.word	0xffffffff


	//   ....[23]....
        /*0320*/ 	.word	0xffffffff


	//   ....[24]....
        /*0324*/ 	.word	0xffffffff


	//   ....[25]....
        /*0328*/ 	.word	0xffffffff


	//   ....[26]....
        /*032c*/ 	.word	0xffffffff


	//   ....[27]....
        /*0330*/ 	.word	0xffffffff


	//   ....[28]....
        /*0334*/ 	.word	0xffffffff


	//   ....[29]....
        /*0338*/ 	.word	0xffffffff


	//   ....[30]....
        /*033c*/ 	.word	0xffffffff


	//   ....[31]....
        /*0340*/ 	.word	0xffffffff


	//   ....[32]....
        /*0344*/ 	.word	0xffffffff


	//   ....[33]....
        /*0348*/ 	.word	0xffffffff


	//   ....[34]....
        /*034c*/ 	.word	0xffffffff


	//   ....[35]....
        /*0350*/ 	.word	0xffffffff


	//   ....[36]....
        /*0354*/ 	.word	0xffffffff


	//   ....[37]....
        /*0358*/ 	.word	0xffffffff


	//   ....[38]....
        /*035c*/ 	.word	0xffffffff


	//   ....[39]....
        /*0360*/ 	.word	0xffffffff


	//   ....[40]....
        /*0364*/ 	.word	0xffffffff


	//   ....[41]....
        /*0368*/ 	.word	0xffffffff


	//   ....[42]....
        /*036c*/ 	.word	0xffffffff


	//   ....[43]....
        /*0370*/ 	.word	0xffffffff


	//   ....[44]....
        /*0374*/ 	.word	0xffffffff


	//   ....[45]....
        /*0378*/ 	.word	0xffffffff


	//   ....[46]....
        /*037c*/ 	.word	0xffffffff


	//   ....[47]....
        /*0380*/ 	.word	0xffffffff


	//   ....[48]....
        /*0384*/ 	.word	0xffffffff


	//   ....[49]....
        /*0388*/ 	.word	0xffffffff


	//   ....[50]....
        /*038c*/ 	.word	0xffffffff


	//   ....[51]....
        /*0390*/ 	.word	0xffffffff


	//   ....[52]....
        /*0394*/ 	.word	0xffffffff


	//   ....[53]....
        /*0398*/ 	.word	0xffffffff


	//   ....[54]....
        /*039c*/ 	.word	0xffffffff


	//   ....[55]....
        /*03a0*/ 	.word	0xffffffff


	//   ....[56]....
        /*03a4*/ 	.word	0xffffffff


	//   ....[57]....
        /*03a8*/ 	.word	0xffffffff


	//   ....[58]....
        /*03ac*/ 	.word	0xffffffff


	//   ....[59]....
        /*03b0*/ 	.word	0xffffffff


	//   ....[60]....
        /*03b4*/ 	.word	0xffffffff


	//   ....[61]....
        /*03b8*/ 	.word	0xffffffff


	//   ....[62]....
        /*03bc*/ 	.word	0xffffffff


	//   ....[63]....
        /*03c0*/ 	.word	0xffffffff


	//   ....[64]....
        /*03c4*/ 	.word	0xffffffff


	//   ....[65]....
        /*03c8*/ 	.word	0xffffffff


	//   ....[66]....
        /*03cc*/ 	.word	0xffffffff


	//   ....[67]....
        /*03d0*/ 	.word	0xffffffff


	//   ....[68]....
        /*03d4*/ 	.word	0xffffffff


	//   ....[69]....
        /*03d8*/ 	.word	0xffffffff


	//   ....[70]....
        /*03dc*/ 	.word	0xffffffff


	//   ....[71]....
        /*03e0*/ 	.word	0xffffffff


	//   ....[72]....
        /*03e4*/ 	.word	0xffffffff


	//   ....[73]....
        /*03e8*/ 	.word	0xffffffff


	//   ....[74]....
        /*03ec*/ 	.word	0xffffffff


	//   ....[75]....
        /*03f0*/ 	.word	0xffffffff


	//   ....[76]....
        /*03f4*/ 	.word	0xffffffff


	//   ....[77]....
        /*03f8*/ 	.word	0xffffffff


	//   ....[78]....
        /*03fc*/ 	.word	0xffffffff


	//   ....[79]....
        /*0400*/ 	.word	0xffffffff


	//   ....[80]....
        /*0404*/ 	.word	0xffffffff


	//   ....[81]....
        /*0408*/ 	.word	0xffffffff


	//   ....[82]....
        /*040c*/ 	.word	0xffffffff


	//   ....[83]....
        /*0410*/ 	.word	0xffffffff


	//   ....[84]....
        /*0414*/ 	.word	0xffffffff


	//   ....[85]....
        /*0418*/ 	.word	0xffffffff


	//   ....[86]....
        /*041c*/ 	.word	0xffffffff


	//   ....[87]....
        /*0420*/ 	.word	0xffffffff


	//   ....[88]....
        /*0424*/ 	.word	0xffffffff


	//   ....[89]....
        /*0428*/ 	.word	0xffffffff


	//   ....[90]....
        /*042c*/ 	.word	0xffffffff


	//   ....[91]....
        /*0430*/ 	.word	0xffffffff


	//   ....[92]....
        /*0434*/ 	.word	0xffffffff


	//   ....[93]....
        /*0438*/ 	.word	0xffffffff


	//   ....[94]....
        /*043c*/ 	.word	0xffffffff


	//   ....[95]....
        /*0440*/ 	.word	0xffffffff


	//   ....[96]....
        /*0444*/ 	.word	0xffffffff


	//   ....[97]....
        /*0448*/ 	.word	0xffffffff


	//   ....[98]....
        /*044c*/ 	.word	0xffffffff


	//   ....[99]....
        /*0450*/ 	.word	0xffffffff


	//   ....[100]....
        /*0454*/ 	.word	0xffffffff


	//   ....[101]....
        /*0458*/ 	.word	0xffffffff


	//   ....[102]....
        /*045c*/ 	.word	0xffffffff


	//   ....[103]....
        /*0460*/ 	.word	0xffffffff


	//   ....[104]....
        /*0464*/ 	.word	0xffffffff


	//   ....[105]....
        /*0468*/ 	.word	0xffffffff


	//   ....[106]....
        /*046c*/ 	.word	0xffffffff


	//   ....[107]....
        /*0470*/ 	.word	0xffffffff


	//   ....[108]....
        /*0474*/ 	.word	0xffffffff


	//   ....[109]....
        /*0478*/ 	.word	0xffffffff


	//   ....[110]....
        /*047c*/ 	.word	0xffffffff


	//   ....[111]....
        /*0480*/ 	.word	0xffffffff


	//   ....[112]....
        /*0484*/ 	.word	0xffffffff


	//   ....[113]....
        /*0488*/ 	.word	0xffffffff


	//   ....[114]....
        /*048c*/ 	.word	0xffffffff


	//   ....[115]....
        /*0490*/ 	.word	0xffffffff


	//   ....[116]....
        /*0494*/ 	.word	0xffffffff


	//   ....[117]....
        /*0498*/ 	.word	0xffffffff


	//   ....[118]....
        /*049c*/ 	.word	0xffffffff


	//   ....[119]....
        /*04a0*/ 	.word	0xffffffff


	//   ....[120]....
        /*04a4*/ 	.word	0xffffffff


	//   ....[121]....
        /*04a8*/ 	.word	0xffffffff


	//   ....[122]....
        /*04ac*/ 	.word	0xffffffff


	//   ....[123]....
        /*04b0*/ 	.word	0xffffffff


	//   ....[124]....
        /*04b4*/ 	.word	0xffffffff


	//   ....[125]....
        /*04b8*/ 	.word	0xffffffff


	//   ....[126]....
        /*04bc*/ 	.word	0xffffffff


	//   ....[127]....
        /*04c0*/ 	.word	0xffffffff


	//   ....[128]....
        /*04c4*/ 	.word	0xffffffff


	//   ....[129]....
        /*04c8*/ 	.word	0xffffffff


	//   ....[130]....
        /*04cc*/ 	.word	0xffffffff


	//   ....[131]....
        /*04d0*/ 	.word	0xffffffff


	//   ....[132]....
        /*04d4*/ 	.word	0xffffffff


	//   ....[133]....
        /*04d8*/ 	.word	0xffffffff


	//   ....[134]....
        /*04dc*/ 	.word	0xffffffff


	//   ....[135]....
        /*04e0*/ 	.word	0xffffffff


	//   ....[136]....
        /*04e4*/ 	.word	0xffffffff


	//   ....[137]....
        /*04e8*/ 	.word	0xffffffff


	//   ....[138]....
        /*04ec*/ 	.word	0xffffffff


	//   ....[139]....
        /*04f0*/ 	.word	0xffffffff


	//   ....[140]....
        /*04f4*/ 	.word	0xffffffff


	//   ....[141]....
        /*04f8*/ 	.word	0xffffffff


	//   ....[142]....
        /*04fc*/ 	.word	0xffffffff


	//   ....[143]....
        /*0500*/ 	.word	0xffffffff


	//   ....[144]....
        /*0504*/ 	.word	0xffffffff


	//   ....[145]....
        /*0508*/ 	.word	0xffffffff


	//   ....[146]....
        /*050c*/ 	.word	0xffffffff


	//   ....[147]....
        /*0510*/ 	.word	0xffffffff


	//   ....[148]....
        /*0514*/ 	.word	0xffffffff


	//   ....[149]....
        /*0518*/ 	.word	0xffffffff


	//   ....[150]....
        /*051c*/ 	.word	0xffffffff


	//   ....[151]....
        /*0520*/ 	.word	0xffffffff


	//   ....[152]....
        /*0524*/ 	.word	0xffffffff


	//   ....[153]....
        /*0528*/ 	.word	0xffffffff


	//   ....[154]....
        /*052c*/ 	.word	0xffffffff


	//   ....[155]....
        /*0530*/ 	.word	0xffffffff


	//   ....[156]....
        /*0534*/ 	.word	0xffffffff


	//   ....[157]....
        /*0538*/ 	.word	0xffffffff


	//   ....[158]....
        /*053c*/ 	.word	0xffffffff


	//   ....[159]....
        /*0540*/ 	.word	0xffffffff


	//   ....[160]....
        /*0544*/ 	.word	0xffffffff


	//   ....[161]....
        /*0548*/ 	.word	0xffffffff


	//   ....[162]....
        /*054c*/ 	.word	0xffffffff


	//   ....[163]....
        /*0550*/ 	.word	0xffffffff


	//   ....[164]....
        /*0554*/ 	.word	0xffffffff


	//   ....[165]....
        /*0558*/ 	.word	0xffffffff


	//   ....[166]....
        /*055c*/ 	.word	0xffffffff


	//   ....[167]....
        /*0560*/ 	.word	0xffffffff


	//   ....[168]....
        /*0564*/ 	.word	0xffffffff


	//   ....[169]....
        /*0568*/ 	.word	0xffffffff


	//   ....[170]....
        /*056c*/ 	.word	0xffffffff


	//   ....[171]....
        /*0570*/ 	.word	0xffffffff


	//   ....[172]....
        /*0574*/ 	.word	0xffffffff


	//   ....[173]....
        /*0578*/ 	.word	0xffffffff


	//   ....[174]....
        /*057c*/ 	.word	0xffffffff


	//   ....[175]....
        /*0580*/ 	.word	0xffffffff


	//   ....[176]....
        /*0584*/ 	.word	0xffffffff


	//   ....[177]....
        /*0588*/ 	.word	0xffffffff


	//   ....[178]....
        /*058c*/ 	.word	0xffffffff


	//   ....[179]....
        /*0590*/ 	.word	0xffffffff


	//   ....[180]....
        /*0594*/ 	.word	0xffffffff


	//   ....[181]....
        /*0598*/ 	.word	0xffffffff


	//   ....[182]....
        /*059c*/ 	.word	0xffffffff


	//   ....[183]....
        /*05a0*/ 	.word	0xffffffff


	//   ....[184]....
        /*05a4*/ 	.word	0xffffffff


	//   ....[185]....
        /*05a8*/ 	.word	0xffffffff


	//   ....[186]....
        /*05ac*/ 	.word	0xffffffff


	//   ....[187]....
        /*05b0*/ 	.word	0xffffffff


	//   ....[188]....
        /*05b4*/ 	.word	0xffffffff


	//   ....[189]....
        /*05b8*/ 	.word	0xffffffff


	//   ....[190]....
        /*05bc*/ 	.word	0xffffffff


	//   ....[191]....
        /*05c0*/ 	.word	0xffffffff


	//   ....[192]....
        /*05c4*/ 	.word	0xffffffff


	//   ....[193]....
        /*05c8*/ 	.word	0xffffffff


	//   ....[194]....
        /*05cc*/ 	.word	0xffffffff


	//   ....[195]....
        /*05d0*/ 	.word	0xffffffff


	//   ....[196]....
        /*05d4*/ 	.word	0xffffffff


	//   ....[197]....
        /*05d8*/ 	.word	0xffffffff


	//   ....[198]....
        /*05dc*/ 	.word	0xffffffff


	//   ....[199]....
        /*05e0*/ 	.word	0xffffffff


	//   ....[200]....
        /*05e4*/ 	.word	0xffffffff


	//   ....[201]....
        /*05e8*/ 	.word	0xffffffff


	//   ....[202]....
        /*05ec*/ 	.word	0xffffffff


	//   ....[203]....
        /*05f0*/ 	.word	0xffffffff


	//   ....[204]....
        /*05f4*/ 	.word	0xffffffff


	//   ....[205]....
        /*05f8*/ 	.word	0xffffffff


	//   ....[206]....
        /*05fc*/ 	.word	0xffffffff


	//   ....[207]....
        /*0600*/ 	.word	0xffffffff


	//   ....[208]....
        /*0604*/ 	.word	0xffffffff


	//   ....[209]....
        /*0608*/ 	.word	0xffffffff


	//   ....[210]....
        /*060c*/ 	.word	0xffffffff


	//   ....[211]....
        /*0610*/ 	.word	0xffffffff


	//   ....[212]....
        /*0614*/ 	.word	0xffffffff


	//   ....[213]....
        /*0618*/ 	.word	0xffffffff


	//   ....[214]....
        /*061c*/ 	.word	0xffffffff


	//   ....[215]....
        /*0620*/ 	.word	0xffffffff


	//   ....[216]....
        /*0624*/ 	.word	0xffffffff


	//   ....[217]....
        /*0628*/ 	.word	0xffffffff


	//   ....[218]....
        /*062c*/ 	.word	0xffffffff


	//   ....[219]....
        /*0630*/ 	.word	0xffffffff


	//   ....[220]....
        /*0634*/ 	.word	0xffffffff


	//   ....[221]....
        /*0638*/ 	.word	0xffffffff


	//   ....[222]....
        /*063c*/ 	.word	0xffffffff


	//   ....[223]....
        /*0640*/ 	.word	0xffffffff


	//   ....[224]....
        /*0644*/ 	.word	0xffffffff


	//   ....[225]....
        /*0648*/ 	.word	0xffffffff


	//   ....[226]....
        /*064c*/ 	.word	0xffffffff


	//   ....[227]....
        /*0650*/ 	.word	0xffffffff


	//   ....[228]....
        /*0654*/ 	.word	0xffffffff


	//   ....[229]....
        /*0658*/ 	.word	0xffffffff


	//   ....[230]....
        /*065c*/ 	.word	0xffffffff


	//   ....[231]....
        /*0660*/ 	.word	0xffffffff


	//   ....[232]....
        /*0664*/ 	.word	0xffffffff


	//   ....[233]....
        /*0668*/ 	.word	0xffffffff


	//   ....[234]....
        /*066c*/ 	.word	0xffffffff


	//   ....[235]....
        /*0670*/ 	.word	0xffffffff


	//   ....[236]....
        /*0674*/ 	.word	0xffffffff


	//   ....[237]....
        /*0678*/ 	.word	0xffffffff


	//   ....[238]....
        /*067c*/ 	.word	0xffffffff


	//   ....[239]....
        /*0680*/ 	.word	0xffffffff


	//   ....[240]....
        /*0684*/ 	.word	0xffffffff


	//   ....[241]....
        /*0688*/ 	.word	0xffffffff


	//   ....[242]....
        /*068c*/ 	.word	0xffffffff


	//   ....[243]....
        /*0690*/ 	.word	0xffffffff


	//   ....[244]....
        /*0694*/ 	.word	0xffffffff


	//   ....[245]....
        /*0698*/ 	.word	0xffffffff


	//   ....[246]....
        /*069c*/ 	.word	0xffffffff


	//   ....[247]....
        /*06a0*/ 	.word	0xffffffff


	//   ....[248]....
        /*06a4*/ 	.word	0xffffffff


	//   ....[249]....
        /*06a8*/ 	.word	0xffffffff


	//   ....[250]....
        /*06ac*/ 	.word	0xffffffff


	//   ....[251]....
        /*06b0*/ 	.word	0xffffffff


	//   ....[252]....
        /*06b4*/ 	.word	0xffffffff


	//   ....[253]....
        /*06b8*/ 	.word	0xffffffff


	//   ....[254]....
        /*06bc*/ 	.word	0xffffffff


	//   ....[255]....
        /*06c0*/ 	.word	0xffffffff


	//   ....[0]....
        /*06c4*/ 	.word	0xffffffff


	//   ....[1]....
        /*06c8*/ 	.word	0xffffffff


	//   ....[2]....
        /*06cc*/ 	.word	0xffffffff


	//   ....[3]....
        /*06d0*/ 	.word	0xffffffff


	//   ....[4]....
        /*06d4*/ 	.word	0xffffffff


	//   ....[5]....
        /*06d8*/ 	.word	0xffffffff


	//   ....[6]....
        /*06dc*/ 	.word	0xffffffff


	//   ....[7]....
        /*06e0*/ 	.word	0xffffffff


	//   ....[8]....
        /*06e4*/ 	.word	0xffffffff


	//   ....[9]....
        /*06e8*/ 	.word	0xffffffff


	//   ....[10]....
        /*06ec*/ 	.word	0xffffffff


	//   ....[11]....
        /*06f0*/ 	.word	0xffffffff


	//   ....[12]....
        /*06f4*/ 	.word	0xffffffff


	//   ....[13]....
        /*06f8*/ 	.word	0xffffffff


	//   ....[14]....
        /*06fc*/ 	.word	0xffffffff


	//   ....[15]....
        /*0700*/ 	.word	0xffffffff


	//   ....[16]....
        /*0704*/ 	.word	0xffffffff


	//   ....[17]....
        /*0708*/ 	.word	0xffffffff


	//   ....[18]....
        /*070c*/ 	.word	0xffffffff


	//   ....[19]....
        /*0710*/ 	.word	0xffffffff


	//   ....[20]....
        /*0714*/ 	.word	0xffffffff


	//   ....[21]....
        /*0718*/ 	.word	0xffffffff


	//   ....[22]....
        /*071c*/ 	.word	0xffffffff


	//   ....[23]....
        /*0720*/ 	.word	0xffffffff


	//   ....[24]....
        /*0724*/ 	.word	0xffffffff


	//   ....[25]....
        /*0728*/ 	.word	0xffffffff


	//   ....[26]....
        /*072c*/ 	.word	0xffffffff


	//   ....[27]....
        /*0730*/ 	.word	0xffffffff


	//   ....[28]....
        /*0734*/ 	.word	0xffffffff


	//   ....[29]....
        /*0738*/ 	.word	0xffffffff


	//   ....[30]....
        /*073c*/ 	.word	0xffffffff


	//   ....[31]....
        /*0740*/ 	.word	0xffffffff


	//   ....[32]....
        /*0744*/ 	.word	0xffffffff


	//   ....[33]....
        /*0748*/ 	.word	0xffffffff


	//   ....[34]....
        /*074c*/ 	.word	0xffffffff


	//   ....[35]....
        /*0750*/ 	.word	0xffffffff


	//   ....[36]....
        /*0754*/ 	.word	0xffffffff


	//   ....[37]....
        /*0758*/ 	.word	0xffffffff


	//   ....[38]....
        /*075c*/ 	.word	0xffffffff


	//   ....[39]....
        /*0760*/ 	.word	0xffffffff


	//   ....[40]....
        /*0764*/ 	.word	0xffffffff


	//   ....[41]....
        /*0768*/ 	.word	0xffffffff


	//   ....[42]....
        /*076c*/ 	.word	0xffffffff


	//   ....[43]....
        /*0770*/ 	.word	0xffffffff


	//   ....[44]....
        /*0774*/ 	.word	0xffffffff


	//   ....[45]....
        /*0778*/ 	.word	0xffffffff


	//   ....[46]....
        /*077c*/ 	.word	0xffffffff


	//   ....[47]....
        /*0780*/ 	.word	0xffffffff


	//----- nvinfo : EIATTR_COOP_GROUP_INSTR_OFFSETS
	.align		4
.L_486:
        /*0784*/ 	.byte	0x04, 0x28
        /*0786*/ 	.short	(.L_488 - .L_487)


	//   ....[0]....
.L_487:
        /*0788*/ 	.word	0x00000050


	//   ....[1]....
        /*078c*/ 	.word	0x00000200


	//   ....[2]....
        /*0790*/ 	.word	0x00000230


	//   ....[3]....
        /*0794*/ 	.word	0x00000260


	//   ....[4]....
        /*0798*/ 	.word	0x00000290


	//   ....[5]....
        /*079c*/ 	.word	0x000002c0


	//   ....[6]....
        /*07a0*/ 	.word	0x000002f0


	//   ....[7]....
        /*07a4*/ 	.word	0x00000450


	//   ....[8]....
        /*07a8*/ 	.word	0x00000490


	//   ....[9]....
        /*07ac*/ 	.word	0x000004c0


	//   ....[10]....
        /*07b0*/ 	.word	0x000004f0


	//   ....[11]....
        /*07b4*/ 	.word	0x00000520


	//   ....[12]....
        /*07b8*/ 	.word	0x00000550


	//   ....[13]....
        /*07bc*/ 	.word	0x000005e0


	//   ....[14]....
        /*07c0*/ 	.word	0x00000630


	//   ....[15]....
        /*07c4*/ 	.word	0x00000650


	//   ....[16]....
        /*07c8*/ 	.word	0x000006b0


	//   ....[17]....
        /*07cc*/ 	.word	0x00002b10


	//   ....[18]....
        /*07d0*/ 	.word	0x00002b30


	//   ....[19]....
        /*07d4*/ 	.word	0x00002cc0


	//   ....[20]....
        /*07d8*/ 	.word	0x00002cd0


	//   ....[21]....
        /*07dc*/ 	.word	0x00002e50


	//   ....[22]....
        /*07e0*/ 	.word	0x00002e70


	//   ....[23]....
        /*07e4*/ 	.word	0x00002ff0


	//   ....[24]....
        /*07e8*/ 	.word	0x00003000


	//   ....[25]....
        /*07ec*/ 	.word	0x00003530


	//   ....[26]....
        /*07f0*/ 	.word	0x00003540


	//   ....[27]....
        /*07f4*/ 	.word	0x00003550


	//   ....[28]....
        /*07f8*/ 	.word	0x00003560


	//   ....[29]....
        /*07fc*/ 	.word	0x000036f0


	//   ....[30]....
        /*0800*/ 	.word	0x00003730


	//   ....[31]....
        /*0804*/ 	.word	0x00003a40


	//   ....[32]....
        /*0808*/ 	.word	0x00003a50


	//   ....[33]....
        /*080c*/ 	.word	0x000043d0


	//   ....[34]....
        /*0810*/ 	.word	0x000043f0


	//   ....[35]....
        /*0814*/ 	.word	0x00004570


	//   ....[36]....
        /*0818*/ 	.word	0x00004580


	//   ....[37]....
        /*081c*/ 	.word	0x000047e0


	//   ....[38]....
        /*0820*/ 	.word	0x000049a0


	//   ....[39]....
        /*0824*/ 	.word	0x00004f20


	//   ....[40]....
        /*0828*/ 	.word	0x00005630


	//   ....[41]....
        /*082c*/ 	.word	0x00005d50


	//   ....[42]....
        /*0830*/ 	.word	0x00005d80


	//   ....[43]....
        /*0834*/ 	.word	0x00005d90


	//   ....[44]....
        /*0838*/ 	.word	0x00005da0


	//   ....[45]....
        /*083c*/ 	.word	0x00005db0


	//   ....[46]....
        /*0840*/ 	.word	0x00005de0


	//   ....[47]....
        /*0844*/ 	.word	0x00005e00


	//   ....[48]....
        /*0848*/ 	.word	0x00005e20


	//   ....[49]....
        /*084c*/ 	.word	0x00007410


	//   ....[50]....
        /*0850*/ 	.word	0x00007430


	//   ....[51]....
        /*0854*/ 	.word	0x000075a0


	//   ....[52]....
        /*0858*/ 	.word	0x000075b0


	//   ....[53]....
        /*085c*/ 	.word	0x00007f00


	//   ....[54]....
        /*0860*/ 	.word	0x00007f20


	//   ....[55]....
        /*0864*/ 	.word	0x000080a0


	//   ....[56]....
        /*0868*/ 	.word	0x000080b0


	//   ....[57]....
        /*086c*/ 	.word	0x000082f0


	//   ....[58]....
        /*0870*/ 	.word	0x000084f0


	//   ....[59]....
        /*0874*/ 	.word	0x000086f0


	//   ....[60]....
        /*0878*/ 	.word	0x00009430


	//   ....[61]....
        /*087c*/ 	.word	0x00009c10


	//   ....[62]....
        /*0880*/ 	.word	0x00009c40


	//   ....[63]....
        /*0884*/ 	.word	0x00009c60


	//   ....[64]....
        /*0888*/ 	.word	0x00009c80


	//   ....[65]....
        /*088c*/ 	.word	0x00009ca0


	//   ....[66]....
        /*0890*/ 	.word	0x00009cc0


	//   ....[67]....
        /*0894*/ 	.word	0x00009ce0


	//   ....[68]....
        /*0898*/ 	.word	0x00009d00


	//   ....[69]....
        /*089c*/ 	.word	0x0000b9c0


	//   ....[70]....
        /*08a0*/ 	.word	0x0000b9e0


	//   ....[71]....
        /*08a4*/ 	.word	0x0000bb50


	//   ....[72]....
        /*08a8*/ 	.word	0x0000bb60


	//   ....[73]....
        /*08ac*/ 	.word	0x0000c4b0


	//   ....[74]....
        /*08b0*/ 	.word	0x0000c4d0


	//   ....[75]....
        /*08b4*/ 	.word	0x0000c650


	//   ....[76]....
        /*08b8*/ 	.word	0x0000c660


	//   ....[77]....
        /*08bc*/ 	.word	0x0000caf0


	//   ....[78]....
        /*08c0*/ 	.word	0x0000cb20


	//   ....[79]....
        /*08c4*/ 	.word	0x0000cb40


	//   ....[80]....
        /*08c8*/ 	.word	0x0000cb60


	//   ....[81]....
        /*08cc*/ 	.word	0x0000cb80


	//   ....[82]....
        /*08d0*/ 	.word	0x0000cba0


	//   ....[83]....
        /*08d4*/ 	.word	0x0000cbc0


	//   ....[84]....
        /*08d8*/ 	.word	0x0000cbe0


	//   ....[85]....
        /*08dc*/ 	.word	0x0000e590


	//   ....[86]....
        /*08e0*/ 	.word	0x0000e5a0


	//   ....[87]....
        /*08e4*/ 	.word	0x0000e710


	//   ....[88]....
        /*08e8*/ 	.word	0x0000e720


	//   ....[89]....
        /*08ec*/ 	.word	0x0000f070


	//   ....[90]....
        /*08f0*/ 	.word	0x0000f090


	//   ....[91]....
        /*08f4*/ 	.word	0x0000f1b0


	//   ....[92]....
        /*08f8*/ 	.word	0x0000f1c0


	//   ....[93]....
        /*08fc*/ 	.word	0x0000f3a0


	//   ....[94]....
        /*0900*/ 	.word	0x0000f5a0


	//   ....[95]....
        /*0904*/ 	.word	0x0000f7a0


	//   ....[96]....
        /*0908*/ 	.word	0x000104e0


	//   ....[97]....
        /*090c*/ 	.word	0x00010cc0


	//   ....[98]....
        /*0910*/ 	.word	0x00010cf0


	//   ....[99]....
        /*0914*/ 	.word	0x00010d00


	//   ....[100]....
        /*0918*/ 	.word	0x00010d10


	//   ....[101]....
        /*091c*/ 	.word	0x00010d50


	//   ....[102]....
        /*0920*/ 	.word	0x00010d60


	//   ....[103]....
        /*0924*/ 	.word	0x00010d70


	//   ....[104]....
        /*0928*/ 	.word	0x00010db0


	//   ....[105]....
        /*092c*/ 	.word	0x00012650


	//   ....[106]....
        /*0930*/ 	.word	0x00012680


	//   ....[107]....
        /*0934*/ 	.word	0x00012690


	//   ....[108]....
        /*0938*/ 	.word	0x000126a0


	//   ....[109]....
        /*093c*/ 	.word	0x000126b0


	//   ....[110]....
        /*0940*/ 	.word	0x000126e0


	//   ....[111]....
        /*0944*/ 	.word	0x00012700


	//   ....[112]....
        /*0948*/ 	.word	0x00012720


	//   ....[113]....
        /*094c*/ 	.word	0x00013ca0


	//   ....[114]....
        /*0950*/ 	.word	0x00013cc0


	//   ....[115]....
        /*0954*/ 	.word	0x00013ce0


	//   ....[116]....
        /*0958*/ 	.word	0x00013cf0


	//   ....[117]....
        /*095c*/ 	.word	0x00013d00


	//   ....[118]....
        /*0960*/ 	.word	0x00013d10


	//   ....[119]....
        /*0964*/ 	.word	0x00013d30


	//   ....[120]....
        /*0968*/ 	.word	0x00013d40


	//   ....[121]....
        /*096c*/ 	.word	0x00014140


	//   ....[122]....
        /*0970*/ 	.word	0x00014160


	//   ....[123]....
        /*0974*/ 	.word	0x000142c0


	//   ....[124]....
        /*0978*/ 	.word	0x000142d0


	//   ....[125]....
        /*097c*/ 	.word	0x00014430


	//   ....[126]....
        /*0980*/ 	.word	0x00014450


	//   ....[127]....
        /*0984*/ 	.word	0x000145b0


	//   ....[128]....
        /*0988*/ 	.word	0x000145c0


	//   ....[129]....
        /*098c*/ 	.word	0x00014910


	//   ....[130]....
        /*0990*/ 	.word	0x00014930


	//   ....[131]....
        /*0994*/ 	.word	0x00014ea0


	//   ....[132]....
        /*0998*/ 	.word	0x00014eb0


	//   ....[133]....
        /*099c*/ 	.word	0x00015420


	//   ....[134]....
        /*09a0*/ 	.word	0x00015440


	//   ....[135]....
        /*09a4*/ 	.word	0x000159c0


	//   ....[136]....
        /*09a8*/ 	.word	0x000159d0


	//   ....[137]....
        /*09ac*/ 	.word	0x00016680


	//   ....[138]....
        /*09b0*/ 	.word	0x000166a0


	//   ....[139]....
        /*09b4*/ 	.word	0x00016810


	//   ....[140]....
        /*09b8*/ 	.word	0x00016820


	//   ....[141]....
        /*09bc*/ 	.word	0x00016980


	//   ....[142]....
        /*09c0*/ 	.word	0x000169a0


	//   ....[143]....
        /*09c4*/ 	.word	0x00016b00


	//   ....[144]....
        /*09c8*/ 	.word	0x00016b10


	//   ....[145]....
        /*09cc*/ 	.word	0x00016d30


	//   ....[146]....
        /*09d0*/ 	.word	0x00016d50


	//   ....[147]....
        /*09d4*/ 	.word	0x00016e80


	//   ....[148]....
        /*09d8*/ 	.word	0x00016ec0


	//   ....[149]....
        /*09dc*/ 	.word	0x00016ef0


	//   ....[150]....
        /*09e0*/ 	.word	0x00016f20


	//   ....[151]....
        /*09e4*/ 	.word	0x00016f50


	//   ....[152]....
        /*09e8*/ 	.word	0x00016f80


	//   ....[153]....
        /*09ec*/ 	.word	0x000170e0


	//   ....[154]....
        /*09f0*/ 	.word	0x00017120


	//   ....[155]....
        /*09f4*/ 	.word	0x00017150


	//   ....[156]....
        /*09f8*/ 	.word	0x00017180


	//   ....[157]....
        /*09fc*/ 	.word	0x000171b0


	//   ....[158]....
        /*0a00*/ 	.word	0x000171e0


	//   ....[159]....
        /*0a04*/ 	.word	0x00017270


	//   ....[160]....
        /*0a08*/ 	.word	0x000172d0


	//   ....[161]....
        /*0a0c*/ 	.word	0x000172e0


	//   ....[162]....
        /*0a10*/ 	.word	0x00017340


	//   ....[163]....
        /*0a14*/ 	.word	0x00017da0


	//   ....[164]....
        /*0a18*/ 	.word	0x00017e00


	//   ....[165]....
        /*0a1c*/ 	.word	0x00017e50


	//   ....[166]....
        /*0a20*/ 	.word	0x00017ea0


	//   ....[167]....
        /*0a24*/ 	.word	0x00017ef0


	//   ....[168]....
        /*0a28*/ 	.word	0x00017f60


	//   ....[169]....
        /*0a2c*/ 	.word	0x00017fb0


	//   ....[170]....
        /*0a30*/ 	.word	0x00018020


	//   ....[171]....
        /*0a34*/ 	.word	0x00018090


	//   ....[172]....
        /*0a38*/ 	.word	0x00018100


	//   ....[173]....
        /*0a3c*/ 	.word	0x00018170


	//   ....[174]....
        /*0a40*/ 	.word	0x000181e0


	//   ....[175]....
        /*0a44*/ 	.word	0x00018250


	//   ....[176]....
        /*0a48*/ 	.word	0x000182b0


	//   ....[177]....
        /*0a4c*/ 	.word	0x00018320


	//   ....[178]....
        /*0a50*/ 	.word	0x00018390


	//   ....[179]....
        /*0a54*/ 	.word	0x00018400


	//   ....[180]....
        /*0a58*/ 	.word	0x00018460


	//   ....[181]....
        /*0a5c*/ 	.word	0x000184d0


	//   ....[182]....
        /*0a60*/ 	.word	0x00018530


	//   ....[183]....
        /*0a64*/ 	.word	0x000185a0


	//   ....[184]....
        /*0a68*/ 	.word	0x00018610


	//   ....[185]....
        /*0a6c*/ 	.word	0x00018680


	//   ....[186]....
        /*0a70*/ 	.word	0x000186e0


	//   ....[187]....
        /*0a74*/ 	.word	0x00018750


	//   ....[188]....
        /*0a78*/ 	.word	0x000187c0


	//   ....[189]....
        /*0a7c*/ 	.word	0x00018830


	//   ....[190]....
        /*0a80*/ 	.word	0x000188a0


	//   ....[191]....
        /*0a84*/ 	.word	0x00018900


	//   ....[192]....
        /*0a88*/ 	.word	0x00018950


	//   ....[193]....
        /*0a8c*/ 	.word	0x000189a0


	//   ....[194]....
        /*0a90*/ 	.word	0x000189f0


	//   ....[195]....
        /*0a94*/ 	.word	0x00018a40


	//   ....[196]....
        /*0a98*/ 	.word	0x00018a90


	//   ....[197]....
        /*0a9c*/ 	.word	0x00018ae0


	//   ....[198]....
        /*0aa0*/ 	.word	0x00018b30


	//   ....[199]....
        /*0aa4*/ 	.word	0x00018ba0


	//   ....[200]....
        /*0aa8*/ 	.word	0x00018c10


	//   ....[201]....
        /*0aac*/ 	.word	0x00018c80


	//   ....[202]....
        /*0ab0*/ 	.word	0x00018ce0


	//   ....[203]....
        /*0ab4*/ 	.word	0x00018d50


	//   ....[204]....
        /*0ab8*/ 	.word	0x00018dc0


	//   ....[205]....
        /*0abc*/ 	.word	0x00018e30


	//   ....[206]....
        /*0ac0*/ 	.word	0x00018e90


	//   ....[207]....
        /*0ac4*/ 	.word	0x00018ef0


	//   ....[208]....
        /*0ac8*/ 	.word	0x00018f50


	//   ....[209]....
        /*0acc*/ 	.word	0x00018fb0


	//   ....[210]....
        /*0ad0*/ 	.word	0x00019010


	//   ....[211]....
        /*0ad4*/ 	.word	0x00019060


	//   ....[212]....
        /*0ad8*/ 	.word	0x000190a0


	//   ....[213]....
        /*0adc*/ 	.word	0x000190f0


	//   ....[214]....
        /*0ae0*/ 	.word	0x00019130


	//   ....[215]....
        /*0ae4*/ 	.word	0x00019180


	//   ....[216]....
        /*0ae8*/ 	.word	0x000191c0


	//   ....[217]....
        /*0aec*/ 	.word	0x00019210


	//   ....[218]....
        /*0af0*/ 	.word	0x00019250


	//   ....[219]....
        /*0af4*/ 	.word	0x000192b0


	//   ....[220]....
        /*0af8*/ 	.word	0x00019320


	//   ....[221]....
        /*0afc*/ 	.word	0x00019390


	//   ....[222]....
        /*0b00*/ 	.word	0x000193f0


	//   ....[223]....
        /*0b04*/ 	.word	0x00019460


	//   ....[224]....
        /*0b08*/ 	.word	0x000194d0


	//   ....[225]....
        /*0b0c*/ 	.word	0x00019540


	//   ....[226]....
        /*0b10*/ 	.word	0x000195a0


	//   ....[227]....
        /*0b14*/ 	.word	0x000195f0


	//   ....[228]....
        /*0b18*/ 	.word	0x00019630


	//   ....[229]....
        /*0b1c*/ 	.word	0x00019680


	//   ....[230]....
        /*0b20*/ 	.word	0x000196c0


	//   ....[231]....
        /*0b24*/ 	.word	0x00019710


	//   ....[232]....
        /*0b28*/ 	.word	0x00019750


	//   ....[233]....
        /*0b2c*/ 	.word	0x000197a0


	//   ....[234]....
        /*0b30*/ 	.word	0x000197e0


	//   ....[235]....
        /*0b34*/ 	.word	0x00019830


	//   ....[236]....
        /*0b38*/ 	.word	0x00019890


	//   ....[237]....
        /*0b3c*/ 	.word	0x000198f0


	//   ....[238]....
        /*0b40*/ 	.word	0x00019960


	//   ....[239]....
        /*0b44*/ 	.word	0x000199d0


	//   ....[240]....
        /*0b48*/ 	.word	0x00019a40


	//   ....[241]....
        /*0b4c*/ 	.word	0x00019aa0


	//   ....[242]....
        /*0b50*/ 	.word	0x00019b00


	//   ....[243]....
        /*0b54*/ 	.word	0x00019b60


	//   ....[244]....
        /*0b58*/ 	.word	0x00019bc0


	//   ....[245]....
        /*0b5c*/ 	.word	0x00019c20


	//   ....[246]....
        /*0b60*/ 	.word	0x00019c70


	//   ....[247]....
        /*0b64*/ 	.word	0x00019cb0


	//   ....[248]....
        /*0b68*/ 	.word	0x00019d00


	//   ....[249]....
        /*0b6c*/ 	.word	0x00019d40


	//   ....[250]....
        /*0b70*/ 	.word	0x00019d90


	//   ....[251]....
        /*0b74*/ 	.word	0x00019dd0


	//   ....[252]....
        /*0b78*/ 	.word	0x00019e20


	//   ....[253]....
        /*0b7c*/ 	.word	0x00019e70


	//   ....[254]....
        /*0b80*/ 	.word	0x00019ec0


	//   ....[255]....
        /*0b84*/ 	.word	0x00019f10


	//   ....[0]....
        /*0b88*/ 	.word	0x00019f60


	//   ....[1]....
        /*0b8c*/ 	.word	0x00019fa0


	//   ....[2]....
        /*0b90*/ 	.word	0x00019ff0


	//   ....[3]....
        /*0b94*/ 	.word	0x0001a040


	//   ....[4]....
        /*0b98*/ 	.word	0x0001a090


	//   ....[5]....
        /*0b9c*/ 	.word	0x0001a0e0


	//   ....[6]....
        /*0ba0*/ 	.word	0x0001a150


	//   ....[7]....
        /*0ba4*/ 	.word	0x0001a1c0


	//   ....[8]....
        /*0ba8*/ 	.word	0x0001a230


	//   ....[9]....
        /*0bac*/ 	.word	0x0001a290


	//   ....[10]....
        /*0bb0*/ 	.word	0x0001a300


	//   ....[11]....
        /*0bb4*/ 	.word	0x0001a370


	//   ....[12]....
        /*0bb8*/ 	.word	0x0001a3e0


	//   ....[13]....
        /*0bbc*/ 	.word	0x0001a440


	//   ....[14]....
        /*0bc0*/ 	.word	0x0001a4b0


	//   ....[15]....
        /*0bc4*/ 	.word	0x0001a520


	//   ....[16]....
        /*0bc8*/ 	.word	0x0001a590


	//   ....[17]....
        /*0bcc*/ 	.word	0x0001a5f0


	//   ....[18]....
        /*0bd0*/ 	.word	0x0001a660


	//   ....[19]....
        /*0bd4*/ 	.word	0x0001a6d0


	//   ....[20]....
        /*0bd8*/ 	.word	0x0001a740


	//   ....[21]....
        /*0bdc*/ 	.word	0x0001a7a0


	//   ....[22]....
        /*0be0*/ 	.word	0x0001a810


	//   ....[23]....
        /*0be4*/ 	.word	0x0001a880


	//   ....[24]....
        /*0be8*/ 	.word	0x0001a8f0


	//   ....[25]....
        /*0bec*/ 	.word	0x0001a950


	//   ....[26]....
        /*0bf0*/ 	.word	0x0001a9c0


	//   ....[27]....
        /*0bf4*/ 	.word	0x0001aa30


	//   ....[28]....
        /*0bf8*/ 	.word	0x0001aaa0


	//   ....[29]....
        /*0bfc*/ 	.word	0x0001ab00


	//   ....[30]....
        /*0c00*/ 	.word	0x0001ab70


	//   ....[31]....
        /*0c04*/ 	.word	0x0001abe0


	//   ....[32]....
        /*0c08*/ 	.word	0x0001ac30


	//   ....[33]....
        /*0c0c*/ 	.word	0x0001ac70


	//   ....[34]....
        /*0c10*/ 	.word	0x0001acc0


	//   ....[35]....
        /*0c14*/ 	.word	0x0001ad10


	//   ....[36]....
        /*0c18*/ 	.word	0x0001ad60


	//   ....[37]....
        /*0c1c*/ 	.word	0x0001add0


	//   ....[38]....
        /*0c20*/ 	.word	0x0001ae20


	//   ....[39]....
        /*0c24*/ 	.word	0x0001ae70


	//   ....[40]....
        /*0c28*/ 	.word	0x0001aec0


	//   ....[41]....
        /*0c2c*/ 	.word	0x0001af10


	//   ....[42]....
        /*0c30*/ 	.word	0x0001af60


	//   ....[43]....
        /*0c34*/ 	.word	0x0001afd0


	//   ....[44]....
        /*0c38*/ 	.word	0x0001b020


	//   ....[45]....
        /*0c3c*/ 	.word	0x0001b090


	//   ....[46]....
        /*0c40*/ 	.word	0x0001b0f0


	//   ....[47]....
        /*0c44*/ 	.word	0x0001b160


	//----- nvinfo : EIATTR_EXIT_INSTR_OFFSETS
	.align		4
.L_488:
        /*0c48*/ 	.byte	0x04, 0x1c
        /*0c4a*/ 	.short	(.L_490 - .L_489)


	//   ....[0]....
.L_489:
        /*0c4c*/ 	.word	0x000010d0


	//   ....[1]....
        /*0c50*/ 	.word	0x00017d60


	//----- nvinfo : EIATTR_MAX_THREADS
	.align		4
.L_490:
        /*0c54*/ 	.byte	0x04, 0x05
        /*0c56*/ 	.short	(.L_492 - .L_491)
.L_491:
        /*0c58*/ 	.word	0x00000080
        /*0c5c*/ 	.word	0x00000001
        /*0c60*/ 	.word	0x00000001


	//----- nvinfo : EIATTR_CRS_STACK_SIZE
	.align		4
.L_492:
        /*0c64*/ 	.byte	0x04, 0x1e
        /*0c66*/ 	.short	(.L_494 - .L_493)
.L_493:
        /*0c68*/ 	.word	0x00000000
.L_494:


//--------------------- .nv.info._ZN7cutlass13device_kernelIN5flash19enable_sm80_to_sm89INS1_16FlashAttnFwdSm80INS1_25CollectiveMainloopFwdSm80ILi4ELi1ELb0EN4cute5tupleIJNS5_1CILi128EEENS7_ILi48EEENS7_ILi96EEEEEELi96ENS_10bfloat16_tEfNS_4arch4Sm80ELb0ELb1ELb0ELb1ELb1ELb1ELb1ELb1EEENS1_21CollectiveEpilogueFwdINS6_IJS8_SA_S9_EEENS6_IJNS7_ILi1EEESI_SI_EEESC_SE_Li128ELb1ELb1ELb1ELb0EEENS1_36VarlenDynamicPersistentTileSchedulerILi128ELi48ELi128ELi128ELb1ELb1ELb0ELb1ELb0ELb1EEEEEEEEEvNT_6ParamsE --------------------------
	.section	.nv.info._ZN7cutlass13device_kernelIN5flash19enable_sm80_to_sm89INS1_16FlashAttnFwdSm80INS1_25CollectiveMainloopFwdSm80ILi4ELi1ELb0EN4cute5tupleIJNS5_1CILi128EEENS7_ILi48EEENS7_ILi96EEEEEELi96ENS_10bfloat16_tEfNS_4arch4Sm80ELb0ELb1ELb0ELb1ELb1ELb1ELb1ELb1EEENS1_21CollectiveEpilogueFwdINS6_IJS8_SA_S9_EEENS6_IJNS7_ILi1EEESI_SI_EEESC_SE_Li128ELb1ELb1ELb1ELb0EEENS1_36VarlenDynamicPersistentTileSchedulerILi128ELi48ELi128ELi128ELb1ELb1ELb0ELb1ELb0ELb1EEEEEEEEEvNT_6ParamsE,"",@"SHT_CUDA_INFO"
	.sectionflags	@""
	.align	4


	//----- nvinfo : EIATTR_CUDA_API_VERSION
	.align		4
        /*0000*/ 	.byte	0x04, 0x37
        /*0002*/ 	.short	(.L_496 - .L_495)
.L_495:
        /*0004*/ 	.word	0x00000082


	//----- nvinfo : EIATTR_SW2861232_WAR
	.align		4
.L_496:
        /*0008*/ 	.byte	0x01, 0x35
	.zero		2


	//----- nvinfo : EIATTR_PARAM_CBANK
	.align		4
        /*000c*/ 	.byte	0x04, 0x0a
        /*000e*/ 	.short	(.L_498 - .L_497)
	.align		4
.L_497:
        /*0010*/ 	.word	index@(.nv.constant0._ZN7cutlass13device_kernelIN5flash19enable_sm80_to_sm89INS1_16FlashAttnFwdSm80INS1_25CollectiveMainloopFwdSm80ILi4ELi1ELb0EN4cute5tupleIJNS5_1CILi128EEENS7_ILi48EEENS7_ILi96EEEEEELi96ENS_10bfloat16_tEfNS_4arch4Sm80ELb0ELb1ELb0ELb1ELb1ELb1ELb1ELb1EEENS1_21CollectiveEpilogueFwdINS6_IJS8_SA_S9_EEENS6_IJNS7_ILi1EEESI_SI_EEESC_SE_Li128ELb1ELb1ELb1ELb0EEENS1_36VarlenDynamicPersistentTileSchedulerILi128ELi48ELi128ELi128ELb1ELb1ELb0ELb1ELb0ELb1EEEEEEEEEvNT_6ParamsE)
        /*0014*/ 	.short	0x0160
        /*0016*/ 	.short	0x0438


	//----- nvinfo : EIATTR_CBANK_PARAM_SIZE
	.align		4
.L_498:
        /*0018*/ 	.byte	0x03, 0x19
        /*001a*/ 	.short	0x0438


	//----- nvinfo : EIATTR_KPARAM_INFO
	.align		4
        /*001c*/ 	.byte	0x04, 0x17
        /*001e*/ 	.short	(.L_500 - .L_499)
.L_499:
        /*0020*/ 	.word	0x00000000
        /*0024*/ 	.short	0x0000
        /*0026*/ 	.short	0x0000
        /*0028*/ 	.byte	0x00, 0xf0, 0xe1, 0x10


	//----- nvinfo : EIATTR_MAXREG_COUNT
	.align		4
.L_500:
        /*002c*/ 	.byte	0x03, 0x1b
        /*002e*/ 	.short	0x00ff


	//----- nvinfo : EIATTR_NUM_BARRIERS
	.align		4
        /*0030*/ 	.byte	0x02, 0x4c
        /*0032*/ 	.byte	0x06
	.zero		1


	//----- nvinfo : EIATTR_ANNOTATIONS
	.align		4
        /*0034*/ 	.byte	0x04, 0x55
        /*0036*/ 	.short	(.L_502 - .L_501)


	//   ....[0]....
.L_501:
        /* <DEDUP_REMOVED lines=162> */


	//----- nvinfo : EIATTR_MERCURY_ISA_VERSION
	.align		4
.L_502:
        /*0a40*/ 	.byte	0x03, 0x5f
        /*0a42*/ 	.short	0x0000


	//----- nvinfo : EIATTR_INT_WARP_WIDE_INSTR_OFFSETS
	.align		4
        /*0a44*/ 	.byte	0x04, 0x31
        /*0a46*/ 	.short	(.L_504 - .L_503)


	//   ....[0]....
.L_503:
        /*0a48*/ 	.word	0x00020870


	//   ....[1]....
        /*0a4c*/ 	.word	0x000208f0


	//----- nvinfo : EIATTR_COOP_GROUP_MASK_REGIDS
	.align		4
.L_504:
        /*0a50*/ 	.byte	0x04, 0x29
        /*0a52*/ 	.short	(.L_506 - .L_505)


	//   ....[0]....
.L_505:
        /*0a54*/ 	.word	0xffffffff


	//   ....[1]....
        /*0a58*/ 	.word	0xffffffff


	//   ....[2]....
        /*0a5c*/ 	.word	0xffffffff


	//   ....[3]....
        /*0a60*/ 	.word	0xffffffff


	//   ....[4]....
        /*0a64*/ 	.word	0xffffffff


	//   ....[5]....
        /*0a68*/ 	.word	0xffffffff


	//   ....[6]....
        /*0a6c*/ 	.word	0xffffffff


	//   ....[7]....
        /*0a70*/ 	.word	0xffffffff


	//   ....[8]....
        /*0a74*/ 	.word	0xffffffff


	//   ....[9]....
        /*0a78*/ 	.word	0xffffffff


	//   ....[10]....
        /*0a7c*/ 	.word	0xffffffff


	//   ....[11]....
        /*0a80*/ 	.word	0xffffffff


	//   ....[12]....
        /*0a84*/ 	.word	0xffffffff


	//   ....[13]....
        /*0a88*/ 	.word	0xffffffff


	//   ....[14]....
        /*0a8c*/ 	.word	0xffffffff


	//   ....[15]....
        /*0a90*/ 	.word	0xffffffff


	//   ....[16]....
        /*0a94*/ 	.word	0xffffffff


	//   ....[17]....
        /*0a98*/ 	.word	0xffffffff


	//   ....[18]....
        /*0a9c*/ 	.word	0xffffffff


	//   ....[19]....
        /*0aa0*/ 	.word	0xffffffff


	//   ....[20]....
        /*0aa4*/ 	.word	0xffffffff


	//   ....[21]....
        /*0aa8*/ 	.word	0xffffffff


	//   ....[22]....
        /*0aac*/ 	.word	0xffffffff


	//   ....[23]....
        /*0ab0*/ 	.word	0xffffffff


	//   ....[24]....
        /*0ab4*/ 	.word	0xffffffff


	//   ....[25]....
        /*0ab8*/ 	.word	0xffffffff


	//   ....[26]....
        /*0abc*/ 	.word	0xffffffff


	//   ....[27]....
        /*0ac0*/ 	.word	0xffffffff


	//   ....[28]....
        /*0ac4*/ 	.word	0xffffffff


	//   ....[29]....
        /*0ac8*/ 	.word	0xffffffff


	//   ....[30]....
        /*0acc*/ 	.word	0xffffffff


	//   ....[31]....
        /*0ad0*/ 	.word	0xffffffff


	//   ....[32]....
        /*0ad4*/ 	.word	0xffffffff


	//   ....[33]....
        /*0ad8*/ 	.word	0xffffffff


	//   ....[34]....
        /*0adc*/ 	.word	0xffffffff


	//   ....[35]....
        /*0ae0*/ 	.word	0xffffffff


	//   ....[36]....
        /*0ae4*/ 	.word	0xffffffff


	//   ....[37]....
        /*0ae8*/ 	.word	0xffffffff


	//   ....[38]....
        /*0aec*/ 	.word	0xffffffff


	//   ....[39]....
        /*0af0*/ 	.word	0xffffffff


	//   ....[40]....
        /*0af4*/ 	.word	0xffffffff


	//   ....[41]....
        /*0af8*/ 	.word	0xffffffff


	//   ....[42]....
        /*0afc*/ 	.word	0xffffffff


	//   ....[43]....
        /*0b00*/ 	.word	0xffffffff


	//   ....[44]....
        /*0b04*/ 	.word	0xffffffff


	//   ....[45]....
        /*0b08*/ 	.word	0xffffffff


	//   ....[46]....
        /*0b0c*/ 	.word	0xffffffff


	//   ....[47]....
        /*0b10*/ 	.word	0xffffffff


	//   ....[48]....
        /*0b14*/ 	.word	0xffffffff


	//   ....[49]....
        /*0b18*/ 	.word	0xffffffff


	//   ....[50]....
        /*0b1c*/ 	.word	0xffffffff


	//   ....[51]....
        /*0b20*/ 	.word	0xffffffff


	//   ....[52]....
        /*0b24*/ 	.word	0xffffffff


	//   ....[53]....
        /*0b28*/ 	.word	0xffffffff


	//   ....[54]....
        /*0b2c*/ 	.word	0xffffffff


	//   ....[55]....
        /*0b30*/ 	.word	0xffffffff


	//   ....[56]....
        /*0b34*/ 	.word	0xffffffff


	//   ....[57]....
        /*0b38*/ 	.word	0xffffffff


	//   ....[58]....
        /*0b3c*/ 	.word	0xffffffff


	//   ....[59]....
        /*0b40*/ 	.word	0xffffffff


	//   ....[60]....
        /*0b44*/ 	.word	0xffffffff


	//   ....[61]....
        /*0b48*/ 	.word	0xffffffff


	//   ....[62]....
        /*0b4c*/ 	.word	0xffffffff


	//   ....[63]....
        /*0b50*/ 	.word	0xffffffff


	//   ....[64]....
        /*0b54*/ 	.word	0xffffffff


	//   ....[65]....
        /*0b58*/ 	.word	0xffffffff


	//   ....[66]....
        /*0b5c*/ 	.word	0xffffffff


	//   ....[67]....
        /*0b60*/ 	.word	0xffffffff


	//   ....[68]....
        /*0b64*/ 	.word	0xffffffff


	//   ....[69]....
        /*0b68*/ 	.word	0xffffffff


	//   ....[70]....
        /*0b6c*/ 	.word	0xffffffff


	//   ....[71]....
        /*0b70*/ 	.word	0xffffffff


	//   ....[72]....
        /*0b74*/ 	.word	0xffffffff


	//   ....[73]....
        /*0b78*/ 	.word	0xffffffff


	//   ....[74]....
        /*0b7c*/ 	.word	0xffffffff


	//   ....[75]....
        /*0b80*/ 	.word	0xffffffff


	//   ....[76]....
        /*0b84*/ 	.word	0xffffffff


	//   ....[77]....
        /*0b88*/ 	.word	0xffffffff


	//   ....[78]....
        /*0b8c*/ 	.word	0xffffffff


	//   ....[79]....
        /*0b90*/ 	.word	0xffffffff


	//   ....[80]....
        /*0b94*/ 	.word	0xffffffff


	//   ....[81]....
        /*0b98*/ 	.word	0xffffffff


	//   ....[82]....
        /*0b9c*/ 	.word	0xffffffff


	//   ....[83]....
        /*0ba0*/ 	.word	0xffffffff


	//   ....[84]....
        /*0ba4*/ 	.word	0xffffffff


	//   ....[85]....
        /*0ba8*/ 	.word	0xffffffff


	//   ....[86]....
        /*0bac*/ 	.word	0xffffffff


	//   ....[87]....
        /*0bb0*/ 	.word	0xffffffff


	//   ....[88]....
        /*0bb4*/ 	.word	0xffffffff


	//   ....[89]....
        /*0bb8*/ 	.word	0xffffffff


	//   ....[90]....
        /*0bbc*/ 	.word	0xffffffff


	//   ....[91]....
        /*0bc0*/ 	.word	0xffffffff


	//   ....[92]....
        /*0bc4*/ 	.word	0xffffffff


	//   ....[93]....
        /*0bc8*/ 	.word	0xffffffff


	//   ....[94]....
        /*0bcc*/ 	.word	0xffffffff


	//   ....[95]....
        /*0bd0*/ 	.word	0xffffffff


	//   ....[96]....
        /*0bd4*/ 	.word	0xffffffff


	//   ....[97]....
        /*0bd8*/ 	.word	0xffffffff


	//   ....[98]....
        /*0bdc*/ 	.word	0xffffffff


	//   ....[99]....
        /*0be0*/ 	.word	0xffffffff


	//   ....[100]....
        /*0be4*/ 	.word	0xffffffff


	//   ....[101]....
        /*0be8*/ 	.word	0xffffffff


	//   ....[102]....
        /*0bec*/ 	.word	0xffffffff


	//   ....[103]....
        /*0bf0*/ 	.word	0xffffffff


	//   ....[104]....
        /*0bf4*/ 	.word	0xffffffff


	//   ....[105]....
        /*0bf8*/ 	.word	0xffffffff


	//   ....[106]....
        /*0bfc*/ 	.word	0xffffffff


	//   ....[107]....
        /*0c00*/ 	.word	0xffffffff


	//   ....[108]....
        /*0c04*/ 	.word	0xffffffff


	//   ....[109]....
        /*0c08*/ 	.word	0xffffffff


	//   ....[110]....
        /*0c0c*/ 	.word	0xffffffff


	//   ....[111]....
        /*0c10*/ 	.word	0xffffffff


	//   ....[112]....
        /*0c14*/ 	.word	0xffffffff


	//   ....[113]....
        /*0c18*/ 	.word	0xffffffff


	//   ....[114]....
        /*0c1c*/ 	.word	0xffffffff


	//   ....[115]....
        /*0c20*/ 	.word	0xffffffff


	//   ....[116]....
        /*0c24*/ 	.word	0xffffffff


	//   ....[117]....
        /*0c28*/ 	.word	0xffffffff


	//   ....[118]....
        /*0c2c*/ 	.word	0xffffffff


	//   ....[119]....
        /*0c30*/ 	.word	0xffffffff


	//   ....[120]....
        /*0c34*/ 	.word	0xffffffff


	//   ....[121]....
        /*0c38*/ 	.word	0xffffffff


	//   ....[122]....
        /*0c3c*/ 	.word	0xffffffff


	//   ....[123]....
        /*0c40*/ 	.word	0xffffffff


	//   ....[124]....
        /*0c44*/ 	.word	0xffffffff


	//   ....[125]....
        /*0c48*/ 	.word	0xffffffff


	//   ....[126]....
        /*0c4c*/ 	.word	0xffffffff


	//   ....[127]....
        /*0c50*/ 	.word	0xffffffff


	//   ....[128]....
        /*0c54*/ 	.word	0xffffffff


	//   ....[129]....
        /*0c58*/ 	.word	0xffffffff


	//   ....[130]....
        /*0c5c*/ 	.word	0xffffffff


	//   ....[131]....
        /*0c60*/ 	.word	0xffffffff


	//   ....[132]....
        /*0c64*/ 	.word	0xffffffff


	//   ....[133]....
        /*0c68*/ 	.word	0xffffffff


	//   ....[134]....
        /*0c6c*/ 	.word	0xffffffff


	//   ....[135]....
        /*0c70*/ 	.word	0xffffffff


	//   ....[136]....
        /*0c74*/ 	.word	0xffffffff


	//   ....[137]....
        /*0c78*/ 	.word	0xffffffff


	//   ....[138]....
        /*0c7c*/ 	.word	0xffffffff


	//   ....[139]....
        /*0c80*/ 	.word	0xffffffff


	//   ....[140]....
        /*0c84*/ 	.word	0xffffffff


	//   ....[141]....
        /*0c88*/ 	.word	0xffffffff


	//   ....[142]....
        /*0c8c*/ 	.word	0xffffffff


	//   ....[143]....
        /*0c90*/ 	.word	0xffffffff


	//   ....[144]....
        /*0c94*/ 	.word	0xffffffff


	//   ....[145]....
        /*0c98*/ 	.word	0xffffffff


	//   ....[146]....
        /*0c9c*/ 	.word	0xffffffff


	//   ....[147]....
        /*0ca0*/ 	.word	0xffffffff


	//   ....[148]....
        /*0ca4*/ 	.word	0xffffffff


	//   ....[149]....
        /*0ca8*/ 	.word	0xffffffff


	//   ....[150]....
        /*0cac*/ 	.word	0xffffffff


	//   ....[151]....
        /*0cb0*/ 	.word	0xffffffff


	//   ....[152]....
        /*0cb4*/ 	.word	0xffffffff


	//   ....[153]....
        /*0cb8*/ 	.word	0xffffffff


	//   ....[154]....
        /*0cbc*/ 	.word	0xffffffff


	//   ....[155]....
        /*0cc0*/ 	.word	0xffffffff


	//   ....[156]....
        /*0cc4*/ 	.word	0xffffffff


	//   ....[157]....
        /*0cc8*/ 	.word	0xffffffff


	//   ....[158]....
        /*0ccc*/ 	.word	0xffffffff


	//   ....[159]....
        /*0cd0*/ 	.word	0xffffffff


	//   ....[160]....
        /*0cd4*/ 	.word	0xffffffff


	//   ....[161]....
        /*0cd8*/ 	.word	0xffffffff


	//   ....[162]....
        /*0cdc*/ 	.word	0xffffffff


	//   ....[163]....
        /*0ce0*/ 	.word	0xffffffff


	//   ....[164]....
        /*0ce4*/ 	.word	0xffffffff


	//   ....[165]....
        /*0ce8*/ 	.word	0xffffffff


	//   ....[166]....
        /*0cec*/ 	.word	0xffffffff


	//   ....[167]....
        /*0cf0*/ 	.word	0xffffffff


	//   ....[168]....
        /*0cf4*/ 	.word	0xffffffff


	//   ....[169]....
        /*0cf8*/ 	.word	0xffffffff


	//   ....[170]....
        /*0cfc*/ 	.word	0xffffffff


	//   ....[171]....
        /*0d00*/ 	.word	0xffffffff


	//   ....[172]....
        /*0d04*/ 	.word	0xffffffff


	//   ....[173]....
        /*0d08*/ 	.word	0xffffffff


	//   ....[174]....
        /*0d0c*/ 	.word	0xffffffff


	//   ....[175]....
        /*0d10*/ 	.word	0xffffffff


	//   ....[176]....
        /*0d14*/ 	.word	0xffffffff


	//   ....[177]....
        /*0d18*/ 	.word	0xffffffff


	//   ....[178]....
        /*0d1c*/ 	.word	0xffffffff


	//   ....[179]....
        /*0d20*/ 	.word	0xffffffff


	//   ....[180]....
        /*0d24*/ 	.word	0xffffffff


	//   ....[181]....
        /*0d28*/ 	.word	0xffffffff


	//   ....[182]....
        /*0d2c*/ 	.word	0xffffffff


	//   ....[183]....
        /*0d30*/ 	.word	0xffffffff


	//   ....[184]....
        /*0d34*/ 	.word	0xffffffff


	//   ....[185]....
        /*0d38*/ 	.word	0xffffffff


	//   ....[186]....
        /*0d3c*/ 	.word	0xffffffff


	//   ....[187]....
        /*0d40*/ 	.word	0xffffffff


	//   ....[188]....
        /*0d44*/ 	.word	0xffffffff


	//   ....[189]....
        /*0d48*/ 	.word	0xffffffff


	//   ....[190]....
        /*0d4c*/ 	.word	0xffffffff


	//   ....[191]....
        /*0d50*/ 	.word	0xffffffff


	//   ....[192]....
        /*0d54*/ 	.word	0xffffffff


	//   ....[193]....
        /*0d58*/ 	.word	0xffffffff


	//   ....[194]....
        /*0d5c*/ 	.word	0xffffffff


	//   ....[195]....
        /*0d60*/ 	.word	0xffffffff


	//   ....[196]....
        /*0d64*/ 	.word	0xffffffff


	//   ....[197]....
        /*0d68*/ 	.word	0xffffffff


	//   ....[198]....
        /*0d6c*/ 	.word	0xffffffff


	//   ....[199]....
        /*0d70*/ 	.word	0xffffffff


	//   ....[200]....
        /*0d74*/ 	.word	0xffffffff


	//   ....[201]....
        /*0d78*/ 	.word	0xffffffff


	//   ....[202]....
        /*0d7c*/ 	.word	0xffffffff


	//   ....[203]....
        /*0d80*/ 	.word	0xffffffff


	//   ....[204]....
        /*0d84*/ 	.word	0xffffffff


	//   ....[205]....
        /*0d88*/ 	.word	0xffffffff


	//   ....[206]....
        /*0d8c*/ 	.word	0xffffffff


	//   ....[207]....
        /*0d90*/ 	.word	0xffffffff


	//   ....[208]....
        /*0d94*/ 	.word	0xffffffff


	//   ....[209]....
        /*0d98*/ 	.word	0xffffffff


	//   ....[210]....
        /*0d9c*/ 	.word	0xffffffff


	//   ....[211]....
        /*0da0*/ 	.word	0xffffffff


	//   ....[212]....
        /*0da4*/ 	.word	0xffffffff


	//   ....[213]....
        /*0da8*/ 	.word	0xffffffff


	//   ....[214]....
        /*0dac*/ 	.word	0xffffffff


	//   ....[215]....
        /*0db0*/ 	.word	0xffffffff


	//   ....[216]....
        /*0db4*/ 	.word	0xffffffff


	//   ....[217]....
        /*0db8*/ 	.word	0xffffffff


	//   ....[218]....
        /*0dbc*/ 	.word	0xffffffff


	//   ....[219]....
        /*0dc0*/ 	.word	0xffffffff


	//   ....[220]....
        /*0dc4*/ 	.word	0xffffffff


	//   ....[221]....
        /*0dc8*/ 	.word	0xffffffff


	//   ....[222]....
        /*0dcc*/ 	.word	0xffffffff


	//   ....[223]....
        /*0dd0*/ 	.word	0xffffffff


	//   ....[224]....
        /*0dd4*/ 	.word	0xffffffff


	//   ....[225]....
        /*0dd8*/ 	.word	0xffffffff


	//   ....[226]....
        /*0ddc*/ 	.word	0xffffffff


	//   ....[227]....
        /*0de0*/ 	.word	0xffffffff


	//   ....[228]....
        /*0de4*/ 	.word	0xffffffff


	//   ....[229]....
        /*0de8*/ 	.word	0xffffffff


	//   ....[230]....
        /*0dec*/ 	.word	0xffffffff


	//   ....[231]....
        /*0df0*/ 	.word	0xffffffff


	//   ....[232]....
        /*0df4*/ 	.word	0xffffffff


	//   ....[233]....
        /*0df8*/ 	.word	0xffffffff


	//   ....[234]....
        /*0dfc*/ 	.word	0xffffffff


	//   ....[235]....
        /*0e00*/ 	.word	0xffffffff


	//   ....[236]....
        /*0e04*/ 	.word	0xffffffff


	//   ....[237]....
        /*0e08*/ 	.word	0xffffffff


	//   ....[238]....
        /*0e0c*/ 	.word	0xffffffff


	//   ....[239]....
        /*0e10*/ 	.word	0xffffffff


	//   ....[240]....
        /*0e14*/ 	.word	0xffffffff


	//   ....[241]....
        /*0e18*/ 	.word	0xffffffff


	//   ....[242]....
        /*0e1c*/ 	.word	0xffffffff


	//   ....[243]....
        /*0e20*/ 	.word	0xffffffff


	//   ....[244]....
        /*0e24*/ 	.word	0xffffffff


	//   ....[245]....
        /*0e28*/ 	.word	0xffffffff


	//   ....[246]....
        /*0e2c*/ 	.word	0xffffffff


	//   ....[247]....
        /*0e30*/ 	.word	0xffffffff


	//   ....[248]....
        /*0e34*/ 	.word	0xffffffff


	//   ....[249]....
        /*0e38*/ 	.word	0xffffffff


	//   ....[250]....
        /*0e3c*/ 	.word	0xffffffff


	//   ....[251]....
        /*0e40*/ 	.word	0xffffffff


	//   ....[252]....
        /*0e44*/ 	.word	0xffffffff


	//   ....[253]....
        /*0e48*/ 	.word	0xffffffff


	//   ....[254]....
        /*0e4c*/ 	.word	0xffffffff


	//   ....[255]....
        /*0e50*/ 	.word	0xffffffff


	//   ....[0]....
        /*0e54*/ 	.word	0xffffffff


	//   ....[1]....
        /*0e58*/ 	.word	0xffffffff


	//   ....[2]....
        /*0e5c*/ 	.word	0xffffffff


	//   ....[3]....
        /*0e60*/ 	.word	0xffffffff


	//   ....[4]....
        /*0e64*/ 	.word	0xffffffff


	//   ....[5]....
        /*0e68*/ 	.word	0xffffffff


	//   ....[6]....
        /*0e6c*/ 	.word	0xffffffff


	//   ....[7]....
        /*0e70*/ 	.word	0xffffffff


	//   ....[8]....
        /*0e74*/ 	.word	0xffffffff


	//   ....[9]....
        /*0e78*/ 	.word	0xffffffff


	//   ....[10]....
        /*0e7c*/ 	.word	0xffffffff


	//   ....[11]....
        /*0e80*/ 	.word	0xffffffff


	//   ....[12]....
        /*0e84*/ 	.word	0xffffffff


	//   ....[13]....
        /*0e88*/ 	.word	0xffffffff


	//   ....[14]....
        /*0e8c*/ 	.word	0xffffffff


	//   ....[15]....
        /*0e90*/ 	.word	0xffffffff


	//   ....[16]....
        /*0e94*/ 	.word	0xffffffff


	//   ....[17]....
        /*0e98*/ 	.word	0xffffffff


	//   ....[18]....
        /*0e9c*/ 	.word	0xffffffff


	//   ....[19]....
        /*0ea0*/ 	.word	0xffffffff


	//   ....[20]....
        /*0ea4*/ 	.word	0xffffffff


	//   ....[21]....
        /*0ea8*/ 	.word	0xffffffff


	//   ....[22]....
        /*0eac*/ 	.word	0xffffffff


	//   ....[23]....
        /*0eb0*/ 	.word	0xffffffff


	//   ....[24]....
        /*0eb4*/ 	.word	0xffffffff


	//   ....[25]....
        /*0eb8*/ 	.word	0xffffffff


	//   ....[26]....
        /*0ebc*/ 	.word	0xffffffff


	//   ....[27]....
        /*0ec0*/ 	.word	0xffffffff


	//   ....[28]....
        /*0ec4*/ 	.word	0xffffffff


	//   ....[29]....
        /*0ec8*/ 	.word	0xffffffff


	//   ....[30]....
        /*0ecc*/ 	.word	0xffffffff


	//   ....[31]....
        /*0ed0*/ 	.word	0xffffffff


	//   ....[32]....
        /*0ed4*/ 	.word	0xffffffff


	//   ....[33]....
        /*0ed8*/ 	.word	0xffffffff


	//   ....[34]....
        /*0edc*/ 	.word	0xffffffff


	//   ....[35]....
        /*0ee0*/ 	.word	0xffffffff


	//   ....[36]....
        /*0ee4*/ 	.word	0xffffffff


	//   ....[37]....
        /*0ee8*/ 	.word	0xffffffff


	//   ....[38]....
        /*0eec*/ 	.word	0xffffffff


	//   ....[39]....
        /*0ef0*/ 	.word	0xffffffff


	//   ....[40]....
        /*0ef4*/ 	.word	0xffffffff


	//   ....[41]....
        /*0ef8*/ 	.word	0xffffffff


	//   ....[42]....
        /*0efc*/ 	.word	0xffffffff


	//   ....[43]....
        /*0f00*/ 	.word	0xffffffff


	//   ....[44]....
        /*0f04*/ 	.word	0xffffffff


	//   ....[45]....
        /*0f08*/ 	.word	0xffffffff


	//   ....[46]....
        /*0f0c*/ 	.word	0xffffffff


	//   ....[47]....
        /*0f10*/ 	.word	0xffffffff


	//   ....[48]....
        /*0f14*/ 	.word	0xffffffff


	//   ....[49]....
        /*0f18*/ 	.word	0xffffffff


	//   ....[50]....
        /*0f1c*/ 	.word	0xffffffff


	//   ....[51]....
        /*0f20*/ 	.word	0xffffffff


	//   ....[52]....
        /*0f24*/ 	.word	0xffffffff


	//   ....[53]....
        /*0f28*/ 	.word	0xffffffff


	//   ....[54]....
        /*0f2c*/ 	.word	0xffffffff


	//   ....[55]....
        /*0f30*/ 	.word	0xffffffff


	//   ....[56]....
        /*0f34*/ 	.word	0xffffffff


	//   ....[57]....
        /*0f38*/ 	.word	0xffffffff


	//   ....[58]....
        /*0f3c*/ 	.word	0xffffffff


	//   ....[59]....
        /*0f40*/ 	.word	0xffffffff


	//   ....[60]....
        /*0f44*/ 	.word	0xffffffff


	//   ....[61]....
        /*0f48*/ 	.word	0xffffffff


	//   ....[62]....
        /*0f4c*/ 	.word	0xffffffff


	//   ....[63]....
        /*0f50*/ 	.word	0xffffffff


	//   ....[64]....
        /*0f54*/ 	.word	0xffffffff


	//   ....[65]....
        /*0f58*/ 	.word	0xffffffff


	//   ....[66]....
        /*0f5c*/ 	.word	0xffffffff


	//   ....[67]....
        /*0f60*/ 	.word	0xffffffff


	//   ....[68]....
        /*0f64*/ 	.word	0xffffffff


	//   ....[69]....
        /*0f68*/ 	.word	0xffffffff


	//   ....[70]....
        /*0f6c*/ 	.word	0xffffffff


	//   ....[71]....
        /*0f70*/ 	.word	0xffffffff


	//----- nvinfo : EIATTR_COOP_GROUP_INSTR_OFFSETS
	.align		4
.L_506:
        /*0f74*/ 	.byte	0x04, 0x28
        /*0f76*/ 	.short	(.L_508 - .L_507)


	//   ....[0]....
.L_507:
        /*0f78*/ 	.word	0x00000050


	//   ....[1]....
        /*0f7c*/ 	.word	0x00000200


	//   ....[2]....
        /*0f80*/ 	.word	0x00000230


	//   ....[3]....
        /*0f84*/ 	.word	0x00000260


	//   ....[4]....
        /*0f88*/ 	.word	0x00000290


	//   ....[5]....
        /*0f8c*/ 	.word	0x000002c0


	//   ....[6]....
        /*0f90*/ 	.word	0x000002f0


	//   ....[7]....
        /*0f94*/ 	.word	0x00000450


	//   ....[8]....
        /*0f98*/ 	.word	0x00000490


	//   ....[9]....
        /*0f9c*/ 	.word	0x000004c0


	//   ....[10]....
        /*0fa0*/ 	.word	0x000004f0


	//   ....[11]....
        /*0fa4*/ 	.word	0x00000520


	//   ....[12]....
        /*0fa8*/ 	.word	0x00000550


	//   ....[13]....
        /*0fac*/ 	.word	0x000005e0


	//   ....[14]....
        /*0fb0*/ 	.word	0x00000630


	//   ....[15]....
        /*0fb4*/ 	.word	0x00000650


	//   ....[16]....
        /*0fb8*/ 	.word	0x000006b0


	//   ....[17]....
        /*0fbc*/ 	.word	0x00004140


	//   ....[18]....
        /*0fc0*/ 	.word	0x00004150


	//   ....[19]....
        /*0fc4*/ 	.word	0x00005dc0


	//   ....[20]....
        /*0fc8*/ 	.word	0x00005dd0


	//   ....[21]....
        /*0fcc*/ 	.word	0x00007740


	//   ....[22]....
        /*0fd0*/ 	.word	0x00007760


	//   ....[23]....
        /*0fd4*/ 	.word	0x00007e50


	//   ....[24]....
        /*0fd8*/ 	.word	0x00007e70


	//   ....[25]....
        /*0fdc*/ 	.word	0x00009190


	//   ....[26]....
        /*0fe0*/ 	.word	0x000091b0


	//   ....[27]....
        /*0fe4*/ 	.word	0x00009340


	//   ....[28]....
        /*0fe8*/ 	.word	0x00009350


	//   ....[29]....
        /*0fec*/ 	.word	0x000094e0


	//   ....[30]....
        /*0ff0*/ 	.word	0x00009500


	//   ....[31]....
        /*0ff4*/ 	.word	0x00009690


	//   ....[32]....
        /*0ff8*/ 	.word	0x000096a0


	//   ....[33]....
        /*0ffc*/ 	.word	0x00009bd0


	//   ....[34]....
        /*1000*/ 	.word	0x00009be0


	//   ....[35]....
        /*1004*/ 	.word	0x00009bf0


	//   ....[36]....
        /*1008*/ 	.word	0x00009c00


	//   ....[37]....
        /*100c*/ 	.word	0x0000a0b0


	//   ....[38]....
        /*1010*/ 	.word	0x0000a0d0


	//   ....[39]....
        /*1014*/ 	.word	0x0000a0f0


	//   ....[40]....
        /*1018*/ 	.word	0x0000a110


	//   ....[41]....
        /*101c*/ 	.word	0x0000a630


	//   ....[42]....
        /*1020*/ 	.word	0x0000a8a0


	//   ....[43]....
        /*1024*/ 	.word	0x0000a8e0


	//   ....[44]....
        /*1028*/ 	.word	0x0000a900


	//   ....[45]....
        /*102c*/ 	.word	0x0000d7e0


	//   ....[46]....
        /*1030*/ 	.word	0x0000d800


	//   ....[47]....
        /*1034*/ 	.word	0x0000d820


	//   ....[48]....
        /*1038*/ 	.word	0x0000d840


	//   ....[49]....
        /*103c*/ 	.word	0x0000db90


	//   ....[50]....
        /*1040*/ 	.word	0x0000de00


	//   ....[51]....
        /*1044*/ 	.word	0x0000de40


	//   ....[52]....
        /*1048*/ 	.word	0x0000de80


	//   ....[53]....
        /*104c*/ 	.word	0x00010ee0


	//   ....[54]....
        /*1050*/ 	.word	0x00010f10


	//   ....[55]....
        /*1054*/ 	.word	0x000110d0


	//   ....[56]....
        /*1058*/ 	.word	0x000110e0


	//   ....[57]....
        /*105c*/ 	.word	0x00011ae0


	//   ....[58]....
        /*1060*/ 	.word	0x00011b00


	//   ....[59]....
        /*1064*/ 	.word	0x00011c70


	//   ....[60]....
        /*1068*/ 	.word	0x00011c80


	//   ....[61]....
        /*106c*/ 	.word	0x00011ee0


	//   ....[62]....
        /*1070*/ 	.word	0x000120a0


	//   ....[63]....
        /*1074*/ 	.word	0x00012620


	//   ....[64]....
        /*1078*/ 	.word	0x00012d30


	//   ....[65]....
        /*107c*/ 	.word	0x00013450


	//   ....[66]....
        /*1080*/ 	.word	0x00013480


	//   ....[67]....
        /*1084*/ 	.word	0x00013490


	//   ....[68]....
        /*1088*/ 	.word	0x000134a0


	//   ....[69]....
        /*108c*/ 	.word	0x000134b0


	//   ....[70]....
        /*1090*/ 	.word	0x000134e0


	//   ....[71]....
        /*1094*/ 	.word	0x00013500


	//   ....[72]....
        /*1098*/ 	.word	0x00013520


	//   ....[73]....
        /*109c*/ 	.word	0x00014ad0


	//   ....[74]....
        /*10a0*/ 	.word	0x00014af0


	//   ....[75]....
        /*10a4*/ 	.word	0x00014c50


	//   ....[76]....
        /*10a8*/ 	.word	0x00014c60


	//   ....[77]....
        /*10ac*/ 	.word	0x00015630


	//   ....[78]....
        /*10b0*/ 	.word	0x00015650


	//   ....[79]....
        /*10b4*/ 	.word	0x000157c0


	//   ....[80]....
        /*10b8*/ 	.word	0x000157d0


	//   ....[81]....
        /*10bc*/ 	.word	0x00015a10


	//   ....[82]....
        /*10c0*/ 	.word	0x00015c10


	//   ....[83]....
        /*10c4*/ 	.word	0x00015e10


	//   ....[84]....
        /*10c8*/ 	.word	0x00016b50


	//   ....[85]....
        /*10cc*/ 	.word	0x00017330


	//   ....[86]....
        /*10d0*/ 	.word	0x00017360


	//   ....[87]....
        /*10d4*/ 	.word	0x00017380


	//   ....[88]....
        /*10d8*/ 	.word	0x000173a0


	//   ....[89]....
        /*10dc*/ 	.word	0x000173c0


	//   ....[90]....
        /*10e0*/ 	.word	0x000173e0


	//   ....[91]....
        /*10e4*/ 	.word	0x00017400


	//   ....[92]....
        /*10e8*/ 	.word	0x00017420


	//   ....[93]....
        /*10ec*/ 	.word	0x00019150


	//   ....[94]....
        /*10f0*/ 	.word	0x00019170


	//   ....[95]....
        /*10f4*/ 	.word	0x000192d0


	//   ....[96]....
        /*10f8*/ 	.word	0x000192e0


	//   ....[97]....
        /*10fc*/ 	.word	0x00019cb0


	//   ....[98]....
        /*1100*/ 	.word	0x00019cd0


	//   ....[99]....
        /*1104*/ 	.word	0x00019e40


	//   ....[100]....
        /*1108*/ 	.word	0x00019e50


	//   ....[101]....
        /*110c*/ 	.word	0x0001a2d0


	//   ....[102]....
        /*1110*/ 	.word	0x0001a300


	//   ....[103]....
        /*1114*/ 	.word	0x0001a320


	//   ....[104]....
        /*1118*/ 	.word	0x0001a340


	//   ....[105]....
        /*111c*/ 	.word	0x0001a360


	//   ....[106]....
        /*1120*/ 	.word	0x0001a380


	//   ....[107]....
        /*1124*/ 	.word	0x0001a3a0


	//   ....[108]....
        /*1128*/ 	.word	0x0001a3c0


	//   ....[109]....
        /*112c*/ 	.word	0x0001bdb0


	//   ....[110]....
        /*1130*/ 	.word	0x0001be00


	//   ....[111]....
        /*1134*/ 	.word	0x0001bf20


	//   ....[112]....
        /*1138*/ 	.word	0x0001bf30


	//   ....[113]....
        /*113c*/ 	.word	0x0001c900


	//   ....[114]....
        /*1140*/ 	.word	0x0001c920


	//   ....[115]....
        /*1144*/ 	.word	0x0001ca10


	//   ....[116]....
        /*1148*/ 	.word	0x0001ca20


	//   ....[117]....
        /*114c*/ 	.word	0x0001cbe0


	//   ....[118]....
        /*1150*/ 	.word	0x0001cde0


	//   ....[119]....
        /*1154*/ 	.word	0x0001cfe0


	//   ....[120]....
        /*1158*/ 	.word	0x0001dd20


	//   ....[121]....
        /*115c*/ 	.word	0x0001e500


	//   ....[122]....
        /*1160*/ 	.word	0x0001e530


	//   ....[123]....
        /*1164*/ 	.word	0x0001e550


	//   ....[124]....
        /*1168*/ 	.word	0x0001e570


	//   ....[125]....
        /*116c*/ 	.word	0x0001e590


	//   ....[126]....
        /*1170*/ 	.word	0x0001e5b0


	//   ....[127]....
        /*1174*/ 	.word	0x0001e5d0


	//   ....[128]....
        /*1178*/ 	.word	0x0001e5f0


	//   ....[129]....
        /*117c*/ 	.word	0x0001feb0


	//   ....[130]....
        /*1180*/ 	.word	0x0001fee0


	//   ....[131]....
        /*1184*/ 	.word	0x0001fef0


	//   ....[132]....
        /*1188*/ 	.word	0x0001ff00


	//   ....[133]....
        /*118c*/ 	.word	0x0001ff10


	//   ....[134]....
        /*1190*/ 	.word	0x0001ff40


	//   ....[135]....
        /*1194*/ 	.word	0x0001ff60


	//   ....[136]....
        /*1198*/ 	.word	0x0001ff80


	//   ....[137]....
        /*119c*/ 	.word	0x00021520


	//   ....[138]....
        /*11a0*/ 	.word	0x00021530


	//   ....[139]....
        /*11a4*/ 	.word	0x00021550


	//   ....[140]....
        /*11a8*/ 	.word	0x00021560


	//   ....[141]....
        /*11ac*/ 	.word	0x00021570


	//   ....[142]....
        /*11b0*/ 	.word	0x00021580


	//   ....[143]....
        /*11b4*/ 	.word	0x000215a0


	//   ....[144]....
        /*11b8*/ 	.word	0x000215b0


	//   ....[145]....
        /*11bc*/ 	.word	0x00021a20


	//   ....[146]....
        /*11c0*/ 	.word	0x00021a40


	//   ....[147]....
        /*11c4*/ 	.word	0x00021ba0


	//   ....[148]....
        /*11c8*/ 	.word	0x00021bb0


	//   ....[149]....
        /*11cc*/ 	.word	0x00021d20


	//   ....[150]....
        /*11d0*/ 	.word	0x00021d40


	//   ....[151]....
        /*11d4*/ 	.word	0x00021eb0


	//   ....[152]....
        /*11d8*/ 	.word	0x00021ec0


	//   ....[153]....
        /*11dc*/ 	.word	0x00022220


	//   ....[154]....
        /*11e0*/ 	.word	0x00022240


	//   ....[155]....
        /*11e4*/ 	.word	0x000227b0


	//   ....[156]....
        /*11e8*/ 	.word	0x000227c0


	//   ....[157]....
        /*11ec*/ 	.word	0x00022d30


	//   ....[158]....
        /*11f0*/ 	.word	0x00022d50


	//   ....[159]....
        /*11f4*/ 	.word	0x000232d0


	//   ....[160]....
        /*11f8*/ 	.word	0x000232e0


	//   ....[161]....
        /*11fc*/ 	.word	0x00024030


	//   ....[162]....
        /*1200*/ 	.word	0x00024050


	//   ....[163]....
        /*1204*/ 	.word	0x000241c0


	//   ....[164]....
        /*1208*/ 	.word	0x000241d0


	//   ....[165]....
        /*120c*/ 	.word	0x00024340


	//   ....[166]....
        /*1210*/ 	.word	0x00024360


	//   ....[167]....
        /*1214*/ 	.word	0x000244d0


	//   ....[168]....
        /*1218*/ 	.word	0x000244e0


	//   ....[169]....
        /*121c*/ 	.word	0x00024710


	//   ....[170]....
        /*1220*/ 	.word	0x00024730


	//   ....[171]....
        /*1224*/ 	.word	0x00024860


	//   ....[172]....
        /*1228*/ 	.word	0x000248a0


	//   ....[173]....
        /*122c*/ 	.word	0x000248d0


	//   ....[174]....
        /*1230*/ 	.word	0x00024900


	//   ....[175]....
        /*1234*/ 	.word	0x00024930


	//   ....[176]....
        /*1238*/ 	.word	0x00024960


	//   ....[177]....
        /*123c*/ 	.word	0x00024ad0


	//   ....[178]....
        /*1240*/ 	.word	0x00024b10


	//   ....[179]....
        /*1244*/ 	.word	0x00024b40


	//   ....[180]....
        /*1248*/ 	.word	0x00024b70


	//   ....[181]....
        /*124c*/ 	.word	0x00024ba0


	//   ....[182]....
        /*1250*/ 	.word	0x00024bd0


	//   ....[183]....
        /*1254*/ 	.word	0x00024c60


	//   ....[184]....
        /*1258*/ 	.word	0x00024cc0


	//   ....[185]....
        /*125c*/ 	.word	0x00024cd0


	//   ....[186]....
        /*1260*/ 	.word	0x00024d30


	//   ....[187]....
        /*1264*/ 	.word	0x00025790


	//   ....[188]....
        /*1268*/ 	.word	0x000257f0


	//   ....[189]....
        /*126c*/ 	.word	0x00025840


	//   ....[190]....
        /*1270*/ 	.word	0x00025890


	//   ....[191]....
        /*1274*/ 	.word	0x000258e0


	//   ....[192]....
        /*1278*/ 	.word	0x00025950


	//   ....[193]....
        /*127c*/ 	.word	0x000259a0


	//   ....[194]....
        /*1280*/ 	.word	0x00025a10


	//   ....[195]....
        /*1284*/ 	.word	0x00025a80


	//   ....[196]....
        /*1288*/ 	.word	0x00025af0


	//   ....[197]....
        /*128c*/ 	.word	0x00025b60


	//   ....[198]....
        /*1290*/ 	.word	0x00025bd0


	//   ....[199]....
        /*1294*/ 	.word	0x00025c40


	//   ....[200]....
        /*1298*/ 	.word	0x00025ca0


	//   ....[201]....
        /*129c*/ 	.word	0x00025d10


	//   ....[202]....
        /*12a0*/ 	.word	0x00025d80


	//   ....[203]....
        /*12a4*/ 	.word	0x00025df0


	//   ....[204]....
        /*12a8*/ 	.word	0x00025e50


	//   ....[205]....
        /*12ac*/ 	.word	0x00025ec0


	//   ....[206]....
        /*12b0*/ 	.word	0x00025f20


	//   ....[207]....
        /*12b4*/ 	.word	0x00025f90


	//   ....[208]....
        /*12b8*/ 	.word	0x00026000


	//   ....[209]....
        /*12bc*/ 	.word	0x00026070


	//   ....[210]....
        /*12c0*/ 	.word	0x000260d0


	//   ....[211]....
        /*12c4*/ 	.word	0x00026140


	//   ....[212]....
        /*12c8*/ 	.word	0x000261b0


	//   ....[213]....
        /*12cc*/ 	.word	0x00026220


	//   ....[214]....
        /*12d0*/ 	.word	0x00026290


	//   ....[215]....
        /*12d4*/ 	.word	0x000262e0


	//   ....[216]....
        /*12d8*/ 	.word	0x00026320


	//   ....[217]....
        /*12dc*/ 	.word	0x00026370


	//   ....[218]....
        /*12e0*/ 	.word	0x000263c0


	//   ....[219]....
        /*12e4*/ 	.word	0x00026410


	//   ....[220]....
        /*12e8*/ 	.word	0x00026460


	//   ....[221]....
        /*12ec*/ 	.word	0x000264b0


	//   ....[222]....
        /*12f0*/ 	.word	0x00026500


	//   ....[223]....
        /*12f4*/ 	.word	0x00026570


	//   ....[224]....
        /*12f8*/ 	.word	0x000265e0


	//   ....[225]....
        /*12fc*/ 	.word	0x00026650


	//   ....[226]....
        /*1300*/ 	.word	0x000266b0


	//   ....[227]....
        /*1304*/ 	.word	0x00026720


	//   ....[228]....
        /*1308*/ 	.word	0x00026790


	//   ....[229]....
        /*130c*/ 	.word	0x00026800


	//   ....[230]....
        /*1310*/ 	.word	0x00026860


	//   ....[231]....
        /*1314*/ 	.word	0x000268d0


	//   ....[232]....
        /*1318*/ 	.word	0x00026940


	//   ....[233]....
        /*131c*/ 	.word	0x000269b0


	//   ....[234]....
        /*1320*/ 	.word	0x00026a20


	//   ....[235]....
        /*1324*/ 	.word	0x00026a70


	//   ....[236]....
        /*1328*/ 	.word	0x00026ab0


	//   ....[237]....
        /*132c*/ 	.word	0x00026b00


	//   ....[238]....
        /*1330*/ 	.word	0x00026b40


	//   ....[239]....
        /*1334*/ 	.word	0x00026b90


	//   ....[240]....
        /*1338*/ 	.word	0x00026bd0


	//   ....[241]....
        /*133c*/ 	.word	0x00026c20


	//   ....[242]....
        /*1340*/ 	.word	0x00026c60


	//   ....[243]....
        /*1344*/ 	.word	0x00026cc0


	//   ....[244]....
        /*1348*/ 	.word	0x00026d30


	//   ....[245]....
        /*134c*/ 	.word	0x00026da0


	//   ....[246]....
        /*1350*/ 	.word	0x00026e00


	//   ....[247]....
        /*1354*/ 	.word	0x00026e70


	//   ....[248]....
        /*1358*/ 	.word	0x00026ee0


	//   ....[249]....
        /*135c*/ 	.word	0x00026f50


	//   ....[250]....
        /*1360*/ 	.word	0x00026fb0


	//   ....[251]....
        /*1364*/ 	.word	0x00027000


	//   ....[252]....
        /*1368*/ 	.word	0x00027040


	//   ....[253]....
        /*136c*/ 	.word	0x00027090


	//   ....[254]....
        /*1370*/ 	.word	0x000270d0


	//   ....[255]....
        /*1374*/ 	.word	0x00027120


	//   ....[0]....
        /*1378*/ 	.word	0x00027160


	//   ....[1]....
        /*137c*/ 	.word	0x000271b0


	//   ....[2]....
        /*1380*/ 	.word	0x000271f0


	//   ....[3]....
        /*1384*/ 	.word	0x00027250


	//   ....[4]....
        /*1388*/ 	.word	0x000272c0


	//   ....[5]....
        /*138c*/ 	.word	0x00027320


	//   ....[6]....
        /*1390*/ 	.word	0x00027390


	//   ....[7]....
        /*1394*/ 	.word	0x00027400


	//   ....[8]....
        /*1398*/ 	.word	0x00027470


	//   ....[9]....
        /*139c*/ 	.word	0x000274d0


	//   ....[10]....
        /*13a0*/ 	.word	0x00027540


	//   ....[11]....
        /*13a4*/ 	.word	0x000275b0


	//   ....[12]....
        /*13a8*/ 	.word	0x00027620


	//   ....[13]....
        /*13ac*/ 	.word	0x00027690


	//   ....[14]....
        /*13b0*/ 	.word	0x000276e0


	//   ....[15]....
        /*13b4*/ 	.word	0x00027720


	//   ....[16]....
        /*13b8*/ 	.word	0x00027770


	//   ....[17]....
        /*13bc*/ 	.word	0x000277b0


	//   ....[18]....
        /*13c0*/ 	.word	0x00027800


	//   ....[19]....
        /*13c4*/ 	.word	0x00027840


	//   ....[20]....
        /*13c8*/ 	.word	0x00027890


	//   ....[21]....
        /*13cc*/ 	.word	0x000278d0


	//   ....[22]....
        /*13d0*/ 	.word	0x00027920


	//   ....[23]....
        /*13d4*/ 	.word	0x00027960


	//   ....[24]....
        /*13d8*/ 	.word	0x000279b0


	//   ....[25]....
        /*13dc*/ 	.word	0x000279f0


	//   ....[26]....
        /*13e0*/ 	.word	0x00027a40


	//   ....[27]....
        /*13e4*/ 	.word	0x00027a90


	//   ....[28]....
        /*13e8*/ 	.word	0x00027ae0


	//   ....[29]....
        /*13ec*/ 	.word	0x00027b30


	//   ....[30]....
        /*13f0*/ 	.word	0x00027ba0


	//   ....[31]....
        /*13f4*/ 	.word	0x00027c10


	//   ....[32]....
        /*13f8*/ 	.word	0x00027c80


	//   ....[33]....
        /*13fc*/ 	.word	0x00027ce0


	//   ....[34]....
        /*1400*/ 	.word	0x00027d50


	//   ....[35]....
        /*1404*/ 	.word	0x00027dc0


	//   ....[36]....
        /*1408*/ 	.word	0x00027e30


	//   ....[37]....
        /*140c*/ 	.word	0x00027e90


	//   ....[38]....
        /*1410*/ 	.word	0x00027f00


	//   ....[39]....
        /*1414*/ 	.word	0x00027f70


	//   ....[40]....
        /*1418*/ 	.word	0x00027fe0


	//   ....[41]....
        /*141c*/ 	.word	0x00028040


	//   ....[42]....
        /*1420*/ 	.word	0x000280b0


	//   ....[43]....
        /*1424*/ 	.word	0x00028120


	//   ....[44]....
        /*1428*/ 	.word	0x00028190


	//   ....[45]....
        /*142c*/ 	.word	0x000281f0


	//   ....[46]....
        /*1430*/ 	.word	0x00028260


	//   ....[47]....
        /*1434*/ 	.word	0x000282d0


	//   ....[48]....
        /*1438*/ 	.word	0x00028340


	//   ....[49]....
        /*143c*/ 	.word	0x000283a0


	//   ....[50]....
        /*1440*/ 	.word	0x00028410


	//   ....[51]....
        /*1444*/ 	.word	0x00028480


	//   ....[52]....
        /*1448*/ 	.word	0x000284f0


	//   ....[53]....
        /*144c*/ 	.word	0x00028550


	//   ....[54]....
        /*1450*/ 	.word	0x000285c0


	//   ....[55]....
        /*1454*/ 	.word	0x00028630


	//   ....[56]....
        /*1458*/ 	.word	0x00028680


	//   ....[57]....
        /*145c*/ 	.word	0x000286c0


	//   ....[58]....
        /*1460*/ 	.word	0x00028710


	//   ....[59]....
        /*1464*/ 	.word	0x00028760


	//   ....[60]....
        /*1468*/ 	.word	0x000287b0


	//   ....[61]....
        /*146c*/ 	.word	0x00028820


	//   ....[62]....
        /*1470*/ 	.word	0x00028870


	//   ....[63]....
        /*1474*/ 	.word	0x000288c0


	//   ....[64]....
        /*1478*/ 	.word	0x00028910


	//   ....[65]....
        /*147c*/ 	.word	0x00028960


	//   ....[66]....
        /*1480*/ 	.word	0x000289b0


	//   ....[67]....
        /*1484*/ 	.word	0x00028a20


	//   ....[68]....
        /*1488*/ 	.word	0x00028a70


	//   ....[69]....
        /*148c*/ 	.word	0x00028ae0


	//   ....[70]....
        /*1490*/ 	.word	0x00028b40


	//   ....[71]....
        /*1494*/ 	.word	0x00028bb0


	//----- nvinfo : EIATTR_EXIT_INSTR_OFFSETS
	.align		4
.L_508:
        /*1498*/ 	.byte	0x04, 0x1c
        /*149a*/ 	.short	(.L_510 - .L_509)


	//   ....[0]....
.L_509:
        /*149c*/ 	.word	0x000010d0


	//   ....[1]....
        /*14a0*/ 	.word	0x00025750


	//----- nvinfo : EIATTR_MAX_THREADS
	.align		4
.L_510:
        /*14a4*/ 	.byte	0x04, 0x05
        /*14a6*/ 	.short	(.L_512 - .L_511)
.L_511:
        /*14a8*/ 	.word	0x00000080
        /*14ac*/ 	.word	0x00000001
        /*14b0*/ 	.word	0x00000001


	//----- nvinfo : EIATTR_CRS_STACK_SIZE
	.align		4
.L_512:
        /*14b4*/ 	.byte	0x04, 0x1e
        /*14b6*/ 	.short	(.L_514 - .L_513)
.L_513:
        /*14b8*/ 	.word	0x00000000
.L_514:


//--------------------- .nv.info._ZN7cutlass13device_kernelIN5flash19enable_sm80_to_sm89INS1_16FlashAttnFwdSm80INS1_25CollectiveMainloopFwdSm80ILi4ELi1ELb0EN4cute5tupleIJNS5_1CILi128EEENS7_ILi64EEENS7_ILi96EEEEEELi96ENS_10bfloat16_tEfNS_4arch4Sm80ELb1ELb0ELb0ELb0ELb1ELb0ELb1ELb1EEENS1_21CollectiveEpilogueFwdINS6_IJS8_SA_S9_EEENS6_IJNS7_ILi1EEESI_SI_EEESC_SE_Li128ELb0ELb1ELb1ELb0EEENS1_30DynamicPersistentTileSchedulerILi128ELi128ELb1ELb1ELb0EEEEEEEEEvNT_6ParamsE --------------------------
	.section	.nv.info._ZN7cutlass13device_kernelIN5flash19enable_sm80_to_sm89INS1_16FlashAttnFwdSm80INS1_25CollectiveMainloopFwdSm80ILi4ELi1ELb0EN4cute5tupleIJNS5_1CILi128EEENS7_ILi64EEENS7_ILi96EEEEEELi96ENS_10bfloat16_tEfNS_4arch4Sm80ELb1ELb0ELb0ELb0ELb1ELb0ELb1ELb1EEENS1_21CollectiveEpilogueFwdINS6_IJS8_SA_S9_EEENS6_IJNS7_ILi1EEESI_SI_EEESC_SE_Li128ELb0ELb1ELb1ELb0EEENS1_30DynamicPersistentTileSchedulerILi128ELi128ELb1ELb1ELb0EEEEEEEEEvNT_6ParamsE,"",@"SHT_CUDA_INFO"
	.sectionflags	@""
	.align	4


	//----- nvinfo : EIATTR_CUDA_API_VERSION
	.align		4
        /*0000*/ 	.byte	0x04, 0x37
        /*0002*/ 	.short	(.L_516 - .L_515)
.L_515:
        /*0004*/ 	.word	0x00000082


	//----- nvinfo : EIATTR_SW2861232_WAR
	.align		4
.L_516:
        /*0008*/ 	.byte	0x01, 0x35
	.zero		2


	//----- nvinfo : EIATTR_PARAM_CBANK
	.align		4
        /*000c*/ 	.byte	0x04, 0x0a
        /*000e*/ 	.short	(.L_518 - .L_517)
	.align		4
.L_517:
        /*0010*/ 	.word	index@(.nv.constant0._ZN7cutlass13device_kernelIN5flash19enable_sm80_to_sm89INS1_16FlashAttnFwdSm80INS1_25CollectiveMainloopFwdSm80ILi4ELi1ELb0EN4cute5tupleIJNS5_1CILi128EEENS7_ILi64EEENS7_ILi96EEEEEELi96ENS_10bfloat16_tEfNS_4arch4Sm80ELb1ELb0ELb0ELb0ELb1ELb0ELb1ELb1EEENS1_21CollectiveEpilogueFwdINS6_IJS8_SA_S9_EEENS6_IJNS7_ILi1EEESI_SI_EEESC_SE_Li128ELb0ELb1ELb1ELb0EEENS1_30DynamicPersistentTileSchedulerILi128ELi128ELb1ELb1ELb0EEEEEEEEEvNT_6ParamsE)
        /*0014*/ 	.short	0x0160
        /*0016*/ 	.short	0x0428


	//----- nvinfo : EIATTR_CBANK_PARAM_SIZE
	.align		4
.L_518:
        /*0018*/ 	.byte	0x03, 0x19
        /*001a*/ 	.short	0x0428


	//----- nvinfo : EIATTR_KPARAM_INFO
	.align		4
        /*001c*/ 	.byte	0x04, 0x17
        /*001e*/ 	.short	(.L_520 - .L_519)
.L_519:
        /*0020*/ 	.word	0x00000000
        /*0024*/ 	.short	0x0000
        /*0026*/ 	.short	0x0000
        /*0028*/ 	.byte	0x00, 0xf0, 0xa1, 0x10


	//----- nvinfo : EIATTR_MAXREG_COUNT
	.align		4
.L_520:
        /*002c*/ 	.byte	0x03, 0x1b
        /*002e*/ 	.short	0x00ff


	//----- nvinfo : EIATTR_NUM_BARRIERS
	.align		4
        /*0030*/ 	.byte	0x02, 0x4c
        /*0032*/ 	.byte	0x06
	.zero		1


	//----- nvinfo : EIATTR_ANNOTATIONS
	.align		4
        /*0034*/ 	.byte	0x04, 0x55
        /*0036*/ 	.short	(.L_522 - .L_521)


	//   ....[0]....
.L_521:
        /* <DEDUP_REMOVED lines=63> */


	//----- nvinfo : EIATTR_MERCURY_ISA_VERSION
	.align		4
.L_522:
        /*0410*/ 	.byte	0x03, 0x5f
        /*0412*/ 	.short	0x0000


	//----- nvinfo : EIATTR_INT_WARP_WIDE_INSTR_OFFSETS
	.align		4
        /*0414*/ 	.byte	0x04, 0x31
        /*0416*/ 	.short	(.L_524 - .L_523)


	//   ....[0]....
.L_523:
        /*0418*/ 	.word	0x0000db90


	//   ....[1]....
        /*041c*/ 	.word	0x0000dc10


	//----- nvinfo : EIATTR_COOP_GROUP_MASK_REGIDS
	.align		4
.L_524:
        /*0420*/ 	.byte	0x04, 0x29
        /*0422*/ 	.short	(.L_526 - .L_525)


	//   ....[0]....
.L_525:
        /*0424*/ 	.word	0xffffffff


	//   ....[1]....
        /*0428*/ 	.word	0xffffffff


	//   ....[2]....
        /*042c*/ 	.word	0xffffffff


	//   ....[3]....
        /*0430*/ 	.word	0xffffffff


	//   ....[4]....
        /*0434*/ 	.word	0xffffffff


	//   ....[5]....
        /*0438*/ 	.word	0xffffffff


	//   ....[6]....
        /*043c*/ 	.word	0xffffffff


	//   ....[7]....
        /*0440*/ 	.word	0xffffffff


	//   ....[8]....
        /*0444*/ 	.word	0xffffffff


	//   ....[9]....
        /*0448*/ 	.word	0xffffffff


	//   ....[10]....
        /*044c*/ 	.word	0xffffffff


	//   ....[11]....
        /*0450*/ 	.word	0xffffffff


	//   ....[12]....
        /*0454*/ 	.word	0xffffffff


	//   ....[13]....
        /*0458*/ 	.word	0xffffffff


	//   ....[14]....
        /*045c*/ 	.word	0xffffffff


	//   ....[15]....
        /*0460*/ 	.word	0xffffffff


	//   ....[16]....
        /*0464*/ 	.word	0xffffffff


	//   ....[17]....
        /*0468*/ 	.word	0xffffffff


	//   ....[18]....
        /*046c*/ 	.word	0xffffffff


	//   ....[19]....
        /*0470*/ 	.word	0xffffffff


	//   ....[20]....
        /*0474*/ 	.word	0xffffffff


	//   ....[21]....
        /*0478*/ 	.word	0xffffffff


	//   ....[22]....
        /*047c*/ 	.word	0xffffffff


	//   ....[23]....
        /*0480*/ 	.word	0xffffffff


	//   ....[24]....
        /*0484*/ 	.word	0xffffffff


	//   ....[25]....
        /*0488*/ 	.word	0xffffffff


	//   ....[26]....
        /*048c*/ 	.word	0xffffffff


	//   ....[27]....
        /*0490*/ 	.word	0xffffffff


	//   ....[28]....
        /*0494*/ 	.word	0xffffffff


	//   ....[29]....
        /*0498*/ 	.word	0xffffffff


	//   ....[30]....
        /*049c*/ 	.word	0xffffffff


	//   ....[31]....
        /*04a0*/ 	.word	0xffffffff


	//   ....[32]....
        /*04a4*/ 	.word	0xffffffff


	//   ....[33]....
        /*04a8*/ 	.word	0xffffffff


	//   ....[34]....
        /*04ac*/ 	.word	0xffffffff


	//   ....[35]....
        /*04b0*/ 	.word	0xffffffff


	//   ....[36]....
        /*04b4*/ 	.word	0xffffffff


	//   ....[37]....
        /*04b8*/ 	.word	0xffffffff


	//   ....[38]....
        /*04bc*/ 	.word	0xffffffff


	//   ....[39]....
        /*04c0*/ 	.word	0xffffffff


	//   ....[40]....
        /*04c4*/ 	.word	0xffffffff


	//   ....[41]....
        /*04c8*/ 	.word	0xffffffff


	//   ....[42]....
        /*04cc*/ 	.word	0xffffffff


	//   ....[43]....
        /*04d0*/ 	.word	0xffffffff


	//   ....[44]....
        /*04d4*/ 	.word	0xffffffff


	//   ....[45]....
        /*04d8*/ 	.word	0xffffffff


	//   ....[46]....
        /*04dc*/ 	.word	0xffffffff


	//   ....[47]....
        /*04e0*/ 	.word	0xffffffff


	//   ....[48]....
        /*04e4*/ 	.word	0xffffffff


	//   ....[49]....
        /*04e8*/ 	.word	0xffffffff


	//   ....[50]....
        /*04ec*/ 	.word	0xffffffff


	//   ....[51]....
        /*04f0*/ 	.word	0xffffffff


	//   ....[52]....
        /*04f4*/ 	.word	0xffffffff


	//   ....[53]....
        /*04f8*/ 	.word	0xffffffff


	//   ....[54]....
        /*04fc*/ 	.word	0xffffffff


	//   ....[55]....
        /*0500*/ 	.word	0xffffffff


	//   ....[56]....
        /*0504*/ 	.word	0xffffffff


	//   ....[57]....
        /*0508*/ 	.word	0xffffffff


	//   ....[58]....
        /*050c*/ 	.word	0xffffffff


	//   ....[59]....
        /*0510*/ 	.word	0xffffffff


	//   ....[60]....
        /*0514*/ 	.word	0xffffffff


	//   ....[61]....
        /*0518*/ 	.word	0xffffffff


	//   ....[62]....
        /*051c*/ 	.word	0xffffffff


	//   ....[63]....
        /*0520*/ 	.word	0xffffffff


	//   ....[64]....
        /*0524*/ 	.word	0xffffffff


	//   ....[65]....
        /*0528*/ 	.word	0xffffffff


	//   ....[66]....
        /*052c*/ 	.word	0xffffffff


	//   ....[67]....
        /*0530*/ 	.word	0xffffffff


	//   ....[68]....
        /*0534*/ 	.word	0xffffffff


	//   ....[69]....
        /*0538*/ 	.word	0xffffffff


	//   ....[70]....
        /*053c*/ 	.word	0xffffffff


	//   ....[71]....
        /*0540*/ 	.word	0xffffffff


	//   ....[72]....
        /*0544*/ 	.word	0xffffffff


	//   ....[73]....
        /*0548*/ 	.word	0xffffffff


	//   ....[74]....
        /*054c*/ 	.word	0xffffffff


	//   ....[75]....
        /*0550*/ 	.word	0xffffffff


	//   ....[76]....
        /*0554*/ 	.word	0xffffffff


	//   ....[77]....
        /*0558*/ 	.word	0xffffffff


	//   ....[78]....
        /*055c*/ 	.word	0xffffffff


	//   ....[79]....
        /*0560*/ 	.word	0xffffffff


	//   ....[80]....
        /*0564*/ 	.word	0xffffffff


	//   ....[81]....
        /*0568*/ 	.word	0xffffffff


	//   ....[82]....
        /*056c*/ 	.word	0xffffffff


	//   ....[83]....
        /*0570*/ 	.word	0xffffffff


	//   ....[84]....
        /*0574*/ 	.word	0xffffffff


	//   ....[85]....
        /*0578*/ 	.word	0xffffffff


	//   ....[86]....
        /*057c*/ 	.word	0xffffffff


	//   ....[87]....
        /*0580*/ 	.word	0xffffffff


	//   ....[88]....
        /*0584*/ 	.word	0xffffffff


	//   ....[89]....
        /*0588*/ 	.word	0xffffffff


	//   ....[90]....
        /*058c*/ 	.word	0xffffffff


	//   ....[91]....
        /*0590*/ 	.word	0xffffffff


	//   ....[92]....
        /*0594*/ 	.word	0xffffffff


	//   ....[93]....
        /*0598*/ 	.word	0xffffffff


	//   ....[94]....
        /*059c*/ 	.word	0xffffffff


	//   ....[95]....
        /*05a0*/ 	.word	0xffffffff


	//   ....[96]....
        /*05a4*/ 	.word	0xffffffff


	//   ....[97]....
        /*05a8*/ 	.word	0xffffffff


	//   ....[98]....
        /*05ac*/ 	.word	0xffffffff


	//   ....[99]....
        /*05b0*/ 	.word	0xffffffff


	//   ....[100]....
        /*05b4*/ 	.word	0xffffffff


	//   ....[101]....
        /*05b8*/ 	.word	0xffffffff


	//   ....[102]....
        /*05bc*/ 	.word	0xffffffff


	//   ....[103]....
        /*05c0*/ 	.word	0xffffffff


	//   ....[104]....
        /*05c4*/ 	.word	0xffffffff


	//   ....[105]....
        /*05c8*/ 	.word	0xffffffff


	//   ....[106]....
        /*05cc*/ 	.word	0xffffffff


	//   ....[107]....
        /*05d0*/ 	.word	0xffffffff


	//   ....[108]....
        /*05d4*/ 	.word	0xffffffff


	//   ....[109]....
        /*05d8*/ 	.word	0xffffffff


	//   ....[110]....
        /*05dc*/ 	.word	0xffffffff


	//   ....[111]....
        /*05e0*/ 	.word	0xffffffff


	//   ....[112]....
        /*05e4*/ 	.word	0xffffffff


	//   ....[113]....
        /*05e8*/ 	.word	0xffffffff


	//   ....[114]....
        /*05ec*/ 	.word	0xffffffff


	//   ....[115]....
        /*05f0*/ 	.word	0xffffffff


	//   ....[116]....
        /*05f4*/ 	.word	0xffffffff


	//   ....[117]....
        /*05f8*/ 	.word	0xffffffff


	//   ....[118]....
        /*05fc*/ 	.word	0xffffffff


	//   ....[119]....
        /*0600*/ 	.word	0xffffffff


	//   ....[120]....
        /*0604*/ 	.word	0xffffffff


	//   ....[121]....
        /*0608*/ 	.word	0xffffffff


	//   ....[122]....
        /*060c*/ 	.word	0xffffffff


	//   ....[123]....
        /*0610*/ 	.word	0xffffffff


	//   ....[124]....
        /*0614*/ 	.word	0xffffffff


	//   ....[125]....
        /*0618*/ 	.word	0xffffffff


	//   ....[126]....
        /*061c*/ 	.word	0xffffffff


	//   ....[127]....
        /*0620*/ 	.word	0xffffffff


	//   ....[128]....
        /*0624*/ 	.word	0xffffffff


	//   ....[129]....
        /*0628*/ 	.word	0xffffffff


	//   ....[130]....
        /*062c*/ 	.word	0xffffffff


	//   ....[131]....
        /*0630*/ 	.word	0xffffffff


	//   ....[132]....
        /*0634*/ 	.word	0xffffffff


	//   ....[133]....
        /*0638*/ 	.word	0xffffffff


	//   ....[134]....
        /*063c*/ 	.word	0xffffffff


	//   ....[135]....
        /*0640*/ 	.word	0xffffffff


	//   ....[136]....
        /*0644*/ 	.word	0xffffffff


	//   ....[137]....
        /*0648*/ 	.word	0xffffffff


	//   ....[138]....
        /*064c*/ 	.word	0xffffffff


	//   ....[139]....
        /*0650*/ 	.word	0xffffffff


	//   ....[140]....
        /*0654*/ 	.word	0xffffffff


	//   ....[141]....
        /*0658*/ 	.word	0xffffffff


	//   ....[142]....
        /*065c*/ 	.word	0xffffffff


	//   ....[143]....
        /*0660*/ 	.word	0xffffffff


	//   ....[144]....
        /*0664*/ 	.word	0xffffffff


	//   ....[145]....
        /*0668*/ 	.word	0xffffffff


	//   ....[146]....
        /*066c*/ 	.word	0xffffffff


	//   ....[147]....
        /*0670*/ 	.word	0xffffffff


	//   ....[148]....
        /*0674*/ 	.word	0xffffffff


	//   ....[149]....
        /*0678*/ 	.word	0xffffffff


	//   ....[150]....
        /*067c*/ 	.word	0xffffffff


	//   ....[151]....
        /*0680*/ 	.word	0xffffffff


	//   ....[152]....
        /*0684*/ 	.word	0xffffffff


	//   ....[153]....
        /*0688*/ 	.word	0xffffffff


	//   ....[154]....
        /*068c*/ 	.word	0xffffffff


	//   ....[155]....
        /*0690*/ 	.word	0xffffffff


	//   ....[156]....
        /*0694*/ 	.word	0xffffffff


	//   ....[157]....
        /*0698*/ 	.word	0xffffffff


	//   ....[158]....
        /*069c*/ 	.word	0xffffffff


	//   ....[159]....
        /*06a0*/ 	.word	0xffffffff


	//   ....[160]....
        /*06a4*/ 	.word	0xffffffff


	//----- nvinfo : EIATTR_COOP_GROUP_INSTR_OFFSETS
	.align		4
.L_526:
        /*06a8*/ 	.byte	0x04, 0x28
        /*06aa*/ 	.short	(.L_528 - .L_527)


	//   ....[0]....
.L_527:
        /*06ac*/ 	.word	0x00000050


	//   ....[1]....
        /*06b0*/ 	.word	0x000018a0


	//   ....[2]....
        /*06b4*/ 	.word	0x000018c0


	//   ....[3]....
        /*06b8*/ 	.word	0x00001af0


	//   ....[4]....
        /*06bc*/ 	.word	0x00001b00


	//   ....[5]....
        /*06c0*/ 	.word	0x00001cc0


	//   ....[6]....
        /*06c4*/ 	.word	0x00001ce0


	//   ....[7]....
        /*06c8*/ 	.word	0x00001ea0


	//   ....[8]....
        /*06cc*/ 	.word	0x00001eb0


	//   ....[9]....
        /*06d0*/ 	.word	0x00002430


	//   ....[10]....
        /*06d4*/ 	.word	0x00002440


	//   ....[11]....
        /*06d8*/ 	.word	0x00002450


	//   ....[12]....
        /*06dc*/ 	.word	0x00002460


	//   ....[13]....
        /*06e0*/ 	.word	0x00002870


	//   ....[14]....
        /*06e4*/ 	.word	0x000028f0


	//   ....[15]....
        /*06e8*/ 	.word	0x00002900


	//   ....[16]....
        /*06ec*/ 	.word	0x00002910


	//   ....[17]....
        /*06f0*/ 	.word	0x000033f0


	//   ....[18]....
        /*06f4*/ 	.word	0x00003410


	//   ....[19]....
        /*06f8*/ 	.word	0x00003530


	//   ....[20]....
        /*06fc*/ 	.word	0x00003550


	//   ....[21]....
        /*0700*/ 	.word	0x000037c0


	//   ....[22]....
        /*0704*/ 	.word	0x00003a00


	//   ....[23]....
        /*0708*/ 	.word	0x00003a10


	//   ....[24]....
        /*070c*/ 	.word	0x00003a20


	//   ....[25]....
        /*0710*/ 	.word	0x00004420


	//   ....[26]....
        /*0714*/ 	.word	0x00004450


	//   ....[27]....
        /*0718*/ 	.word	0x00004470


	//   ....[28]....
        /*071c*/ 	.word	0x00004480


	//   ....[29]....
        /*0720*/ 	.word	0x000044b0


	//   ....[30]....
        /*0724*/ 	.word	0x000044d0


	//   ....[31]....
        /*0728*/ 	.word	0x000044f0


	//   ....[32]....
        /*072c*/ 	.word	0x00004500


	//   ....[33]....
        /*0730*/ 	.word	0x00005fb0


	//   ....[34]....
        /*0734*/ 	.word	0x00005fd0


	//   ....[35]....
        /*0738*/ 	.word	0x000060f0


	//   ....[36]....
        /*073c*/ 	.word	0x00006100


	//   ....[37]....
        /*0740*/ 	.word	0x00006d80


	//   ....[38]....
        /*0744*/ 	.word	0x00006da0


	//   ....[39]....
        /*0748*/ 	.word	0x00006e90


	//   ....[40]....
        /*074c*/ 	.word	0x00006ed0


	//   ....[41]....
        /*0750*/ 	.word	0x00007130


	//   ....[42]....
        /*0754*/ 	.word	0x00007370


	//   ....[43]....
        /*0758*/ 	.word	0x000073a0


	//   ....[44]....
        /*075c*/ 	.word	0x000073d0


	//   ....[45]....
        /*0760*/ 	.word	0x00007a30


	//   ....[46]....
        /*0764*/ 	.word	0x00007b30


	//   ....[47]....
        /*0768*/ 	.word	0x00007c20


	//   ....[48]....
        /*076c*/ 	.word	0x00007d20


	//   ....[49]....
        /*0770*/ 	.word	0x00007d40


	//   ....[50]....
        /*0774*/ 	.word	0x00007d60


	//   ....[51]....
        /*0778*/ 	.word	0x00007e80


	//   ....[52]....
        /*077c*/ 	.word	0x00007ea0


	//   ....[53]....
        /*0780*/ 	.word	0x00009ff0


	//   ....[54]....
        /*0784*/ 	.word	0x0000a010


	//   ....[55]....
        /*0788*/ 	.word	0x0000a070


	//   ....[56]....
        /*078c*/ 	.word	0x0000a0c0


	//   ....[57]....
        /*0790*/ 	.word	0x0000ad20


	//   ....[58]....
        /*0794*/ 	.word	0x0000ad40


	//   ....[59]....
        /*0798*/ 	.word	0x0000ae10


	//   ....[60]....
        /*079c*/ 	.word	0x0000ae30


	//   ....[61]....
        /*07a0*/ 	.word	0x0000b370


	//   ....[62]....
        /*07a4*/ 	.word	0x0000b390


	//   ....[63]....
        /*07a8*/ 	.word	0x0000b3a0


	//   ....[64]....
        /*07ac*/ 	.word	0x0000b3d0


	//   ....[65]....
        /*07b0*/ 	.word	0x0000b3e0


	//   ....[66]....
        /*07b4*/ 	.word	0x0000b400


	//   ....[67]....
        /*07b8*/ 	.word	0x0000b430


	//   ....[68]....
        /*07bc*/ 	.word	0x0000b450


	//   ....[69]....
        /*07c0*/ 	.word	0x0000d1d0


	//   ....[70]....
        /*07c4*/ 	.word	0x0000d200


	//   ....[71]....
        /*07c8*/ 	.word	0x0000d210


	//   ....[72]....
        /*07cc*/ 	.word	0x0000d220


	//   ....[73]....
        /*07d0*/ 	.word	0x0000d230


	//   ....[74]....
        /*07d4*/ 	.word	0x0000d260


	//   ....[75]....
        /*07d8*/ 	.word	0x0000d280


	//   ....[76]....
        /*07dc*/ 	.word	0x0000d2a0


	//   ....[77]....
        /*07e0*/ 	.word	0x0000dd60


	//   ....[78]....
        /*07e4*/ 	.word	0x0000e310


	//   ....[79]....
        /*07e8*/ 	.word	0x0000e320


	//   ....[80]....
        /*07ec*/ 	.word	0x0000e330


	//   ....[81]....
        /*07f0*/ 	.word	0x0000e360


	//   ....[82]....
        /*07f4*/ 	.word	0x0000e3c0


	//   ....[83]....
        /*07f8*/ 	.word	0x0000e3f0


	//   ....[84]....
        /*07fc*/ 	.word	0x0000e410


	//   ....[85]....
        /*0800*/ 	.word	0x0000e420


	//   ....[86]....
        /*0804*/ 	.word	0x0000e510


	//   ....[87]....
        /*0808*/ 	.word	0x0000e540


	//   ....[88]....
        /*080c*/ 	.word	0x0000e8a0


	//   ....[89]....
        /*0810*/ 	.word	0x0000e8c0


	//   ....[90]....
        /*0814*/ 	.word	0x0000ebf0


	//   ....[91]....
        /*0818*/ 	.word	0x0000ec10


	//   ....[92]....
        /*081c*/ 	.word	0x0000ef40


	//   ....[93]....
        /*0820*/ 	.word	0x0000ef50


	//   ....[94]....
        /*0824*/ 	.word	0x0000f5f0


	//   ....[95]....
        /*0828*/ 	.word	0x0000f700


	//   ....[96]....
        /*082c*/ 	.word	0x0000f770


	//   ....[97]....
        /*0830*/ 	.word	0x0000f7d0


	//   ....[98]....
        /*0834*/ 	.word	0x0000f830


	//   ....[99]....
        /*0838*/ 	.word	0x0000f890


	//   ....[100]....
        /*083c*/ 	.word	0x0000f900


	//   ....[101]....
        /*0840*/ 	.word	0x0000f960


	//   ....[102]....
        /*0844*/ 	.word	0x0000f9c0


	//   ....[103]....
        /*0848*/ 	.word	0x0000fa20


	//   ....[104]....
        /*084c*/ 	.word	0x0000fa90


	//   ....[105]....
        /*0850*/ 	.word	0x0000fc20


	//   ....[106]....
        /*0854*/ 	.word	0x0000fc80


	//   ....[107]....
        /*0858*/ 	.word	0x0000fce0


	//   ....[108]....
        /*085c*/ 	.word	0x0000fd40


	//   ....[109]....
        /*0860*/ 	.word	0x0000ffb0


	//   ....[110]....
        /*0864*/ 	.word	0x00010220


	//   ....[111]....
        /*0868*/ 	.word	0x00010840


	//   ....[112]....
        /*086c*/ 	.word	0x00010890


	//   ....[113]....
        /*0870*/ 	.word	0x000108e0


	//   ....[114]....
        /*0874*/ 	.word	0x00010930


	//   ....[115]....
        /*0878*/ 	.word	0x00010980


	//   ....[116]....
        /*087c*/ 	.word	0x000109d0


	//   ....[117]....
        /*0880*/ 	.word	0x00010a20


	//   ....[118]....
        /*0884*/ 	.word	0x00010a70


	//   ....[119]....
        /*0888*/ 	.word	0x00010ae0


	//   ....[120]....
        /*088c*/ 	.word	0x00010b50


	//   ....[121]....
        /*0890*/ 	.word	0x00010ce0


	//   ....[122]....
        /*0894*/ 	.word	0x00010d40


	//   ....[123]....
        /*0898*/ 	.word	0x00010da0


	//   ....[124]....
        /*089c*/ 	.word	0x00010e10


	//   ....[125]....
        /*08a0*/ 	.word	0x00010fa0


	//   ....[126]....
        /*08a4*/ 	.word	0x00011000


	//   ....[127]....
        /*08a8*/ 	.word	0x00011060


	//   ....[128]....
        /*08ac*/ 	.word	0x000110c0


	//   ....[129]....
        /*08b0*/ 	.word	0x00011320


	//   ....[130]....
        /*08b4*/ 	.word	0x00011580


	//   ....[131]....
        /*08b8*/ 	.word	0x00011bc0


	//   ....[132]....
        /*08bc*/ 	.word	0x00011c00


	//   ....[133]....
        /*08c0*/ 	.word	0x00011c50


	//   ....[134]....
        /*08c4*/ 	.word	0x00011c90


	//   ....[135]....
        /*08c8*/ 	.word	0x00011ce0


	//   ....[136]....
        /*08cc*/ 	.word	0x00011d20


	//   ....[137]....
        /*08d0*/ 	.word	0x00011d70


	//   ....[138]....
        /*08d4*/ 	.word	0x00011db0


	//   ....[139]....
        /*08d8*/ 	.word	0x00011e10


	//   ....[140]....
        /*08dc*/ 	.word	0x00011e70


	//   ....[141]....
        /*08e0*/ 	.word	0x00011ee0


	//   ....[142]....
        /*08e4*/ 	.word	0x00012020


	//   ....[143]....
        /*08e8*/ 	.word	0x00012080


	//   ....[144]....
        /*08ec*/ 	.word	0x000120c0


	//   ....[145]....
        /*08f0*/ 	.word	0x00012100


	//   ....[146]....
        /*08f4*/ 	.word	0x00012150


	//   ....[147]....
        /*08f8*/ 	.word	0x00012190


	//   ....[148]....
        /*08fc*/ 	.word	0x000121e0


	//   ....[149]....
        /*0900*/ 	.word	0x00012220


	//   ....[150]....
        /*0904*/ 	.word	0x00012270


	//   ....[151]....
        /*0908*/ 	.word	0x000122b0


	//   ....[152]....
        /*090c*/ 	.word	0x00012300


	//   ....[153]....
        /*0910*/ 	.word	0x00012360


	//   ....[154]....
        /*0914*/ 	.word	0x000123b0


	//   ....[155]....
        /*0918*/ 	.word	0x00012400


	//   ....[156]....
        /*091c*/ 	.word	0x00012450


	//   ....[157]....
        /*0920*/ 	.word	0x000124a0


	//   ....[158]....
        /*0924*/ 	.word	0x000124f0


	//   ....[159]....
        /*0928*/ 	.word	0x00012540


	//   ....[160]....
        /*092c*/ 	.word	0x000125b0


	//----- nvinfo : EIATTR_EXIT_INSTR_OFFSETS
	.align		4
.L_528:
        /*0930*/ 	.byte	0x04, 0x1c
        /*0932*/ 	.short	(.L_530 - .L_529)


	//   ....[0]....
.L_529:
        /*0934*/ 	.word	0x000000a0


	//   ....[1]....
        /*0938*/ 	.word	0x0000f6b0


	//----- nvinfo : EIATTR_MAX_THREADS
	.align		4
.L_530:
        /*093c*/ 	.byte	0x04, 0x05
        /*093e*/ 	.short	(.L_532 - .L_531)
.L_531:
        /*0940*/ 	.word	0x00000080
        /*0944*/ 	.word	0x00000001
        /*0948*/ 	.word	0x00000001


	//----- nvinfo : EIATTR_CRS_STACK_SIZE
	.align		4
.L_532:
        /*094c*/ 	.byte	0x04, 0x1e
        /*094e*/ 	.short	(.L_534 - .L_533)
.L_533:
        /*0950*/ 	.word	0x00000000
.L_534:


//--------------------- .nv.info._ZN7cutlass13device_kernelIN5flash19enable_sm80_to_sm89INS1_16FlashAttnFwdSm80INS1_25CollectiveMainloopFwdSm80ILi4ELi1ELb0EN4cute5tupleIJNS5_1CILi128EEENS7_ILi48EEENS7_ILi96EEEEEELi96ENS_10bfloat16_tEfNS_4arch4Sm80ELb1ELb0ELb0ELb1ELb1ELb0ELb1ELb1EEENS1_21CollectiveEpilogueFwdINS6_IJS8_SA_S9_EEENS6_IJNS7_ILi1EEESI_SI_EEESC_SE_Li128ELb1ELb1ELb1ELb0EEENS1_36VarlenDynamicPersistentTileSchedulerILi128ELi48ELi128ELi128ELb1ELb1ELb0ELb1ELb1ELb1EEEEEEEEEvNT_6ParamsE --------------------------
	.section	.nv.info._ZN7cutlass13device_kernelIN5flash19enable_sm80_to_sm89INS1_16FlashAttnFwdSm80INS1_25CollectiveMainloopFwdSm80ILi4ELi1ELb0EN4cute5tupleIJNS5_1CILi128EEENS7_ILi48EEENS7_ILi96EEEEEELi96ENS_10bfloat16_tEfNS_4arch4Sm80ELb1ELb0ELb0ELb1ELb1ELb0ELb1ELb1EEENS1_21CollectiveEpilogueFwdINS6_IJS8_SA_S9_EEENS6_IJNS7_ILi1EEESI_SI_EEESC_SE_Li128ELb1ELb1ELb1ELb0EEENS1_36VarlenDynamicPersistentTileSchedulerILi128ELi48ELi128ELi128ELb1ELb1ELb0ELb1ELb1ELb1EEEEEEEEEvNT_6ParamsE,"",@"SHT_CUDA_INFO"
	.sectionflags	@""
	.align	4


	//----- nvinfo : EIATTR_CUDA_API_VERSION
	.align		4
        /*0000*/ 	.byte	0x04, 0x37
        /*0002*/ 	.short	(.L_536 - .L_535)
.L_535:
        /*0004*/ 	.word	0x00000082


	//----- nvinfo : EIATTR_SW2861232_WAR
	.align		4
.L_536:
        /*0008*/ 	.byte	0x01, 0x35
	.zero		2


	//----- nvinfo : EIATTR_PARAM_CBANK
	.align		4
        /*000c*/ 	.byte	0x04, 0x0a
        /*000e*/ 	.short	(.L_538 - .L_537)
	.align		4
.L_537:
        /*0010*/ 	.word	index@(.nv.constant0._ZN7cutlass13device_kernelIN5flash19enable_sm80_to_sm89INS1_16FlashAttnFwdSm80INS1_25CollectiveMainloopFwdSm80ILi4ELi1ELb0EN4cute5tupleIJNS5_1CILi128EEENS7_ILi48EEENS7_ILi96EEEEEELi96ENS_10bfloat16_tEfNS_4arch4Sm80ELb1ELb0ELb0ELb1ELb1ELb0ELb1ELb1EEENS1_21CollectiveEpilogueFwdINS6_IJS8_SA_S9_EEENS6_IJNS7_ILi1EEESI_SI_EEESC_SE_Li128ELb1ELb1ELb1ELb0EEENS1_36VarlenDynamicPersistentTileSchedulerILi128ELi48ELi128ELi128ELb1ELb1ELb0ELb1ELb1ELb1EEEEEEEEEvNT_6ParamsE)
        /*0014*/ 	.short	0x0160
        /*0016*/ 	.short	0x0438


	//----- nvinfo : EIATTR_CBANK_PARAM_SIZE
	.align		4
.L_538:
        /*0018*/ 	.byte	0x03, 0x19
        /*001a*/ 	.short	0x0438


	//----- nvinfo : EIATTR_KPARAM_INFO
	.align		4
        /*001c*/ 	.byte	0x04, 0x17
        /*001e*/ 	.short	(.L_540 - .L_539)
.L_539:
        /*0020*/ 	.word	0x00000000
        /*0024*/ 	.short	0x0000
        /*0026*/ 	.short	0x0000
        /*0028*/ 	.byte	0x00, 0xf0, 0xe1, 0x10


	//----- nvinfo : EIATTR_MAXREG_COUNT
	.align		4
.L_540:
        /*002c*/ 	.byte	0x03, 0x1b
        /*002e*/ 	.short	0x00ff


	//----- nvinfo : EIATTR_NUM_BARRIERS
	.align		4
        /*0030*/ 	.byte	0x02, 0x4c
        /*0032*/ 	.byte	0x06
	.zero		1


	//----- nvinfo : EIATTR_ANNOTATIONS
	.align		4
        /*0034*/ 	.byte	0x04, 0x55
        /*0036*/ 	.short	(.L_542 - .L_541)


	//   ....[0]....
.L_541:
        /* <DEDUP_REMOVED lines=16> */


	//----- nvinfo : EIATTR_MERCURY_ISA_VERSION
	.align		4
.L_542:
        /*0128*/ 	.byte	0x03, 0x5f
        /*012a*/ 	.short	0x0000


	//----- nvinfo : EIATTR_INT_WARP_WIDE_INSTR_OFFSETS
	.align		4
        /*012c*/ 	.byte	0x04, 0x31
        /*012e*/ 	.short	(.L_544 - .L_543)


	//   ....[0]....
.L_543:
        /*0130*/ 	.word	0x0000c770


	//   ....[1]....
        /*0134*/ 	.word	0x0000c7f0


	//----- nvinfo : EIATTR_COOP_GROUP_MASK_REGIDS
	.align		4
.L_544:
        /*0138*/ 	.byte	0x04, 0x29
        /*013a*/ 	.short	(.L_546 - .L_545)


	//   ....[0]....
.L_545:
        /*013c*/ 	.word	0xffffffff


	//   ....[1]....
        /*0140*/ 	.word	0xffffffff


	//   ....[2]....
        /*0144*/ 	.word	0xffffffff


	//   ....[3]....
        /*0148*/ 	.word	0xffffffff


	//   ....[4]....
        /*014c*/ 	.word	0xffffffff


	//   ....[5]....
        /*0150*/ 	.word	0xffffffff


	//   ....[6]....
        /*0154*/ 	.word	0xffffffff


	//   ....[7]....
        /*0158*/ 	.word	0xffffffff


	//   ....[8]....
        /*015c*/ 	.word	0xffffffff


	//   ....[9]....
        /*0160*/ 	.word	0xffffffff


	//   ....[10]....
        /*0164*/ 	.word	0xffffffff


	//   ....[11]....
        /*0168*/ 	.word	0xffffffff


	//   ....[12]....
        /*016c*/ 	.word	0xffffffff


	//   ....[13]....
        /*0170*/ 	.word	0xffffffff


	//   ....[14]....
        /*0174*/ 	.word	0xffffffff


	//   ....[15]....
        /*0178*/ 	.word	0xffffffff


	//   ....[16]....
        /*017c*/ 	.word	0xffffffff


	//   ....[17]....
        /*0180*/ 	.word	0xffffffff


	//   ....[18]....
        /*0184*/ 	.word	0xffffffff


	//   ....[19]....
        /*0188*/ 	.word	0xffffffff


	//   ....[20]....
        /*018c*/ 	.word	0xffffffff


	//   ....[21]....
        /*0190*/ 	.word	0xffffffff


	//   ....[22]....
        /*0194*/ 	.word	0xffffffff


	//   ....[23]....
        /*0198*/ 	.word	0xffffffff


	//   ....[24]....
        /*019c*/ 	.word	0xffffffff


	//   ....[25]....
        /*01a0*/ 	.word	0xffffffff


	//   ....[26]....
        /*01a4*/ 	.word	0xffffffff


	//   ....[27]....
        /*01a8*/ 	.word	0xffffffff


	//   ....[28]....
        /*01ac*/ 	.word	0xffffffff


	//   ....[29]....
        /*01b0*/ 	.word	0xffffffff


	//   ....[30]....
        /*01b4*/ 	.word	0xffffffff


	//   ....[31]....
        /*01b8*/ 	.word	0xffffffff


	//   ....[32]....
        /*01bc*/ 	.word	0xffffffff


	//   ....[33]....
        /*01c0*/ 	.word	0xffffffff


	//   ....[34]....
        /*01c4*/ 	.word	0xffffffff


	//   ....[35]....
        /*01c8*/ 	.word	0xffffffff


	//   ....[36]....
        /*01cc*/ 	.word	0xffffffff


	//   ....[37]....
        /*01d0*/ 	.word	0xffffffff


	//   ....[38]....
        /*01d4*/ 	.word	0xffffffff


	//   ....[39]....
        /*01d8*/ 	.word	0xffffffff


	//   ....[40]....
        /*01dc*/ 	.word	0xffffffff


	//   ....[41]....
        /*01e0*/ 	.word	0xffffffff


	//   ....[42]....
        /*01e4*/ 	.word	0xffffffff


	//   ....[43]....
        /*01e8*/ 	.word	0xffffffff


	//   ....[44]....
        /*01ec*/ 	.word	0xffffffff


	//   ....[45]....
        /*01f0*/ 	.word	0xffffffff


	//   ....[46]....
        /*01f4*/ 	.word	0xffffffff


	//   ....[47]....
        /*01f8*/ 	.word	0xffffffff


	//   ....[48]....
        /*01fc*/ 	.word	0xffffffff


	//   ....[49]....
        /*0200*/ 	.word	0xffffffff


	//   ....[50]....
        /*0204*/ 	.word	0xffffffff


	//   ....[51]....
        /*0208*/ 	.word	0xffffffff


	//   ....[52]....
        /*020c*/ 	.word	0xffffffff


	//   ....[53]....
        /*0210*/ 	.word	0xffffffff


	//   ....[54]....
        /*0214*/ 	.word	0xffffffff


	//   ....[55]....
        /*0218*/ 	.word	0xffffffff


	//   ....[56]....
        /*021c*/ 	.word	0xffffffff


	//   ....[57]....
        /*0220*/ 	.word	0xffffffff


	//   ....[58]....
        /*0224*/ 	.word	0xffffffff


	//   ....[59]....
        /*0228*/ 	.word	0xffffffff


	//   ....[60]....
        /*022c*/ 	.word	0xffffffff


	//   ....[61]....
        /*0230*/ 	.word	0xffffffff


	//   ....[62]....
        /*0234*/ 	.word	0xffffffff


	//   ....[63]....
        /*0238*/ 	.word	0xffffffff


	//   ....[64]....
        /*023c*/ 	.word	0xffffffff


	//   ....[65]....
        /*0240*/ 	.word	0xffffffff


	//   ....[66]....
        /*0244*/ 	.word	0xffffffff


	//   ....[67]....
        /*0248*/ 	.word	0xffffffff


	//   ....[68]....
        /*024c*/ 	.word	0xffffffff


	//   ....[69]....
        /*0250*/ 	.word	0xffffffff


	//   ....[70]....
        /*0254*/ 	.word	0xffffffff


	//   ....[71]....
        /*0258*/ 	.word	0xffffffff


	//   ....[72]....
        /*025c*/ 	.word	0xffffffff


	//   ....[73]....
        /*0260*/ 	.word	0xffffffff


	//   ....[74]....
        /*0264*/ 	.word	0xffffffff


	//   ....[75]....
        /*0268*/ 	.word	0xffffffff


	//   ....[76]....
        /*026c*/ 	.word	0xffffffff


	//   ....[77]....
        /*0270*/ 	.word	0xffffffff


	//   ....[78]....
        /*0274*/ 	.word	0xffffffff


	//   ....[79]....
        /*0278*/ 	.word	0xffffffff


	//   ....[80]....
        /*027c*/ 	.word	0xffffffff


	//   ....[81]....
        /*0280*/ 	.word	0xffffffff


	//   ....[82]....
        /*0284*/ 	.word	0xffffffff


	//   ....[83]....
        /*0288*/ 	.word	0xffffffff


	//   ....[84]....
        /*028c*/ 	.word	0xffffffff


	//   ....[85]....
        /*0290*/ 	.word	0xffffffff


	//   ....[86]....
        /*0294*/ 	.word	0xffffffff


	//   ....[87]....
        /*0298*/ 	.word	0xffffffff


	//   ....[88]....
        /*029c*/ 	.word	0xffffffff


	//   ....[89]....
        /*02a0*/ 	.word	0xffffffff


	//   ....[90]....
        /*02a4*/ 	.word	0xffffffff


	//   ....[91]....
        /*02a8*/ 	.word	0xffffffff


	//   ....[92]....
        /*02ac*/ 	.word	0xffffffff


	//   ....[93]....
        /*02b0*/ 	.word	0xffffffff


	//   ....[94]....
        /*02b4*/ 	.word	0xffffffff


	//   ....[95]....
        /*02b8*/ 	.word	0xffffffff


	//   ....[96]....
        /*02bc*/ 	.word	0xffffffff


	//   ....[97]....
        /*02c0*/ 	.word	0xffffffff


	//   ....[98]....
        /*02c4*/ 	.word	0xffffffff


	//   ....[99]....
        /*02c8*/ 	.word	0xffffffff


	//   ....[100]....
        /*02cc*/ 	.word	0xffffffff


	//   ....[101]....
        /*02d0*/ 	.word	0xffffffff


	//   ....[102]....
        /*02d4*/ 	.word	0xffffffff


	//   ....[103]....
        /*02d8*/ 	.word	0xffffffff


	//   ....[104]....
        /*02dc*/ 	.word	0xffffffff


	//   ....[105]....
        /*02e0*/ 	.word	0xffffffff


	//   ....[106]....
        /*02e4*/ 	.word	0xffffffff


	//   ....[107]....
        /*02e8*/ 	.word	0xffffffff


	//   ....[108]....
        /*02ec*/ 	.word	0xffffffff


	//   ....[109]....
        /*02f0*/ 	.word	0xffffffff


	//   ....[110]....
        /*02f4*/ 	.word	0xffffffff


	//   ....[111]....
        /*02f8*/ 	.word	0xffffffff


	//   ....[112]....
        /*02fc*/ 	.word	0xffffffff


	//   ....[113]....
        /*0300*/ 	.word	0xffffffff


	//   ....[114]....
        /*0304*/ 	.word	0xffffffff


	//   ....[115]....
        /*0308*/ 	.word	0xffffffff


	//   ....[116]....
        /*030c*/ 	.word	0xffffffff


	//   ....[117]....
        /*0310*/ 	.word	0xffffffff


	//   ....[118]....
        /*0314*/ 	.word	0xffffffff


	//   ....[119]....
        /*0318*/ 	.word	0xffffffff


	//   ....[120]....
        /*031c*/ 	.word	0xffffffff


	//   ....[121]....
        /*0320*/ 	.word	0xffffffff


	//   ....[122]....
        /*0324*/ 	.word	0xffffffff


	//   ....[123]....
        /*0328*/ 	.word	0xffffffff


	//   ....[124]....
        /*032c*/ 	.word	0xffffffff


	//   ....[125]....
        /*0330*/ 	.word	0xffffffff


	//   ....[126]....
        /*0334*/ 	.word	0xffffffff


	//   ....[127]....
        /*0338*/ 	.word	0xffffffff


	//   ....[128]....
        /*033c*/ 	.word	0xffffffff


	//   ....[129]....
        /*0340*/ 	.word	0xffffffff


	//   ....[130]....
        /*0344*/ 	.word	0xffffffff


	//   ....[131]....
        /*0348*/ 	.word	0xffffffff


	//   ....[132]....
        /*034c*/ 	.word	0xffffffff


	//   ....[133]....
        /*0350*/ 	.word	0xffffffff


	//   ....[134]....
        /*0354*/ 	.word	0xffffffff


	//   ....[135]....
        /*0358*/ 	.word	0xffffffff


	//   ....[136]....
        /*035c*/ 	.word	0xffffffff


	//   ....[137]....
        /*0360*/ 	.word	0xffffffff


	//   ....[138]....
        /*0364*/ 	.word	0xffffffff


	//   ....[139]....
        /*0368*/ 	.word	0xffffffff


	//   ....[140]....
        /*036c*/ 	.word	0xffffffff


	//   ....[141]....
        /*0370*/ 	.word	0xffffffff


	//   ....[142]....
        /*0374*/ 	.word	0xffffffff


	//   ....[143]....
        /*0378*/ 	.word	0xffffffff


	//   ....[144]....
        /*037c*/ 	.word	0xffffffff


	//   ....[145]....
        /*0380*/ 	.word	0xffffffff


	//   ....[146]....
        /*0384*/ 	.word	0xffffffff


	//   ....[147]....
        /*0388*/ 	.word	0xffffffff


	//   ....[148]....
        /*038c*/ 	.word	0xffffffff


	//   ....[149]....
        /*0390*/ 	.word	0xffffffff


	//   ....[150]....
        /*0394*/ 	.word	0xffffffff


	//   ....[151]....
        /*0398*/ 	.word	0xffffffff


	//   ....[152]....
        /*039c*/ 	.word	0xffffffff


	//   ....[153]....
        /*03a0*/ 	.word	0xffffffff


	//   ....[154]....
        /*03a4*/ 	.word	0xffffffff


	//   ....[155]....
        /*03a8*/ 	.word	0xffffffff


	//   ....[156]....
        /*03ac*/ 	.word	0xffffffff


	//   ....[157]....
        /*03b0*/ 	.word	0xffffffff


	//   ....[158]....
        /*03b4*/ 	.word	0xffffffff


	//   ....[159]....
        /*03b8*/ 	.word	0xffffffff


	//   ....[160]....
        /*03bc*/ 	.word	0xffffffff


	//   ....[161]....
        /*03c0*/ 	.word	0xffffffff


	//   ....[162]....
        /*03c4*/ 	.word	0xffffffff


	//   ....[163]....
        /*03c8*/ 	.word	0xffffffff


	//   ....[164]....
        /*03cc*/ 	.word	0xffffffff


	//   ....[165]....
        /*03d0*/ 	.word	0xffffffff


	//   ....[166]....
        /*03d4*/ 	.word	0xffffffff


	//   ....[167]....
        /*03d8*/ 	.word	0xffffffff


	//   ....[168]....
        /*03dc*/ 	.word	0xffffffff


	//   ....[169]....
        /*03e0*/ 	.word	0xffffffff


	//   ....[170]....
        /*03e4*/ 	.word	0xffffffff


	//   ....[171]....
        /*03e8*/ 	.word	0xffffffff


	//   ....[172]....
        /*03ec*/ 	.word	0xffffffff


	//   ....[173]....
        /*03f0*/ 	.word	0xffffffff


	//   ....[174]....
        /*03f4*/ 	.word	0xffffffff


	//   ....[175]....
        /*03f8*/ 	.word	0xffffffff


	//   ....[176]....
        /*03fc*/ 	.word	0xffffffff


	//   ....[177]....
        /*0400*/ 	.word	0xffffffff


	//   ....[178]....
        /*0404*/ 	.word	0xffffffff


	//   ....[179]....
        /*0408*/ 	.word	0xffffffff


	//   ....[180]....
        /*040c*/ 	.word	0xffffffff


	//   ....[181]....
        /*0410*/ 	.word	0xffffffff


	//   ....[182]....
        /*0414*/ 	.word	0xffffffff


	//   ....[183]....
        /*0418*/ 	.word	0xffffffff


	//   ....[184]....
        /*041c*/ 	.word	0xffffffff


	//   ....[185]....
        /*0420*/ 	.word	0xffffffff


	//   ....[186]....
        /*0424*/ 	.word	0xffffffff


	//   ....[187]....
        /*0428*/ 	.word	0xffffffff


	//   ....[188]....
        /*042c*/ 	.word	0xffffffff


	//   ....[189]....
        /*0430*/ 	.word	0xffffffff


	//   ....[190]....
        /*0434*/ 	.word	0xffffffff


	//   ....[191]....
        /*0438*/ 	.word	0xffffffff


	//   ....[192]....
        /*043c*/ 	.word	0xffffffff


	//   ....[193]....
        /*0440*/ 	.word	0xffffffff


	//   ....[194]....
        /*0444*/ 	.word	0xffffffff


	//   ....[195]....
        /*0448*/ 	.word	0xffffffff


	//   ....[196]....
        /*044c*/ 	.word	0xffffffff


	//   ....[197]....
        /*0450*/ 	.word	0xffffffff


	//   ....[198]....
        /*0454*/ 	.word	0xffffffff


	//   ....[199]....
        /*0458*/ 	.word	0xffffffff


	//   ....[200]....
        /*045c*/ 	.word	0xffffffff


	//   ....[201]....
        /*0460*/ 	.word	0xffffffff


	//   ....[202]....
        /*0464*/ 	.word	0xffffffff


	//   ....[203]....
        /*0468*/ 	.word	0xffffffff


	//   ....[204]....
        /*046c*/ 	.word	0xffffffff


	//   ....[205]....
        /*0470*/ 	.word	0xffffffff


	//   ....[206]....
        /*0474*/ 	.word	0xffffffff


	//   ....[207]....
        /*0478*/ 	.word	0xffffffff


	//   ....[208]....
        /*047c*/ 	.word	0xffffffff


	//   ....[209]....
        /*0480*/ 	.word	0xffffffff


	//   ....[210]....
        /*0484*/ 	.word	0xffffffff


	//   ....[211]....
        /*0488*/ 	.word	0xffffffff


	//   ....[212]....
        /*048c*/ 	.word	0xffffffff


	//   ....[213]....
        /*0490*/ 	.word	0xffffffff


	//   ....[214]....
        /*0494*/ 	.word	0xffffffff


	//   ....[215]....
        /*0498*/ 	.word	0xffffffff


	//   ....[216]....
        /*049c*/ 	.word	0xffffffff


	//   ....[217]....
        /*04a0*/ 	.word	0xffffffff


	//   ....[218]....
        /*04a4*/ 	.word	0xffffffff


	//   ....[219]....
        /*04a8*/ 	.word	0xffffffff


	//   ....[220]....
        /*04ac*/ 	.word	0xffffffff


	//   ....[221]....
        /*04b0*/ 	.word	0xffffffff


	//   ....[222]....
        /*04b4*/ 	.word	0xffffffff


	//   ....[223]....
        /*04b8*/ 	.word	0xffffffff


	//   ....[224]....
        /*04bc*/ 	.word	0xffffffff


	//   ....[225]....
        /*04c0*/ 	.word	0xffffffff


	//   ....[226]....
        /*04c4*/ 	.word	0xffffffff


	//   ....[227]....
        /*04c8*/ 	.word	0xffffffff


	//   ....[228]....
        /*04cc*/ 	.word	0xffffffff


	//   ....[229]....
        /*04d0*/ 	.word	0xffffffff


	//   ....[230]....
        /*04d4*/ 	.word	0xffffffff


	//   ....[231]....
        /*04d8*/ 	.word	0xffffffff


	//   ....[232]....
        /*04dc*/ 	.word	0xffffffff


	//   ....[233]....
        /*04e0*/ 	.word	0xffffffff


	//   ....[234]....
        /*04e4*/ 	.word	0xffffffff


	//   ....[235]....
        /*04e8*/ 	.word	0xffffffff


	//   ....[236]....
        /*04ec*/ 	.word	0xffffffff


	//   ....[237]....
        /*04f0*/ 	.word	0xffffffff


	//   ....[238]....
        /*04f4*/ 	.word	0xffffffff


	//   ....[239]....
        /*04f8*/ 	.word	0xffffffff


	//   ....[240]....
        /*04fc*/ 	.word	0xffffffff


	//   ....[241]....
        /*0500*/ 	.word	0xffffffff


	//   ....[242]....
        /*0504*/ 	.word	0xffffffff


	//   ....[243]....
        /*0508*/ 	.word	0xffffffff


	//   ....[244]....
        /*050c*/ 	.word	0xffffffff


	//   ....[245]....
        /*0510*/ 	.word	0xffffffff


	//   ....[246]....
        /*0514*/ 	.word	0xffffffff


	//   ....[247]....
        /*0518*/ 	.word	0xffffffff


	//   ....[248]....
        /*051c*/ 	.word	0xffffffff


	//   ....[249]....
        /*0520*/ 	.word	0xffffffff


	//   ....[250]....
        /*0524*/ 	.word	0xffffffff


	//   ....[251]....
        /*0528*/ 	.word	0xffffffff


	//   ....[252]....
        /*052c*/ 	.word	0xffffffff


	//   ....[253]....
        /*0530*/ 	.word	0xffffffff


	//   ....[254]....
        /*0534*/ 	.word	0xffffffff


	//   ....[255]....
        /*0538*/ 	.word	0xffffffff


	//   ....[0]....
        /*053c*/ 	.word	0xffffffff


	//   ....[1]....
        /*0540*/ 	.word	0xffffffff


	//   ....[2]....
        /*0544*/ 	.word	0xffffffff


	//   ....[3]....
        /*0548*/ 	.word	0xffffffff


	//   ....[4]....
        /*054c*/ 	.word	0xffffffff


	//   ....[5]....
        /*0550*/ 	.word	0xffffffff


	//   ....[6]....
        /*0554*/ 	.word	0xffffffff


	//   ....[7]....
        /*0558*/ 	.word	0xffffffff


	//----- nvinfo : EIATTR_COOP_GROUP_INSTR_OFFSETS
	.align		4
.L_546:
        /*055c*/ 	.byte	0x04, 0x28
        /*055e*/ 	.short	(.L_548 - .L_547)


	//   ....[0]....
.L_547:
        /*0560*/ 	.word	0x00000050


	//   ....[1]....
        /*0564*/ 	.word	0x000001e0


	//   ....[2]....
        /*0568*/ 	.word	0x00000210


	//   ....[3]....
        /*056c*/ 	.word	0x00000240


	//   ....[4]....
        /*0570*/ 	.word	0x00000270


	//   ....[5]....
        /*0574*/ 	.word	0x000002a0


	//   ....[6]....
        /*0578*/ 	.word	0x000002d0


	//   ....[7]....
        /*057c*/ 	.word	0x00000430


	//   ....[8]....
        /*0580*/ 	.word	0x00000470


	//   ....[9]....
        /*0584*/ 	.word	0x000004a0


	//   ....[10]....
        /*0588*/ 	.word	0x000004d0


	//   ....[11]....
        /*058c*/ 	.word	0x00000500


	//   ....[12]....
        /*0590*/ 	.word	0x00000530


	//   ....[13]....
        /*0594*/ 	.word	0x000005c0


	//   ....[14]....
        /*0598*/ 	.word	0x00000600


	//   ....[15]....
        /*059c*/ 	.word	0x00000620


	//   ....[16]....
        /*05a0*/ 	.word	0x00000680


	//   ....[17]....
        /*05a4*/ 	.word	0x00002740


	//   ....[18]....
        /*05a8*/ 	.word	0x00002760


	//   ....[19]....
        /*05ac*/ 	.word	0x000028f0


	//   ....[20]....
        /*05b0*/ 	.word	0x00002900


	//   ....[21]....
        /*05b4*/ 	.word	0x00002a80


	//   ....[22]....
        /*05b8*/ 	.word	0x00002aa0


	//   ....[23]....
        /*05bc*/ 	.word	0x00002c20


	//   ....[24]....
        /*05c0*/ 	.word	0x00002c30


	//   ....[25]....
        /*05c4*/ 	.word	0x000030d0


	//   ....[26]....
        /*05c8*/ 	.word	0x000030f0


	//   ....[27]....
        /*05cc*/ 	.word	0x00003120


	//   ....[28]....
        /*05d0*/ 	.word	0x00003220


	//   ....[29]....
        /*05d4*/ 	.word	0x000032d0


	//   ....[30]....
        /*05d8*/ 	.word	0x00003340


	//   ....[31]....
        /*05dc*/ 	.word	0x00003600


	//   ....[32]....
        /*05e0*/ 	.word	0x00003610


	//   ....[33]....
        /*05e4*/ 	.word	0x00003f60


	//   ....[34]....
        /*05e8*/ 	.word	0x00003f80


	//   ....[35]....
        /*05ec*/ 	.word	0x00004100


	//   ....[36]....
        /*05f0*/ 	.word	0x00004110


	//   ....[37]....
        /*05f4*/ 	.word	0x000042e0


	//   ....[38]....
        /*05f8*/ 	.word	0x000044a0


	//   ....[39]....
        /*05fc*/ 	.word	0x000044b0


	//   ....[40]....
        /*0600*/ 	.word	0x000044c0


	//   ....[41]....
        /*0604*/ 	.word	0x00004c50


	//   ....[42]....
        /*0608*/ 	.word	0x00004c70


	//   ....[43]....
        /*060c*/ 	.word	0x00004c90


	//   ....[44]....
        /*0610*/ 	.word	0x00004ca0


	//   ....[45]....
        /*0614*/ 	.word	0x00004cd0


	//   ....[46]....
        /*0618*/ 	.word	0x00004cf0


	//   ....[47]....
        /*061c*/ 	.word	0x00004d10


	//   ....[48]....
        /*0620*/ 	.word	0x00004d20


	//   ....[49]....
        /*0624*/ 	.word	0x000061f0


	//   ....[50]....
        /*0628*/ 	.word	0x00006210


	//   ....[51]....
        /*062c*/ 	.word	0x00006380


	//   ....[52]....
        /*0630*/ 	.word	0x00006390


	//   ....[53]....
        /*0634*/ 	.word	0x00006cb0


	//   ....[54]....
        /*0638*/ 	.word	0x00006cd0


	//   ....[55]....
        /*063c*/ 	.word	0x00006e20


	//   ....[56]....
        /*0640*/ 	.word	0x00006e30


	//   ....[57]....
        /*0644*/ 	.word	0x00006ff0


	//   ....[58]....
        /*0648*/ 	.word	0x000071a0


	//   ....[59]....
        /*064c*/ 	.word	0x000071b0


	//   ....[60]....
        /*0650*/ 	.word	0x000071c0


	//   ....[61]....
        /*0654*/ 	.word	0x00007740


	//   ....[62]....
        /*0658*/ 	.word	0x00007760


	//   ....[63]....
        /*065c*/ 	.word	0x00007840


	//   ....[64]....
        /*0660*/ 	.word	0x00007860


	//   ....[65]....
        /*0664*/ 	.word	0x00007940


	//   ....[66]....
        /*0668*/ 	.word	0x00007960


	//   ....[67]....
        /*066c*/ 	.word	0x00007a40


	//   ....[68]....
        /*0670*/ 	.word	0x00007a60


	//   ....[69]....
        /*0674*/ 	.word	0x000094e0


	//   ....[70]....
        /*0678*/ 	.word	0x000094f0


	//   ....[71]....
        /*067c*/ 	.word	0x00009660


	//   ....[72]....
        /*0680*/ 	.word	0x00009670


	//   ....[73]....
        /*0684*/ 	.word	0x00009f90


	//   ....[74]....
        /*0688*/ 	.word	0x00009fb0


	//   ....[75]....
        /*068c*/ 	.word	0x0000a0d0


	//   ....[76]....
        /*0690*/ 	.word	0x0000a0e0


	//   ....[77]....
        /*0694*/ 	.word	0x0000a510


	//   ....[78]....
        /*0698*/ 	.word	0x0000a540


	//   ....[79]....
        /*069c*/ 	.word	0x0000a560


	//   ....[80]....
        /*06a0*/ 	.word	0x0000a580


	//   ....[81]....
        /*06a4*/ 	.word	0x0000a5a0


	//   ....[82]....
        /*06a8*/ 	.word	0x0000a5c0


	//   ....[83]....
        /*06ac*/ 	.word	0x0000a5e0


	//   ....[84]....
        /*06b0*/ 	.word	0x0000a600


	//   ....[85]....
        /*06b4*/ 	.word	0x0000bdc0


	//   ....[86]....
        /*06b8*/ 	.word	0x0000bdf0


	//   ....[87]....
        /*06bc*/ 	.word	0x0000be00


	//   ....[88]....
        /*06c0*/ 	.word	0x0000be10


	//   ....[89]....
        /*06c4*/ 	.word	0x0000be20


	//   ....[90]....
        /*06c8*/ 	.word	0x0000be50


	//   ....[91]....
        /*06cc*/ 	.word	0x0000be70


	//   ....[92]....
        /*06d0*/ 	.word	0x0000be90


	//   ....[93]....
        /*06d4*/ 	.word	0x0000d3c0


	//   ....[94]....
        /*06d8*/ 	.word	0x0000d3d0


	//   ....[95]....
        /*06dc*/ 	.word	0x0000d3e0


	//   ....[96]....
        /*06e0*/ 	.word	0x0000d3f0


	//   ....[97]....
        /*06e4*/ 	.word	0x0000d400


	//   ....[98]....
        /*06e8*/ 	.word	0x0000d410


	//   ....[99]....
        /*06ec*/ 	.word	0x0000d420


	//   ....[100]....
        /*06f0*/ 	.word	0x0000d440


	//   ....[101]....
        /*06f4*/ 	.word	0x0000d830


	//   ....[102]....
        /*06f8*/ 	.word	0x0000d850


	//   ....[103]....
        /*06fc*/ 	.word	0x0000d9b0


	//   ....[104]....
        /*0700*/ 	.word	0x0000d9c0


	//   ....[105]....
        /*0704*/ 	.word	0x0000db20


	//   ....[106]....
        /*0708*/ 	.word	0x0000db40


	//   ....[107]....
        /*070c*/ 	.word	0x0000dca0


	//   ....[108]....
        /*0710*/ 	.word	0x0000dcb0


	//   ....[109]....
        /*0714*/ 	.word	0x0000e000


	//   ....[110]....
        /*0718*/ 	.word	0x0000e020


	//   ....[111]....
        /*071c*/ 	.word	0x0000e570


	//   ....[112]....
        /*0720*/ 	.word	0x0000e580


	//   ....[113]....
        /*0724*/ 	.word	0x0000ead0


	//   ....[114]....
        /*0728*/ 	.word	0x0000eaf0


	//   ....[115]....
        /*072c*/ 	.word	0x0000f040


	//   ....[116]....
        /*0730*/ 	.word	0x0000f050


	//   ....[117]....
        /*0734*/ 	.word	0x0000fca0


	//   ....[118]....
        /*0738*/ 	.word	0x0000fcc0


	//   ....[119]....
        /*073c*/ 	.word	0x0000fe30


	//   ....[120]....
        /*0740*/ 	.word	0x0000fe40


	//   ....[121]....
        /*0744*/ 	.word	0x0000ffa0


	//   ....[122]....
        /*0748*/ 	.word	0x0000ffc0


	//   ....[123]....
        /*074c*/ 	.word	0x00010120


	//   ....[124]....
        /*0750*/ 	.word	0x00010130


	//   ....[125]....
        /*0754*/ 	.word	0x00010330


	//   ....[126]....
        /*0758*/ 	.word	0x00010350


	//   ....[127]....
        /*075c*/ 	.word	0x00010470


	//   ....[128]....
        /*0760*/ 	.word	0x000104b0


	//   ....[129]....
        /*0764*/ 	.word	0x000104e0


	//   ....[130]....
        /*0768*/ 	.word	0x00010510


	//   ....[131]....
        /*076c*/ 	.word	0x00010540


	//   ....[132]....
        /*0770*/ 	.word	0x00010570


	//   ....[133]....
        /*0774*/ 	.word	0x000106c0


	//   ....[134]....
        /*0778*/ 	.word	0x00010700


	//   ....[135]....
        /*077c*/ 	.word	0x00010730


	//   ....[136]....
        /*0780*/ 	.word	0x00010760


	//   ....[137]....
        /*0784*/ 	.word	0x00010790


	//   ....[138]....
        /*0788*/ 	.word	0x000107c0


	//   ....[139]....
        /*078c*/ 	.word	0x00010850


	//   ....[140]....
        /*0790*/ 	.word	0x00010890


	//   ....[141]....
        /*0794*/ 	.word	0x000108a0


	//   ....[142]....
        /*0798*/ 	.word	0x00010900


	//   ....[143]....
        /*079c*/ 	.word	0x000112b0


	//   ....[144]....
        /*07a0*/ 	.word	0x00011310


	//   ....[145]....
        /*07a4*/ 	.word	0x00011360


	//   ....[146]....
        /*07a8*/ 	.word	0x000113b0


	//   ....[147]....
        /*07ac*/ 	.word	0x00011400


	//   ....[148]....
        /*07b0*/ 	.word	0x00011470


	//   ....[149]....
        /*07b4*/ 	.word	0x000114c0


	//   ....[150]....
        /*07b8*/ 	.word	0x00011530


	//   ....[151]....
        /*07bc*/ 	.word	0x000115a0


	//   ....[152]....
        /*07c0*/ 	.word	0x00011610


	//   ....[153]....
        /*07c4*/ 	.word	0x00011680


	//   ....[154]....
        /*07c8*/ 	.word	0x000116f0


	//   ....[155]....
        /*07cc*/ 	.word	0x00011760


	//   ....[156]....
        /*07d0*/ 	.word	0x000117c0


	//   ....[157]....
        /*07d4*/ 	.word	0x00011830


	//   ....[158]....
        /*07d8*/ 	.word	0x000118a0


	//   ....[159]....
        /*07dc*/ 	.word	0x00011910


	//   ....[160]....
        /*07e0*/ 	.word	0x00011970


	//   ....[161]....
        /*07e4*/ 	.word	0x000119e0


	//   ....[162]....
        /*07e8*/ 	.word	0x00011a40


	//   ....[163]....
        /*07ec*/ 	.word	0x00011ab0


	//   ....[164]....
        /*07f0*/ 	.word	0x00011b20


	//   ....[165]....
        /*07f4*/ 	.word	0x00011b90


	//   ....[166]....
        /*07f8*/ 	.word	0x00011bf0


	//   ....[167]....
        /*07fc*/ 	.word	0x00011c60


	//   ....[168]....
        /*0800*/ 	.word	0x00011cd0


	//   ....[169]....
        /*0804*/ 	.word	0x00011ec0


	//   ....[170]....
        /*0808*/ 	.word	0x000120b0


	//   ....[171]....
        /*080c*/ 	.word	0x00012550


	//   ....[172]....
        /*0810*/ 	.word	0x000125a0


	//   ....[173]....
        /*0814*/ 	.word	0x000125f0


	//   ....[174]....
        /*0818*/ 	.word	0x00012640


	//   ....[175]....
        /*081c*/ 	.word	0x00012690


	//   ....[176]....
        /*0820*/ 	.word	0x000126e0


	//   ....[177]....
        /*0824*/ 	.word	0x00012730


	//   ....[178]....
        /*0828*/ 	.word	0x00012780


	//   ....[179]....
        /*082c*/ 	.word	0x000127f0


	//   ....[180]....
        /*0830*/ 	.word	0x00012860


	//   ....[181]....
        /*0834*/ 	.word	0x000128d0


	//   ....[182]....
        /*0838*/ 	.word	0x00012930


	//   ....[183]....
        /*083c*/ 	.word	0x000129a0


	//   ....[184]....
        /*0840*/ 	.word	0x00012a10


	//   ....[185]....
        /*0844*/ 	.word	0x00012a80


	//   ....[186]....
        /*0848*/ 	.word	0x00012ae0


	//   ....[187]....
        /*084c*/ 	.word	0x00012b40


	//   ....[188]....
        /*0850*/ 	.word	0x00012ba0


	//   ....[189]....
        /*0854*/ 	.word	0x00012d70


	//   ....[190]....
        /*0858*/ 	.word	0x00012f40


	//   ....[191]....
        /*085c*/ 	.word	0x00013400


	//   ....[192]....
        /*0860*/ 	.word	0x00013440


	//   ....[193]....
        /*0864*/ 	.word	0x00013490


	//   ....[194]....
        /*0868*/ 	.word	0x000134d0


	//   ....[195]....
        /*086c*/ 	.word	0x00013520


	//   ....[196]....
        /*0870*/ 	.word	0x00013560


	//   ....[197]....
        /*0874*/ 	.word	0x000135b0


	//   ....[198]....
        /*0878*/ 	.word	0x000135f0


	//   ....[199]....
        /*087c*/ 	.word	0x00013640


	//   ....[200]....
        /*0880*/ 	.word	0x000136a0


	//   ....[201]....
        /*0884*/ 	.word	0x00013700


	//   ....[202]....
        /*0888*/ 	.word	0x00013770


	//   ....[203]....
        /*088c*/ 	.word	0x000137e0


	//   ....[204]....
        /*0890*/ 	.word	0x00013850


	//   ....[205]....
        /*0894*/ 	.word	0x000138b0


	//   ....[206]....
        /*0898*/ 	.word	0x00013900


	//   ....[207]....
        /*089c*/ 	.word	0x00013940


	//   ....[208]....
        /*08a0*/ 	.word	0x00013990


	//   ....[209]....
        /*08a4*/ 	.word	0x000139d0


	//   ....[210]....
        /*08a8*/ 	.word	0x00013a20


	//   ....[211]....
        /*08ac*/ 	.word	0x00013a60


	//   ....[212]....
        /*08b0*/ 	.word	0x00013ab0


	//   ....[213]....
        /*08b4*/ 	.word	0x00013af0


	//   ....[214]....
        /*08b8*/ 	.word	0x00013b40


	//   ....[215]....
        /*08bc*/ 	.word	0x00013b90


	//   ....[216]....
        /*08c0*/ 	.word	0x00013be0


	//   ....[217]....
        /*08c4*/ 	.word	0x00013c30


	//   ....[218]....
        /*08c8*/ 	.word	0x00013c80


	//   ....[219]....
        /*08cc*/ 	.word	0x00013cd0


	//   ....[220]....
        /*08d0*/ 	.word	0x00013d20


	//   ....[221]....
        /*08d4*/ 	.word	0x00013d70


	//   ....[222]....
        /*08d8*/ 	.word	0x00013de0


	//   ....[223]....
        /*08dc*/ 	.word	0x00013e50


	//   ....[224]....
        /*08e0*/ 	.word	0x00013ec0


	//   ....[225]....
        /*08e4*/ 	.word	0x00013f20


	//   ....[226]....
        /*08e8*/ 	.word	0x00013f90


	//   ....[227]....
        /*08ec*/ 	.word	0x00014000


	//   ....[228]....
        /*08f0*/ 	.word	0x00014070


	//   ....[229]....
        /*08f4*/ 	.word	0x000140d0


	//   ....[230]....
        /*08f8*/ 	.word	0x00014140


	//   ....[231]....
        /*08fc*/ 	.word	0x000141b0


	//   ....[232]....
        /*0900*/ 	.word	0x00014220


	//   ....[233]....
        /*0904*/ 	.word	0x00014280


	//   ....[234]....
        /*0908*/ 	.word	0x000142f0


	//   ....[235]....
        /*090c*/ 	.word	0x00014360


	//   ....[236]....
        /*0910*/ 	.word	0x000143d0


	//   ....[237]....
        /*0914*/ 	.word	0x00014430


	//   ....[238]....
        /*0918*/ 	.word	0x000144a0


	//   ....[239]....
        /*091c*/ 	.word	0x00014510


	//   ....[240]....
        /*0920*/ 	.word	0x00014580


	//   ....[241]....
        /*0924*/ 	.word	0x000145e0


	//   ....[242]....
        /*0928*/ 	.word	0x00014650


	//   ....[243]....
        /*092c*/ 	.word	0x000146c0


	//   ....[244]....
        /*0930*/ 	.word	0x00014730


	//   ....[245]....
        /*0934*/ 	.word	0x00014790


	//   ....[246]....
        /*0938*/ 	.word	0x00014800


	//   ....[247]....
        /*093c*/ 	.word	0x00014870


	//   ....[248]....
        /*0940*/ 	.word	0x000148c0


	//   ....[249]....
        /*0944*/ 	.word	0x00014900


	//   ....[250]....
        /*0948*/ 	.word	0x00014950


	//   ....[251]....
        /*094c*/ 	.word	0x000149a0


	//   ....[252]....
        /*0950*/ 	.word	0x000149f0


	//   ....[253]....
        /*0954*/ 	.word	0x00014a60


	//   ....[254]....
        /*0958*/ 	.word	0x00014ab0


	//   ....[255]....
        /*095c*/ 	.word	0x00014b00


	//   ....[0]....
        /*0960*/ 	.word	0x00014b50


	//   ....[1]....
        /*0964*/ 	.word	0x00014ba0


	//   ....[2]....
        /*0968*/ 	.word	0x00014bf0


	//   ....[3]....
        /*096c*/ 	.word	0x00014c60


	//   ....[4]....
        /*0970*/ 	.word	0x00014cb0


	//   ....[5]....
        /*0974*/ 	.word	0x00014d20


	//   ....[6]....
        /*0978*/ 	.word	0x00014d80


	//   ....[7]....
        /*097c*/ 	.word	0x00014df0


	//----- nvinfo : EIATTR_EXIT_INSTR_OFFSETS
	.align		4
.L_548:
        /*0980*/ 	.byte	0x04, 0x1c
        /*0982*/ 	.short	(.L_550 - .L_549)


	//   ....[0]....
.L_549:
        /*0984*/ 	.word	0x00000fe0


	//   ....[1]....
        /*0988*/ 	.word	0x00011270


	//----- nvinfo : EIATTR_MAX_THREADS
	.align		4
.L_550:
        /*098c*/ 	.byte	0x04, 0x05
        /*098e*/ 	.short	(.L_552 - .L_551)
.L_551:
        /*0990*/ 	.word	0x00000080
        /*0994*/ 	.word	0x00000001
        /*0998*/ 	.word	0x00000001


	//----- nvinfo : EIATTR_CRS_STACK_SIZE
	.align		4
.L_552:
        /*099c*/ 	.byte	0x04, 0x1e
        /*099e*/ 	.short	(.L_554 - .L_553)
.L_553:
        /*09a0*/ 	.word	0x00000000
.L_554:


//--------------------- .nv.info._ZN7cutlass13device_kernelIN5flash19enable_sm80_to_sm89INS1_16FlashAttnFwdSm80INS1_25CollectiveMainloopFwdSm80ILi4ELi1ELb0EN4cute5tupleIJNS5_1CILi128EEENS7_ILi48EEENS7_ILi96EEEEEELi96ENS_10bfloat16_tEfNS_4arch4Sm80ELb1ELb0ELb0ELb1ELb1ELb1ELb1ELb1EEENS1_21CollectiveEpilogueFwdINS6_IJS8_SA_S9_EEENS6_IJNS7_ILi1EEESI_SI_EEESC_SE_Li128ELb1ELb1ELb1ELb0EEENS1_36VarlenDynamicPersistentTileSchedulerILi128ELi48ELi128ELi128ELb1ELb1ELb0ELb1ELb1ELb1EEEEEEEEEvNT_6ParamsE --------------------------
	.section	.nv.info._ZN7cutlass13device_kernelIN5flash19enable_sm80_to_sm89INS1_16FlashAttnFwdSm80INS1_25CollectiveMainloopFwdSm80ILi4ELi1ELb0EN4cute5tupleIJNS5_1CILi128EEENS7_ILi48EEENS7_ILi96EEEEEELi96ENS_10bfloat16_tEfNS_4arch4Sm80ELb1ELb0ELb0ELb1ELb1ELb1ELb1ELb1EEENS1_21CollectiveEpilogueFwdINS6_IJS8_SA_S9_EEENS6_IJNS7_ILi1EEESI_SI_EEESC_SE_Li128ELb1ELb1ELb1ELb0EEENS1_36VarlenDynamicPersistentTileSchedulerILi128ELi48ELi128ELi128ELb1ELb1ELb0ELb1ELb1ELb1EEEEEEEEEvNT_6ParamsE,"",@"SHT_CUDA_INFO"
	.sectionflags	@""
	.align	4


	//----- nvinfo : EIATTR_CUDA_API_VERSION
	.align		4
        /*0000*/ 	.byte	0x04, 0x37
        /*0002*/ 	.short	(.L_556 - .L_555)
.L_555:
        /*0004*/ 	.word	0x00000082


	//----- nvinfo : EIATTR_SW2861232_WAR
	.align		4
.L_556:
        /*0008*/ 	.byte	0x01, 0x35
	.zero		2


	//----- nvinfo : EIATTR_PARAM_CBANK
	.align		4
        /*000c*/ 	.byte	0x04, 0x0a
        /*000e*/ 	.short	(.L_558 - .L_557)
	.align		4
.L_557:
        /*0010*/ 	.word	index@(.nv.constant0._ZN7cutlass13device_kernelIN5flash19enable_sm80_to_sm89INS1_16FlashAttnFwdSm80INS1_25CollectiveMainloopFwdSm80ILi4ELi1ELb0EN4cute5tupleIJNS5_1CILi128EEENS7_ILi48EEENS7_ILi96EEEEEELi96ENS_10bfloat16_tEfNS_4arch4Sm80ELb1ELb0ELb0ELb1ELb1ELb1ELb1ELb1EEENS1_21CollectiveEpilogueFwdINS6_IJS8_SA_S9_EEENS6_IJNS7_ILi1EEESI_SI_EEESC_SE_Li128ELb1ELb1ELb1ELb0EEENS1_36VarlenDynamicPersistentTileSchedulerILi128ELi48ELi128ELi128ELb1ELb1ELb0ELb1ELb1ELb1EEEEEEEEEvNT_6ParamsE)
        /*0014*/ 	.short	0x0160
        /*0016*/ 	.short	0x0438


	//----- nvinfo : EIATTR_CBANK_PARAM_SIZE
	.align		4
.L_558:
        /*0018*/ 	.byte	0x03, 0x19
        /*001a*/ 	.short	0x0438


	//----- nvinfo : EIATTR_KPARAM_INFO
	.align		4
        /*001c*/ 	.byte	0x04, 0x17
        /*001e*/ 	.short	(.L_560 - .L_559)
.L_559:
        /*0020*/ 	.word	0x00000000
        /*0024*/ 	.short	0x0000
        /*0026*/ 	.short	0x0000
        /*0028*/ 	.byte	0x00, 0xf0, 0xe1, 0x10


	//----- nvinfo : EIATTR_MAXREG_COUNT
	.align		4
.L_560:
        /*002c*/ 	.byte	0x03, 0x1b
        /*002e*/ 	.short	0x00ff


	//----- nvinfo : EIATTR_NUM_BARRIERS
	.align		4
        /*0030*/ 	.byte	0x02, 0x4c
        /*0032*/ 	.byte	0x06
	.zero		1


	//----- nvinfo : EIATTR_ANNOTATIONS
	.align		4
        /*0034*/ 	.byte	0x04, 0x55
        /*0036*/ 	.short	(.L_562 - .L_561)


	//   ....[0]....
.L_561:
        /* <DEDUP_REMOVED lines=213> */


	//----- nvinfo : EIATTR_MERCURY_ISA_VERSION
	.align		4
.L_562:
        /*0d70*/ 	.byte	0x03, 0x5f
        /*0d72*/ 	.short	0x0000


	//----- nvinfo : EIATTR_INT_WARP_WIDE_INSTR_OFFSETS
	.align		4
        /*0d74*/ 	.byte	0x04, 0x31
        /*0d76*/ 	.short	(.L_564 - .L_563)


	//   ....[0]....
.L_563:
        /*0d78*/ 	.word	0x00019e50


	//   ....[1]....
        /*0d7c*/ 	.word	0x00019ed0


	//----- nvinfo : EIATTR_COOP_GROUP_MASK_REGIDS
	.align		4
.L_564:
        /*0d80*/ 	.byte	0x04, 0x29
        /*0d82*/ 	.short	(.L_566 - .L_565)


	//   ....[0]....
.L_565:
        /*0d84*/ 	.word	0xffffffff


	//   ....[1]....
        /*0d88*/ 	.word	0xffffffff


	//   ....[2]....
        /*0d8c*/ 	.word	0xffffffff


	//   ....[3]....
        /*0d90*/ 	.word	0xffffffff


	//   ....[4]....
        /*0d94*/ 	.word	0xffffffff


	//   ....[5]....
        /*0d98*/ 	.word	0xffffffff


	//   ....[6]....
        /*0d9c*/ 	.word	0xffffffff


	//   ....[7]....
        /*0da0*/ 	.word	0xffffffff


	//   ....[8]....
        /*0da4*/ 	.word	0xffffffff


	//   ....[9]....
        /*0da8*/ 	.word	0xffffffff


	//   ....[10]....
        /*0dac*/ 	.word	0xffffffff


	//   ....[11]....
        /*0db0*/ 	.word	0xffffffff


	//   ....[12]....
        /*0db4*/ 	.word	0xffffffff


	//   ....[13]....
        /*0db8*/ 	.word	0xffffffff


	//   ....[14]....
        /*0dbc*/ 	.word	0xffffffff


	//   ....[15]....
        /*0dc0*/ 	.word	0xffffffff


	//   ....[16]....
        /*0dc4*/ 	.word	0xffffffff


	//   ....[17]....
        /*0dc8*/ 	.word	0xffffffff


	//   ....[18]....
        /*0dcc*/ 	.word	0xffffffff


	//   ....[19]....
        /*0dd0*/ 	.word	0xffffffff


	//   ....[20]....
        /*0dd4*/ 	.word	0xffffffff


	//   ....[21]....
        /*0dd8*/ 	.word	0xffffffff


	//   ....[22]....
        /*0ddc*/ 	.word	0xffffffff


	//   ....[23]....
        /*0de0*/ 	.word	0xffffffff


	//   ....[24]....
        /*0de4*/ 	.word	0xffffffff


	//   ....[25]....
        /*0de8*/ 	.word	0xffffffff


	//   ....[26]....
        /*0dec*/ 	.word	0xffffffff


	//   ....[27]....
        /*0df0*/ 	.word	0xffffffff


	//   ....[28]....
        /*0df4*/ 	.word	0xffffffff


	//   ....[29]....
        /*0df8*/ 	.word	0xffffffff


	//   ....[30]....
        /*0dfc*/ 	.word	0xffffffff


	//   ....[31]....
        /*0e00*/ 	.word	0xffffffff


	//   ....[32]....
        /*0e04*/ 	.word	0xffffffff


	//   ....[33]....
        /*0e08*/ 	.word	0xffffffff


	//   ....[34]....
        /*0e0c*/ 	.word	0xffffffff


	//   ....[35]....
        /*0e10*/ 	.word	0xffffffff


	//   ....[36]....
        /*0e14*/ 	.word	0xffffffff


	//   ....[37]....
        /*0e18*/ 	.word	0xffffffff


	//   ....[38]....
        /*0e1c*/ 	.word	0xffffffff


	//   ....[39]....
        /*0e20*/ 	.word	0xffffffff


	//   ....[40]....
        /*0e24*/ 	.word	0xffffffff


	//   ....[41]....
        /*0e28*/ 	.word	0xffffffff


	//   ....[42]....
        /*0e2c*/ 	.word	0xffffffff


	//   ....[43]....
        /*0e30*/ 	.word	0xffffffff


	//   ....[44]....
        /*0e34*/ 	.word	0xffffffff


	//   ....[45]....
        /*0e38*/ 	.word	0xffffffff


	//   ....[46]....
        /*0e3c*/ 	.word	0xffffffff


	//   ....[47]....
        /*0e40*/ 	.word	0xffffffff


	//   ....[48]....
        /*0e44*/ 	.word	0xffffffff


	//   ....[49]....
        /*0e48*/ 	.word	0xffffffff


	//   ....[50]....
        /*0e4c*/ 	.word	0xffffffff


	//   ....[51]....
        /*0e50*/ 	.word	0xffffffff


	//   ....[52]....
        /*0e54*/ 	.word	0xffffffff


	//   ....[53]....
        /*0e58*/ 	.word	0xffffffff


	//   ....[54]....
        /*0e5c*/ 	.word	0xffffffff


	//   ....[55]....
        /*0e60*/ 	.word	0xffffffff


	//   ....[56]....
        /*0e64*/ 	.word	0xffffffff


	//   ....[57]....
        /*0e68*/ 	.word	0xffffffff


	//   ....[58]....
        /*0e6c*/ 	.word	0xffffffff


	//   ....[59]....
        /*0e70*/ 	.word	0xffffffff


	//   ....[60]....
        /*0e74*/ 	.word	0xffffffff


	//   ....[61]....
        /*0e78*/ 	.word	0xffffffff


	//   ....[62]....
        /*0e7c*/ 	.word	0xffffffff


	//   ....[63]....
        /*0e80*/ 	.word	0xffffffff


	//   ....[64]....
        /*0e84*/ 	.word	0xffffffff


	//   ....[65]....
        /*0e88*/ 	.word	0xffffffff


	//   ....[66]....
        /*0e8c*/ 	.word	0xffffffff


	//   ....[67]....
        /*0e90*/ 	.word	0xffffffff


	//   ....[68]....
        /*0e94*/ 	.word	0xffffffff


	//   ....[69]....
        /*0e98*/ 	.word	0xffffffff


	//   ....[70]....
        /*0e9c*/ 	.word	0xffffffff


	//   ....[71]....
        /*0ea0*/ 	.word	0xffffffff


	//   ....[72]....
        /*0ea4*/ 	.word	0xffffffff


	//   ....[73]....
        /*0ea8*/ 	.word	0xffffffff


	//   ....[74]....
        /*0eac*/ 	.word	0xffffffff


	//   ....[75]....
        /*0eb0*/ 	.word	0xffffffff


	//   ....[76]....
        /*0eb4*/ 	.word	0xffffffff


	//   ....[77]....
        /*0eb8*/ 	.word	0xffffffff


	//   ....[78]....
        /*0ebc*/ 	.word	0xffffffff


	//   ....[79]....
        /*0ec0*/ 	.word	0xffffffff


	//   ....[80]....
        /*0ec4*/ 	.word	0xffffffff


	//   ....[81]....
        /*0ec8*/ 	.word	0xffffffff


	//   ....[82]....
        /*0ecc*/ 	.word	0xffffffff


	//   ....[83]....
        /*0ed0*/ 	.word	0xffffffff


	//   ....[84]....
        /*0ed4*/ 	.word	0xffffffff


	//   ....[85]....
        /*0ed8*/ 	.word	0xffffffff


	//   ....[86]....
        /*0edc*/ 	.word	0xffffffff


	//   ....[87]....
        /*0ee0*/ 	.word	0xffffffff


	//   ....[88]....
        /*0ee4*/ 	.word	0xffffffff


	//   ....[89]....
        /*0ee8*/ 	.word	0xffffffff


	//   ....[90]....
        /*0eec*/ 	.word	0xffffffff


	//   ....[91]....
        /*0ef0*/ 	.word	0xffffffff


	//   ....[92]....
        /*0ef4*/ 	.word	0xffffffff


	//   ....[93]....
        /*0ef8*/ 	.word	0xffffffff


	//   ....[94]....
        /*0efc*/ 	.word	0xffffffff


	//   ....[95]....
        /*0f00*/ 	.word	0xffffffff


	//   ....[96]....
        /*0f04*/ 	.word	0xffffffff


	//   ....[97]....
        /*0f08*/ 	.word	0xffffffff


	//   ....[98]....
        /*0f0c*/ 	.word	0xffffffff


	//   ....[99]....
        /*0f10*/ 	.word	0xffffffff


	//   ....[100]....
        /*0f14*/ 	.word	0xffffffff


	//   ....[101]....
        /*0f18*/ 	.word	0xffffffff


	//   ....[102]....
        /*0f1c*/ 	.word	0xffffffff


	//   ....[103]....
        /*0f20*/ 	.word	0xffffffff


	//   ....[104]....
        /*0f24*/ 	.word	0xffffffff


	//   ....[105]....
        /*0f28*/ 	.word	0xffffffff


	//   ....[106]....
        /*0f2c*/ 	.word	0xffffffff


	//   ....[107]....
        /*0f30*/ 	.word	0xffffffff


	//   ....[108]....
        /*0f34*/ 	.word	0xffffffff


	//   ....[109]....
        /*0f38*/ 	.word	0xffffffff


	//   ....[110]....
        /*0f3c*/ 	.word	0xffffffff


	//   ....[111]....
        /*0f40*/ 	.word	0xffffffff


	//   ....[112]....
        /*0f44*/ 	.word	0xffffffff


	//   ....[113]....
        /*0f48*/ 	.word	0xffffffff


	//   ....[114]....
        /*0f4c*/ 	.word	0xffffffff


	//   ....[115]....
        /*0f50*/ 	.word	0xffffffff


	//   ....[116]....
        /*0f54*/ 	.word	0xffffffff


	//   ....[117]....
        /*0f58*/ 	.word	0xffffffff


	//   ....[118]....
        /*0f5c*/ 	.word	0xffffffff


	//   ....[119]....
        /*0f60*/ 	.word	0xffffffff


	//   ....[120]....
        /*0f64*/ 	.word	0xffffffff


	//   ....[121]....
        /*0f68*/ 	.word	0xffffffff


	//   ....[122]....
        /*0f6c*/ 	.word	0xffffffff


	//   ....[123]....
        /*0f70*/ 	.word	0xffffffff


	//   ....[124]....
        /*0f74*/ 	.word	0xffffffff


	//   ....[125]....
        /*0f78*/ 	.word	0xffffffff


	//   ....[126]....
        /*0f7c*/ 	.word	0xffffffff


	//   ....[127]....
        /*0f80*/ 	.word	0xffffffff


	//   ....[128]....
        /*0f84*/ 	.word	0xffffffff


	//   ....[129]....
        /*0f88*/ 	.word	0xffffffff


	//   ....[130]....
        /*0f8c*/ 	.word	0xffffffff


	//   ....[131]....
        /*0f90*/ 	.word	0xffffffff


	//   ....[132]....
        /*0f94*/ 	.word	0xffffffff


	//   ....[133]....
        /*0f98*/ 	.word	0xffffffff


	//   ....[134]....
        /*0f9c*/ 	.word	0xffffffff


	//   ....[135]....
        /*0fa0*/ 	.word	0xffffffff


	//   ....[136]....
        /*0fa4*/ 	.word	0xffffffff


	//   ....[137]....
        /*0fa8*/ 	.word	0xffffffff


	//   ....[138]....
        /*0fac*/ 	.word	0xffffffff


	//   ....[139]....
        /*0fb0*/ 	.word	0xffffffff


	//   ....[140]....
        /*0fb4*/ 	.word	0xffffffff


	//   ....[141]....
        /*0fb8*/ 	.word	0xffffffff


	//   ....[142]....
        /*0fbc*/ 	.word	0xffffffff


	//   ....[143]....
        /*0fc0*/ 	.word	0xffffffff


	//   ....[144]....
        /*0fc4*/ 	.word	0xffffffff


	//   ....[145]....
        /*0fc8*/ 	.word	0xffffffff


	//   ....[146]....
        /*0fcc*/ 	.word	0xffffffff


	//   ....[147]....
        /*0fd0*/ 	.word	0xffffffff


	//   ....[148]....
        /*0fd4*/ 	.word	0xffffffff


	//   ....[149]....
        /*0fd8*/ 	.word	0xffffffff


	//   ....[150]....
        /*0fdc*/ 	.word	0xffffffff


	//   ....[151]....
        /*0fe0*/ 	.word	0xffffffff


	//   ....[152]....
        /*0fe4*/ 	.word	0xffffffff


	//   ....[153]....
        /*0fe8*/ 	.word	0xffffffff


	//   ....[154]....
        /*0fec*/ 	.word	0xffffffff


	//   ....[155]....
        /*0ff0*/ 	.word	0xffffffff


	//   ....[156]....
        /*0ff4*/ 	.word	0xffffffff


	//   ....[157]....
        /*0ff8*/ 	.word	0xffffffff


	//   ....[158]....
        /*0ffc*/ 	.word	0xffffffff


	//   ....[159]....
        /*1000*/ 	.word	0xffffffff


	//   ....[160]....
        /*1004*/ 	.word	0xffffffff


	//   ....[161]....
        /*1008*/ 	.word	0xffffffff


	//   ....[162]....
        /*100c*/ 	.word	0xffffffff


	//   ....[163]....
        /*1010*/ 	.word	0xffffffff


	//   ....[164]....
        /*1014*/ 	.word	0xffffffff


	//   ....[165]....
        /*1018*/ 	.word	0xffffffff


	//   ....[166]....
        /*101c*/ 	.word	0xffffffff


	//   ....[167]....
        /*1020*/ 	.word	0xffffffff


	//   ....[168]....
        /*1024*/ 	.word	0xffffffff


	//   ....[169]....
        /*1028*/ 	.word	0xffffffff


	//   ....[170]....
        /*102c*/ 	.word	0xffffffff


	//   ....[171]....
        /*1030*/ 	.word	0xffffffff


	//   ....[172]....
        /*1034*/ 	.word	0xffffffff


	//   ....[173]....
        /*1038*/ 	.word	0xffffffff


	//   ....[174]....
        /*103c*/ 	.word	0xffffffff


	//   ....[175]....
        /*1040*/ 	.word	0xffffffff


	//   ....[176]....
        /*1044*/ 	.word	0xffffffff


	//   ....[177]....
        /*1048*/ 	.word	0xffffffff


	//   ....[178]....
        /*104c*/ 	.word	0xffffffff


	//   ....[179]....
        /*1050*/ 	.word	0xffffffff


	//   ....[180]....
        /*1054*/ 	.word	0xffffffff


	//   ....[181]....
        /*1058*/ 	.word	0xffffffff


	//   ....[182]....
        /*105c*/ 	.word	0xffffffff


	//   ....[183]....
        /*1060*/ 	.word	0xffffffff


	//   ....[184]....
        /*1064*/ 	.word	0xffffffff


	//   ....[185]....
        /*1068*/ 	.word	0xffffffff


	//   ....[186]....
        /*106c*/ 	.word	0xffffffff


	//   ....[187]....
        /*1070*/ 	.word	0xffffffff


	//   ....[188]....
        /*1074*/ 	.word	0xffffffff


	//   ....[189]....
        /*1078*/ 	.word	0xffffffff


	//   ....[190]....
        /*107c*/ 	.word	0xffffffff


	//   ....[191]....
        /*1080*/ 	.word	0xffffffff


	//   ....[192]....
        /*1084*/ 	.word	0xffffffff


	//   ....[193]....
        /*1088*/ 	.word	0xffffffff


	//   ....[194]....
        /*108c*/ 	.word	0xffffffff


	//   ....[195]....
        /*1090*/ 	.word	0xffffffff


	//   ....[196]....
        /*1094*/ 	.word	0xffffffff


	//   ....[197]....
        /*1098*/ 	.word	0xffffffff


	//   ....[198]....
        /*109c*/ 	.word	0xffffffff


	//   ....[199]....
        /*10a0*/ 	.word	0xffffffff


	//   ....[200]....
        /*10a4*/ 	.word	0xffffffff


	//   ....[201]....
        /*10a8*/ 	.word	0xffffffff


	//   ....[202]....
        /*10ac*/ 	.word	0xffffffff


	//   ....[203]....
        /*10b0*/ 	.word	0xffffffff


	//   ....[204]....
        /*10b4*/ 	.word	0xffffffff


	//   ....[205]....
        /*10b8*/ 	.word	0xffffffff


	//   ....[206]....
        /*10bc*/ 	.word	0xffffffff


	//   ....[207]....
        /*10c0*/ 	.word	0xffffffff


	//   ....[208]....
        /*10c4*/ 	.word	0xffffffff


	//   ....[209]....
        /*10c8*/ 	.word	0xffffffff


	//   ....[210]....
        /*10cc*/ 	.word	0xffffffff


	//   ....[211]....
        /*10d0*/ 	.word	0xffffffff


	//   ....[212]....
        /*10d4*/ 	.word	0xffffffff


	//   ....[213]....
        /*10d8*/ 	.word	0xffffffff


	//   ....[214]....
        /*10dc*/ 	.word	0xffffffff


	//   ....[215]....
        /*10e0*/ 	.word	0xffffffff


	//   ....[216]....
        /*10e4*/ 	.word	0xffffffff


	//   ....[217]....
        /*10e8*/ 	.word	0xffffffff


	//   ....[218]....
        /*10ec*/ 	.word	0xffffffff


	//   ....[219]....
        /*10f0*/ 	.word	0xffffffff


	//   ....[220]....
        /*10f4*/ 	.word	0xffffffff


	//   ....[221]....
        /*10f8*/ 	.word	0xffffffff


	//   ....[222]....
        /*10fc*/ 	.word	0xffffffff


	//   ....[223]....
        /*1100*/ 	.word	0xffffffff


	//   ....[224]....
        /*1104*/ 	.word	0xffffffff


	//   ....[225]....
        /*1108*/ 	.word	0xffffffff


	//   ....[226]....
        /*110c*/ 	.word	0xffffffff


	//   ....[227]....
        /*1110*/ 	.word	0xffffffff


	//   ....[228]....
        /*1114*/ 	.word	0xffffffff


	//   ....[229]....
        /*1118*/ 	.word	0xffffffff


	//   ....[230]....
        /*111c*/ 	.word	0xffffffff


	//   ....[231]....
        /*1120*/ 	.word	0xffffffff


	//   ....[232]....
        /*1124*/ 	.word	0xffffffff


	//   ....[233]....
        /*1128*/ 	.word	0xffffffff


	//   ....[234]....
        /*112c*/ 	.word	0xffffffff


	//   ....[235]....
        /*1130*/ 	.word	0xffffffff


	//   ....[236]....
        /*1134*/ 	.word	0xffffffff


	//   ....[237]....
        /*1138*/ 	.word	0xffffffff


	//   ....[238]....
        /*113c*/ 	.word	0xffffffff


	//   ....[239]....
        /*1140*/ 	.word	0xffffffff


	//   ....[240]....
        /*1144*/ 	.word	0xffffffff


	//   ....[241]....
        /*1148*/ 	.word	0xffffffff


	//   ....[242]....
        /*114c*/ 	.word	0xffffffff


	//   ....[243]....
        /*1150*/ 	.word	0xffffffff


	//   ....[244]....
        /*1154*/ 	.word	0xffffffff


	//   ....[245]....
        /*1158*/ 	.word	0xffffffff


	//   ....[246]....
        /*115c*/ 	.word	0xffffffff


	//   ....[247]....
        /*1160*/ 	.word	0xffffffff


	//   ....[248]....
        /*1164*/ 	.word	0xffffffff


	//   ....[249]....
        /*1168*/ 	.word	0xffffffff


	//   ....[250]....
        /*116c*/ 	.word	0xffffffff


	//   ....[251]....
        /*1170*/ 	.word	0xffffffff


	//   ....[252]....
        /*1174*/ 	.word	0xffffffff


	//   ....[253]....
        /*1178*/ 	.word	0xffffffff


	//   ....[254]....
        /*117c*/ 	.word	0xffffffff


	//   ....[255]....
        /*1180*/ 	.word	0xffffffff


	//   ....[0]....
        /*1184*/ 	.word	0xffffffff


	//   ....[1]....
        /*1188*/ 	.word	0xffffffff


	//   ....[2]....
        /*118c*/ 	.word	0xffffffff


	//   ....[3]....
        /*1190*/ 	.word	0xffffffff


	//   ....[4]....
        /*1194*/ 	.word	0xffffffff


	//   ....[5]....
        /*1198*/ 	.word	0xffffffff


	//   ....[6]....
        /*119c*/ 	.word	0xffffffff


	//   ....[7]....
        /*11a0*/ 	.word	0xffffffff


	//   ....[8]....
        /*11a4*/ 	.word	0xffffffff


	//   ....[9]....
        /*11a8*/ 	.word	0xffffffff


	//   ....[10]....
        /*11ac*/ 	.word	0xffffffff


	//   ....[11]....
        /*11b0*/ 	.word	0xffffffff


	//   ....[12]....
        /*11b4*/ 	.word	0xffffffff


	//   ....[13]....
        /*11b8*/ 	.word	0xffffffff


	//   ....[14]....
        /*11bc*/ 	.word	0xffffffff


	//   ....[15]....
        /*11c0*/ 	.word	0xffffffff


	//   ....[16]....
        /*11c4*/ 	.word	0xffffffff


	//   ....[17]....
        /*11c8*/ 	.word	0xffffffff


	//   ....[18]....
        /*11cc*/ 	.word	0xffffffff


	//   ....[19]....
        /*11d0*/ 	.word	0xffffffff


	//   ....[20]....
        /*11d4*/ 	.word	0xffffffff


	//   ....[21]....
        /*11d8*/ 	.word	0xffffffff


	//   ....[22]....
        /*11dc*/ 	.word	0xffffffff


	//   ....[23]....
        /*11e0*/ 	.word	0xffffffff


	//   ....[24]....
        /*11e4*/ 	.word	0xffffffff


	//   ....[25]....
        /*11e8*/ 	.word	0xffffffff


	//   ....[26]....
        /*11ec*/ 	.word	0xffffffff


	//   ....[27]....
        /*11f0*/ 	.word	0xffffffff


	//   ....[28]....
        /*11f4*/ 	.word	0xffffffff


	//   ....[29]....
        /*11f8*/ 	.word	0xffffffff


	//   ....[30]....
        /*11fc*/ 	.word	0xffffffff


	//   ....[31]....
        /*1200*/ 	.word	0xffffffff


	//----- nvinfo : EIATTR_COOP_GROUP_INSTR_OFFSETS
	.align		4
.L_566:
        /*1204*/ 	.byte	0x04, 0x28
        /*1206*/ 	.short	(.L_568 - .L_567)


	//   ....[0]....
.L_567:
        /*1208*/ 	.word	0x00000050


	//   ....[1]....
        /*120c*/ 	.word	0x00000200


	//   ....[2]....
        /*1210*/ 	.word	0x00000230


	//   ....[3]....
        /*1214*/ 	.word	0x00000260


	//   ....[4]....
        /*1218*/ 	.word	0x00000290


	//   ....[5]....
        /*121c*/ 	.word	0x000002c0


	//   ....[6]....
        /*1220*/ 	.word	0x000002f0


	//   ....[7]....
        /*1224*/ 	.word	0x00000450


	//   ....[8]....
        /*1228*/ 	.word	0x00000490


	//   ....[9]....
        /*122c*/ 	.word	0x000004c0


	//   ....[10]....
        /*1230*/ 	.word	0x000004f0


	//   ....[11]....
        /*1234*/ 	.word	0x00000520


	//   ....[12]....
        /*1238*/ 	.word	0x00000550


	//   ....[13]....
        /*123c*/ 	.word	0x000005e0


	//   ....[14]....
        /*1240*/ 	.word	0x00000630


	//   ....[15]....
        /*1244*/ 	.word	0x00000650


	//   ....[16]....
        /*1248*/ 	.word	0x000006b0


	//   ....[17]....
        /*124c*/ 	.word	0x00004080


	//   ....[18]....
        /*1250*/ 	.word	0x00004090


	//   ....[19]....
        /*1254*/ 	.word	0x00005c60


	//   ....[20]....
        /*1258*/ 	.word	0x00005c70


	//   ....[21]....
        /*125c*/ 	.word	0x000075e0


	//   ....[22]....
        /*1260*/ 	.word	0x00007600


	//   ....[23]....
        /*1264*/ 	.word	0x00007c20


	//   ....[24]....
        /*1268*/ 	.word	0x00007c40


	//   ....[25]....
        /*126c*/ 	.word	0x00008c60


	//   ....[26]....
        /*1270*/ 	.word	0x00008c80


	//   ....[27]....
        /*1274*/ 	.word	0x00008e20


	//   ....[28]....
        /*1278*/ 	.word	0x00008e30


	//   ....[29]....
        /*127c*/ 	.word	0x00008fd0


	//   ....[30]....
        /*1280*/ 	.word	0x00008ff0


	//   ....[31]....
        /*1284*/ 	.word	0x00009190


	//   ....[32]....
        /*1288*/ 	.word	0x000091a0


	//   ....[33]....
        /*128c*/ 	.word	0x000096e0


	//   ....[34]....
        /*1290*/ 	.word	0x000096f0


	//   ....[35]....
        /*1294*/ 	.word	0x00009700


	//   ....[36]....
        /*1298*/ 	.word	0x00009710


	//   ....[37]....
        /*129c*/ 	.word	0x00009ba0


	//   ....[38]....
        /*12a0*/ 	.word	0x00009bc0


	//   ....[39]....
        /*12a4*/ 	.word	0x00009be0


	//   ....[40]....
        /*12a8*/ 	.word	0x00009c00


	//   ....[41]....
        /*12ac*/ 	.word	0x0000a120


	//   ....[42]....
        /*12b0*/ 	.word	0x0000a390


	//   ....[43]....
        /*12b4*/ 	.word	0x0000a3d0


	//   ....[44]....
        /*12b8*/ 	.word	0x0000a3f0


	//   ....[45]....
        /*12bc*/ 	.word	0x0000d210


	//   ....[46]....
        /*12c0*/ 	.word	0x0000d230


	//   ....[47]....
        /*12c4*/ 	.word	0x0000d250


	//   ....[48]....
        /*12c8*/ 	.word	0x0000d270


	//   ....[49]....
        /*12cc*/ 	.word	0x0000d5c0


	//   ....[50]....
        /*12d0*/ 	.word	0x0000d830


	//   ....[51]....
        /*12d4*/ 	.word	0x0000d870


	//   ....[52]....
        /*12d8*/ 	.word	0x0000d8b0


	//   ....[53]....
        /*12dc*/ 	.word	0x000108d0


	//   ....[54]....
        /*12e0*/ 	.word	0x00010900


	//   ....[55]....
        /*12e4*/ 	.word	0x00010ac0


	//   ....[56]....
        /*12e8*/ 	.word	0x00010ad0


	//   ....[57]....
        /*12ec*/ 	.word	0x000114c0


	//   ....[58]....
        /*12f0*/ 	.word	0x000114e0


	//   ....[59]....
        /*12f4*/ 	.word	0x00011660


	//   ....[60]....
        /*12f8*/ 	.word	0x00011670


	//   ....[61]....
        /*12fc*/ 	.word	0x00011890


	//   ....[62]....
        /*1300*/ 	.word	0x00011a50


	//   ....[63]....
        /*1304*/ 	.word	0x00011a60


	//   ....[64]....
        /*1308*/ 	.word	0x00011a70


	//   ....[65]....
        /*130c*/ 	.word	0x00012200


	//   ....[66]....
        /*1310*/ 	.word	0x00012220


	//   ....[67]....
        /*1314*/ 	.word	0x00012240


	//   ....[68]....
        /*1318*/ 	.word	0x00012250


	//   ....[69]....
        /*131c*/ 	.word	0x00012280


	//   ....[70]....
        /*1320*/ 	.word	0x000122a0


	//   ....[71]....
        /*1324*/ 	.word	0x000122c0


	//   ....[72]....
        /*1328*/ 	.word	0x000122d0


	//   ....[73]....
        /*132c*/ 	.word	0x00013740


	//   ....[74]....
        /*1330*/ 	.word	0x00013760


	//   ....[75]....
        /*1334*/ 	.word	0x000138d0


	//   ....[76]....
        /*1338*/ 	.word	0x000138e0


	//   ....[77]....
        /*133c*/ 	.word	0x000142a0


	//   ....[78]....
        /*1340*/ 	.word	0x000142c0


	//   ....[79]....
        /*1344*/ 	.word	0x00014410


	//   ....[80]....
        /*1348*/ 	.word	0x00014420


	//   ....[81]....
        /*134c*/ 	.word	0x00014640


	//   ....[82]....
        /*1350*/ 	.word	0x000147f0


	//   ....[83]....
        /*1354*/ 	.word	0x00014800


	//   ....[84]....
        /*1358*/ 	.word	0x00014810


	//   ....[85]....
        /*135c*/ 	.word	0x00014d90


	//   ....[86]....
        /*1360*/ 	.word	0x00014db0


	//   ....[87]....
        /*1364*/ 	.word	0x00014e90


	//   ....[88]....
        /*1368*/ 	.word	0x00014eb0


	//   ....[89]....
        /*136c*/ 	.word	0x00014f90


	//   ....[90]....
        /*1370*/ 	.word	0x00014fb0


	//   ....[91]....
        /*1374*/ 	.word	0x00015090


	//   ....[92]....
        /*1378*/ 	.word	0x000150b0


	//   ....[93]....
        /*137c*/ 	.word	0x00016b60


	//   ....[94]....
        /*1380*/ 	.word	0x00016bb0


	//   ....[95]....
        /*1384*/ 	.word	0x00016ce0


	//   ....[96]....
        /*1388*/ 	.word	0x00016cf0


	//   ....[97]....
        /*138c*/ 	.word	0x000176b0


	//   ....[98]....
        /*1390*/ 	.word	0x000176d0


	//   ....[99]....
        /*1394*/ 	.word	0x000177c0


	//   ....[100]....
        /*1398*/ 	.word	0x000177d0


	//   ....[101]....
        /*139c*/ 	.word	0x00017bd0


	//   ....[102]....
        /*13a0*/ 	.word	0x00017c00


	//   ....[103]....
        /*13a4*/ 	.word	0x00017c20


	//   ....[104]....
        /*13a8*/ 	.word	0x00017c40


	//   ....[105]....
        /*13ac*/ 	.word	0x00017c60


	//   ....[106]....
        /*13b0*/ 	.word	0x00017c80


	//   ....[107]....
        /*13b4*/ 	.word	0x00017ca0


	//   ....[108]....
        /*13b8*/ 	.word	0x00017cc0


	//   ....[109]....
        /*13bc*/ 	.word	0x00019490


	//   ....[110]....
        /*13c0*/ 	.word	0x000194c0


	//   ....[111]....
        /*13c4*/ 	.word	0x000194d0


	//   ....[112]....
        /*13c8*/ 	.word	0x000194e0


	//   ....[113]....
        /*13cc*/ 	.word	0x000194f0


	//   ....[114]....
        /*13d0*/ 	.word	0x00019520


	//   ....[115]....
        /*13d4*/ 	.word	0x00019540


	//   ....[116]....
        /*13d8*/ 	.word	0x00019560


	//   ....[117]....
        /*13dc*/ 	.word	0x0001ab30


	//   ....[118]....
        /*13e0*/ 	.word	0x0001ab40


	//   ....[119]....
        /*13e4*/ 	.word	0x0001ab60


	//   ....[120]....
        /*13e8*/ 	.word	0x0001ab70


	//   ....[121]....
        /*13ec*/ 	.word	0x0001ab80


	//   ....[122]....
        /*13f0*/ 	.word	0x0001ab90


	//   ....[123]....
        /*13f4*/ 	.word	0x0001abb0


	//   ....[124]....
        /*13f8*/ 	.word	0x0001abc0


	//   ....[125]....
        /*13fc*/ 	.word	0x0001b030


	//   ....[126]....
        /*1400*/ 	.word	0x0001b050


	//   ....[127]....
        /*1404*/ 	.word	0x0001b1c0


	//   ....[128]....
        /*1408*/ 	.word	0x0001b1d0


	//   ....[129]....
        /*140c*/ 	.word	0x0001b350


	//   ....[130]....
        /*1410*/ 	.word	0x0001b370


	//   ....[131]....
        /*1414*/ 	.word	0x0001b4f0


	//   ....[132]....
        /*1418*/ 	.word	0x0001b500


	//   ....[133]....
        /*141c*/ 	.word	0x0001b870


	//   ....[134]....
        /*1420*/ 	.word	0x0001b890


	//   ....[135]....
        /*1424*/ 	.word	0x0001bd60


	//   ....[136]....
        /*1428*/ 	.word	0x0001bd70


	//   ....[137]....
        /*142c*/ 	.word	0x0001c240


	//   ....[138]....
        /*1430*/ 	.word	0x0001c260


	//   ....[139]....
        /*1434*/ 	.word	0x0001c740


	//   ....[140]....
        /*1438*/ 	.word	0x0001c750


	//   ....[141]....
        /*143c*/ 	.word	0x0001d420


	//   ....[142]....
        /*1440*/ 	.word	0x0001d440


	//   ....[143]....
        /*1444*/ 	.word	0x0001d5c0


	//   ....[144]....
        /*1448*/ 	.word	0x0001d5d0


	//   ....[145]....
        /*144c*/ 	.word	0x0001d750


	//   ....[146]....
        /*1450*/ 	.word	0x0001d770


	//   ....[147]....
        /*1454*/ 	.word	0x0001d8f0


	//   ....[148]....
        /*1458*/ 	.word	0x0001d900


	//   ....[149]....
        /*145c*/ 	.word	0x0001db40


	//   ....[150]....
        /*1460*/ 	.word	0x0001db60


	//   ....[151]....
        /*1464*/ 	.word	0x0001dc90


	//   ....[152]....
        /*1468*/ 	.word	0x0001dcd0


	//   ....[153]....
        /*146c*/ 	.word	0x0001dd00


	//   ....[154]....
        /*1470*/ 	.word	0x0001dd30


	//   ....[155]....
        /*1474*/ 	.word	0x0001dd60


	//   ....[156]....
        /*1478*/ 	.word	0x0001dd90


	//   ....[157]....
        /*147c*/ 	.word	0x0001df00


	//   ....[158]....
        /*1480*/ 	.word	0x0001df40


	//   ....[159]....
        /*1484*/ 	.word	0x0001df70


	//   ....[160]....
        /*1488*/ 	.word	0x0001dfa0


	//   ....[161]....
        /*148c*/ 	.word	0x0001dfd0


	//   ....[162]....
        /*1490*/ 	.word	0x0001e000


	//   ....[163]....
        /*1494*/ 	.word	0x0001e090


	//   ....[164]....
        /*1498*/ 	.word	0x0001e0f0


	//   ....[165]....
        /*149c*/ 	.word	0x0001e100


	//   ....[166]....
        /*14a0*/ 	.word	0x0001e160


	//   ....[167]....
        /*14a4*/ 	.word	0x0001ebc0


	//   ....[168]....
        /*14a8*/ 	.word	0x0001ec20


	//   ....[169]....
        /*14ac*/ 	.word	0x0001ec70


	//   ....[170]....
        /*14b0*/ 	.word	0x0001ecc0


	//   ....[171]....
        /*14b4*/ 	.word	0x0001ed10


	//   ....[172]....
        /*14b8*/ 	.word	0x0001ed80


	//   ....[173]....
        /*14bc*/ 	.word	0x0001edd0


	//   ....[174]....
        /*14c0*/ 	.word	0x0001ee40


	//   ....[175]....
        /*14c4*/ 	.word	0x0001eeb0


	//   ....[176]....
        /*14c8*/ 	.word	0x0001ef20


	//   ....[177]....
        /*14cc*/ 	.word	0x0001ef90


	//   ....[178]....
        /*14d0*/ 	.word	0x0001f000


	//   ....[179]....
        /*14d4*/ 	.word	0x0001f070


	//   ....[180]....
        /*14d8*/ 	.word	0x0001f0d0


	//   ....[181]....
        /*14dc*/ 	.word	0x0001f140


	//   ....[182]....
        /*14e0*/ 	.word	0x0001f1b0


	//   ....[183]....
        /*14e4*/ 	.word	0x0001f220


	//   ....[184]....
        /*14e8*/ 	.word	0x0001f280


	//   ....[185]....
        /*14ec*/ 	.word	0x0001f2f0


	//   ....[186]....
        /*14f0*/ 	.word	0x0001f350


	//   ....[187]....
        /*14f4*/ 	.word	0x0001f3c0


	//   ....[188]....
        /*14f8*/ 	.word	0x0001f430


	//   ....[189]....
        /*14fc*/ 	.word	0x0001f4a0


	//   ....[190]....
        /*1500*/ 	.word	0x0001f500


	//   ....[191]....
        /*1504*/ 	.word	0x0001f570


	//   ....[192]....
        /*1508*/ 	.word	0x0001f5e0


	//   ....[193]....
        /*150c*/ 	.word	0x0001f7d0


	//   ....[194]....
        /*1510*/ 	.word	0x0001f9c0


	//   ....[195]....
        /*1514*/ 	.word	0x0001fe60


	//   ....[196]....
        /*1518*/ 	.word	0x0001feb0


	//   ....[197]....
        /*151c*/ 	.word	0x0001ff00


	//   ....[198]....
        /*1520*/ 	.word	0x0001ff50


	//   ....[199]....
        /*1524*/ 	.word	0x0001ffa0


	//   ....[200]....
        /*1528*/ 	.word	0x0001fff0


	//   ....[201]....
        /*152c*/ 	.word	0x00020040


	//   ....[202]....
        /*1530*/ 	.word	0x00020090


	//   ....[203]....
        /*1534*/ 	.word	0x00020100


	//   ....[204]....
        /*1538*/ 	.word	0x00020170


	//   ....[205]....
        /*153c*/ 	.word	0x000201e0


	//   ....[206]....
        /*1540*/ 	.word	0x00020240


	//   ....[207]....
        /*1544*/ 	.word	0x000202b0


	//   ....[208]....
        /*1548*/ 	.word	0x00020320


	//   ....[209]....
        /*154c*/ 	.word	0x00020390


	//   ....[210]....
        /*1550*/ 	.word	0x000203f0


	//   ....[211]....
        /*1554*/ 	.word	0x00020460


	//   ....[212]....
        /*1558*/ 	.word	0x000204d0


	//   ....[213]....
        /*155c*/ 	.word	0x000206b0


	//   ....[214]....
        /*1560*/ 	.word	0x00020890


	//   ....[215]....
        /*1564*/ 	.word	0x00020d50


	//   ....[216]....
        /*1568*/ 	.word	0x00020d90


	//   ....[217]....
        /*156c*/ 	.word	0x00020de0


	//   ....[218]....
        /*1570*/ 	.word	0x00020e20


	//   ....[219]....
        /*1574*/ 	.word	0x00020e70


	//   ....[220]....
        /*1578*/ 	.word	0x00020eb0


	//   ....[221]....
        /*157c*/ 	.word	0x00020f00


	//   ....[222]....
        /*1580*/ 	.word	0x00020f40


	//   ....[223]....
        /*1584*/ 	.word	0x00020fa0


	//   ....[224]....
        /*1588*/ 	.word	0x00021010


	//   ....[225]....
        /*158c*/ 	.word	0x00021070


	//   ....[226]....
        /*1590*/ 	.word	0x000210e0


	//   ....[227]....
        /*1594*/ 	.word	0x00021150


	//   ....[228]....
        /*1598*/ 	.word	0x000211c0


	//   ....[229]....
        /*159c*/ 	.word	0x00021220


	//   ....[230]....
        /*15a0*/ 	.word	0x00021270


	//   ....[231]....
        /*15a4*/ 	.word	0x000212b0


	//   ....[232]....
        /*15a8*/ 	.word	0x00021300


	//   ....[233]....
        /*15ac*/ 	.word	0x00021340


	//   ....[234]....
        /*15b0*/ 	.word	0x00021390


	//   ....[235]....
        /*15b4*/ 	.word	0x000213d0


	//   ....[236]....
        /*15b8*/ 	.word	0x00021420


	//   ....[237]....
        /*15bc*/ 	.word	0x00021460


	//   ....[238]....
        /*15c0*/ 	.word	0x000214b0


	//   ....[239]....
        /*15c4*/ 	.word	0x000214f0


	//   ....[240]....
        /*15c8*/ 	.word	0x00021540


	//   ....[241]....
        /*15cc*/ 	.word	0x00021590


	//   ....[242]....
        /*15d0*/ 	.word	0x000215e0


	//   ....[243]....
        /*15d4*/ 	.word	0x00021630


	//   ....[244]....
        /*15d8*/ 	.word	0x00021680


	//   ....[245]....
        /*15dc*/ 	.word	0x000216d0


	//   ....[246]....
        /*15e0*/ 	.word	0x00021740


	//   ....[247]....
        /*15e4*/ 	.word	0x000217b0


	//   ....[248]....
        /*15e8*/ 	.word	0x00021820


	//   ....[249]....
        /*15ec*/ 	.word	0x00021880


	//   ....[250]....
        /*15f0*/ 	.word	0x000218f0


	//   ....[251]....
        /*15f4*/ 	.word	0x00021960


	//   ....[252]....
        /*15f8*/ 	.word	0x000219d0


	//   ....[253]....
        /*15fc*/ 	.word	0x00021a30


	//   ....[254]....
        /*1600*/ 	.word	0x00021aa0


	//   ....[255]....
        /*1604*/ 	.word	0x00021b10


	//   ....[0]....
        /*1608*/ 	.word	0x00021b80


	//   ....[1]....
        /*160c*/ 	.word	0x00021be0


	//   ....[2]....
        /*1610*/ 	.word	0x00021c50


	//   ....[3]....
        /*1614*/ 	.word	0x00021cc0


	//   ....[4]....
        /*1618*/ 	.word	0x00021d30


	//   ....[5]....
        /*161c*/ 	.word	0x00021d90


	//   ....[6]....
        /*1620*/ 	.word	0x00021e00


	//   ....[7]....
        /*1624*/ 	.word	0x00021e70


	//   ....[8]....
        /*1628*/ 	.word	0x00021ee0


	//   ....[9]....
        /*162c*/ 	.word	0x00021f40


	//   ....[10]....
        /*1630*/ 	.word	0x00021fb0


	//   ....[11]....
        /*1634*/ 	.word	0x00022020


	//   ....[12]....
        /*1638*/ 	.word	0x00022090


	//   ....[13]....
        /*163c*/ 	.word	0x000220f0


	//   ....[14]....
        /*1640*/ 	.word	0x00022160


	//   ....[15]....
        /*1644*/ 	.word	0x000221d0


	//   ....[16]....
        /*1648*/ 	.word	0x00022220


	//   ....[17]....
        /*164c*/ 	.word	0x00022260


	//   ....[18]....
        /*1650*/ 	.word	0x000222b0


	//   ....[19]....
        /*1654*/ 	.word	0x00022300


	//   ....[20]....
        /*1658*/ 	.word	0x00022350


	//   ....[21]....
        /*165c*/ 	.word	0x000223c0


	//   ....[22]....
        /*1660*/ 	.word	0x00022410


	//   ....[23]....
        /*1664*/ 	.word	0x00022460


	//   ....[24]....
        /*1668*/ 	.word	0x000224b0


	//   ....[25]....
        /*166c*/ 	.word	0x00022500


	//   ....[26]....
        /*1670*/ 	.word	0x00022550


	//   ....[27]....
        /*1674*/ 	.word	0x000225c0


	//   ....[28]....
        /*1678*/ 	.word	0x00022610


	//   ....[29]....
        /*167c*/ 	.word	0x00022680


	//   ....[30]....
        /*1680*/ 	.word	0x000226e0


	//   ....[31]....
        /*1684*/ 	.word	0x00022750


	//----- nvinfo : EIATTR_EXIT_INSTR_OFFSETS
	.align		4
.L_568:
        /*1688*/ 	.byte	0x04, 0x1c
        /*168a*/ 	.short	(.L_570 - .L_569)


	//   ....[0]....
.L_569:
        /*168c*/ 	.word	0x000010d0


	//   ....[1]....
        /*1690*/ 	.word	0x0001eb80


	//----- nvinfo : EIATTR_MAX_THREADS
	.align		4
.L_570:
        /*1694*/ 	.byte	0x04, 0x05
        /*1696*/ 	.short	(.L_572 - .L_571)
.L_571:
        /*1698*/ 	.word	0x00000080
        /*169c*/ 	.word	0x00000001
        /*16a0*/ 	.word	0x00000001


	//----- nvinfo : EIATTR_CRS_STACK_SIZE
	.align		4
.L_572:
        /*16a4*/ 	.byte	0x04, 0x1e
        /*16a6*/ 	.short	(.L_574 - .L_573)
.L_573:
        /*16a8*/ 	.word	0x00000000
.L_574:


//--------------------- .nv.callgraph             --------------------------
	.section	.nv.callgraph,"",@"SHT_CUDA_CALLGRAPH"
	.align	4
	.sectionentsize	8
	.align		4
        /*0000*/ 	.word	0x00000000
	.align		4
        /*0004*/ 	.word	0xffffffff
	.align		4
        /*0008*/ 	.word	0x00000000
	.align		4
        /*000c*/ 	.word	0xfffffffe
	.align		4
        /*0010*/ 	.word	0x00000000
	.align		4
        /*0014*/ 	.word	0xfffffffd
	.align		4
        /*0018*/ 	.word	0x00000000
	.align		4
        /*001c*/ 	.word	0xfffffffc


//--------------------- .nv.rel.action            --------------------------
	.section	.nv.rel.action,"",@"SHT_CUDA_RELOCINFO"
	.align	8
	.sectionentsize	8
        /*0000*/ 	.byte	0x73, 0x00, 0x00, 0x00, 0x00, 0x00, 0x00, 0x00, 0x00, 0x00, 0x00, 0x11, 0x25, 0x00, 0x05, 0x36


//--------------------- .nv.constant4             --------------------------
	.section	.nv.constant4,"a",@progbits
	.align	8
	.align		8
.nv.constant4:
        /*0000*/ 	.dword	_ZN88_INTERNAL_261a9f89_52_flash_fwd_hdim96_bf16_paged_split_softcapall_sm80_cu_21e1f8cb_35024cuda3std3__45__cpo5beginE
	.align		8
        /*0008*/ 	.dword	_ZN88_INTERNAL_261a9f89_52_flash_fwd_hdim96_bf16_paged_split_softcapall_sm80_cu_21e1f8cb_35024cuda3std3__45__cpo3endE
	.align		8
        /*0010*/ 	.dword	_ZN88_INTERNAL_261a9f89_52_flash_fwd_hdim96_bf16_paged_split_softcapall_sm80_cu_21e1f8cb_35024cuda3std3__45__cpo6cbeginE
	.align		8
        /*0018*/ 	.dword	_ZN88_INTERNAL_261a9f89_52_flash_fwd_hdim96_bf16_paged_split_softcapall_sm80_cu_21e1f8cb_35024cuda3std3__45__cpo4cendE
	.align		8
        /*0020*/ 	.dword	_ZN88_INTERNAL_261a9f89_52_flash_fwd_hdim96_bf16_paged_split_softcapall_sm80_cu_21e1f8cb_35024cuda3std3__490_GLOBAL__N__261a9f89_52_flash_fwd_hdim96_bf16_paged_split_softcapall_sm80_cu_21e1f8cb_35026ignoreE
	.align		8
        /*0028*/ 	.dword	_ZN88_INTERNAL_261a9f89_52_flash_fwd_hdim96_bf16_paged_split_softcapall_sm80_cu_21e1f8cb_35024cuda3std3__419piecewise_constructE
	.align		8
        /*0030*/ 	.dword	_ZN88_INTERNAL_261a9f89_52_flash_fwd_hdim96_bf16_paged_split_softcapall_sm80_cu_21e1f8cb_35024cuda3std3__48in_placeE
	.align		8
        /*0038*/ 	.dword	_ZN88_INTERNAL_261a9f89_52_flash_fwd_hdim96_bf16_paged_split_softcapall_sm80_cu_21e1f8cb_35024cuda3std6ranges3__45__cpo4swapE
	.align		8
        /*0040*/ 	.dword	_ZN88_INTERNAL_261a9f89_52_flash_fwd_hdim96_bf16_paged_split_softcapall_sm80_cu_21e1f8cb_35024cuda3std6ranges3__45__cpo9iter_moveE
	.align		8
        /*0048*/ 	.dword	_ZN88_INTERNAL_261a9f89_52_flash_fwd_hdim96_bf16_paged_split_softcapall_sm80_cu_21e1f8cb_35024cute7productE
	.align		8
        /*0050*/ 	.dword	_ZN88_INTERNAL_261a9f89_52_flash_fwd_hdim96_bf16_paged_split_softcapall_sm80_cu_21e1f8cb_35024cute1_E


//--------------------- .nv.constant0._ZN7cutlass13device_kernelIN5flash19enable_sm80_to_sm89INS1_16FlashAttnFwdSm80INS1_25CollectiveMainloopFwdSm80ILi4ELi1ELb0EN4cute5tupleIJNS5_1CILi128EEENS7_ILi64EEENS7_ILi96EEEEEELi96ENS_10bfloat16_tEfNS_4arch4Sm80ELb0ELb0ELb1ELb0ELb1ELb0ELb1ELb1EEENS1_21CollectiveEpilogueFwdINS6_IJS8_SA_S9_EEENS6_IJNS7_ILi1EEESI_SI_EEESC_SE_Li128ELb0ELb1ELb1ELb0EEENS1_19SingleTileSchedulerILb0ELb1ELb1ELi128EEEEEEEEEvNT_6ParamsE --------------------------
	.section	.nv.constant0._ZN7cutlass13device_kernelIN5flash19enable_sm80_to_sm89INS1_16FlashAttnFwdSm80INS1_25CollectiveMainloopFwdSm80ILi4ELi1ELb0EN4cute5tupleIJNS5_1CILi128EEENS7_ILi64EEENS7_ILi96EEEEEELi96ENS_10bfloat16_tEfNS_4arch4Sm80ELb0ELb0ELb1ELb0ELb1ELb0ELb1ELb1EEENS1_21CollectiveEpilogueFwdINS6_IJS8_SA_S9_EEENS6_IJNS7_ILi1EEESI_SI_EEESC_SE_Li128ELb0ELb1ELb1ELb0EEENS1_19SingleTileSchedulerILb0ELb1ELb1ELi128EEEEEEEEEvNT_6ParamsE,"a",@progbits
	.sectionflags	@""
	.align	4
.nv.constant0._ZN7cutlass13device_kernelIN5flash19enable_sm80_to_sm89INS1_16FlashAttnFwdSm80INS1_25CollectiveMainloopFwdSm80ILi4ELi1ELb0EN4cute5tupleIJNS5_1CILi128EEENS7_ILi64EEENS7_ILi96EEEEEELi96ENS_10bfloat16_tEfNS_4arch4Sm80ELb0ELb0ELb1ELb0ELb1ELb0ELb1ELb1EEENS1_21CollectiveEpilogueFwdINS6_IJS8_SA_S9_EEENS6_IJNS7_ILi1EEESI_SI_EEESC_SE_Li128ELb0ELb1ELb1ELb0EEENS1_19SingleTileSchedulerILb0ELb1ELb1ELi128EEEEEEEEEvNT_6ParamsE:
	.zero		1400


//--------------------- .nv.constant0._ZN7cutlass13device_kernelIN5flash19enable_sm80_to_sm89INS1_16FlashAttnFwdSm80INS1_25CollectiveMainloopFwdSm80ILi4ELi1ELb0EN4cute5tupleIJNS5_1CILi128EEENS7_ILi48EEENS7_ILi96EEEEEELi96ENS_10bfloat16_tEfNS_4arch4Sm80ELb0ELb0ELb1ELb1ELb1ELb0ELb1ELb1EEENS1_21CollectiveEpilogueFwdINS6_IJS8_SA_S9_EEENS6_IJNS7_ILi1EEESI_SI_EEESC_SE_Li128ELb1ELb1ELb1ELb0EEENS1_36VarlenDynamicPersistentTileSchedulerILi128ELi48ELi128ELi128ELb1ELb1ELb0ELb0ELb1ELb1EEEEEEEEEvNT_6ParamsE --------------------------
	.section	.nv.constant0._ZN7cutlass13device_kernelIN5flash19enable_sm80_to_sm89INS1_16FlashAttnFwdSm80INS1_25CollectiveMainloopFwdSm80ILi4ELi1ELb0EN4cute5tupleIJNS5_1CILi128EEENS7_ILi48EEENS7_ILi96EEEEEELi96ENS_10bfloat16_tEfNS_4arch4Sm80ELb0ELb0ELb1ELb1ELb1ELb0ELb1ELb1EEENS1_21CollectiveEpilogueFwdINS6_IJS8_SA_S9_EEENS6_IJNS7_ILi1EEESI_SI_EEESC_SE_Li128ELb1ELb1ELb1ELb0EEENS1_36VarlenDynamicPersistentTileSchedulerILi128ELi48ELi128ELi128ELb1ELb1ELb0ELb0ELb1ELb1EEEEEEEEEvNT_6ParamsE,"a",@progbits
	.sectionflags	@""
	.align	4
.nv.constant0._ZN7cutlass13device_kernelIN5flash19enable_sm80_to_sm89INS1_16FlashAttnFwdSm80INS1_25CollectiveMainloopFwdSm80ILi4ELi1ELb0EN4cute5tupleIJNS5_1CILi128EEENS7_ILi48EEENS7_ILi96EEEEEELi96ENS_10bfloat16_tEfNS_4arch4Sm80ELb0ELb0ELb1ELb1ELb1ELb0ELb1ELb1EEENS1_21CollectiveEpilogueFwdINS6_IJS8_SA_S9_EEENS6_IJNS7_ILi1EEESI_SI_EEESC_SE_Li128ELb1ELb1ELb1ELb0EEENS1_36VarlenDynamicPersistentTileSchedulerILi128ELi48ELi128ELi128ELb1ELb1ELb0ELb0ELb1ELb1EEEEEEEEEvNT_6ParamsE:
	.zero		1432


//--------------------- .nv.constant0._ZN7cutlass13device_kernelIN5flash19enable_sm80_to_sm89INS1_16FlashAttnFwdSm80INS1_25CollectiveMainloopFwdSm80ILi4ELi1ELb0EN4cute5tupleIJNS5_1CILi128EEENS7_ILi48EEENS7_ILi96EEEEEELi96ENS_10bfloat16_tEfNS_4arch4Sm80ELb0ELb0ELb1ELb1ELb1ELb1ELb1ELb1EEENS1_21CollectiveEpilogueFwdINS6_IJS8_SA_S9_EEENS6_IJNS7_ILi1EEESI_SI_EEESC_SE_Li128ELb1ELb1ELb1ELb0EEENS1_36VarlenDynamicPersistentTileSchedulerILi128ELi48ELi128ELi128ELb1ELb1ELb0ELb0ELb1ELb1EEEEEEEEEvNT_6ParamsE --------------------------
	.section	.nv.constant0._ZN7cutlass13device_kernelIN5flash19enable_sm80_to_sm89INS1_16FlashAttnFwdSm80INS1_25CollectiveMainloopFwdSm80ILi4ELi1ELb0EN4cute5tupleIJNS5_1CILi128EEENS7_ILi48EEENS7_ILi96EEEEEELi96ENS_10bfloat16_tEfNS_4arch4Sm80ELb0ELb0ELb1ELb1ELb1ELb1ELb1ELb1EEENS1_21CollectiveEpilogueFwdINS6_IJS8_SA_S9_EEENS6_IJNS7_ILi1EEESI_SI_EEESC_SE_Li128ELb1ELb1ELb1ELb0EEENS1_36VarlenDynamicPersistentTileSchedulerILi128ELi48ELi128ELi128ELb1ELb1ELb0ELb0ELb1ELb1EEEEEEEEEvNT_6ParamsE,"a",@progbits
	.sectionflags	@""
	.align	4
.nv.constant0._ZN7cutlass13device_kernelIN5flash19enable_sm80_to_sm89INS1_16FlashAttnFwdSm80INS1_25CollectiveMainloopFwdSm80ILi4ELi1ELb0EN4cute5tupleIJNS5_1CILi128EEENS7_ILi48EEENS7_ILi96EEEEEELi96ENS_10bfloat16_tEfNS_4arch4Sm80ELb0ELb0ELb1ELb1ELb1ELb1ELb1ELb1EEENS1_21CollectiveEpilogueFwdINS6_IJS8_SA_S9_EEENS6_IJNS7_ILi1EEESI_SI_EEESC_SE_Li128ELb1ELb1ELb1ELb0EEENS1_36VarlenDynamicPersistentTileSchedulerILi128ELi48ELi128ELi128ELb1ELb1ELb0ELb0ELb1ELb1EEEEEEEEEvNT_6ParamsE:
	.zero		1432


//--------------------- .nv.constant0._ZN7cutlass13device_kernelIN5flash19enable_sm80_to_sm89INS1_16FlashAttnFwdSm80INS1_25CollectiveMainloopFwdSm80ILi4ELi1ELb0EN4cute5tupleIJNS5_1CILi128EEENS7_ILi48EEENS7_ILi96EEEEEELi96ENS_10bfloat16_tEfNS_4arch4Sm80ELb0ELb1ELb1ELb0ELb1ELb0ELb1ELb1EEENS1_21CollectiveEpilogueFwdINS6_IJS8_SA_S9_EEENS6_IJNS7_ILi1EEESI_SI_EEESC_SE_Li128ELb0ELb1ELb1ELb0EEENS1_19SingleTileSchedulerILb0ELb1ELb1ELi128EEEEEEEEEvNT_6ParamsE --------------------------
	.section	.nv.constant0._ZN7cutlass13device_kernelIN5flash19enable_sm80_to_sm89INS1_16FlashAttnFwdSm80INS1_25CollectiveMainloopFwdSm80ILi4ELi1ELb0EN4cute5tupleIJNS5_1CILi128EEENS7_ILi48EEENS7_ILi96EEEEEELi96ENS_10bfloat16_tEfNS_4arch4Sm80ELb0ELb1ELb1ELb0ELb1ELb0ELb1ELb1EEENS1_21CollectiveEpilogueFwdINS6_IJS8_SA_S9_EEENS6_IJNS7_ILi1EEESI_SI_EEESC_SE_Li128ELb0ELb1ELb1ELb0EEENS1_19SingleTileSchedulerILb0ELb1ELb1ELi128EEEEEEEEEvNT_6ParamsE,"a",@progbits
	.sectionflags	@""
	.align	4
.nv.constant0._ZN7cutlass13device_kernelIN5flash19enable_sm80_to_sm89INS1_16FlashAttnFwdSm80INS1_25CollectiveMainloopFwdSm80ILi4ELi1ELb0EN4cute5tupleIJNS5_1CILi128EEENS7_ILi48EEENS7_ILi96EEEEEELi96ENS_10bfloat16_tEfNS_4arch4Sm80ELb0ELb1ELb1ELb0ELb1ELb0ELb1ELb1EEENS1_21CollectiveEpilogueFwdINS6_IJS8_SA_S9_EEENS6_IJNS7_ILi1EEESI_SI_EEESC_SE_Li128ELb0ELb1ELb1ELb0EEENS1_19SingleTileSchedulerILb0ELb1ELb1ELi128EEEEEEEEEvNT_6ParamsE:
	.zero		1400


//--------------------- .nv.constant0._ZN7cutlass13device_kernelIN5flash19enable_sm80_to_sm89INS1_16FlashAttnFwdSm80INS1_25CollectiveMainloopFwdSm80ILi4ELi1ELb0EN4cute5tupleIJNS5_1CILi128EEENS7_ILi48EEENS7_ILi96EEEEEELi96ENS_10bfloat16_tEfNS_4arch4Sm80ELb0ELb1ELb1ELb1ELb1ELb0ELb1ELb1EEENS1_21CollectiveEpilogueFwdINS6_IJS8_SA_S9_EEENS6_IJNS7_ILi1EEESI_SI_EEESC_SE_Li128ELb1ELb1ELb1ELb0EEENS1_36VarlenDynamicPersistentTileSchedulerILi128ELi48ELi128ELi128ELb1ELb1ELb0ELb1ELb0ELb1EEEEEEEEEvNT_6ParamsE --------------------------
	.section	.nv.constant0._ZN7cutlass13device_kernelIN5flash19enable_sm80_to_sm89INS1_16FlashAttnFwdSm80INS1_25CollectiveMainloopFwdSm80ILi4ELi1ELb0EN4cute5tupleIJNS5_1CILi128EEENS7_ILi48EEENS7_ILi96EEEEEELi96ENS_10bfloat16_tEfNS_4arch4Sm80ELb0ELb1ELb1ELb1ELb1ELb0ELb1ELb1EEENS1_21CollectiveEpilogueFwdINS6_IJS8_SA_S9_EEENS6_IJNS7_ILi1EEESI_SI_EEESC_SE_Li128ELb1ELb1ELb1ELb0EEENS1_36VarlenDynamicPersistentTileSchedulerILi128ELi48ELi128ELi128ELb1ELb1ELb0ELb1ELb0ELb1EEEEEEEEEvNT_6ParamsE,"a",@progbits
	.sectionflags	@""
	.align	4
.nv.constant0._ZN7cutlass13device_kernelIN5flash19enable_sm80_to_sm89INS1_16FlashAttnFwdSm80INS1_25CollectiveMainloopFwdSm80ILi4ELi1ELb0EN4cute5tupleIJNS5_1CILi128EEENS7_ILi48EEENS7_ILi96EEEEEELi96ENS_10bfloat16_tEfNS_4arch4Sm80ELb0ELb1ELb1ELb1ELb1ELb0ELb1ELb1EEENS1_21CollectiveEpilogueFwdINS6_IJS8_SA_S9_EEENS6_IJNS7_ILi1EEESI_SI_EEESC_SE_Li128ELb1ELb1ELb1ELb0EEENS1_36VarlenDynamicPersistentTileSchedulerILi128ELi48ELi128ELi128ELb1ELb1ELb0ELb1ELb0ELb1EEEEEEEEEvNT_6ParamsE:
	.zero		1432


//--------------------- .nv.constant0._ZN7cutlass13device_kernelIN5flash19enable_sm80_to_sm89INS1_16FlashAttnFwdSm80INS1_25CollectiveMainloopFwdSm80ILi4ELi1ELb0EN4cute5tupleIJNS5_1CILi128EEENS7_ILi48EEENS7_ILi96EEEEEELi96ENS_10bfloat16_tEfNS_4arch4Sm80ELb0ELb1ELb1ELb1ELb1ELb1ELb1ELb1EEENS1_21CollectiveEpilogueFwdINS6_IJS8_SA_S9_EEENS6_IJNS7_ILi1EEESI_SI_EEESC_SE_Li128ELb1ELb1ELb1ELb0EEENS1_36VarlenDynamicPersistentTileSchedulerILi128ELi48ELi128ELi128ELb1ELb1ELb0ELb1ELb0ELb1EEEEEEEEEvNT_6ParamsE --------------------------
	.section	.nv.constant0._ZN7cutlass13device_kernelIN5flash19enable_sm80_to_sm89INS1_16FlashAttnFwdSm80INS1_25CollectiveMainloopFwdSm80ILi4ELi1ELb0EN4cute5tupleIJNS5_1CILi128EEENS7_ILi48EEENS7_ILi96EEEEEELi96ENS_10bfloat16_tEfNS_4arch4Sm80ELb0ELb1ELb1ELb1ELb1ELb1ELb1ELb1EEENS1_21CollectiveEpilogueFwdINS6_IJS8_SA_S9_EEENS6_IJNS7_ILi1EEESI_SI_EEESC_SE_Li128ELb1ELb1ELb1ELb0EEENS1_36VarlenDynamicPersistentTileSchedulerILi128ELi48ELi128ELi128ELb1ELb1ELb0ELb1ELb0ELb1EEEEEEEEEvNT_6ParamsE,"a",@progbits
	.sectionflags	@""
	.align	4
.nv.constant0._ZN7cutlass13device_kernelIN5flash19enable_sm80_to_sm89INS1_16FlashAttnFwdSm80INS1_25CollectiveMainloopFwdSm80ILi4ELi1ELb0EN4cute5tupleIJNS5_1CILi128EEENS7_ILi48EEENS7_ILi96EEEEEELi96ENS_10bfloat16_tEfNS_4arch4Sm80ELb0ELb1ELb1ELb1ELb1ELb1ELb1ELb1EEENS1_21CollectiveEpilogueFwdINS6_IJS8_SA_S9_EEENS6_IJNS7_ILi1EEESI_SI_EEESC_SE_Li128ELb1ELb1ELb1ELb0EEENS1_36VarlenDynamicPersistentTileSchedulerILi128ELi48ELi128ELi128ELb1ELb1ELb0ELb1ELb0ELb1EEEEEEEEEvNT_6ParamsE:
	.zero		1432


//--------------------- .nv.constant0._ZN7cutlass13device_kernelIN5flash19enable_sm80_to_sm89INS1_16FlashAttnFwdSm80INS1_25CollectiveMainloopFwdSm80ILi4ELi1ELb0EN4cute5tupleIJNS5_1CILi128EEENS7_ILi64EEENS7_ILi96EEEEEELi96ENS_10bfloat16_tEfNS_4arch4Sm80ELb1ELb0ELb1ELb0ELb1ELb0ELb1ELb1EEENS1_21CollectiveEpilogueFwdINS6_IJS8_SA_S9_EEENS6_IJNS7_ILi1EEESI_SI_EEESC_SE_Li128ELb0ELb1ELb1ELb0EEENS1_30DynamicPersistentTileSchedulerILi128ELi128ELb1ELb1ELb0EEEEEEEEEvNT_6ParamsE --------------------------
	.section	.nv.constant0._ZN7cutlass13device_kernelIN5flash19enable_sm80_to_sm89INS1_16FlashAttnFwdSm80INS1_25CollectiveMainloopFwdSm80ILi4ELi1ELb0EN4cute5tupleIJNS5_1CILi128EEENS7_ILi64EEENS7_ILi96EEEEEELi96ENS_10bfloat16_tEfNS_4arch4Sm80ELb1ELb0ELb1ELb0ELb1ELb0ELb1ELb1EEENS1_21CollectiveEpilogueFwdINS6_IJS8_SA_S9_EEENS6_IJNS7_ILi1EEESI_SI_EEESC_SE_Li128ELb0ELb1ELb1ELb0EEENS1_30DynamicPersistentTileSchedulerILi128ELi128ELb1ELb1ELb0EEEEEEEEEvNT_6ParamsE,"a",@progbits
	.sectionflags	@""
	.align	4
.nv.constant0._ZN7cutlass13device_kernelIN5flash19enable_sm80_to_sm89INS1_16FlashAttnFwdSm80INS1_25CollectiveMainloopFwdSm80ILi4ELi1ELb0EN4cute5tupleIJNS5_1CILi128EEENS7_ILi64EEENS7_ILi96EEEEEELi96ENS_10bfloat16_tEfNS_4arch4Sm80ELb1ELb0ELb1ELb0ELb1ELb0ELb1ELb1EEENS1_21CollectiveEpilogueFwdINS6_IJS8_SA_S9_EEENS6_IJNS7_ILi1EEESI_SI_EEESC_SE_Li128ELb0ELb1ELb1ELb0EEENS1_30DynamicPersistentTileSchedulerILi128ELi128ELb1ELb1ELb0EEEEEEEEEvNT_6ParamsE:
	.zero		1416


//--------------------- .nv.constant0._ZN7cutlass13device_kernelIN5flash19enable_sm80_to_sm89INS1_16FlashAttnFwdSm80INS1_25CollectiveMainloopFwdSm80ILi4ELi1ELb0EN4cute5tupleIJNS5_1CILi128EEENS7_ILi48EEENS7_ILi96EEEEEELi96ENS_10bfloat16_tEfNS_4arch4Sm80ELb1ELb0ELb1ELb1ELb1ELb0ELb1ELb1EEENS1_21CollectiveEpilogueFwdINS6_IJS8_SA_S9_EEENS6_IJNS7_ILi1EEESI_SI_EEESC_SE_Li128ELb1ELb1ELb1ELb0EEENS1_36VarlenDynamicPersistentTileSchedulerILi128ELi48ELi128ELi128ELb1ELb1ELb0ELb1ELb1ELb1EEEEEEEEEvNT_6ParamsE --------------------------
	.section	.nv.constant0._ZN7cutlass13device_kernelIN5flash19enable_sm80_to_sm89INS1_16FlashAttnFwdSm80INS1_25CollectiveMainloopFwdSm80ILi4ELi1ELb0EN4cute5tupleIJNS5_1CILi128EEENS7_ILi48EEENS7_ILi96EEEEEELi96ENS_10bfloat16_tEfNS_4arch4Sm80ELb1ELb0ELb1ELb1ELb1ELb0ELb1ELb1EEENS1_21CollectiveEpilogueFwdINS6_IJS8_SA_S9_EEENS6_IJNS7_ILi1EEESI_SI_EEESC_SE_Li128ELb1ELb1ELb1ELb0EEENS1_36VarlenDynamicPersistentTileSchedulerILi128ELi48ELi128ELi128ELb1ELb1ELb0ELb1ELb1ELb1EEEEEEEEEvNT_6ParamsE,"a",@progbits
	.sectionflags	@""
	.align	4
.nv.constant0._ZN7cutlass13device_kernelIN5flash19enable_sm80_to_sm89INS1_16FlashAttnFwdSm80INS1_25CollectiveMainloopFwdSm80ILi4ELi1ELb0EN4cute5tupleIJNS5_1CILi128EEENS7_ILi48EEENS7_ILi96EEEEEELi96ENS_10bfloat16_tEfNS_4arch4Sm80ELb1ELb0ELb1ELb1ELb1ELb0ELb1ELb1EEENS1_21CollectiveEpilogueFwdINS6_IJS8_SA_S9_EEENS6_IJNS7_ILi1EEESI_SI_EEESC_SE_Li128ELb1ELb1ELb1ELb0EEENS1_36VarlenDynamicPersistentTileSchedulerILi128ELi48ELi128ELi128ELb1ELb1ELb0ELb1ELb1ELb1EEEEEEEEEvNT_6ParamsE:
	.zero		1432


//--------------------- .nv.constant0._ZN7cutlass13device_kernelIN5flash19enable_sm80_to_sm89INS1_16FlashAttnFwdSm80INS1_25CollectiveMainloopFwdSm80ILi4ELi1ELb0EN4cute5tupleIJNS5_1CILi128EEENS7_ILi48EEENS7_ILi96EEEEEELi96ENS_10bfloat16_tEfNS_4arch4Sm80ELb1ELb0ELb1ELb1ELb1ELb1ELb1ELb1EEENS1_21CollectiveEpilogueFwdINS6_IJS8_SA_S9_EEENS6_IJNS7_ILi1EEESI_SI_EEESC_SE_Li128ELb1ELb1ELb1ELb0EEENS1_36VarlenDynamicPersistentTileSchedulerILi128ELi48ELi128ELi128ELb1ELb1ELb0ELb1ELb1ELb1EEEEEEEEEvNT_6ParamsE --------------------------
	.section	.nv.constant0._ZN7cutlass13device_kernelIN5flash19enable_sm80_to_sm89INS1_16FlashAttnFwdSm80INS1_25CollectiveMainloopFwdSm80ILi4ELi1ELb0EN4cute5tupleIJNS5_1CILi128EEENS7_ILi48EEENS7_ILi96EEEEEELi96ENS_10bfloat16_tEfNS_4arch4Sm80ELb1ELb0ELb1ELb1ELb1ELb1ELb1ELb1EEENS1_21CollectiveEpilogueFwdINS6_IJS8_SA_S9_EEENS6_IJNS7_ILi1EEESI_SI_EEESC_SE_Li128ELb1ELb1ELb1ELb0EEENS1_36VarlenDynamicPersistentTileSchedulerILi128ELi48ELi128ELi128ELb1ELb1ELb0ELb1ELb1ELb1EEEEEEEEEvNT_6ParamsE,"a",@progbits
	.sectionflags	@""
	.align	4
.nv.constant0._ZN7cutlass13device_kernelIN5flash19enable_sm80_to_sm89INS1_16FlashAttnFwdSm80INS1_25CollectiveMainloopFwdSm80ILi4ELi1ELb0EN4cute5tupleIJNS5_1CILi128EEENS7_ILi48EEENS7_ILi96EEEEEELi96ENS_10bfloat16_tEfNS_4arch4Sm80ELb1ELb0ELb1ELb1ELb1ELb1ELb1ELb1EEENS1_21CollectiveEpilogueFwdINS6_IJS8_SA_S9_EEENS6_IJNS7_ILi1EEESI_SI_EEESC_SE_Li128ELb1ELb1ELb1ELb0EEENS1_36VarlenDynamicPersistentTileSchedulerILi128ELi48ELi128ELi128ELb1ELb1ELb0ELb1ELb1ELb1EEEEEEEEEvNT_6ParamsE:
	.zero		1432


//--------------------- .nv.constant0._ZN7cutlass13device_kernelIN5flash19enable_sm80_to_sm89INS1_16FlashAttnFwdSm80INS1_25CollectiveMainloopFwdSm80ILi4ELi1ELb0EN4cute5tupleIJNS5_1CILi128EEENS7_ILi64EEENS7_ILi96EEEEEELi96ENS_10bfloat16_tEfNS_4arch4Sm80ELb0ELb0ELb0ELb0ELb1ELb0ELb1ELb1EEENS1_21CollectiveEpilogueFwdINS6_IJS8_SA_S9_EEENS6_IJNS7_ILi1EEESI_SI_EEESC_SE_Li128ELb0ELb1ELb1ELb0EEENS1_19SingleTileSchedulerILb0ELb1ELb1ELi128EEEEEEEEEvNT_6ParamsE --------------------------
	.section	.nv.constant0._ZN7cutlass13device_kernelIN5flash19enable_sm80_to_sm89INS1_16FlashAttnFwdSm80INS1_25CollectiveMainloopFwdSm80ILi4ELi1ELb0EN4cute5tupleIJNS5_1CILi128EEENS7_ILi64EEENS7_ILi96EEEEEELi96ENS_10bfloat16_tEfNS_4arch4Sm80ELb0ELb0ELb0ELb0ELb1ELb0ELb1ELb1EEENS1_21CollectiveEpilogueFwdINS6_IJS8_SA_S9_EEENS6_IJNS7_ILi1EEESI_SI_EEESC_SE_Li128ELb0ELb1ELb1ELb0EEENS1_19SingleTileSchedulerILb0ELb1ELb1ELi128EEEEEEEEEvNT_6ParamsE,"a",@progbits
	.sectionflags	@""
	.align	4
.nv.constant0._ZN7cutlass13device_kernelIN5flash19enable_sm80_to_sm89INS1_16FlashAttnFwdSm80INS1_25CollectiveMainloopFwdSm80ILi4ELi1ELb0EN4cute5tupleIJNS5_1CILi128EEENS7_ILi64EEENS7_ILi96EEEEEELi96ENS_10bfloat16_tEfNS_4arch4Sm80ELb0ELb0ELb0ELb0ELb1ELb0ELb1ELb1EEENS1_21CollectiveEpilogueFwdINS6_IJS8_SA_S9_EEENS6_IJNS7_ILi1EEESI_SI_EEESC_SE_Li128ELb0ELb1ELb1ELb0EEENS1_19SingleTileSchedulerILb0ELb1ELb1ELi128EEEEEEEEEvNT_6ParamsE:
	.zero		1400


//--------------------- .nv.constant0._ZN7cutlass13device_kernelIN5flash19enable_sm80_to_sm89INS1_16FlashAttnFwdSm80INS1_25CollectiveMainloopFwdSm80ILi4ELi1ELb0EN4cute5tupleIJNS5_1CILi128EEENS7_ILi48EEENS7_ILi96EEEEEELi96ENS_10bfloat16_tEfNS_4arch4Sm80ELb0ELb0ELb0ELb1ELb1ELb0ELb1ELb1EEENS1_21CollectiveEpilogueFwdINS6_IJS8_SA_S9_EEENS6_IJNS7_ILi1EEESI_SI_EEESC_SE_Li128ELb1ELb1ELb1ELb0EEENS1_36VarlenDynamicPersistentTileSchedulerILi128ELi48ELi128ELi128ELb1ELb1ELb0ELb0ELb1ELb1EEEEEEEEEvNT_6ParamsE --------------------------
	.section	.nv.constant0._ZN7cutlass13device_kernelIN5flash19enable_sm80_to_sm89INS1_16FlashAttnFwdSm80INS1_25CollectiveMainloopFwdSm80ILi4ELi1ELb0EN4cute5tupleIJNS5_1CILi128EEENS7_ILi48EEENS7_ILi96EEEEEELi96ENS_10bfloat16_tEfNS_4arch4Sm80ELb0ELb0ELb0ELb1ELb1ELb0ELb1ELb1EEENS1_21CollectiveEpilogueFwdINS6_IJS8_SA_S9_EEENS6_IJNS7_ILi1EEESI_SI_EEESC_SE_Li128ELb1ELb1ELb1ELb0EEENS1_36VarlenDynamicPersistentTileSchedulerILi128ELi48ELi128ELi128ELb1ELb1ELb0ELb0ELb1ELb1EEEEEEEEEvNT_6ParamsE,"a",@progbits
	.sectionflags	@""
	.align	4
.nv.constant0._ZN7cutlass13device_kernelIN5flash19enable_sm80_to_sm89INS1_16FlashAttnFwdSm80INS1_25CollectiveMainloopFwdSm80ILi4ELi1ELb0EN4cute5tupleIJNS5_1CILi128EEENS7_ILi48EEENS7_ILi96EEEEEELi96ENS_10bfloat16_tEfNS_4arch4Sm80ELb0ELb0ELb0ELb1ELb1ELb0ELb1ELb1EEENS1_21CollectiveEpilogueFwdINS6_IJS8_SA_S9_EEENS6_IJNS7_ILi1EEESI_SI_EEESC_SE_Li128ELb1ELb1ELb1ELb0EEENS1_36VarlenDynamicPersistentTileSchedulerILi128ELi48ELi128ELi128ELb1ELb1ELb0ELb0ELb1ELb1EEEEEEEEEvNT_6ParamsE:
	.zero		1432


//--------------------- .nv.constant0._ZN7cutlass13device_kernelIN5flash19enable_sm80_to_sm89INS1_16FlashAttnFwdSm80INS1_25CollectiveMainloopFwdSm80ILi4ELi1ELb0EN4cute5tupleIJNS5_1CILi128EEENS7_ILi48EEENS7_ILi96EEEEEELi96ENS_10bfloat16_tEfNS_4arch4Sm80ELb0ELb0ELb0ELb1ELb1ELb1ELb1ELb1EEENS1_21CollectiveEpilogueFwdINS6_IJS8_SA_S9_EEENS6_IJNS7_ILi1EEESI_SI_EEESC_SE_Li128ELb1ELb1ELb1ELb0EEENS1_36VarlenDynamicPersistentTileSchedulerILi128ELi48ELi128ELi128ELb1ELb1ELb0ELb0ELb1ELb1EEEEEEEEEvNT_6ParamsE --------------------------
	.section	.nv.constant0._ZN7cutlass13device_kernelIN5flash19enable_sm80_to_sm89INS1_16FlashAttnFwdSm80INS1_25CollectiveMainloopFwdSm80ILi4ELi1ELb0EN4cute5tupleIJNS5_1CILi128EEENS7_ILi48EEENS7_ILi96EEEEEELi96ENS_10bfloat16_tEfNS_4arch4Sm80ELb0ELb0ELb0ELb1ELb1ELb1ELb1ELb1EEENS1_21CollectiveEpilogueFwdINS6_IJS8_SA_S9_EEENS6_IJNS7_ILi1EEESI_SI_EEESC_SE_Li128ELb1ELb1ELb1ELb0EEENS1_36VarlenDynamicPersistentTileSchedulerILi128ELi48ELi128ELi128ELb1ELb1ELb0ELb0ELb1ELb1EEEEEEEEEvNT_6ParamsE,"a",@progbits
	.sectionflags	@""
	.align	4
.nv.constant0._ZN7cutlass13device_kernelIN5flash19enable_sm80_to_sm89INS1_16FlashAttnFwdSm80INS1_25CollectiveMainloopFwdSm80ILi4ELi1ELb0EN4cute5tupleIJNS5_1CILi128EEENS7_ILi48EEENS7_ILi96EEEEEELi96ENS_10bfloat16_tEfNS_4arch4Sm80ELb0ELb0ELb0ELb1ELb1ELb1ELb1ELb1EEENS1_21CollectiveEpilogueFwdINS6_IJS8_SA_S9_EEENS6_IJNS7_ILi1EEESI_SI_EEESC_SE_Li128ELb1ELb1ELb1ELb0EEENS1_36VarlenDynamicPersistentTileSchedulerILi128ELi48ELi128ELi128ELb1ELb1ELb0ELb0ELb1ELb1EEEEEEEEEvNT_6ParamsE:
	.zero		1432


//--------------------- .nv.constant0._ZN7cutlass13device_kernelIN5flash19enable_sm80_to_sm89INS1_16FlashAttnFwdSm80INS1_25CollectiveMainloopFwdSm80ILi4ELi1ELb0EN4cute5tupleIJNS5_1CILi128EEENS7_ILi48EEENS7_ILi96EEEEEELi96ENS_10bfloat16_tEfNS_4arch4Sm80ELb0ELb1ELb0ELb0ELb1ELb0ELb1ELb1EEENS1_21CollectiveEpilogueFwdINS6_IJS8_SA_S9_EEENS6_IJNS7_ILi1EEESI_SI_EEESC_SE_Li128ELb0ELb1ELb1ELb0EEENS1_19SingleTileSchedulerILb0ELb1ELb1ELi128EEEEEEEEEvNT_6ParamsE --------------------------
	.section	.nv.constant0._ZN7cutlass13device_kernelIN5flash19enable_sm80_to_sm89INS1_16FlashAttnFwdSm80INS1_25CollectiveMainloopFwdSm80ILi4ELi1ELb0EN4cute5tupleIJNS5_1CILi128EEENS7_ILi48EEENS7_ILi96EEEEEELi96ENS_10bfloat16_tEfNS_4arch4Sm80ELb0ELb1ELb0ELb0ELb1ELb0ELb1ELb1EEENS1_21CollectiveEpilogueFwdINS6_IJS8_SA_S9_EEENS6_IJNS7_ILi1EEESI_SI_EEESC_SE_Li128ELb0ELb1ELb1ELb0EEENS1_19SingleTileSchedulerILb0ELb1ELb1ELi128EEEEEEEEEvNT_6ParamsE,"a",@progbits
	.sectionflags	@""
	.align	4
.nv.constant0._ZN7cutlass13device_kernelIN5flash19enable_sm80_to_sm89INS1_16FlashAttnFwdSm80INS1_25CollectiveMainloopFwdSm80ILi4ELi1ELb0EN4cute5tupleIJNS5_1CILi128EEENS7_ILi48EEENS7_ILi96EEEEEELi96ENS_10bfloat16_tEfNS_4arch4Sm80ELb0ELb1ELb0ELb0ELb1ELb0ELb1ELb1EEENS1_21CollectiveEpilogueFwdINS6_IJS8_SA_S9_EEENS6_IJNS7_ILi1EEESI_SI_EEESC_SE_Li128ELb0ELb1ELb1ELb0EEENS1_19SingleTileSchedulerILb0ELb1ELb1ELi128EEEEEEEEEvNT_6ParamsE:
	.zero		1400


//--------------------- .nv.constant0._ZN7cutlass13device_kernelIN5flash19enable_sm80_to_sm89INS1_16FlashAttnFwdSm80INS1_25CollectiveMainloopFwdSm80ILi4ELi1ELb0EN4cute5tupleIJNS5_1CILi128EEENS7_ILi48EEENS7_ILi96EEEEEELi96ENS_10bfloat16_tEfNS_4arch4Sm80ELb0ELb1ELb0ELb1ELb1ELb0ELb1ELb1EEENS1_21CollectiveEpilogueFwdINS6_IJS8_SA_S9_EEENS6_IJNS7_ILi1EEESI_SI_EEESC_SE_Li128ELb1ELb1ELb1ELb0EEENS1_36VarlenDynamicPersistentTileSchedulerILi128ELi48ELi128ELi128ELb1ELb1ELb0ELb1ELb0ELb1EEEEEEEEEvNT_6ParamsE --------------------------
	.section	.nv.constant0._ZN7cutlass13device_kernelIN5flash19enable_sm80_to_sm89INS1_16FlashAttnFwdSm80INS1_25CollectiveMainloopFwdSm80ILi4ELi1ELb0EN4cute5tupleIJNS5_1CILi128EEENS7_ILi48EEENS7_ILi96EEEEEELi96ENS_10bfloat16_tEfNS_4arch4Sm80ELb0ELb1ELb0ELb1ELb1ELb0ELb1ELb1EEENS1_21CollectiveEpilogueFwdINS6_IJS8_SA_S9_EEENS6_IJNS7_ILi1EEESI_SI_EEESC_SE_Li128ELb1ELb1ELb1ELb0EEENS1_36VarlenDynamicPersistentTileSchedulerILi128ELi48ELi128ELi128ELb1ELb1ELb0ELb1ELb0ELb1EEEEEEEEEvNT_6ParamsE,"a",@progbits
	.sectionflags	@""
	.align	4
.nv.constant0._ZN7cutlass13device_kernelIN5flash19enable_sm80_to_sm89INS1_16FlashAttnFwdSm80INS1_25CollectiveMainloopFwdSm80ILi4ELi1ELb0EN4cute5tupleIJNS5_1CILi128EEENS7_ILi48EEENS7_ILi96EEEEEELi96ENS_10bfloat16_tEfNS_4arch4Sm80ELb0ELb1ELb0ELb1ELb1ELb0ELb1ELb1EEENS1_21CollectiveEpilogueFwdINS6_IJS8_SA_S9_EEENS6_IJNS7_ILi1EEESI_SI_EEESC_SE_Li128ELb1ELb1ELb1ELb0EEENS1_36VarlenDynamicPersistentTileSchedulerILi128ELi48ELi128ELi128ELb1ELb1ELb0ELb1ELb0ELb1EEEEEEEEEvNT_6ParamsE:
	.zero		1432


//--------------------- .nv.constant0._ZN7cutlass13device_kernelIN5flash19enable_sm80_to_sm89INS1_16FlashAttnFwdSm80INS1_25CollectiveMainloopFwdSm80ILi4ELi1ELb0EN4cute5tupleIJNS5_1CILi128EEENS7_ILi48EEENS7_ILi96EEEEEELi96ENS_10bfloat16_tEfNS_4arch4Sm80ELb0ELb1ELb0ELb1ELb1ELb1ELb1ELb1EEENS1_21CollectiveEpilogueFwdINS6_IJS8_SA_S9_EEENS6_IJNS7_ILi1EEESI_SI_EEESC_SE_Li128ELb1ELb1ELb1ELb0EEENS1_36VarlenDynamicPersistentTileSchedulerILi128ELi48ELi128ELi128ELb1ELb1ELb0ELb1ELb0ELb1EEEEEEEEEvNT_6ParamsE --------------------------
	.section	.nv.constant0._ZN7cutlass13device_kernelIN5flash19enable_sm80_to_sm89INS1_16FlashAttnFwdSm80INS1_25CollectiveMainloopFwdSm80ILi4ELi1ELb0EN4cute5tupleIJNS5_1CILi128EEENS7_ILi48EEENS7_ILi96EEEEEELi96ENS_10bfloat16_tEfNS_4arch4Sm80ELb0ELb1ELb0ELb1ELb1ELb1ELb1ELb1EEENS1_21CollectiveEpilogueFwdINS6_IJS8_SA_S9_EEENS6_IJNS7_ILi1EEESI_SI_EEESC_SE_Li128ELb1ELb1ELb1ELb0EEENS1_36VarlenDynamicPersistentTileSchedulerILi128ELi48ELi128ELi128ELb1ELb1ELb0ELb1ELb0ELb1EEEEEEEEEvNT_6ParamsE,"a",@progbits
	.sectionflags	@""
	.align	4
.nv.constant0._ZN7cutlass13device_kernelIN5flash19enable_sm80_to_sm89INS1_16FlashAttnFwdSm80INS1_25CollectiveMainloopFwdSm80ILi4ELi1ELb0EN4cute5tupleIJNS5_1CILi128EEENS7_ILi48EEENS7_ILi96EEEEEELi96ENS_10bfloat16_tEfNS_4arch4Sm80ELb0ELb1ELb0ELb1ELb1ELb1ELb1ELb1EEENS1_21CollectiveEpilogueFwdINS6_IJS8_SA_S9_EEENS6_IJNS7_ILi1EEESI_SI_EEESC_SE_Li128ELb1ELb1ELb1ELb0EEENS1_36VarlenDynamicPersistentTileSchedulerILi128ELi48ELi128ELi128ELb1ELb1ELb0ELb1ELb0ELb1EEEEEEEEEvNT_6ParamsE:
	.zero		1432


//--------------------- .nv.constant0._ZN7cutlass13device_kernelIN5flash19enable_sm80_to_sm89INS1_16FlashAttnFwdSm80INS1_25CollectiveMainloopFwdSm80ILi4ELi1ELb0EN4cute5tupleIJNS5_1CILi128EEENS7_ILi64EEENS7_ILi96EEEEEELi96ENS_10bfloat16_tEfNS_4arch4Sm80ELb1ELb0ELb0ELb0ELb1ELb0ELb1ELb1EEENS1_21CollectiveEpilogueFwdINS6_IJS8_SA_S9_EEENS6_IJNS7_ILi1EEESI_SI_EEESC_SE_Li128ELb0ELb1ELb1ELb0EEENS1_30DynamicPersistentTileSchedulerILi128ELi128ELb1ELb1ELb0EEEEEEEEEvNT_6ParamsE --------------------------
	.section	.nv.constant0._ZN7cutlass13device_kernelIN5flash19enable_sm80_to_sm89INS1_16FlashAttnFwdSm80INS1_25CollectiveMainloopFwdSm80ILi4ELi1ELb0EN4cute5tupleIJNS5_1CILi128EEENS7_ILi64EEENS7_ILi96EEEEEELi96ENS_10bfloat16_tEfNS_4arch4Sm80ELb1ELb0ELb0ELb0ELb1ELb0ELb1ELb1EEENS1_21CollectiveEpilogueFwdINS6_IJS8_SA_S9_EEENS6_IJNS7_ILi1EEESI_SI_EEESC_SE_Li128ELb0ELb1ELb1ELb0EEENS1_30DynamicPersistentTileSchedulerILi128ELi128ELb1ELb1ELb0EEEEEEEEEvNT_6ParamsE,"a",@progbits
	.sectionflags	@""
	.align	4
.nv.constant0._ZN7cutlass13device_kernelIN5flash19enable_sm80_to_sm89INS1_16FlashAttnFwdSm80INS1_25CollectiveMainloopFwdSm80ILi4ELi1ELb0EN4cute5tupleIJNS5_1CILi128EEENS7_ILi64EEENS7_ILi96EEEEEELi96ENS_10bfloat16_tEfNS_4arch4Sm80ELb1ELb0ELb0ELb0ELb1ELb0ELb1ELb1EEENS1_21CollectiveEpilogueFwdINS6_IJS8_SA_S9_EEENS6_IJNS7_ILi1EEESI_SI_EEESC_SE_Li128ELb0ELb1ELb1ELb0EEENS1_30DynamicPersistentTileSchedulerILi128ELi128ELb1ELb1ELb0EEEEEEEEEvNT_6ParamsE:
	.zero		1416


//--------------------- .nv.constant0._ZN7cutlass13device_kernelIN5flash19enable_sm80_to_sm89INS1_16FlashAttnFwdSm80INS1_25CollectiveMainloopFwdSm80ILi4ELi1ELb0EN4cute5tupleIJNS5_1CILi128EEENS7_ILi48EEENS7_ILi96EEEEEELi96ENS_10bfloat16_tEfNS_4arch4Sm80ELb1ELb0ELb0ELb1ELb1ELb0ELb1ELb1EEENS1_21CollectiveEpilogueFwdINS6_IJS8_SA_S9_EEENS6_IJNS7_ILi1EEESI_SI_EEESC_SE_Li128ELb1ELb1ELb1ELb0EEENS1_36VarlenDynamicPersistentTileSchedulerILi128ELi48ELi128ELi128ELb1ELb1ELb0ELb1ELb1ELb1EEEEEEEEEvNT_6ParamsE --------------------------
	.section	.nv.constant0._ZN7cutlass13device_kernelIN5flash19enable_sm80_to_sm89INS1_16FlashAttnFwdSm80INS1_25CollectiveMainloopFwdSm80ILi4ELi1ELb0EN4cute5tupleIJNS5_1CILi128EEENS7_ILi48EEENS7_ILi96EEEEEELi96ENS_10bfloat16_tEfNS_4arch4Sm80ELb1ELb0ELb0ELb1ELb1ELb0ELb1ELb1EEENS1_21CollectiveEpilogueFwdINS6_IJS8_SA_S9_EEENS6_IJNS7_ILi1EEESI_SI_EEESC_SE_Li128ELb1ELb1ELb1ELb0EEENS1_36VarlenDynamicPersistentTileSchedulerILi128ELi48ELi128ELi128ELb1ELb1ELb0ELb1ELb1ELb1EEEEEEEEEvNT_6ParamsE,"a",@progbits
	.sectionflags	@""
	.align	4
.nv.constant0._ZN7cutlass13device_kernelIN5flash19enable_sm80_to_sm89INS1_16FlashAttnFwdSm80INS1_25CollectiveMainloopFwdSm80ILi4ELi1ELb0EN4cute5tupleIJNS5_1CILi128EEENS7_ILi48EEENS7_ILi96EEEEEELi96ENS_10bfloat16_tEfNS_4arch4Sm80ELb1ELb0ELb0ELb1ELb1ELb0ELb1ELb1EEENS1_21CollectiveEpilogueFwdINS6_IJS8_SA_S9_EEENS6_IJNS7_ILi1EEESI_SI_EEESC_SE_Li128ELb1ELb1ELb1ELb0EEENS1_36VarlenDynamicPersistentTileSchedulerILi128ELi48ELi128ELi128ELb1ELb1ELb0ELb1ELb1ELb1EEEEEEEEEvNT_6ParamsE:
	.zero		1432


//--------------------- .nv.constant0._ZN7cutlass13device_kernelIN5flash19enable_sm80_to_sm89INS1_16FlashAttnFwdSm80INS1_25CollectiveMainloopFwdSm80ILi4ELi1ELb0EN4cute5tupleIJNS5_1CILi128EEENS7_ILi48EEENS7_ILi96EEEEEELi96ENS_10bfloat16_tEfNS_4arch4Sm80ELb1ELb0ELb0ELb1ELb1ELb1ELb1ELb1EEENS1_21CollectiveEpilogueFwdINS6_IJS8_SA_S9_EEENS6_IJNS7_ILi1EEESI_SI_EEESC_SE_Li128ELb1ELb1ELb1ELb0EEENS1_36VarlenDynamicPersistentTileSchedulerILi128ELi48ELi128ELi128ELb1ELb1ELb0ELb1ELb1ELb1EEEEEEEEEvNT_6ParamsE --------------------------
	.section	.nv.constant0._ZN7cutlass13device_kernelIN5flash19enable_sm80_to_sm89INS1_16FlashAttnFwdSm80INS1_25CollectiveMainloopFwdSm80ILi4ELi1ELb0EN4cute5tupleIJNS5_1CILi128EEENS7_ILi48EEENS7_ILi96EEEEEELi96ENS_10bfloat16_tEfNS_4arch4Sm80ELb1ELb0ELb0ELb1ELb1ELb1ELb1ELb1EEENS1_21CollectiveEpilogueFwdINS6_IJS8_SA_S9_EEENS6_IJNS7_ILi1EEESI_SI_EEESC_SE_Li128ELb1ELb1ELb1ELb0EEENS1_36VarlenDynamicPersistentTileSchedulerILi128ELi48ELi128ELi128ELb1ELb1ELb0ELb1ELb1ELb1EEEEEEEEEvNT_6ParamsE,"a",@progbits
	.sectionflags	@""
	.align	4
.nv.constant0._ZN7cutlass13device_kernelIN5flash19enable_sm80_to_sm89INS1_16FlashAttnFwdSm80INS1_25CollectiveMainloopFwdSm80ILi4ELi1ELb0EN4cute5tupleIJNS5_1CILi128EEENS7_ILi48EEENS7_ILi96EEEEEELi96ENS_10bfloat16_tEfNS_4arch4Sm80ELb1ELb0ELb0ELb1ELb1ELb1ELb1ELb1EEENS1_21CollectiveEpilogueFwdINS6_IJS8_SA_S9_EEENS6_IJNS7_ILi1EEESI_SI_EEESC_SE_Li128ELb1ELb1ELb1ELb0EEENS1_36VarlenDynamicPersistentTileSchedulerILi128ELi48ELi128ELi128ELb1ELb1ELb0ELb1ELb1ELb1EEEEEEEEEvNT_6ParamsE:
	.zero		1432


//--------------------- .text._ZN7cutlass13device_kernelIN5flash19enable_sm80_to_sm89INS1_16FlashAttnFwdSm80INS1_25CollectiveMainloopFwdSm80ILi4ELi1ELb0EN4cute5tupleIJNS5_1CILi128EEENS7_ILi64EEENS7_ILi96EEEEEELi96ENS_10bfloat16_tEfNS_4arch4Sm80ELb0ELb0ELb1ELb0ELb1ELb0ELb1ELb1EEENS1_21CollectiveEpilogueFwdINS6_IJS8_SA_S9_EEENS6_IJNS7_ILi1EEESI_SI_EEESC_SE_Li128ELb0ELb1ELb1ELb0EEENS1_19SingleTileSchedulerILb0ELb1ELb1ELi128EEEEEEEEEvNT_6ParamsE --------------------------
	.section	.text._ZN7cutlass13device_kernelIN5flash19enable_sm80_to_sm89INS1_16FlashAttnFwdSm80INS1_25CollectiveMainloopFwdSm80ILi4ELi1ELb0EN4cute5tupleIJNS5_1CILi128EEENS7_ILi64EEENS7_ILi96EEEEEELi96ENS_10bfloat16_tEfNS_4arch4Sm80ELb0ELb0ELb1ELb0ELb1ELb0ELb1ELb1EEENS1_21CollectiveEpilogueFwdINS6_IJS8_SA_S9_EEENS6_IJNS7_ILi1EEESI_SI_EEESC_SE_Li128ELb0ELb1ELb1ELb0EEENS1_19SingleTileSchedulerILb0ELb1ELb1ELi128EEEEEEEEEvNT_6ParamsE,"ax",@progbits
	.sectioninfo	@"SHI_REGISTERS=255"
	.align	128
.text._ZN7cutlass13device_kernelIN5flash19enable_sm80_to_sm89INS1_16FlashAttnFwdSm80INS1_25CollectiveMainloopFwdSm80ILi4ELi1ELb0EN4cute5tupleIJNS5_1CILi128EEENS7_ILi64EEENS7_ILi96EEEEEELi96ENS_10bfloat16_tEfNS_4arch4Sm80ELb0ELb0ELb1ELb0ELb1ELb0ELb1ELb1EEENS1_21CollectiveEpilogueFwdINS6_IJS8_SA_S9_EEENS6_IJNS7_ILi1EEESI_SI_EEESC_SE_Li128ELb0ELb1ELb1ELb0EEENS1_19SingleTileSchedulerILb0ELb1ELb1ELi128EEEEEEEEEvNT_6ParamsE:
        .type           _ZN7cutlass13device_kernelIN5flash19enable_sm80_to_sm89INS1_16FlashAttnFwdSm80INS1_25CollectiveMainloopFwdSm80ILi4ELi1ELb0EN4cute5tupleIJNS5_1CILi128EEENS7_ILi64EEENS7_ILi96EEEEEELi96ENS_10bfloat16_tEfNS_4arch4Sm80ELb0ELb0ELb1ELb0ELb1ELb0ELb1ELb1EEENS1_21CollectiveEpilogueFwdINS6_IJS8_SA_S9_EEENS6_IJNS7_ILi1EEESI_SI_EEESC_SE_Li128ELb0ELb1ELb1ELb0EEENS1_19SingleTileSchedulerILb0ELb1ELb1ELi128EEEEEEEEEvNT_6ParamsE,@function
        .size           _ZN7cutlass13device_kernelIN5flash19enable_sm80_to_sm89INS1_16FlashAttnFwdSm80INS1_25CollectiveMainloopFwdSm80ILi4ELi1ELb0EN4cute5tupleIJNS5_1CILi128EEENS7_ILi64EEENS7_ILi96EEEEEELi96ENS_10bfloat16_tEfNS_4arch4Sm80ELb0ELb0ELb1ELb0ELb1ELb0ELb1ELb1EEENS1_21CollectiveEpilogueFwdINS6_IJS8_SA_S9_EEENS6_IJNS7_ILi1EEESI_SI_EEESC_SE_Li128ELb0ELb1ELb1ELb0EEENS1_19SingleTileSchedulerILb0ELb1ELb1ELi128EEEEEEEEEvNT_6ParamsE,(.L_x_3628 - _ZN7cutlass13device_kernelIN5flash19enable_sm80_to_sm89INS1_16FlashAttnFwdSm80INS1_25CollectiveMainloopFwdSm80ILi4ELi1ELb0EN4cute5tupleIJNS5_1CILi128EEENS7_ILi64EEENS7_ILi96EEEEEELi96ENS_10bfloat16_tEfNS_4arch4Sm80ELb0ELb0ELb1ELb0ELb1ELb0ELb1ELb1EEENS1_21CollectiveEpilogueFwdINS6_IJS8_SA_S9_EEENS6_IJNS7_ILi1EEESI_SI_EEESC_SE_Li128ELb0ELb1ELb1ELb0EEENS1_19SingleTileSchedulerILb0ELb1ELb1ELi128EEEEEEEEEvNT_6ParamsE)
        .other          _ZN7cutlass13device_kernelIN5flash19enable_sm80_to_sm89INS1_16FlashAttnFwdSm80INS1_25CollectiveMainloopFwdSm80ILi4ELi1ELb0EN4cute5tupleIJNS5_1CILi128EEENS7_ILi64EEENS7_ILi96EEEEEELi96ENS_10bfloat16_tEfNS_4arch4Sm80ELb0ELb0ELb1ELb0ELb1ELb0ELb1ELb1EEENS1_21CollectiveEpilogueFwdINS6_IJS8_SA_S9_EEENS6_IJNS7_ILi1EEESI_SI_EEESC_SE_Li128ELb0ELb1ELb1ELb0EEENS1_19SingleTileSchedulerILb0ELb1ELb1ELi128EEEEEEEEEvNT_6ParamsE,@"STO_CUDA_ENTRY STV_DEFAULT"
_ZN7cutlass13device_kernelIN5flash19enable_sm80_to_sm89INS1_16FlashAttnFwdSm80INS1_25CollectiveMainloopFwdSm80ILi4ELi1ELb0EN4cute5tupleIJNS5_1CILi128EEENS7_ILi64EEENS7_ILi96EEEEEELi96ENS_10bfloat16_tEfNS_4arch4Sm80ELb0ELb0ELb1ELb0ELb1ELb0ELb1ELb1EEENS1_21CollectiveEpilogueFwdINS6_IJS8_SA_S9_EEENS6_IJNS7_ILi1EEESI_SI_EEESC_SE_Li128ELb0ELb1ELb1ELb0EEENS1_19SingleTileSchedulerILb0ELb1ELb1ELi128EEEEEEEEEvNT_6ParamsE:
[----:B------:R-:W-:-:S03]  /*0000*/  MOV R1, c[0x0][0x28] ;  /* 0x00000a0000017a02 */ /* 0x000fc60000000f00 */
[----:B------:R-:W1:Y:S01]  /*0010*/  S2R R176, SR_TID.X ;  /* 0x0000000000b07919 */ /* 0x000e620000002100 */
[----:B------:R-:W-:-:S03]  /*0020*/  IADD3 R1, R1, -0x60, RZ ;  /* 0xffffffa001017810 */ /* 0x000fc60007ffe0ff */
[----:B------:R-:W2:Y:S04]  /*0030*/  S2R R2, SR_CTAID.Y ;  /* 0x0000000000027919 */ /* 0x000ea80000002600 */
[----:B------:R-:W3:Y:S01]  /*0040*/  S2R R25, SR_CTAID.Z ;  /* 0x0000000000197919 */ /* 0x000ee20000002700 */
[----:B-1----:R-:W-:-:S06]  /*0050*/  SHF.R.U32.HI R0, RZ, 0x5, R176 ;  /* 0x00000005ff007819 */ /* 0x002fcc00000116b0 */
[----:B------:R-:W1:Y:S02]  /*0060*/  SHFL.IDX PT, R0, R0, RZ, 0x1f ;  /* 0x00001fff00007589 */ /* 0x000e6400000e0000 */
[----:B-1----:R-:W-:-:S13]  /*0070*/  ISETP.NE.AND P0, PT, R0, RZ, PT ;  /* 0x000000ff0000720c */ /* 0x002fda0003f05270 */
[----:B------:R-:W-:Y:S05]  /*0080*/  @!P0 BRA `(.L_x_0) ;  /* 0x0000008000008947 */ /* 0x000fea0003800000 */
[----:B--23--:R1:W-:Y:S01]  /*0090*/  STL [R1+0x30], R2 ;  /* 0x0000300201007387 */ /* 0x00c3e20000100800 */
[----:B------:R-:W-:-:S04]  /*00a0*/  MOV R0, c[0x0][0x550] ;  /* 0x0001540000007a02 */ /* 0x000fc80000000f00 */
[----:B------:R-:W-:-:S13]  /*00b0*/  ISETP.NE.AND P0, PT, R0, 0x1, PT ;  /* 0x000000010000780c */ /* 0x000fda0003f05270 */
[----:B------:R-:W-:Y:S05]  /*00c0*/  @!P0 BRA `(.L_x_1) ;  /* 0x000000a000008947 */ /* 0x000fea0003800000 */
[----:B------:R-:W-:-:S05]  /*00d0*/  IMAD.HI.U32 R0, R2, c[0x0][0x554], RZ ;  /* 0x0001550002007a27 */ /* 0x000fca00078e00ff */
[----:B------:R-:W-:-:S05]  /*00e0*/  SHF.R.U32.HI R0, RZ, c[0x0][0x558], R0 ;  /* 0x00015600ff007a19 */ /* 0x000fca0000011600 */
[----:B------:R2:W-:Y:S01]  /*00f0*/  STL [R1+0x30], R0 ;  /* 0x0000300001007387 */ /* 0x0005e20000100800 */
[----:B------:R-:W-:Y:S05]  /*0100*/  BRA `(.L_x_1) ;  /* 0x0000006000007947 */ /* 0x000fea0003800000 */
.L_x_0:
[----:B--23--:R-:W-:Y:S01]  /*0110*/  IMAD.MOV.U32 R0, RZ, RZ, c[0x0][0x550] ;  /* 0x00015400ff007624 */ /* 0x00cfe200078e00ff */
[----:B------:R-:W-:-:S04]  /*0120*/  MOV R3, R2 ;  /* 0x0000000200037202 */ /* 0x000fc80000000f00 */
[----:B------:R-:W-:-:S13]  /*0130*/  ISETP.NE.AND P0, PT, R0, 0x1, PT ;  /* 0x000000010000780c */ /* 0x000fda0003f05270 */
[----:B------:R-:W-:-:S05]  /*0140*/  @P0 IMAD.HI.U32 R0, R2, c[0x0][0x554], RZ ;  /* 0x0001550002000a27 */ /* 0x000fca00078e00ff */
[----:B------:R-:W-:-:S05]  /*0150*/  @P0 SHF.R.U32.HI R3, RZ, c[0x0][0x558], R0 ;  /* 0x00015600ff030a19 */ /* 0x000fca0000011600 */
[----:B------:R1:W-:Y:S02]  /*0160*/  STL [R1+0x30], R3 ;  /* 0x0000300301007387 */ /* 0x0003e40000100800 */
.L_x_1:
[----:B------:R-:W3:Y:S01]  /*0170*/  LDL R27, [R1+0x30] ;  /* 0x00003000011b7983 */ /* 0x000ee20000100800 */
[----:B------:R-:W-:Y:S02]  /*0180*/  ISETP.GE.AND P0, PT, R25, RZ, PT ;  /* 0x000000ff1900720c */ /* 0x000fe40003f06270 */
[----:B--23--:R-:W-:-:S05]  /*0190*/  IADD3 R0, -R27, RZ, RZ ;  /* 0x000000ff1b007210 */ /* 0x00cfca0007ffe1ff */
[----:B------:R-:W-:-:S06]  /*01a0*/  IMAD R11, R0, c[0x0][0x550], R2 ;  /* 0x00015400000b7a24 */ /* 0x000fcc00078e0202 */
[----:B------:R-:W-:Y:S05]  /*01b0*/  @!P0 EXIT ;  /* 0x000000000000894d */ /* 0x000fea0003800000 */
[----:B------:R-:W-:Y:S01]  /*01c0*/  ISETP.NE.U32.AND P0, PT, RZ, c[0x0][0x370], PT ;  /* 0x0000dc00ff007a0c */ /* 0x000fe20003f05070 */
[----:B------:R-:W-:Y:S01]  /*01d0*/  IMAD.MOV.U32 R178, RZ, RZ, RZ ;  /* 0x000000ffffb27224 */ /* 0x000fe200078e00ff */
[----:B------:R-:W-:Y:S02]  /*01e0*/  ULDC.64 UR6, c[0x0][0x118] ;  /* 0x0000460000067ab9 */ /* 0x000fe40000000a00 */
[----:B------:R-:W-:-:S13]  /*01f0*/  ISETP.NE.AND.EX P0, PT, RZ, c[0x0][0x374], PT, P0 ;  /* 0x0000dd00ff007a0c */ /* 0x000fda0003f05300 */
[----:B-1----:R-:W-:-:S04]  /*0200*/  @P0 IMAD.MOV.U32 R2, RZ, RZ, 0x4 ;  /* 0x00000004ff020424 */ /* 0x002fc800078e00ff */
[----:B------:R-:W-:-:S05]  /*0210*/  @P0 IMAD.WIDE R2, R25, R2, c[0x0][0x370] ;  /* 0x0000dc0019020625 */ /* 0x000fca00078e0202 */
[----:B------:R1:W2:Y:S01]  /*0220*/  @P0 LDG.E R178, [R2.64] ;  /* 0x0000000602b20981 */ /* 0x0002a2000c1e1900 */
[----:B------:R-:W-:-:S04]  /*0230*/  IMAD.MOV.U32 R0, RZ, RZ, c[0x0][0x2ac] ;  /* 0x0000ab00ff007624 */ /* 0x000fc800078e00ff */
[----:B------:R-:W-:-:S05]  /*0240*/  IMAD R26, R0, c[0x0][0x1d0], RZ ;  /* 0x00007400001a7a24 */ /* 0x000fca00078e02ff */
[C---:B------:R-:W-:Y:S02]  /*0250*/  ISETP.GE.AND P0, PT, R26.reuse, 0x1, PT ;  /* 0x000000011a00780c */ /* 0x040fe40003f06270 */
[----:B-1----:R-:W-:-:S04]  /*0260*/  IADD3 R2, R26, 0x3f, RZ ;  /* 0x0000003f1a027810 */ /* 0x002fc80007ffe0ff */
[----:B------:R-:W-:-:S04]  /*0270*/  SHF.R.S32.HI R0, RZ, 0x1f, R2 ;  /* 0x0000001fff007819 */ /* 0x000fc80000011402 */
[----:B------:R-:W-:Y:S01]  /*0280*/  LEA.HI R2, R0, R2, RZ, 0x6 ;  /* 0x0000000200027211 */ /* 0x000fe200078f30ff */
[----:B------:R-:W-:-:S03]  /*0290*/  IMAD.MOV.U32 R0, RZ, RZ, RZ ;  /* 0x000000ffff007224 */ /* 0x000fc600078e00ff */
[----:B------:R-:W-:Y:S01]  /*02a0*/  SHF.R.S32.HI R10, RZ, 0x6, R2 ;  /* 0x00000006ff0a7819 */ /* 0x000fe20000011402 */
[----:B--2---:R1:W-:Y:S01]  /*02b0*/  STL [R1+0x34], R178 ;  /* 0x000034b201007387 */ /* 0x0043e20000100800 */
[----:B------:R-:W-:Y:S05]  /*02c0*/  @!P0 BRA `(.L_x_2) ;  /* 0x0000020000008947 */ /* 0x000fea0003800000 */
[----:B------:R-:W-:-:S04]  /*02d0*/  SHF.R.U32.HI R0, RZ, 0x10, R11 ;  /* 0x00000010ff007819 */ /* 0x000fc8000001160b */
[----:B------:R-:W-:-:S04]  /*02e0*/  ISETP.NE.AND P0, PT, R0, RZ, PT ;  /* 0x000000ff0000720c */ /* 0x000fc80003f05270 */
[----:B------:R-:W-:-:S04]  /*02f0*/  SEL R5, R0, c[0x0][0x338], P0 ;  /* 0x0000ce0000057a07 */ /* 0x000fc80000000000 */
[----:B------:R-:W-:Y:S02]  /*0300*/  IABS R0, R5 ;  /* 0x0000000500007213 */ /* 0x000fe40000000000 */
[----:B------:R-:W-:-:S03]  /*0310*/  IADD3 R7, R10, -0x1, R5 ;  /* 0xffffffff0a077810 */ /* 0x000fc60007ffe005 */
[----:B------:R-:W-:Y:S01]  /*0320*/  IMAD.MOV.U32 R4, RZ, RZ, R0 ;  /* 0x000000ffff047224 */ /* 0x000fe200078e0000 */
[----:B------:R-:W-:-:S03]  /*0330*/  IABS R9, R7 ;  /* 0x0000000700097213 */ /* 0x000fc60000000000 */
[----:B------:R-:W2:Y:S08]  /*0340*/  I2F.RP R2, R4 ;  /* 0x0000000400027306 */ /* 0x000eb00000209400 */
[----:B--2---:R-:W2:Y:S02]  /*0350*/  MUFU.RCP R2, R2 ;  /* 0x0000000200027308 */ /* 0x004ea40000001000 */
[----:B--2---:R-:W-:-:S06]  /*0360*/  IADD3 R2, R2, 0xffffffe, RZ ;  /* 0x0ffffffe02027810 */ /* 0x004fcc0007ffe0ff */
[----:B------:R-:W2:Y:S02]  /*0370*/  F2I.FTZ.U32.TRUNC.NTZ R3, R2 ;  /* 0x0000000200037305 */ /* 0x000ea4000021f000 */
[----:B--2---:R-:W-:Y:S02]  /*0380*/  IMAD.MOV R0, RZ, RZ, -R3 ;  /* 0x000000ffff007224 */ /* 0x004fe400078e0a03 */
[----:B------:R-:W-:Y:S02]  /*0390*/  IMAD.MOV.U32 R2, RZ, RZ, RZ ;  /* 0x000000ffff027224 */ /* 0x000fe400078e00ff */
[----:B------:R-:W-:Y:S01]  /*03a0*/  IMAD.MOV.U32 R6, RZ, RZ, R0 ;  /* 0x000000ffff067224 */ /* 0x000fe200078e0000 */
[----:B------:R-:W-:-:S03]  /*03b0*/  IABS R0, R5 ;  /* 0x0000000500007213 */ /* 0x000fc60000000000 */
[----:B------:R-:W-:Y:S02]  /*03c0*/  IMAD R6, R6, R4, RZ ;  /* 0x0000000406067224 */ /* 0x000fe400078e02ff */
[----:B------:R-:W-:Y:S02]  /*03d0*/  IMAD.MOV R8, RZ, RZ, -R0 ;  /* 0x000000ffff087224 */ /* 0x000fe400078e0a00 */
[----:B------:R-:W-:-:S04]  /*03e0*/  IMAD.HI.U32 R0, R3, R6, R2 ;  /* 0x0000000603007227 */ /* 0x000fc800078e0002 */
[----:B------:R-:W-:Y:S02]  /*03f0*/  IMAD.MOV.U32 R2, RZ, RZ, R9 ;  /* 0x000000ffff027224 */ /* 0x000fe400078e0009 */
[----:B------:R-:W-:Y:S02]  /*0400*/  IMAD.MOV.U32 R3, RZ, RZ, R8 ;  /* 0x000000ffff037224 */ /* 0x000fe400078e0008 */
[----:B------:R-:W-:-:S04]  /*0410*/  IMAD.HI.U32 R0, R0, R2, RZ ;  /* 0x0000000200007227 */ /* 0x000fc800078e00ff */
[----:B------:R-:W-:-:S05]  /*0420*/  IMAD R2, R0, R3, R2 ;  /* 0x0000000300027224 */ /* 0x000fca00078e0202 */
[----:B------:R-:W-:-:S13]  /*0430*/  ISETP.GT.U32.AND P1, PT, R4, R2, PT ;  /* 0x000000020400720c */ /* 0x000fda0003f24070 */
[----:B------:R-:W-:Y:S01]  /*0440*/  @!P1 IMAD.IADD R2, R2, 0x1, -R4 ;  /* 0x0000000102029824 */ /* 0x000fe200078e0a04 */
[----:B------:R-:W-:Y:S02]  /*0450*/  @!P1 IADD3 R0, R0, 0x1, RZ ;  /* 0x0000000100009810 */ /* 0x000fe40007ffe0ff */
[----:B------:R-:W-:Y:S02]  /*0460*/  ISETP.NE.AND P1, PT, R5, RZ, PT ;  /* 0x000000ff0500720c */ /* 0x000fe40003f25270 */
[----:B------:R-:W-:Y:S02]  /*0470*/  ISETP.GE.U32.AND P2, PT, R2, R4, PT ;  /* 0x000000040200720c */ /* 0x000fe40003f46070 */
[----:B------:R-:W-:-:S04]  /*0480*/  LOP3.LUT R2, R7, R5, RZ, 0x3c, !PT ;  /* 0x0000000507027212 */ /* 0x000fc800078e3cff */
[----:B------:R-:W-:-:S07]  /*0490*/  ISETP.GE.AND P0, PT, R2, RZ, PT ;  /* 0x000000ff0200720c */ /* 0x000fce0003f06270 */
[----:B------:R-:W-:-:S06]  /*04a0*/  @P2 IADD3 R0, R0, 0x1, RZ ;  /* 0x0000000100002810 */ /* 0x000fcc0007ffe0ff */
[----:B------:R-:W-:Y:S01]  /*04b0*/  @!P0 IMAD.MOV R0, RZ, RZ, -R0 ;  /* 0x000000ffff008224 */ /* 0x000fe200078e0a00 */
[----:B------:R-:W-:Y:S02]  /*04c0*/  @!P1 LOP3.LUT R0, RZ, R5, RZ, 0x33, !PT ;  /* 0x00000005ff009212 */ /* 0x000fe400078e33ff */
.L_x_2:
[----:B------:R-:W-:Y:S01]  /*04d0*/  LOP3.LUT R2, R11, 0xffff, RZ, 0xc0, !PT ;  /* 0x0000ffff0b027812 */ /* 0x000fe200078ec0ff */
[----:B------:R-:W-:Y:S01]  /*04e0*/  CS2R R20, SRZ ;  /* 0x0000000000147805 */ /* 0x000fe2000001ff00 */
[----:B------:R-:W-:Y:S01]  /*04f0*/  PLOP3.LUT P4, PT, PT, PT, PT, 0x80, 0x0 ;  /* 0x000000000000781c */ /* 0x000fe20003f8f070 */
[----:B------:R-:W-:Y:S01]  /*0500*/  CS2R R18, SRZ ;  /* 0x0000000000127805 */ /* 0x000fe2000001ff00 */
[----:B------:R-:W-:Y:S01]  /*0510*/  CS2R R94, SRZ ;  /* 0x00000000005e7805 */ /* 0x000fe2000001ff00 */
[----:B------:R-:W-:Y:S01]  /*0520*/  IMAD R181, R2, R0, RZ ;  /* 0x0000000002b57224 */ /* 0x000fe200078e02ff */
[----:B------:R-:W-:Y:S01]  /*0530*/  CS2R R92, SRZ ;  /* 0x00000000005c7805 */ /* 0x000fe2000001ff00 */
[----:B------:R-:W-:Y:S01]  /*0540*/  CS2R R98, SRZ ;  /* 0x0000000000627805 */ /* 0x000fe2000001ff00 */
[----:B------:R-:W-:Y:S01]  /*0550*/  CS2R R96, SRZ ;  /* 0x0000000000607805 */ /* 0x000fe2000001ff00 */
[----:B------:R-:W-:Y:S01]  /*0560*/  IMAD.IADD R0, R181, 0x1, R0 ;  /* 0x00000001b5007824 */ /* 0x000fe200078e0200 */
[----:B------:R2:W-:Y:S01]  /*0570*/  STL [R1+0x2c], R181 ;  /* 0x00002cb501007387 */ /* 0x0005e20000100800 */
[----:B------:R-:W-:Y:S01]  /*0580*/  CS2R R90, SRZ ;  /* 0x00000000005a7805 */ /* 0x000fe2000001ff00 */
[----:B------:R-:W-:Y:S01]  /*0590*/  CS2R R88, SRZ ;  /* 0x0000000000587805 */ /* 0x000fe2000001ff00 */
[----:B------:R-:W-:Y:S01]  /*05a0*/  CS2R R86, SRZ ;  /* 0x0000000000567805 */ /* 0x000fe2000001ff00 */
[----:B------:R-:W-:Y:S01]  /*05b0*/  IMNMX R180, R10, R0, PT ;  /* 0x000000000ab47217 */ /* 0x000fe20003800200 */
[----:B------:R-:W-:Y:S01]  /*05c0*/  CS2R R84, SRZ ;  /* 0x0000000000547805 */ /* 0x000fe2000001ff00 */
[----:B------:R-:W-:Y:S01]  /*05d0*/  CS2R R78, SRZ ;  /* 0x00000000004e7805 */ /* 0x000fe2000001ff00 */
[----:B------:R-:W-:Y:S01]  /*05e0*/  CS2R R76, SRZ ;  /* 0x00000000004c7805 */ /* 0x000fe2000001ff00 */
[----:B------:R-:W-:Y:S01]  /*05f0*/  ISETP.GT.AND P0, PT, R180, R181, PT ;  /* 0x000000b5b400720c */ /* 0x000fe20003f04270 */
[----:B------:R-:W-:Y:S01]  /*0600*/  CS2R R82, SRZ ;  /* 0x0000000000527805 */ /* 0x000fe2000001ff00 */
        /* <DEDUP_REMOVED lines=37> */
[----:B------:R-:W-:Y:S05]  /*0860*/  @!P0 BRA `(.L_x_3) ;  /* 0x000092d000008947 */ /* 0x000fea0003800000 */
[----:B--2---:R-:W-:-:S04]  /*0870*/  ISETP.NE.U32.AND P2, PT, RZ, c[0x0][0x340], PT ;  /* 0x0000d000ff007a0c */ /* 0x004fc80003f45070 */
[----:B------:R-:W-:-:S13]  /*0880*/  ISETP.NE.AND.EX P2, PT, RZ, c[0x0][0x344], PT, P2 ;  /* 0x0000d100ff007a0c */ /* 0x000fda0003f45320 */
[----:B------:R-:W-:-:S04]  /*0890*/  @P2 IMAD.MOV.U32 R2, RZ, RZ, 0x4 ;  /* 0x00000004ff022424 */ /* 0x000fc800078e00ff */
[----:B------:R-:W-:-:S05]  /*08a0*/  @P2 IMAD.WIDE R2, R25, R2, c[0x0][0x340] ;  /* 0x0000d00019022625 */ /* 0x000fca00078e0202 */
[----:B------:R2:W5:Y:S01]  /*08b0*/  @P2 LDG.E R14, [R2.64] ;  /* 0x00000006020e2981 */ /* 0x000562000c1e1900 */
[----:B------:R-:W-:Y:S01]  /*08c0*/  SHF.R.S32.HI R9, RZ, 0x1f, R176 ;  /* 0x0000001fff097819 */ /* 0x000fe200000114b0 */
[----:B------:R-:W-:Y:S01]  /*08d0*/  IMAD.MOV.U32 R0, RZ, RZ, c[0x0][0x2c4] ;  /* 0x0000b100ff007624 */ /* 0x000fe200078e00ff */
[----:B------:R-:W-:Y:S01]  /*08e0*/  SHF.R.S32.HI R6, RZ, 0x1f, R25 ;  /* 0x0000001fff067819 */ /* 0x000fe20000011419 */
[----:B------:R-:W3:Y:S01]  /*08f0*/  S2R R15, SR_CTAID.X ;  /* 0x00000000000f7919 */ /* 0x000ee20000002500 */
[CC--:B------:R-:W-:Y:S01]  /*0900*/  LEA.HI R24, R9.reuse, R176.reuse, RZ, 0x3 ;  /* 0x000000b009187211 */ /* 0x0c0fe200078f18ff */
[----:B------:R-:W-:Y:S01]  /*0910*/  ULDC UR5, c[0x0][0x2c4] ;  /* 0x0000b10000057ab9 */ /* 0x000fe20000000800 */
[----:B------:R-:W-:Y:S01]  /*0920*/  ISETP.NE.AND P0, PT, R0, 0x1, PT ;  /* 0x000000010000780c */ /* 0x000fe20003f05270 */
[----:B------:R-:W-:Y:S01]  /*0930*/  IMAD R6, R6, c[0x0][0x1c0], RZ ;  /* 0x0000700006067a24 */ /* 0x000fe200078e02ff */
[----:B------:R-:W-:Y:S01]  /*0940*/  SHF.R.S32.HI R0, RZ, 0x1f, R27 ;  /* 0x0000001fff007819 */ /* 0x000fe2000001141b */
[----:B------:R-:W-:Y:S01]  /*0950*/  ULDC UR4, c[0x0][0x168] ;  /* 0x00005a0000047ab9 */ /* 0x000fe20000000800 */
[-C--:B------:R-:W-:Y:S01]  /*0960*/  LEA.HI R19, R9, R176.reuse, RZ, 0x4 ;  /* 0x000000b009137211 */ /* 0x080fe200078f20ff */
[----:B------:R-:W-:Y:S01]  /*0970*/  IMAD R6, R25, c[0x0][0x1c4], R6 ;  /* 0x0000710019067a24 */ /* 0x000fe200078e0206 */
[----:B------:R-:W-:Y:S01]  /*0980*/  SHF.R.S32.HI R22, RZ, 0x3, R24 ;  /* 0x00000003ff167819 */ /* 0x000fe20000011418 */
[----:B------:R-:W-:Y:S01]  /*0990*/  IMAD R0, R0, c[0x0][0x1b8], RZ ;  /* 0x00006e0000007a24 */ /* 0x000fe200078e02ff */
[----:B------:R-:W-:Y:S01]  /*09a0*/  UIMAD UR4, UR5, UR4, URZ ;  /* 0x00000004050472a4 */ /* 0x000fe2000f8e023f */
[----:B------:R-:W-:Y:S01]  /*09b0*/  LEA.HI R166, R9, R176, RZ, 0x5 ;  /* 0x000000b009a67211 */ /* 0x000fe200078f28ff */
[----:B------:R-:W-:Y:S01]  /*09c0*/  BSSY B0, `(.L_x_4) ;  /* 0x000004e000007945 */ /* 0x000fe20003800000 */
[----:B------:R-:W-:-:S02]  /*09d0*/  IMAD R0, R27, c[0x0][0x1bc], R0 ;  /* 0x00006f001b007a24 */ /* 0x000fc400078e0200 */
[----:B------:R-:W-:Y:S02]  /*09e0*/  SHF.R.S32.HI R23, RZ, 0x5, R166 ;  /* 0x00000005ff177819 */ /* 0x000fe400000114a6 */
[----:B--2---:R-:W-:-:S04]  /*09f0*/  LEA.HI R3, R9, R176, RZ, 0x2 ;  /* 0x000000b009037211 */ /* 0x004fc800078f10ff */
[----:B------:R-:W-:Y:S02]  /*0a00*/  LOP3.LUT R2, R3, 0xfffffffc, RZ, 0xc0, !PT ;  /* 0xfffffffc03027812 */ /* 0x000fe400078ec0ff */
[----:B------:R-:W-:-:S03]  /*0a10*/  SHF.R.S32.HI R13, RZ, 0x2, R3 ;  /* 0x00000002ff0d7819 */ /* 0x000fc60000011403 */
[----:B------:R-:W-:Y:S02]  /*0a20*/  IMAD.IADD R8, R176, 0x1, -R2 ;  /* 0x00000001b0087824 */ /* 0x000fe400078e0a02 */
[----:B------:R-:W-:-:S04]  /*0a30*/  IMAD.WIDE.U32 R2, R27, c[0x0][0x1b8], RZ ;  /* 0x00006e001b027a25 */ /* 0x000fc800078e00ff */
[----:B------:R-:W-:Y:S02]  /*0a40*/  IMAD R177, R8, 0x20, R13 ;  /* 0x0000002008b17824 */ /* 0x000fe400078e020d */
[----:B------:R-:W-:Y:S02]  /*0a50*/  IMAD.IADD R3, R3, 0x1, R0 ;  /* 0x0000000103037824 */ /* 0x000fe400078e0200 */
[----:B---3--:R-:W-:Y:S01]  /*0a60*/  IMAD R4, R15, 0x80, R177 ;  /* 0x000000800f047824 */ /* 0x008fe200078e02b1 */
[----:B------:R2:W-:Y:S01]  /*0a70*/  STL [R1+0x18], R177 ;  /* 0x000018b101007387 */ /* 0x0005e20000100800 */
[----:B------:R-:W-:-:S04]  /*0a80*/  IMAD.WIDE.U32 R2, R25, c[0x0][0x1c0], R2 ;  /* 0x0000700019027a25 */ /* 0x000fc800078e0002 */
[----:B------:R-:W-:-:S04]  /*0a90*/  @P0 IMAD.HI.U32 R5, R4, c[0x0][0x2c8], RZ ;  /* 0x0000b20004050a27 */ /* 0x000fc800078e00ff */
[----:B------:R-:W-:Y:S01]  /*0aa0*/  IMAD.MOV.U32 R0, RZ, RZ, R4 ;  /* 0x000000ffff007224 */ /* 0x000fe200078e0004 */
[----:B------:R-:W-:Y:S01]  /*0ab0*/  @P0 SHF.R.U32.HI R0, RZ, c[0x0][0x2cc], R5 ;  /* 0x0000b300ff000a19 */ /* 0x000fe20000011605 */
[----:B------:R-:W-:Y:S02]  /*0ac0*/  IMAD.IADD R3, R3, 0x1, R6 ;  /* 0x0000000103037824 */ /* 0x000fe400078e0206 */
[----:B------:R-:W-:Y:S01]  /*0ad0*/  IMAD.SHL.U32 R64, R8, 0x8, RZ ;  /* 0x0000000808407824 */ /* 0x000fe200078e00ff */
[--C-:B------:R-:W-:Y:S01]  /*0ae0*/  SHF.R.S32.HI R7, RZ, 0x1f, R0.reuse ;  /* 0x0000001fff077819 */ /* 0x100fe20000011400 */
[----:B------:R-:W-:Y:S02]  /*0af0*/  IMAD.MOV R5, RZ, RZ, -R0 ;  /* 0x000000ffff057224 */ /* 0x000fe400078e0a00 */
[----:B------:R-:W-:Y:S01]  /*0b00*/  IMAD.WIDE.U32 R2, R0, c[0x0][0x1b0], R2 ;  /* 0x00006c0000027a25 */ /* 0x000fe200078e0002 */
[C---:B------:R-:W-:Y:S02]  /*0b10*/  IADD3 R18, R64.reuse, 0x20, RZ ;  /* 0x0000002040127810 */ /* 0x040fe40007ffe0ff */
[C---:B------:R-:W-:Y:S01]  /*0b20*/  IADD3 R49, R64.reuse, 0x40, RZ ;  /* 0x0000004040317810 */ /* 0x040fe20007ffe0ff */
[----:B------:R-:W-:Y:S01]  /*0b30*/  IMAD R5, R5, c[0x0][0x2c4], R4 ;  /* 0x0000b10005057a24 */ /* 0x000fe200078e0204 */
[----:B------:R-:W-:Y:S01]  /*0b40*/  ISETP.GE.AND P5, PT, R64, c[0x0][0x198], PT ;  /* 0x0000660040007a0c */ /* 0x000fe20003fa6270 */
[----:B------:R-:W-:Y:S01]  /*0b50*/  IMAD R7, R7, c[0x0][0x1b0], RZ ;  /* 0x00006c0007077a24 */ /* 0x000fe200078e02ff */
[----:B------:R-:W-:Y:S01]  /*0b60*/  ISETP.GE.AND P4, PT, R18, c[0x0][0x198], PT ;  /* 0x0000660012007a0c */ /* 0x000fe20003f86270 */
[----:B------:R-:W-:Y:S01]  /*0b70*/  IMAD R15, R15, 0x80, R13 ;  /* 0x000000800f0f7824 */ /* 0x000fe200078e020d */
[----:B------:R-:W-:Y:S01]  /*0b80*/  SHF.R.S32.HI R4, RZ, 0x1f, R5 ;  /* 0x0000001fff047819 */ /* 0x000fe20000011405 */
[----:B------:R-:W-:Y:S01]  /*0b90*/  IMAD R0, R0, c[0x0][0x1b4], R7 ;  /* 0x00006d0000007a24 */ /* 0x000fe200078e0207 */
[----:B------:R-:W-:-:S02]  /*0ba0*/  LEA.HI R7, R13, R13, RZ, 0x1 ;  /* 0x0000000d0d077211 */ /* 0x000fc400078f08ff */
[----:B------:R-:W-:Y:S01]  /*0bb0*/  ISETP.GE.AND P3, PT, R49, c[0x0][0x198], PT ;  /* 0x0000660031007a0c */ /* 0x000fe20003f66270 */
[----:B------:R-:W-:Y:S02]  /*0bc0*/  IMAD.IADD R3, R3, 0x1, R0 ;  /* 0x0000000103037824 */ /* 0x000fe400078e0200 */
[----:B------:R-:W-:Y:S01]  /*0bd0*/  IMAD R0, R4, c[0x0][0x1a8], RZ ;  /* 0x00006a0004007a24 */ /* 0x000fe200078e02ff */
[----:B------:R-:W-:Y:S01]  /*0be0*/  LOP3.LUT R4, R19, 0xfffffff0, RZ, 0xc0, !PT ;  /* 0xfffffff013047812 */ /* 0x000fe200078ec0ff */
[----:B------:R-:W-:-:S04]  /*0bf0*/  IMAD.WIDE.U32 R2, R5, c[0x0][0x1a8], R2 ;  /* 0x00006a0005027a25 */ /* 0x000fc800078e0002 */
[----:B------:R-:W-:Y:S01]  /*0c00*/  IMAD R0, R5, c[0x0][0x1ac], R0 ;  /* 0x00006b0005007a24 */ /* 0x000fe200078e0200 */
[----:B------:R-:W-:Y:S01]  /*0c10*/  LEA R12, P0, R2, c[0x0][0x160], 0x1 ;  /* 0x00005800020c7a11 */ /* 0x000fe200078008ff */
[----:B------:R-:W-:Y:S02]  /*0c20*/  IMAD.IADD R16, R176, 0x1, -R4 ;  /* 0x00000001b0107824 */ /* 0x000fe400078e0a04 */
[----:B------:R-:W-:Y:S02]  /*0c30*/  IMAD.IADD R0, R3, 0x1, R0 ;  /* 0x0000000103007824 */ /* 0x000fe400078e0200 */
[----:B------:R-:W-:Y:S01]  /*0c40*/  IMAD.SHL.U32 R3, R22, 0x40, RZ ;  /* 0x0000004016037824 */ /* 0x000fe200078e00ff */
[----:B------:R-:W-:Y:S02]  /*0c50*/  LEA.HI R17, R16, R16, RZ, 0x1 ;  /* 0x0000001010117211 */ /* 0x000fe400078f08ff */
[----:B------:R-:W-:Y:S02]  /*0c60*/  LEA.HI.X R11, R2, c[0x0][0x164], R0, 0x1, P0 ;  /* 0x00005900020b7a11 */ /* 0x000fe400000f0c00 */
[----:B------:R-:W-:-:S02]  /*0c70*/  LOP3.LUT R0, R3, 0xc0, RZ, 0xc0, !PT ;  /* 0x000000c003007812 */ /* 0x000fc400078ec0ff */
[--C-:B------:R-:W-:Y:S02]  /*0c80*/  SHF.R.S32.HI R5, RZ, 0x1, R17.reuse ;  /* 0x00000001ff057819 */ /* 0x100fe40000011411 */
[----:B------:R-:W-:Y:S02]  /*0c90*/  SHF.R.U32.HI R3, RZ, 0x3, R0 ;  /* 0x00000003ff037819 */ /* 0x000fe40000011600 */
[----:B------:R-:W-:Y:S02]  /*0ca0*/  LOP3.LUT R0, R0, 0x18, R64, 0xf8, !PT ;  /* 0x0000001800007812 */ /* 0x000fe400078ef840 */
[----:B------:R-:W-:Y:S02]  /*0cb0*/  SHF.R.S32.HI R2, RZ, 0x1f, R17 ;  /* 0x0000001fff027819 */ /* 0x000fe40000011411 */
[----:B------:R-:W-:Y:S02]  /*0cc0*/  LOP3.LUT R6, R0, R3, RZ, 0x3c, !PT ;  /* 0x0000000300067212 */ /* 0x000fe400078e3cff */
[----:B------:R-:W-:Y:S01]  /*0cd0*/  LEA.HI R0, R2, R5, RZ, 0x2 ;  /* 0x0000000502007211 */ /* 0x000fe200078f10ff */
[----:B------:R2:W3:Y:S01]  /*0ce0*/  SHFL.IDX PT, R3, R11, RZ, 0x1c1f ;  /* 0x001c1fff0b037589 */ /* 0x0004e200000e0000 */
[----:B------:R-:W-:-:S02]  /*0cf0*/  ISETP.GE.AND P0, PT, R15, UR4, PT ;  /* 0x000000040f007c0c */ /* 0x000fc4000bf06270 */
[----:B------:R-:W-:Y:S01]  /*0d00*/  LOP3.LUT R4, R0, 0xfffffffc, RZ, 0xc0, !PT ;  /* 0xfffffffc00047812 */ /* 0x000fe200078ec0ff */
[----:B------:R2:W4:Y:S01]  /*0d10*/  SHFL.IDX PT, R2, R12, RZ, 0x1c1f ;  /* 0x001c1fff0c027589 */ /* 0x00052200000e0000 */
[----:B------:R-:W-:-:S03]  /*0d20*/  LOP3.LUT R0, R7, 0x7fffffe, RZ, 0xc0, !PT ;  /* 0x07fffffe07007812 */ /* 0x000fc600078ec0ff */
[----:B------:R-:W-:Y:S02]  /*0d30*/  IMAD.IADD R21, R5, 0x1, -R4 ;  /* 0x0000000105157824 */ /* 0x000fe400078e0a04 */
[----:B------:R-:W-:Y:S02]  /*0d40*/  IMAD.IADD R0, R13, 0x1, -R0 ;  /* 0x000000010d007824 */ /* 0x000fe400078e0a00 */
[----:B------:R-:W-:Y:S01]  /*0d50*/  IMAD.MOV.U32 R4, RZ, RZ, 0x10 ;  /* 0x00000010ff047424 */ /* 0x000fe200078e00ff */
[----:B------:R-:W-:Y:S01]  /*0d60*/  LOP3.LUT P1, RZ, R21, 0x2, RZ, 0xc0, !PT ;  /* 0x0000000215ff7812 */ /* 0x000fe2000782c0ff */
[----:B------:R-:W-:-:S03]  /*0d70*/  IMAD R0, R23, 0x8, R0 ;  /* 0x0000000817007824 */ /* 0x000fc600078e0200 */
[----:B------:R-:W-:Y:S01]  /*0d80*/  SEL R4, R4, 0xfffffff0, !P1 ;  /* 0xfffffff004047807 */ /* 0x000fe20004800000 */
[----:B------:R-:W-:Y:S02]  /*0d90*/  IMAD.U32 R226, R0, 0x20, R6 ;  /* 0x0000002000e27824 */ /* 0x000fe400078e0006 */
[----:B------:R-:W-:Y:S01]  /*0da0*/  @!P2 IMAD.MOV.U32 R14, RZ, RZ, R25 ;  /* 0x000000ffff0ea224 */ /* 0x000fe200078e0019 */
[----:B------:R-:W-:Y:S05]  /*0db0*/  @P0 BRA `(.L_x_5) ;  /* 0x000000e000000947 */ /* 0x000fea0003800000 */
[----:B--234-:R-:W-:Y:S01]  /*0dc0*/  SHF.R.S32.HI R5, RZ, 0x1f, R18 ;  /* 0x0000001fff057819 */ /* 0x01cfe20000011412 */
[----:B------:R-:W-:Y:S01]  /*0dd0*/  IMAD.WIDE R8, R64, 0x2, R2 ;  /* 0x0000000240087825 */ /* 0x000fe200078e0202 */
[----:B------:R-:W-:Y:S02]  /*0de0*/  SHF.R.S32.HI R0, RZ, 0x1f, R49 ;  /* 0x0000001fff007819 */ /* 0x000fe40000011431 */
[----:B------:R-:W-:Y:S02]  /*0df0*/  LEA.HI R5, R5, R18, RZ, 0x3 ;  /* 0x0000001205057211 */ /* 0x000fe400078f18ff */
[----:B------:R-:W-:-:S02]  /*0e00*/  LEA.HI R0, R0, R49, RZ, 0x3 ;  /* 0x0000003100007211 */ /* 0x000fc400078f18ff */
[----:B------:R-:W-:Y:S02]  /*0e10*/  LOP3.LUT R5, R5, 0xfffffff8, RZ, 0xc0, !PT ;  /* 0xfffffff805057812 */ /* 0x000fe400078ec0ff */
[----:B------:R-:W-:Y:S01]  /*0e20*/  LOP3.LUT R10, R0, 0xfffffff8, RZ, 0xc0, !PT ;  /* 0xfffffff8000a7812 */ /* 0x000fe200078ec0ff */
[----:B------:R-:W-:Y:S02]  /*0e30*/  IMAD.SHL.U32 R0, R226, 0x2, RZ ;  /* 0x00000002e2007824 */ /* 0x000fe400078e00ff */
[----:B------:R-:W-:-:S03]  /*0e40*/  IMAD.WIDE R6, R5, 0x2, R2 ;  /* 0x0000000205067825 */ /* 0x000fc600078e0202 */
[----:B------:R-:W-:Y:S01]  /*0e50*/  @!PT LDS RZ, [RZ] ;  /* 0x00000000fffff984 */ /* 0x000fe20000000800 */
[----:B------:R2:W-:Y:S01]  /*0e60*/  LDGSTS.E.BYPASS.LTC128B.128 [R0+0x6100], [R8.64], !P5 ;  /* 0x0610000008007fae */ /* 0x0005e2000e901d46 */
[----:B------:R-:W-:-:S03]  /*0e70*/  IMAD.WIDE R2, R10, 0x2, R2 ;  /* 0x000000020a027825 */ /* 0x000fc600078e0202 */
[----:B------:R2:W-:Y:S04]  /*0e80*/  LDGSTS.E.BYPASS.LTC128B.128 [R0+0x8100], [R6.64], !P4 ;  /* 0x0810000006007fae */ /* 0x0005e8000e101d46 */
[----:B------:R2:W-:Y:S02]  /*0e90*/  LDGSTS.E.BYPASS.LTC128B.128 [R0+0xa100], [R2.64], !P3 ;  /* 0x0a10000002007fae */ /* 0x0005e4000d901d46 */
.L_x_5:
[----:B--234-:R-:W-:Y:S05]  /*0ea0*/  BSYNC B0 ;  /* 0x0000000000007941 */ /* 0x01cfea0003800000 */
.L_x_4:
[----:B------:R-:W-:Y:S01]  /*0eb0*/  IADD3 R0, R15, 0x20, RZ ;  /* 0x000000200f007810 */ /* 0x000fe20007ffe0ff */
[----:B------:R2:W3:Y:S01]  /*0ec0*/  SHFL.IDX PT, R3, R11, 0x1, 0x1c1f ;  /* 0x003c1f000b037f89 */ /* 0x0004e200000e0000 */
[----:B------:R-:W-:Y:S02]  /*0ed0*/  BSSY B0, `(.L_x_6) ;  /* 0x0000012000007945 */ /* 0x000fe40003800000 */
[----:B------:R-:W-:Y:S01]  /*0ee0*/  ISETP.GE.AND P0, PT, R0, UR4, PT ;  /* 0x0000000400007c0c */ /* 0x000fe2000bf06270 */
[----:B------:R2:W4:-:S12]  /*0ef0*/  SHFL.IDX PT, R2, R12, 0x1, 0x1c1f ;  /* 0x003c1f000c027f89 */ /* 0x00051800000e0000 */
[----:B------:R-:W-:Y:S05]  /*0f00*/  @P0 BRA `(.L_x_7) ;  /* 0x000000e000000947 */ /* 0x000fea0003800000 */
[----:B------:R-:W-:Y:S01]  /*0f10*/  SHF.R.S32.HI R5, RZ, 0x1f, R18 ;  /* 0x0000001fff057819 */ /* 0x000fe20000011412 */
[----:B---34-:R-:W-:Y:S01]  /*0f20*/  IMAD.WIDE R8, R64, 0x2, R2 ;  /* 0x0000000240087825 */ /* 0x018fe200078e0202 */
[----:B------:R-:W-:Y:S02]  /*0f30*/  SHF.R.S32.HI R0, RZ, 0x1f, R49 ;  /* 0x0000001fff007819 */ /* 0x000fe40000011431 */
[----:B------:R-:W-:Y:S02]  /*0f40*/  LEA.HI R5, R5, R18, RZ, 0x3 ;  /* 0x0000001205057211 */ /* 0x000fe400078f18ff */
[----:B------:R-:W-:Y:S02]  /*0f50*/  LEA.HI R0, R0, R49, RZ, 0x3 ;  /* 0x0000003100007211 */ /* 0x000fe400078f18ff */
[----:B------:R-:W-:Y:S02]  /*0f60*/  LOP3.LUT R5, R5, 0xfffffff8, RZ, 0xc0, !PT ;  /* 0xfffffff805057812 */ /* 0x000fe400078ec0ff */
[----:B------:R-:W-:Y:S01]  /*0f70*/  LOP3.LUT R10, R0, 0xfffffff8, RZ, 0xc0, !PT ;  /* 0xfffffff8000a7812 */ /* 0x000fe200078ec0ff */
[----:B------:R-:W-:-:S02]  /*0f80*/  IMAD.SHL.U32 R0, R226, 0x2, RZ ;  /* 0x00000002e2007824 */ /* 0x000fc400078e00ff */
[----:B------:R-:W-:-:S03]  /*0f90*/  IMAD.WIDE R6, R5, 0x2, R2 ;  /* 0x0000000205067825 */ /* 0x000fc600078e0202 */
[----:B------:R-:W-:Y:S01]  /*0fa0*/  @!PT LDS RZ, [RZ] ;  /* 0x00000000fffff984 */ /* 0x000fe20000000800 */
[----:B------:R3:W-:Y:S01]  /*0fb0*/  LDGSTS.E.BYPASS.LTC128B.128 [R0+0x6900], [R8.64], !P5 ;  /* 0x0690000008007fae */ /* 0x0007e2000e901d46 */
[----:B------:R-:W-:-:S03]  /*0fc0*/  IMAD.WIDE R2, R10, 0x2, R2 ;  /* 0x000000020a027825 */ /* 0x000fc600078e0202 */
[----:B------:R3:W-:Y:S04]  /*0fd0*/  LDGSTS.E.BYPASS.LTC128B.128 [R0+0x8900], [R6.64], !P4 ;  /* 0x0890000006007fae */ /* 0x0007e8000e101d46 */
[----:B------:R3:W-:Y:S02]  /*0fe0*/  LDGSTS.E.BYPASS.LTC128B.128 [R0+0xa900], [R2.64], !P3 ;  /* 0x0a90000002007fae */ /* 0x0007e4000d901d46 */
.L_x_7:
[----:B------:R-:W-:Y:S05]  /*0ff0*/  BSYNC B0 ;  /* 0x0000000000007941 */ /* 0x000fea0003800000 */
.L_x_6:
[----:B---3--:R-:W-:Y:S01]  /*1000*/  IADD3 R0, R15, 0x40, RZ ;  /* 0x000000400f007810 */ /* 0x008fe20007ffe0ff */
[----:B------:R3:W1:Y:S01]  /*1010*/  SHFL.IDX PT, R3, R11, 0x2, 0x1c1f ;  /* 0x005c1f000b037f89 */ /* 0x00066200000e0000 */
[----:B------:R-:W-:Y:S02]  /*1020*/  BSSY B0, `(.L_x_8) ;  /* 0x0000012000007945 */ /* 0x000fe40003800000 */
[----:B------:R-:W-:Y:S01]  /*1030*/  ISETP.GE.AND P0, PT, R0, UR4, PT ;  /* 0x0000000400007c0c */ /* 0x000fe2000bf06270 */
[----:B----4-:R3:W4:-:S12]  /*1040*/  SHFL.IDX PT, R2, R12, 0x2, 0x1c1f ;  /* 0x005c1f000c027f89 */ /* 0x01071800000e0000 */
[----:B------:R-:W-:Y:S05]  /*1050*/  @P0 BRA `(.L_x_9) ;  /* 0x000000e000000947 */ /* 0x000fea0003800000 */
[----:B------:R-:W-:Y:S01]  /*1060*/  SHF.R.S32.HI R5, RZ, 0x1f, R18 ;  /* 0x0000001fff057819 */ /* 0x000fe20000011412 */
[----:B-1--4-:R-:W-:Y:S01]  /*1070*/  IMAD.WIDE R8, R64, 0x2, R2 ;  /* 0x0000000240087825 */ /* 0x012fe200078e0202 */
        /* <DEDUP_REMOVED lines=12> */
.L_x_9:
[----:B------:R-:W-:Y:S05]  /*1140*/  BSYNC B0 ;  /* 0x0000000000007941 */ /* 0x000fea0003800000 */
.L_x_8:
[----:B-1----:R-:W-:Y:S01]  /*1150*/  MOV R0, c[0x0][0x2b8] ;  /* 0x0000ae0000007a02 */ /* 0x002fe20000000f00 */
[----:B----4-:R-:W-:Y:S01]  /*1160*/  SHFL.IDX PT, R2, R12, 0x3, 0x1c1f ;  /* 0x007c1f000c027f89 */ /* 0x010fe200000e0000 */
[----:B------:R-:W-:Y:S01]  /*1170*/  IADD3 R165, R180, -0x1, RZ ;  /* 0xffffffffb4a57810 */ /* 0x000fe20007ffe0ff */
[----:B-----5:R-:W-:Y:S01]  /*1180*/  IMAD.WIDE.U32 R174, R14, c[0x0][0x2b0], RZ ;  /* 0x0000ac000eae7a25 */ /* 0x020fe200078e00ff */
[----:B------:R-:W-:Y:S01]  /*1190*/  ISETP.NE.AND P0, PT, R0, 0x1, PT ;  /* 0x000000010000780c */ /* 0x000fe20003f05270 */
[----:B------:R-:W1:Y:S01]  /*11a0*/  SHFL.IDX PT, R3, R11, 0x3, 0x1c1f ;  /* 0x007c1f000b037f89 */ /* 0x000e6200000e0000 */
[----:B------:R-:W-:-:S02]  /*11b0*/  LEA R0, R165, R177, 0x6 ;  /* 0x000000b1a5007211 */ /* 0x000fc400078e30ff */
[----:B------:R-:W-:Y:S02]  /*11c0*/  SHF.R.S32.HI R5, RZ, 0x1f, R14 ;  /* 0x0000001fff057819 */ /* 0x000fe4000001140e */
[----:B------:R-:W-:Y:S02]  /*11d0*/  IADD3 R7, R15, 0x60, RZ ;  /* 0x000000600f077810 */ /* 0x000fe40007ffe0ff */
[----:B------:R-:W-:Y:S01]  /*11e0*/  SHF.R.S32.HI R9, RZ, 0x1f, R49 ;  /* 0x0000001fff097819 */ /* 0x000fe20000011431 */
[----:B------:R-:W-:Y:S01]  /*11f0*/  IMAD R5, R5, c[0x0][0x2b0], RZ ;  /* 0x0000ac0005057a24 */ /* 0x000fe200078e02ff */
[----:B------:R-:W-:Y:S02]  /*1200*/  IADD3 R10, R0, R178, RZ ;  /* 0x000000b2000a7210 */ /* 0x000fe40007ffe0ff */
[----:B------:R-:W-:Y:S01]  /*1210*/  SHF.L.U32 R226, R226, 0x1, RZ ;  /* 0x00000001e2e27819 */ /* 0x000fe200000006ff */
[----:B------:R-:W-:Y:S01]  /*1220*/  IMAD R8, R14, c[0x0][0x2b4], R5 ;  /* 0x0000ad000e087a24 */ /* 0x000fe200078e0205 */
[----:B------:R-:W-:Y:S01]  /*1230*/  ISETP.GE.AND P6, PT, R0, R26, PT ;  /* 0x0000001a0000720c */ /* 0x000fe20003fc6270 */
[----:B------:R-:W-:Y:S01]  /*1240*/  @P0 IMAD.HI.U32 R6, R10, c[0x0][0x2bc], RZ ;  /* 0x0000af000a060a27 */ /* 0x000fe200078e00ff */
[----:B------:R-:W-:Y:S01]  /*1250*/  ISETP.GE.AND P2, PT, R7, UR4, PT ;  /* 0x0000000407007c0c */ /* 0x000fe2000bf46270 */
[----:B------:R-:W-:Y:S01]  /*1260*/  STL.64 [R1+0x40], R174 ;  /* 0x000040ae01007387 */ /* 0x000fe20000100a00 */
[----:B------:R-:W-:Y:S01]  /*1270*/  LEA.HI R9, R9, R49, RZ, 0x3 ;  /* 0x0000003109097211 */ /* 0x000fe200078f18ff */
[----:B------:R-:W-:Y:S01]  /*1280*/  IMAD.MOV.U32 R0, RZ, RZ, R10 ;  /* 0x000000ffff007224 */ /* 0x000fe200078e000a */
[----:B------:R-:W-:-:S02]  /*1290*/  @P0 SHF.R.U32.HI R0, RZ, c[0x0][0x2c0], R6 ;  /* 0x0000b000ff000a19 */ /* 0x000fc40000011606 */
[----:B------:R-:W-:Y:S02]  /*12a0*/  SHF.R.S32.HI R6, RZ, 0x1f, R18 ;  /* 0x0000001fff067819 */ /* 0x000fe40000011412 */
[----:B------:R-:W-:Y:S02]  /*12b0*/  LOP3.LUT R184, R9, 0xfffffff8, RZ, 0xc0, !PT ;  /* 0xfffffff809b87812 */ /* 0x000fe400078ec0ff */
[----:B------:R-:W-:Y:S02]  /*12c0*/  LEA.HI R5, R6, R18, RZ, 0x3 ;  /* 0x0000001206057211 */ /* 0x000fe400078f18ff */
[----:B------:R-:W-:Y:S01]  /*12d0*/  IADD3 R171, R175, R8, RZ ;  /* 0x00000008afab7210 */ /* 0x000fe20007ffe0ff */
[----:B-1----:R-:W-:Y:S01]  /*12e0*/  @!P2 IMAD.WIDE R6, R64, 0x2, R2 ;  /* 0x000000024006a825 */ /* 0x002fe200078e0202 */
[----:B------:R-:W-:Y:S02]  /*12f0*/  LOP3.LUT R183, R5, 0xfffffff8, RZ, 0xc0, !PT ;  /* 0xfffffff805b77812 */ /* 0x000fe400078ec0ff */
[----:B------:R-:W-:-:S02]  /*1300*/  ISETP.GT.OR P6, PT, R177, 0x3f, P6 ;  /* 0x0000003fb100780c */ /* 0x000fc400037c4670 */
[----:B------:R-:W-:Y:S01]  /*1310*/  MOV R227, RZ ;  /* 0x000000ff00e37202 */ /* 0x000fe20000000f00 */
[--C-:B------:R-:W-:Y:S01]  /*1320*/  @!P2 IMAD.WIDE R8, R183, 0x2, R2.reuse ;  /* 0x00000002b708a825 */ /* 0x100fe200078e0202 */
[----:B------:R-:W-:Y:S01]  /*1330*/  @!PT LDS RZ, [RZ] ;  /* 0x00000000fffff984 */ /* 0x000fe20000000800 */
[----:B------:R1:W-:Y:S03]  /*1340*/  @!P2 LDGSTS.E.BYPASS.LTC128B.128 [R226+0x7900], [R6.64], !P5 ;  /* 0x0790000006e2afae */ /* 0x0003e6000e901d46 */
[----:B------:R-:W-:Y:S01]  /*1350*/  @!P2 IMAD.WIDE R2, R184, 0x2, R2 ;  /* 0x00000002b802a825 */ /* 0x000fe200078e0202 */
[----:B------:R4:W-:Y:S04]  /*1360*/  @!P2 LDGSTS.E.BYPASS.LTC128B.128 [R226+0x9900], [R8.64], !P4 ;  /* 0x0990000008e2afae */ /* 0x0009e8000e101d46 */
[----:B------:R2:W-:Y:S01]  /*1370*/  @!P2 LDGSTS.E.BYPASS.LTC128B.128 [R226+0xb900], [R2.64], !P3 ;  /* 0x0b90000002e2afae */ /* 0x0005e2000d901d46 */
[----:B------:R-:W-:-:S03]  /*1380*/  @!P6 IADD3 R5, P1, R0, R174, RZ ;  /* 0x000000ae0005e210 */ /* 0x000fc60007f3e0ff */
[----:B------:R-:W0:Y:S01]  /*1390*/  LDGDEPBAR ;  /* 0x00000000000079af */ /* 0x000e220000000000 */
[----:B------:R-:W-:-:S04]  /*13a0*/  IMAD.WIDE.U32 R172, R27, c[0x0][0x1e8], RZ ;  /* 0x00007a001bac7a25 */ /* 0x000fc800078e00ff */
[----:B------:R-:W-:Y:S01]  /*13b0*/  IMAD R162, R165, -0x40, R26 ;  /* 0xffffffc0a5a27824 */ /* 0x000fe200078e021a */
[----:B------:R-:W-:Y:S01]  /*13c0*/  SHF.R.S32.HI R14, RZ, 0x4, R19 ;  /* 0x00000004ff0e7819 */ /* 0x000fe20000011413 */
[----:B------:R-:W-:Y:S01]  /*13d0*/  IMAD.WIDE.U32 R28, R27, c[0x0][0x210], RZ ;  /* 0x000084001b1c7a25 */ /* 0x000fe200078e00ff */
[----:B------:R-:W-:Y:S01]  /*13e0*/  STL [R1+0x54], R171 ;  /* 0x000054ab01007387 */ /* 0x000fe20000100800 */
[----:B-1----:R-:W-:Y:S02]  /*13f0*/  @!P6 LEA.HI.X.SX32 R7, R0, R171, 0x1, P1 ;  /* 0x000000ab0007e211 */ /* 0x002fe400008f0eff */
[----:B------:R-:W-:-:S04]  /*1400*/  @!P6 LEA R6, P1, R5, c[0x0][0x2a0], 0x2 ;  /* 0x0000a8000506ea11 */ /* 0x000fc800078210ff */
[----:B------:R-:W-:Y:S01]  /*1410*/  @!P6 LEA.HI.X R7, R5, c[0x0][0x2a4], R7, 0x2, P1 ;  /* 0x0000a9000507ea11 */ /* 0x000fe200008f1407 */
[----:B------:R-:W-:Y:S06]  /*1420*/  BAR.SYNC.DEFER_BLOCKING 0x0 ;  /* 0x0000000000007b1d */ /* 0x000fec0000010000 */
[----:B---3--:R-:W3:Y:S01]  /*1430*/  @!P6 LDG.E R227, [R6.64] ;  /* 0x0000000606e3e981 */ /* 0x008ee2000c1e1900 */
[----:B------:R-:W-:Y:S01]  /*1440*/  IMAD.MOV R0, RZ, RZ, -R0 ;  /* 0x000000ffff007224 */ /* 0x000fe200078e0a00 */
[----:B----4-:R-:W-:Y:S01]  /*1450*/  SHF.R.S32.HI R9, RZ, 0x1f, R27 ;  /* 0x0000001fff097819 */ /* 0x010fe2000001141b */
[----:B------:R-:W-:Y:S01]  /*1460*/  IMAD.IADD R48, R162, 0x1, -R13 ;  /* 0x00000001a2307824 */ /* 0x000fe200078e0a0d */
[----:B------:R-:W-:Y:S01]  /*1470*/  ISETP.GE.AND P3, PT, R64, c[0x0][0x1d4], PT ;  /* 0x0000750040007a0c */ /* 0x000fe20003f66270 */
[----:B------:R-:W-:Y:S01]  /*1480*/  IMAD R230, R0, c[0x0][0x2b8], R10 ;  /* 0x0000ae0000e67a24 */ /* 0x000fe200078e020a */
[----:B------:R-:W-:Y:S01]  /*1490*/  ISETP.GE.AND P2, PT, R18, c[0x0][0x1d4], PT ;  /* 0x0000750012007a0c */ /* 0x000fe20003f46270 */
[----:B------:R-:W-:Y:S01]  /*14a0*/  STL.64 [R1+0x38], R172 ;  /* 0x000038ac01007387 */ /* 0x000fe20000100a00 */
[----:B------:R-:W-:Y:S01]  /*14b0*/  ISETP.GE.AND P5, PT, R48, 0x1, PT ;  /* 0x000000013000780c */ /* 0x000fe20003fa6270 */
[----:B--2---:R-:W-:Y:S01]  /*14c0*/  IMAD.WIDE.U32 R2, R230, c[0x0][0x1e0], RZ ;  /* 0x00007800e6027a25 */ /* 0x004fe200078e00ff */
[----:B------:R-:W-:-:S02]  /*14d0*/  SHF.R.S32.HI R5, RZ, 0x1f, R230 ;  /* 0x0000001fff057819 */ /* 0x000fc400000114e6 */
[----:B------:R-:W-:Y:S02]  /*14e0*/  LOP3.LUT R12, R24, 0xfffffff8, RZ, 0xc0, !PT ;  /* 0xfffffff8180c7812 */ /* 0x000fe400078ec0ff */
[----:B------:R-:W-:Y:S01]  /*14f0*/  SHF.R.S32.HI R11, RZ, 0x1f, R16 ;  /* 0x0000001fff0b7819 */ /* 0x000fe20000011410 */
[C---:B------:R-:W-:Y:S01]  /*1500*/  IMAD R0, R5.reuse, c[0x0][0x1e0], RZ ;  /* 0x0000780005007a24 */ /* 0x040fe200078e02ff */
[----:B------:R-:W-:Y:S01]  /*1510*/  IADD3 R12, -R12, R176, RZ ;  /* 0x000000b00c0c7210 */ /* 0x000fe20007ffe1ff */
[----:B------:R-:W-:Y:S01]  /*1520*/  IMAD R5, R5, c[0x0][0x208], RZ ;  /* 0x0000820005057a24 */ /* 0x000fe200078e02ff */
[----:B------:R-:W-:Y:S01]  /*1530*/  ISETP.GT.AND P6, PT, R48, 0x20, PT ;  /* 0x000000203000780c */ /* 0x000fe20003fc4270 */
[----:B------:R-:W-:Y:S01]  /*1540*/  IMAD R0, R230, c[0x0][0x1e4], R0 ;  /* 0x00007900e6007a24 */ /* 0x000fe200078e0200 */
[----:B------:R-:W-:Y:S01]  /*1550*/  LEA.HI R13, R12, R12, RZ, 0x1 ;  /* 0x0000000c0c0d7211 */ /* 0x000fe200078f08ff */
[----:B------:R-:W-:Y:S01]  /*1560*/  IMAD R5, R230, c[0x0][0x20c], R5 ;  /* 0x00008300e6057a24 */ /* 0x000fe200078e0205 */
[----:B------:R-:W-:-:S02]  /*1570*/  SHF.R.S32.HI R169, RZ, 0x1f, R64 ;  /* 0x0000001fffa97819 */ /* 0x000fc40000011440 */
[----:B------:R-:W-:Y:S01]  /*1580*/  IADD3 R3, R3, R0, RZ ;  /* 0x0000000003037210 */ /* 0x000fe20007ffe0ff */
[----:B------:R-:W-:Y:S01]  /*1590*/  IMAD R0, R9, c[0x0][0x1e8], RZ ;  /* 0x00007a0009007a24 */ /* 0x000fe200078e02ff */
[----:B------:R-:W-:Y:S02]  /*15a0*/  SHF.R.S32.HI R168, RZ, 0x1f, R183 ;  /* 0x0000001fffa87819 */ /* 0x000fe400000114b7 */
[----:B------:R-:W-:Y:S01]  /*15b0*/  SHF.R.S32.HI R167, RZ, 0x1f, R184 ;  /* 0x0000001fffa77819 */ /* 0x000fe200000114b8 */
[----:B------:R-:W-:-:S05]  /*15c0*/  IMAD R0, R27, c[0x0][0x1ec], R0 ;  /* 0x00007b001b007a24 */ /* 0x000fca00078e0200 */
[----:B------:R-:W-:-:S05]  /*15d0*/  IADD3 R170, R173, R0, RZ ;  /* 0x00000000adaa7210 */ /* 0x000fca0007ffe0ff */
[----:B------:R-:W-:Y:S04]  /*15e0*/  STL [R1+0x50], R170 ;  /* 0x000050aa01007387 */ /* 0x000fe80000100800 */
[----:B------:R-:W-:Y:S01]  /*15f0*/  STL.64 [R1+0x48], R28 ;  /* 0x0000481c01007387 */ /* 0x000fe20000100a00 */
[----:B---3--:R-:W-:Y:S01]  /*1600*/  SHF.R.S32.HI R10, RZ, 0x1f, R227 ;  /* 0x0000001fff0a7819 */ /* 0x008fe200000114e3 */
[----:B------:R-:W-:-:S04]  /*1610*/  IMAD.WIDE.U32 R6, R227, c[0x0][0x1f0], R2 ;  /* 0x00007c00e3067a25 */ /* 0x000fc800078e0002 */
[----:B------:R-:W-:Y:S01]  /*1620*/  IMAD R8, R10, c[0x0][0x1f0], RZ ;  /* 0x00007c000a087a24 */ /* 0x000fe200078e02ff */
[----:B------:R-:W-:Y:S01]  /*1630*/  IADD3 R0, P1, R172, R6, RZ ;  /* 0x00000006ac007210 */ /* 0x000fe20007f3e0ff */
[----:B------:R-:W-:-:S04]  /*1640*/  IMAD.WIDE.U32 R2, R230, c[0x0][0x208], RZ ;  /* 0x00008200e6027a25 */ /* 0x000fc800078e00ff */
[----:B------:R-:W-:Y:S01]  /*1650*/  IMAD R8, R227, c[0x0][0x1f4], R8 ;  /* 0x00007d00e3087a24 */ /* 0x000fe200078e0208 */
[----:B------:R-:W-:Y:S02]  /*1660*/  IADD3 R3, R3, R5, RZ ;  /* 0x0000000503037210 */ /* 0x000fe40007ffe0ff */
[----:B------:R-:W-:Y:S02]  /*1670*/  LOP3.LUT R5, R17, 0x7fffffe, RZ, 0xc0, !PT ;  /* 0x07fffffe11057812 */ /* 0x000fe400078ec0ff */
[----:B------:R-:W-:Y:S01]  /*1680*/  IADD3.X R6, R170, R7, R8, P1, !PT ;  /* 0x00000007aa067210 */ /* 0x000fe20000ffe408 */
[----:B------:R-:W-:Y:S01]  /*1690*/  IMAD.WIDE.U32 R2, R227, c[0x0][0x218], R2 ;  /* 0x00008600e3027a25 */ /* 0x000fe200078e0002 */
[----:B------:R-:W-:Y:S02]  /*16a0*/  LEA R15, P1, R0, c[0x0][0x1c8], 0x1 ;  /* 0x00007200000f7a11 */ /* 0x000fe400078208ff */
[----:B------:R-:W-:Y:S02]  /*16b0*/  IADD3 R150, R16, -R5, RZ ;  /* 0x8000000510967210 */ /* 0x000fe40007ffe0ff */
[----:B------:R-:W-:Y:S01]  /*16c0*/  LEA.HI.X R20, R0, c[0x0][0x1cc], R6, 0x1, P1 ;  /* 0x0000730000147a11 */ /* 0x000fe200008f0c06 */
[----:B------:R-:W-:Y:S01]  /*16d0*/  IMAD R0, R9, c[0x0][0x210], RZ ;  /* 0x0000840009007a24 */ /* 0x000fe200078e02ff */
[----:B------:R-:W-:Y:S01]  /*16e0*/  SHFL.IDX PT, R6, R15, RZ, 0x1c1f ;  /* 0x001c1fff0f067589 */ /* 0x000fe200000e0000 */
[----:B------:R-:W-:-:S02]  /*16f0*/  LEA.HI R8, R19, R14, RZ, 0x1 ;  /* 0x0000000e13087211 */ /* 0x000fc400078f08ff */
[----:B------:R-:W-:Y:S01]  /*1700*/  IMAD R5, R27, c[0x0][0x214], R0 ;  /* 0x000085001b057a24 */ /* 0x000fe200078e0200 */
[----:B------:R-:W1:Y:S01]  /*1710*/  SHFL.IDX PT, R7, R20, RZ, 0x1c1f ;  /* 0x001c1fff14077589 */ /* 0x000e6200000e0000 */
[----:B------:R-:W-:Y:S01]  /*1720*/  IMAD R0, R10, c[0x0][0x218], RZ ;  /* 0x000086000a007a24 */ /* 0x000fe200078e02ff */
[----:B------:R-:W-:Y:S02]  /*1730*/  LOP3.LUT R8, R8, 0xfffffffe, RZ, 0xc0, !PT ;  /* 0xfffffffe08087812 */ /* 0x000fe400078ec0ff */
[----:B------:R-:W-:Y:S01]  /*1740*/  IADD3 R9, R29, R5, RZ ;  /* 0x000000051d097210 */ /* 0x000fe20007ffe0ff */
[----:B------:R-:W-:Y:S01]  /*1750*/  IMAD R0, R227, c[0x0][0x21c], R0 ;  /* 0x00008700e3007a24 */ /* 0x000fe200078e0200 */
[----:B------:R-:W-:Y:S01]  /*1760*/  IADD3 R5, P1, R28, R2, RZ ;  /* 0x000000021c057210 */ /* 0x000fe20007f3e0ff */
[----:B------:R-:W-:Y:S01]  /*1770*/  IMAD.IADD R14, R14, 0x1, -R8 ;  /* 0x000000010e0e7824 */ /* 0x000fe200078e0a08 */
[----:B------:R-:W-:Y:S01]  /*1780*/  LEA.HI R19, R11, R16, RZ, 0x3 ;  /* 0x000000100b137211 */ /* 0x000fe200078f18ff */
[----:B------:R2:W-:Y:S01]  /*1790*/  STL [R1+0x58], R9 ;  /* 0x0000580901007387 */ /* 0x0005e20000100800 */
[----:B------:R-:W-:-:S02]  /*17a0*/  IADD3.X R10, R9, R3, R0, P1, !PT ;  /* 0x00000003090a7210 */ /* 0x000fc40000ffe400 */
[----:B------:R-:W-:Y:S02]  /*17b0*/  LOP3.LUT R11, R13, 0x7fffffe, RZ, 0xc0, !PT ;  /* 0x07fffffe0d0b7812 */ /* 0x000fe400078ec0ff */
[C---:B------:R-:W-:Y:S02]  /*17c0*/  LEA R0, P1, R5.reuse, c[0x0][0x1f8], 0x1 ;  /* 0x00007e0005007a11 */ /* 0x040fe400078208ff */
[----:B------:R-:W-:Y:S02]  /*17d0*/  IADD3 R17, R12, -R11, RZ ;  /* 0x8000000b0c117210 */ /* 0x000fe40007ffe0ff */
[----:B------:R-:W-:Y:S01]  /*17e0*/  LEA.HI.X R11, R5, c[0x0][0x1fc], R10, 0x1, P1 ;  /* 0x00007f00050b7a11 */ /* 0x000fe200008f0c0a */
[----:B------:R-:W-:Y:S01]  /*17f0*/  SHFL.IDX PT, R16, R0, RZ, 0x1c1f ;  /* 0x001c1fff00107589 */ /* 0x000fe200000e0000 */
[----:B------:R-:W-:Y:S01]  /*1800*/  SHF.L.U32 R5, R21, 0x6, RZ ;  /* 0x0000000615057819 */ /* 0x000fe200000006ff */
[----:B------:R-:W-:Y:S01]  /*1810*/  IMAD R17, R14, 0x8, R17 ;  /* 0x000000080e117824 */ /* 0x000fe200078e0211 */
[----:B------:R-:W-:Y:S01]  /*1820*/  ISETP.GE.AND P1, PT, R49, c[0x0][0x1d4], PT ;  /* 0x0000750031007a0c */ /* 0x000fe20003f26270 */
[----:B------:R3:W-:Y:S01]  /*1830*/  SHFL.IDX PT, R10, R0, 0x1, 0x1c1f ;  /* 0x003c1f00000a7f89 */ /* 0x0007e200000e0000 */
[----:B-1----:R-:W-:Y:S01]  /*1840*/  @P5 IMAD.WIDE R2, R183, 0x2, R6 ;  /* 0x00000002b7025825 */ /* 0x002fe200078e0206 */
[----:B------:R-:W-:-:S02]  /*1850*/  LOP3.LUT R5, R5, 0xc0, RZ, 0xc0, !PT ;  /* 0x000000c005057812 */ /* 0x000fc400078ec0ff */
[----:B------:R-:W-:Y:S04]  /*1860*/  SHFL.IDX PT, R12, R11, RZ, 0x1c1f ;  /* 0x001c1fff0b0c7589 */ /* 0x000fe800000e0000 */
[----:B------:R-:W-:Y:S01]  /*1870*/  SHFL.IDX PT, R11, R11, 0x1, 0x1c1f ;  /* 0x003c1f000b0b7f89 */ /* 0x000fe200000e0000 */
[----:B--2---:R-:W-:-:S04]  /*1880*/  @P5 IMAD.WIDE R8, R64, 0x2, R6 ;  /* 0x0000000240085825 */ /* 0x004fc800078e0206 */
[----:B------:R-:W-:Y:S01]  /*1890*/  @P5 IMAD.WIDE R6, R184, 0x2, R6 ;  /* 0x00000002b8065825 */ /* 0x000fe200078e0206 */
[----:B------:R1:W-:Y:S04]  /*18a0*/  @P5 LDGSTS.E.BYPASS.LTC128B.128 [R226+0x3100], [R8.64], !P3 ;  /* 0x0310000008e25fae */ /* 0x0003e8000d901d46 */
[----:B------:R2:W-:Y:S01]  /*18b0*/  @P5 LDGSTS.E.BYPASS.LTC128B.128 [R226+0x4100], [R2.64], !P2 ;  /* 0x0410000002e25fae */ /* 0x0005e2000d101d46 */
[----:B---3--:R-:W-:-:S03]  /*18c0*/  SHF.R.S32.HI R0, RZ, 0x1, R13 ;  /* 0x00000001ff007819 */ /* 0x008fc6000001140d */
[----:B------:R3:W-:Y:S01]  /*18d0*/  @P5 LDGSTS.E.BYPASS.LTC128B.128 [R226+0x5100], [R6.64], !P1 ;  /* 0x0510000006e25fae */ /* 0x0007e2000c901d46 */
[C---:B------:R-:W-:Y:S02]  /*18e0*/  LOP3.LUT P4, RZ, R0.reuse, 0x2, RZ, 0xc0, !PT ;  /* 0x0000000200ff7812 */ /* 0x040fe4000788c0ff */
[----:B------:R-:W-:-:S04]  /*18f0*/  SHF.L.U32 R0, R0, 0x6, RZ ;  /* 0x0000000600007819 */ /* 0x000fc800000006ff */
[----:B------:R-:W-:Y:S02]  /*1900*/  LOP3.LUT R0, R0, 0xc0, RZ, 0xc0, !PT ;  /* 0x000000c000007812 */ /* 0x000fe400078ec0ff */
[----:B-1----:R-:W-:Y:S02]  /*1910*/  SHF.L.U32 R8, R14, 0x3, RZ ;  /* 0x000000030e087819 */ /* 0x002fe400000006ff */
[----:B------:R-:W-:Y:S01]  /*1920*/  SHF.L.U32 R9, R22, 0x3, RZ ;  /* 0x0000000316097819 */ /* 0x000fe200000006ff */
[----:B--2---:R1:W-:Y:S01]  /*1930*/  SHFL.IDX PT, R2, R15, 0x1, 0x1c1f ;  /* 0x003c1f000f027f89 */ /* 0x0043e200000e0000 */
[----:B------:R-:W-:Y:S02]  /*1940*/  LOP3.LUT R8, R5, 0x8, R8, 0xf8, !PT ;  /* 0x0000000805087812 */ /* 0x000fe400078ef808 */
[----:B------:R-:W-:Y:S01]  /*1950*/  SHF.R.U32.HI R5, RZ, 0x3, R5 ;  /* 0x00000003ff057819 */ /* 0x000fe20000011605 */
[----:B------:R-:W3:Y:S03]  /*1960*/  SHFL.IDX PT, R3, R20, 0x1, 0x1c1f ;  /* 0x003c1f0014037f89 */ /* 0x000ee600000e0000 */
[----:B------:R-:W-:-:S02]  /*1970*/  LOP3.LUT R149, R8, R5, RZ, 0x3c, !PT ;  /* 0x0000000508957212 */ /* 0x000fc400078e3cff */
[----:B------:R-:W-:Y:S02]  /*1980*/  LOP3.LUT R5, R0, 0x8, R9, 0xf8, !PT ;  /* 0x0000000800057812 */ /* 0x000fe400078ef809 */
[----:B------:R-:W-:-:S04]  /*1990*/  SHF.R.U32.HI R0, RZ, 0x3, R0 ;  /* 0x00000003ff007819 */ /* 0x000fc80000011600 */
[----:B------:R-:W-:Y:S02]  /*19a0*/  LOP3.LUT R5, R5, R0, RZ, 0x3c, !PT ;  /* 0x0000000005057212 */ /* 0x000fe400078e3cff */
[----:B------:R-:W-:-:S04]  /*19b0*/  SHF.L.U32 R0, R19, 0x5, RZ ;  /* 0x0000000513007819 */ /* 0x000fc800000006ff */
[----:B------:R-:W-:Y:S01]  /*19c0*/  LOP3.LUT R148, R0, 0xffffff00, RZ, 0xc0, !PT ;  /* 0xffffff0000947812 */ /* 0x000fe200078ec0ff */
[----:B-1----:R-:W-:-:S03]  /*19d0*/  IMAD.WIDE R14, R64, 0x2, RZ ;  /* 0x00000002400e7825 */ /* 0x002fc600078e02ff */
[----:B------:R-:W-:Y:S01]  /*19e0*/  LEA R0, R23, R148, 0x9 ;  /* 0x0000009417007211 */ /* 0x000fe200078e48ff */
[--C-:B---3--:R-:W-:Y:S01]  /*19f0*/  @P6 IMAD.WIDE R6, R64, 0x2, R2.reuse ;  /* 0x0000000240066825 */ /* 0x108fe200078e0202 */
[----:B------:R-:W-:Y:S02]  /*1a00*/  IADD3 R50, P5, R16, R14, RZ ;  /* 0x0000000e10327210 */ /* 0x000fe40007fbe0ff */
[----:B------:R-:W-:Y:S01]  /*1a10*/  LEA R0, R150, R0, 0x5 ;  /* 0x0000000096007211 */ /* 0x000fe200078e28ff */
[--C-:B------:R-:W-:Y:S01]  /*1a20*/  @P6 IMAD.WIDE R8, R183, 0x2, R2.reuse ;  /* 0x00000002b7086825 */ /* 0x100fe200078e0202 */
[----:B------:R1:W-:Y:S01]  /*1a30*/  @P6 LDGSTS.E.BYPASS.LTC128B.128 [R226+0x3900], [R6.64], !P3 ;  /* 0x0390000006e26fae */ /* 0x0003e2000d901d46 */
[----:B------:R-:W-:Y:S02]  /*1a40*/  IADD3.X R51, R12, R15, RZ, P5, !PT ;  /* 0x0000000f0c337210 */ /* 0x000fe40002ffe4ff */
[----:B------:R-:W-:Y:S01]  /*1a50*/  @P6 IMAD.WIDE R2, R184, 0x2, R2 ;  /* 0x00000002b8026825 */ /* 0x000fe200078e0202 */
[----:B------:R2:W-:Y:S01]  /*1a60*/  @P6 LDGSTS.E.BYPASS.LTC128B.128 [R226+0x4900], [R8.64], !P2 ;  /* 0x0490000008e26fae */ /* 0x0005e2000d101d46 */
[----:B------:R-:W-:-:S02]  /*1a70*/  IADD3 R46, P5, R14, R10, RZ ;  /* 0x0000000a0e2e7210 */ /* 0x000fc40007fbe0ff */
[----:B------:R-:W-:Y:S01]  /*1a80*/  IMAD.IADD R0, R149, 0x1, R0 ;  /* 0x0000000195007824 */ /* 0x000fe200078e0200 */
[----:B------:R3:W-:Y:S02]  /*1a90*/  @P6 LDGSTS.E.BYPASS.LTC128B.128 [R226+0x5900], [R2.64], !P1 ;  /* 0x0590000002e26fae */ /* 0x0007e4000c901d46 */
[----:B------:R-:W-:Y:S02]  /*1aa0*/  IMAD.X R47, R15, 0x1, R11, P5 ;  /* 0x000000010f2f7824 */ /* 0x000fe400028e060b */
[----:B------:R-:W0:Y:S01]  /*1ab0*/  LDGDEPBAR ;  /* 0x00000000000079af */ /* 0x000e220000000000 */
[----:B------:R-:W-:-:S05]  /*1ac0*/  SHF.L.U32 R224, R0, 0x1, RZ ;  /* 0x0000000100e07819 */ /* 0x000fca00000006ff */
[----:B------:R-:W-:Y:S02]  /*1ad0*/  IMAD R225, R4, 0x2, R224 ;  /* 0x0000000204e17824 */ /* 0x000fe400078e02e0 */
[----:B-1----:R-:W-:-:S04]  /*1ae0*/  IMAD.WIDE R6, R183, 0x2, RZ ;  /* 0x00000002b7067825 */ /* 0x002fc800078e02ff */
[----:B--2---:R-:W-:Y:S01]  /*1af0*/  IMAD.WIDE R8, R184, 0x2, RZ ;  /* 0x00000002b8087825 */ /* 0x004fe200078e02ff */
[----:B------:R-:W-:Y:S02]  /*1b00*/  IADD3 R38, P5, R6, R10, RZ ;  /* 0x0000000a06267210 */ /* 0x000fe40007fbe0ff */
[----:B------:R-:W-:Y:S01]  /*1b10*/  IADD3 R44, P6, R16, R6, RZ ;  /* 0x00000006102c7210 */ /* 0x000fe20007fde0ff */
[----:B------:R-:W-:-:S04]  /*1b20*/  DEPBAR.LE SB0, 0x1 ;  /* 0x000080400000791a */ /* 0x000fc80000000000 */
[----:B------:R-:W-:-:S04]  /*1b30*/  DEPBAR.LE SB0, 0x0 ;  /* 0x000080000000791a */ /* 0x000fc80000000000 */
[----:B------:R-:W-:Y:S01]  /*1b40*/  BAR.SYNC.DEFER_BLOCKING 0x0 ;  /* 0x0000000000007b1d */ /* 0x000fe20000010000 */
[-C--:B------:R-:W-:Y:S01]  /*1b50*/  IADD3.X R39, R7, R11.reuse, RZ, P5, !PT ;  /* 0x0000000b07277210 */ /* 0x080fe20002ffe4ff */
[----:B------:R-:W-:Y:S01]  /*1b60*/  IMAD.X R45, R12, 0x1, R7, P6 ;  /* 0x000000010c2d7824 */ /* 0x000fe200030e0607 */
[----:B------:R-:W-:Y:S02]  /*1b70*/  IADD3 R6, P5, R8, R10, RZ ;  /* 0x0000000a08067210 */ /* 0x000fe40007fbe0ff */
[----:B---3--:R-:W-:Y:S02]  /*1b80*/  MOV R2, 0x10 ;  /* 0x0000001000027802 */ /* 0x008fe40000000f00 */
[----:B------:R-:W-:Y:S02]  /*1b90*/  IADD3.X R7, R9, R11, RZ, P5, !PT ;  /* 0x0000000b09077210 */ /* 0x000fe40002ffe4ff */
[----:B------:R-:W-:Y:S02]  /*1ba0*/  ISETP.GE.AND P5, PT, R64, c[0x0][0x1d4], PT ;  /* 0x0000750040007a0c */ /* 0x000fe40003fa6270 */
[----:B------:R-:W-:-:S02]  /*1bb0*/  LEA R3, R17, R5, 0x5 ;  /* 0x0000000511037211 */ /* 0x000fc400078e28ff */
[----:B------:R-:W-:Y:S02]  /*1bc0*/  SEL R2, R2, 0xfffffff0, !P4 ;  /* 0xfffffff002027807 */ /* 0x000fe40006000000 */
[----:B------:R-:W-:Y:S02]  /*1bd0*/  ISETP.LT.OR P4, PT, R48, 0x1, P5 ;  /* 0x000000013000780c */ /* 0x000fe40002f81670 */
[----:B------:R-:W-:Y:S02]  /*1be0*/  SHF.L.U32 R220, R3, 0x1, RZ ;  /* 0x0000000103dc7819 */ /* 0x000fe400000006ff */
[----:B------:R-:W-:Y:S02]  /*1bf0*/  IADD3 R36, P6, R16, R8, RZ ;  /* 0x0000000810247210 */ /* 0x000fe40007fde0ff */
[----:B------:R-:W-:Y:S02]  /*1c00*/  LEA R0, R2, R220, 0x1 ;  /* 0x000000dc02007211 */ /* 0x000fe400078e08ff */
[----:B------:R-:W-:Y:S01]  /*1c10*/  IADD3.X R37, R12, R9, RZ, P6, !PT ;  /* 0x000000090c257210 */ /* 0x000fe200037fe4ff */
[----:B------:R-:W-:Y:S01]  /*1c20*/  LDSM.16.M88.4 R20, [R220+0x3100] ;  /* 0x00310000dc14783b */ /* 0x000fe20000000200 */
[----:B------:R-:W-:-:S02]  /*1c30*/  ISETP.GE.AND P6, PT, R18, c[0x0][0x1d4], PT ;  /* 0x0000750012007a0c */ /* 0x000fc40003fc6270 */
[----:B------:R-:W-:Y:S01]  /*1c40*/  ISETP.GE.AND P5, PT, R49, c[0x0][0x1d4], PT ;  /* 0x0000750031007a0c */ /* 0x000fe20003fa6270 */
[----:B------:R-:W-:Y:S04]  /*1c50*/  LDSM.16.M88.4 R52, [R0+0x3100] ;  /* 0x003100000034783b */ /* 0x000fe80000000200 */
[----:B------:R-:W-:Y:S04]  /*1c60*/  LDSM.16.M88.4 R84, [R0+0x3500] ;  /* 0x003500000054783b */ /* 0x000fe80000000200 */
[----:B------:R-:W-:Y:S04]  /*1c70*/  LDSM.16.M88.4 R100, [R0+0x3900] ;  /* 0x003900000064783b */ /* 0x000fe80000000200 */
[----:B------:R1:W-:Y:S04]  /*1c80*/  LDSM.16.M88.4 R112, [R0+0x3d00] ;  /* 0x003d00000070783b */ /* 0x0003e80000000200 */
[----:B------:R-:W2:Y:S04]  /*1c90*/  LDSM.16.M88.4 R8, [R224+0x7100] ;  /* 0x00710000e008783b */ /* 0x000ea80000000200 */
[----:B------:R-:W3:Y:S04]  /*1ca0*/  LDSM.16.M88.4 R32, [R220+0x3500] ;  /* 0x00350000dc20783b */ /* 0x000ee80000000200 */
[----:B------:R-:W4:Y:S04]  /*1cb0*/  LDSM.16.M88.4 R28, [R220+0x3900] ;  /* 0x00390000dc1c783b */ /* 0x000f280000000200 */
[----:B------:R-:W4:Y:S04]  /*1cc0*/  LDSM.16.M88.4 R24, [R220+0x3d00] ;  /* 0x003d0000dc18783b */ /* 0x000f280000000200 */
[----:B------:R-:W4:Y:S01]  /*1cd0*/  LDSM.16.M88.4 R12, [R224+0x6100] ;  /* 0x00610000e00c783b */ /* 0x000f220000000200 */
[----:B-1----:R-:W-:-:S03]  /*1ce0*/  IADD3 R0, R220, 0x3100, RZ ;  /* 0x00003100dc007810 */ /* 0x002fc60007ffe0ff */
[----:B------:R-:W1:Y:S01]  /*1cf0*/  LDSM.16.M88.4 R40, [R225+0x6100] ;  /* 0x00610000e128783b */ /* 0x000e620000000200 */
[----:B------:R-:W-:-:S03]  /*1d00*/  LEA R223, R2, R0, 0x1 ;  /* 0x0000000002df7211 */ /* 0x000fc600078e08ff */
[----:B------:R-:W1:Y:S04]  /*1d10*/  LDSM.16.M88.4 R16, [R225+0x7100] ;  /* 0x00710000e110783b */ /* 0x000e680000000200 */
[----:B------:R-:W-:Y:S01]  /*1d20*/  @!PT LDS RZ, [RZ] ;  /* 0x00000000fffff984 */ /* 0x000fe20000000800 */
[----:B------:R-:W-:Y:S01]  /*1d30*/  @!PT LDS RZ, [RZ] ;  /* 0x00000000fffff984 */ /* 0x000fe20000000800 */
[----:B------:R-:W-:Y:S01]  /*1d40*/  @!PT LDS RZ, [RZ] ;  /* 0x00000000fffff984 */ /* 0x000fe20000000800 */
[----:B------:R1:W-:Y:S01]  /*1d50*/  LDGSTS.E.BYPASS.LTC128B.128 [R226+0x100], [R50.64], !P4 ;  /* 0x0010000032e27fae */ /* 0x0003e2000e101d46 */
[C---:B------:R-:W-:Y:S02]  /*1d60*/  ISETP.LT.OR P4, PT, R48.reuse, 0x1, P6 ;  /* 0x000000013000780c */ /* 0x040fe40003781670 */
[C---:B------:R-:W-:Y:S01]  /*1d70*/  ISETP.LT.OR P6, PT, R48.reuse, 0x21, P6 ;  /* 0x000000213000780c */ /* 0x040fe200037c1670 */
[----:B--2---:R-:W-:Y:S10]  /*1d80*/  HMMA.16816.F32.BF16 R56, R8, R20, RZ ;  /* 0x000000140838723c */ /* 0x004ff400000418ff */
[----:B------:R2:W-:Y:S01]  /*1d90*/  LDGSTS.E.BYPASS.LTC128B.128 [R226+0x1100], [R44.64], !P4 ;  /* 0x011000002ce27fae */ /* 0x0005e2000e101d46 */
[----:B------:R-:W-:-:S02]  /*1da0*/  ISETP.LT.OR P4, PT, R48, 0x1, P5 ;  /* 0x000000013000780c */ /* 0x000fc40002f81670 */
[----:B------:R-:W-:Y:S01]  /*1db0*/  ISETP.LT.OR P5, PT, R48, 0x21, P5 ;  /* 0x000000213000780c */ /* 0x000fe20002fa1670 */
[C---:B---3--:R-:W-:Y:S10]  /*1dc0*/  HMMA.16816.F32.BF16 R104, R8.reuse, R32, RZ ;  /* 0x000000200868723c */ /* 0x048ff400000418ff */
[----:B------:R3:W-:Y:S01]  /*1dd0*/  LDGSTS.E.BYPASS.LTC128B.128 [R226+0x2100], [R36.64], !P4 ;  /* 0x0210000024e27fae */ /* 0x0007e2000e101d46 */
[----:B------:R-:W-:Y:S01]  /*1de0*/  ISETP.GE.AND P4, PT, R64, c[0x0][0x1d4], PT ;  /* 0x0000750040007a0c */ /* 0x000fe20003f86270 */
[----:B----4-:R-:W-:Y:S03]  /*1df0*/  HMMA.16816.F32.BF16 R92, R8, R28, RZ ;  /* 0x0000001c085c723c */ /* 0x010fe600000418ff */
[----:B------:R-:W-:-:S05]  /*1e00*/  ISETP.LT.OR P4, PT, R48, 0x21, P4 ;  /* 0x000000213000780c */ /* 0x000fca0002781670 */
[C---:B------:R-:W-:Y:S08]  /*1e10*/  HMMA.16816.F32.BF16 R76, R8.reuse, R24, RZ ;  /* 0x00000018084c723c */ /* 0x040ff000000418ff */
[----:B------:R-:W-:Y:S01]  /*1e20*/  HMMA.16816.F32.BF16 R108, R8, R22, RZ ;  /* 0x00000016086c723c */ /* 0x000fe200000418ff */
[----:B------:R2:W-:Y:S01]  /*1e30*/  LDGSTS.E.BYPASS.LTC128B.128 [R226+0x900], [R46.64], !P4 ;  /* 0x009000002ee27fae */ /* 0x0005e2000e101d46 */
[----:B------:R-:W-:-:S03]  /*1e40*/  ISETP.GT.AND P4, PT, R165, R181, PT ;  /* 0x000000b5a500720c */ /* 0x000fc60003f84270 */
[----:B------:R3:W-:Y:S01]  /*1e50*/  LDGSTS.E.BYPASS.LTC128B.128 [R226+0x1900], [R38.64], !P6 ;  /* 0x0190000026e27fae */ /* 0x0007e2000f101d46 */
[----:B------:R-:W-:Y:S02]  /*1e60*/  ISETP.GT.AND P6, PT, R177, 0x3f, PT ;  /* 0x0000003fb100780c */ /* 0x000fe40003fc4270 */
[C---:B------:R-:W-:Y:S01]  /*1e70*/  HMMA.16816.F32.BF16 R96, R8.reuse, R34, RZ ;  /* 0x000000220860723c */ /* 0x040fe200000418ff */
[----:B------:R4:W-:Y:S04]  /*1e80*/  LDGSTS.E.BYPASS.LTC128B.128 [R226+0x2900], [R6.64], !P5 ;  /* 0x0290000006e27fae */ /* 0x0009e8000e901d46 */
[----:B------:R-:W-:Y:S03]  /*1e90*/  LDSM.16.M88.4 R68, [R220+0x4100] ;  /* 0x00410000dc44783b */ /* 0x000fe60000000200 */
[C---:B------:R-:W-:Y:S01]  /*1ea0*/  HMMA.16816.F32.BF16 R88, R8.reuse, R30, RZ ;  /* 0x0000001e0858723c */ /* 0x040fe200000418ff */
[----:B------:R-:W-:Y:S04]  /*1eb0*/  LDSM.16.M88.4 R60, [R223+0x1000] ;  /* 0x00100000df3c783b */ /* 0x000fe80000000200 */
[----:B------:R-:W0:Y:S03]  /*1ec0*/  LDGDEPBAR ;  /* 0x00000000000079af */ /* 0x000e260000000000 */
[----:B------:R-:W-:Y:S08]  /*1ed0*/  HMMA.16816.F32.BF16 R72, R8, R26, RZ ;  /* 0x0000001a0848723c */ /* 0x000ff000000418ff */
[C---:B------:R-:W-:Y:S01]  /*1ee0*/  HMMA.16816.F32.BF16 R8, R12.reuse, R20, RZ ;  /* 0x000000140c08723c */ /* 0x040fe200000418ff */
[----:B---3--:R-:W3:Y:S07]  /*1ef0*/  LDSM.16.M88.4 R36, [R224+0x8100] ;  /* 0x00810000e024783b */ /* 0x008eee0000000200 */
[C---:B------:R-:W-:Y:S08]  /*1f00*/  HMMA.16816.F32.BF16 R80, R12.reuse, R22, RZ ;  /* 0x000000160c50723c */ /* 0x040ff000000418ff */
[C---:B------:R-:W-:Y:S08]  /*1f10*/  HMMA.16816.F32.BF16 R20, R12.reuse, R32, RZ ;  /* 0x000000200c14723c */ /* 0x040ff000000418ff */
[----:B------:R-:W-:Y:S01]  /*1f20*/  HMMA.16816.F32.BF16 R120, R12, R34, RZ ;  /* 0x000000220c78723c */ /* 0x000fe200000418ff */
[----:B------:R-:W3:Y:S07]  /*1f30*/  LDSM.16.M88.4 R32, [R224+0x9100] ;  /* 0x00910000e020783b */ /* 0x000eee0000000200 */
[----:B-1----:R-:W-:Y:S08]  /*1f40*/  HMMA.16816.F32.BF16 R8, R40, R52, R8 ;  /* 0x000000342808723c */ /* 0x002ff00000041808 */
[C---:B--2---:R-:W-:Y:S08]  /*1f50*/  HMMA.16816.F32.BF16 R44, R12.reuse, R28, RZ ;  /* 0x0000001c0c2c723c */ /* 0x044ff000000418ff */
[C---:B------:R-:W-:Y:S01]  /*1f60*/  HMMA.16816.F32.BF16 R128, R12.reuse, R30, RZ ;  /* 0x0000001e0c80723c */ /* 0x040fe200000418ff */
[----:B------:R-:W1:Y:S07]  /*1f70*/  LDSM.16.M88.4 R28, [R225+0x8100] ;  /* 0x00810000e11c783b */ /* 0x000e6e0000000200 */
[C---:B------:R-:W-:Y:S08]  /*1f80*/  HMMA.16816.F32.BF16 R116, R12.reuse, R24, RZ ;  /* 0x000000180c74723c */ /* 0x040ff000000418ff */
[----:B------:R-:W-:Y:S01]  /*1f90*/  HMMA.16816.F32.BF16 R124, R12, R26, RZ ;  /* 0x0000001a0c7c723c */ /* 0x000fe200000418ff */
[----:B------:R-:W2:Y:S07]  /*1fa0*/  LDSM.16.M88.4 R24, [R225+0x9100] ;  /* 0x00910000e118783b */ /* 0x000eae0000000200 */
[----:B------:R-:W-:Y:S08]  /*1fb0*/  HMMA.16816.F32.BF16 R12, R16, R52, R56 ;  /* 0x00000034100c723c */ /* 0x000ff00000041838 */
[----:B---3--:R-:W-:Y:S08]  /*1fc0*/  HMMA.16816.F32.BF16 R8, R36, R68, R8 ;  /* 0x000000442408723c */ /* 0x008ff00000041808 */
[C---:B------:R-:W-:Y:S08]  /*1fd0*/  HMMA.16816.F32.BF16 R140, R16.reuse, R100, R92 ;  /* 0x00000064108c723c */ /* 0x040ff0000004185c */
[----:B------:R-:W-:Y:S08]  /*1fe0*/  HMMA.16816.F32.BF16 R108, R16, R54, R108 ;  /* 0x00000036106c723c */ /* 0x000ff0000004186c */
[C---:B------:R-:W-:Y:S01]  /*1ff0*/  HMMA.16816.F32.BF16 R92, R40.reuse, R84, R20 ;  /* 0x00000054285c723c */ /* 0x040fe20000041814 */
[----:B------:R-:W-:Y:S07]  /*2000*/  LDSM.16.M88.4 R20, [R224+0xa100] ;  /* 0x00a10000e014783b */ /* 0x000fee0000000200 */
[----:B------:R-:W-:Y:S01]  /*2010*/  HMMA.16816.F32.BF16 R80, R40, R54, R80 ;  /* 0x000000362850723c */ /* 0x000fe20000041850 */
[----:B------:R-:W3:Y:S07]  /*2020*/  LDSM.16.M88.4 R52, [R220+0x5100] ;  /* 0x00510000dc34783b */ /* 0x000eee0000000200 */
[----:B------:R-:W-:Y:S01]  /*2030*/  HMMA.16816.F32.BF16 R48, R32, R68, R12 ;  /* 0x000000442030723c */ /* 0x000fe2000004180c */
[----:B------:R-:W-:Y:S07]  /*2040*/  LDSM.16.M88.4 R12, [R225+0xa100] ;  /* 0x00a10000e10c783b */ /* 0x000fee0000000200 */
[C---:B------:R-:W-:Y:S08]  /*2050*/  HMMA.16816.F32.BF16 R104, R16.reuse, R84, R104 ;  /* 0x000000541068723c */ /* 0x040ff00000041868 */
[C---:B------:R-:W-:Y:S08]  /*2060*/  HMMA.16816.F32.BF16 R152, R16.reuse, R112, R76 ;  /* 0x000000701098723c */ /* 0x040ff0000004184c */
[C---:B------:R-:W-:Y:S08]  /*2070*/  HMMA.16816.F32.BF16 R136, R16.reuse, R86, R96 ;  /* 0x000000561088723c */ /* 0x040ff00000041860 */
[C---:B------:R-:W-:Y:S08]  /*2080*/  HMMA.16816.F32.BF16 R144, R16.reuse, R102, R88 ;  /* 0x000000661090723c */ /* 0x040ff00000041858 */
[----:B------:R-:W-:Y:S01]  /*2090*/  HMMA.16816.F32.BF16 R156, R16, R114, R72 ;  /* 0x00000072109c723c */ /* 0x000fe20000041848 */
[----:B------:R-:W3:Y:S07]  /*20a0*/  LDSM.16.M88.4 R16, [R224+0xb100] ;  /* 0x00b10000e010783b */ /* 0x000eee0000000200 */
[----:B-1----:R-:W-:Y:S01]  /*20b0*/  HMMA.16816.F32.BF16 R72, R28, R60, R8 ;  /* 0x0000003c1c48723c */ /* 0x002fe20000041808 */
[----:B------:R-:W-:Y:S07]  /*20c0*/  LDSM.16.M88.4 R8, [R225+0xb100] ;  /* 0x00b10000e108783b */ /* 0x000fee0000000200 */
[----:B------:R-:W-:Y:S01]  /*20d0*/  HMMA.16816.F32.BF16 R132, R40, R100, R44 ;  /* 0x000000642884723c */ /* 0x000fe2000004182c */
[----:B------:R-:W1:Y:S07]  /*20e0*/  LDSM.16.M88.4 R44, [R223+0x2000] ;  /* 0x00200000df2c783b */ /* 0x000e6e0000000200 */
[----:B--2---:R-:W-:Y:S01]  /*20f0*/  HMMA.16816.F32.BF16 R56, R24, R60, R48 ;  /* 0x0000003c1838723c */ /* 0x004fe20000041830 */
[----:B------:R-:W2:Y:S07]  /*2100*/  LDSM.16.M88.4 R48, [R220+0x4500] ;  /* 0x00450000dc30783b */ /* 0x000eae0000000200 */
[----:B------:R-:W-:Y:S08]  /*2110*/  HMMA.16816.F32.BF16 R80, R36, R70, R80 ;  /* 0x000000462450723c */ /* 0x000ff00000041850 */
[----:B------:R-:W-:Y:S08]  /*2120*/  HMMA.16816.F32.BF16 R96, R40, R86, R120 ;  /* 0x000000562860723c */ /* 0x000ff00000041878 */
[----:B------:R-:W-:Y:S08]  /*2130*/  HMMA.16816.F32.BF16 R84, R32, R70, R108 ;  /* 0x000000462054723c */ /* 0x000ff0000004186c */
[-C--:B---3--:R-:W-:Y:S08]  /*2140*/  HMMA.16816.F32.BF16 R76, R20, R52.reuse, R72 ;  /* 0x00000034144c723c */ /* 0x088ff00000041848 */
[----:B------:R-:W-:Y:S01]  /*2150*/  HMMA.16816.F32.BF16 R68, R16, R52, R56 ;  /* 0x000000341044723c */ /* 0x000fe20000041838 */
[----:B------:R-:W3:Y:S07]  /*2160*/  LDSM.16.M88.4 R56, [R223+0x1400] ;  /* 0x00140000df38783b */ /* 0x000eee0000000200 */
[-C--:B------:R-:W-:Y:S08]  /*2170*/  HMMA.16816.F32.BF16 R72, R28, R62.reuse, R80 ;  /* 0x0000003e1c48723c */ /* 0x080ff00000041850 */
[----:B------:R-:W-:Y:S08]  /*2180*/  HMMA.16816.F32.BF16 R80, R24, R62, R84 ;  /* 0x0000003e1850723c */ /* 0x000ff00000041854 */
[----:B-1----:R-:W-:Y:S08]  /*2190*/  HMMA.16816.F32.BF16 R88, R12, R44, R76 ;  /* 0x0000002c0c58723c */ /* 0x002ff0000004184c */
[----:B--2---:R-:W-:Y:S08]  /*21a0*/  HMMA.16816.F32.BF16 R76, R36, R48, R92 ;  /* 0x00000030244c723c */ /* 0x004ff0000004185c */
[C---:B------:R-:W-:Y:S08]  /*21b0*/  HMMA.16816.F32.BF16 R116, R40.reuse, R112, R116 ;  /* 0x000000702874723c */ /* 0x040ff00000041874 */
[----:B------:R-:W-:Y:S01]  /*21c0*/  HMMA.16816.F32.BF16 R128, R40, R102, R128 ;  /* 0x000000662880723c */ /* 0x000fe20000041880 */
[----:B------:R-:W-:-:S04]  /*21d0*/  FMUL.FTZ R0, R88, c[0x0][0x320] ;  /* 0x0000c80058007a20 */ /* 0x000fc80000410000 */
[----:B------:R1:W2:Y:S03]  /*21e0*/  MUFU.TANH R164, R0 ;  /* 0x0000000000a47308 */ /* 0x0002a60000002400 */
[----:B------:R-:W-:Y:S01]  /*21f0*/  HMMA.16816.F32.BF16 R124, R40, R114, R124 ;  /* 0x00000072287c723c */ /* 0x000fe2000004187c */
[----:B------:R-:W2:Y:S07]  /*2200*/  LDSM.16.M88.4 R40, [R220+0x5500] ;  /* 0x00550000dc28783b */ /* 0x000eae0000000200 */
[----:B------:R-:W-:Y:S01]  /*2210*/  HMMA.16816.F32.BF16 R84, R8, R44, R68 ;  /* 0x0000002c0854723c */ /* 0x000fe20000041844 */
[----:B-1----:R-:W-:-:S07]  /*2220*/  FMUL.FTZ R0, R89, c[0x0][0x320] ;  /* 0x0000c80059007a20 */ /* 0x002fce0000410000 */
[-C--:B------:R-:W-:Y:S01]  /*2230*/  HMMA.16816.F32.BF16 R68, R20, R54.reuse, R72 ;  /* 0x000000361444723c */ /* 0x080fe20000041848 */
[----:B------:R1:W1:Y:S07]  /*2240*/  MUFU.TANH R163, R0 ;  /* 0x0000000000a37308 */ /* 0x00026e0000002400 */
[----:B------:R-:W-:Y:S01]  /*2250*/  HMMA.16816.F32.BF16 R72, R16, R54, R80 ;  /* 0x000000361048723c */ /* 0x000fe20000041850 */
[----:B------:R-:W2:Y:S07]  /*2260*/  LDSM.16.M88.4 R52, [R223+0x2400] ;  /* 0x00240000df34783b */ /* 0x000eae0000000200 */
[----:B------:R-:W-:Y:S01]  /*2270*/  HMMA.16816.F32.BF16 R60, R32, R48, R104 ;  /* 0x00000030203c723c */ /* 0x000fe20000041868 */
[----:B-1----:R-:W-:-:S04]  /*2280*/  FMUL.FTZ R0, R90, c[0x0][0x320] ;  /* 0x0000c8005a007a20 */ /* 0x002fc80000410000 */
[----:B------:R1:W1:Y:S03]  /*2290*/  MUFU.TANH R161, R0 ;  /* 0x0000000000a17308 */ /* 0x0002660000002400 */
[----:B---3--:R-:W-:Y:S08]  /*22a0*/  HMMA.16816.F32.BF16 R76, R28, R56, R76 ;  /* 0x000000381c4c723c */ /* 0x008ff0000004184c */
[----:B------:R-:W-:Y:S01]  /*22b0*/  HMMA.16816.F32.BF16 R80, R12, R46, R68 ;  /* 0x0000002e0c50723c */ /* 0x000fe20000041844 */
[----:B-1----:R-:W-:-:S07]  /*22c0*/  FMUL.FTZ R0, R91, c[0x0][0x320] ;  /* 0x0000c8005b007a20 */ /* 0x002fce0000410000 */
[----:B------:R-:W-:Y:S01]  /*22d0*/  HMMA.16816.F32.BF16 R92, R8, R46, R72 ;  /* 0x0000002e085c723c */ /* 0x000fe20000041848 */
[----:B------:R1:W3:Y:S07]  /*22e0*/  MUFU.TANH R160, R0 ;  /* 0x0000000000a07308 */ /* 0x0002ee0000002400 */
[----:B------:R-:W-:Y:S01]  /*22f0*/  HMMA.16816.F32.BF16 R68, R24, R56, R60 ;  /* 0x000000381844723c */ /* 0x000fe2000004183c */
[----:B------:R-:W3:Y:S07]  /*2300*/  LDSM.16.M88.4 R60, [R220+0x4900] ;  /* 0x00490000dc3c783b */ /* 0x000eee0000000200 */
[----:B------:R-:W-:Y:S01]  /*2310*/  HMMA.16816.F32.BF16 R44, R36, R50, R96 ;  /* 0x00000032242c723c */ /* 0x000fe20000041860 */
[----:B-1----:R-:W-:-:S04]  /*2320*/  FMUL.FTZ R0, R84, c[0x0][0x320] ;  /* 0x0000c80054007a20 */ /* 0x002fc80000410000 */
[----:B------:R1:W1:Y:S03]  /*2330*/  MUFU.TANH R151, R0 ;  /* 0x0000000000977308 */ /* 0x0002660000002400 */
[----:B--2---:R-:W-:Y:S08]  /*2340*/  HMMA.16816.F32.BF16 R72, R20, R40, R76 ;  /* 0x000000281448723c */ /* 0x004ff0000004184c */
[----:B------:R-:W-:Y:S01]  /*2350*/  HMMA.16816.F32.BF16 R76, R32, R50, R136 ;  /* 0x00000032204c723c */ /* 0x000fe20000041888 */
[----:B-1----:R-:W-:-:S07]  /*2360*/  FMUL.FTZ R0, R85, c[0x0][0x320] ;  /* 0x0000c80055007a20 */ /* 0x002fce0000410000 */
[----:B------:R-:W-:Y:S01]  /*2370*/  HMMA.16816.F32.BF16 R68, R16, R40, R68 ;  /* 0x000000281044723c */ /* 0x000fe20000041844 */
[----:B------:R1:W2:Y:S07]  /*2380*/  MUFU.TANH R123, R0 ;  /* 0x00000000007b7308 */ /* 0x0002ae0000002400 */
[----:B------:R-:W-:Y:S01]  /*2390*/  HMMA.16816.F32.BF16 R48, R28, R58, R44 ;  /* 0x0000003a1c30723c */ /* 0x000fe2000004182c */
[----:B------:R-:W2:Y:S01]  /*23a0*/  LDSM.16.M88.4 R44, [R223+0x1800] ;  /* 0x00180000df2c783b */ /* 0x000ea20000000200 */
[----:B-1----:R-:W-:-:S04]  /*23b0*/  FMUL.FTZ R0, R86, c[0x0][0x320] ;  /* 0x0000c80056007a20 */ /* 0x002fc80000410000 */
[----:B------:R1:W1:Y:S10]  /*23c0*/  MUFU.TANH R122, R0 ;  /* 0x00000000007a7308 */ /* 0x0002740000002400 */
[----:B------:R-:W-:Y:S08]  /*23d0*/  HMMA.16816.F32.BF16 R88, R8, R52, R68 ;  /* 0x000000340858723c */ /* 0x000ff00000041844 */
[----:B------:R-:W-:Y:S01]  /*23e0*/  HMMA.16816.F32.BF16 R68, R20, R42, R48 ;  /* 0x0000002a1444723c */ /* 0x000fe20000041830 */
[----:B-1----:R-:W-:-:S07]  /*23f0*/  FMUL.FTZ R0, R87, c[0x0][0x320] ;  /* 0x0000c80057007a20 */ /* 0x002fce0000410000 */
[----:B---3--:R-:W-:Y:S01]  /*2400*/  HMMA.16816.F32.BF16 R48, R32, R60, R140 ;  /* 0x0000003c2030723c */ /* 0x008fe2000004188c */
[----:B------:R1:W3:-:S15]  /*2410*/  MUFU.TANH R120, R0 ;  /* 0x0000000000787308 */ /* 0x0002de0000002400 */
[----:B------:R-:W-:Y:S01]  /*2420*/  HMMA.16816.F32.BF16 R84, R12, R54, R68 ;  /* 0x000000360c54723c */ /* 0x000fe20000041844 */
[----:B-1----:R-:W-:-:S04]  /*2430*/  FMUL.FTZ R0, R80, c[0x0][0x320] ;  /* 0x0000c80050007a20 */ /* 0x002fc80000410000 */
[----:B------:R1:W1:Y:S03]  /*2440*/  MUFU.TANH R121, R0 ;  /* 0x0000000000797308 */ /* 0x0002660000002400 */
[----:B------:R-:W-:Y:S01]  /*2450*/  HMMA.16816.F32.BF16 R68, R36, R62, R128 ;  /* 0x0000003e2444723c */ /* 0x000fe20000041880 */
[----:B-1----:R-:W-:-:S04]  /*2460*/  FMUL.FTZ R0, R81, c[0x0][0x320] ;  /* 0x0000c80051007a20 */ /* 0x002fc80000410000 */
[----:B------:R1:W1:Y:S02]  /*2470*/  MUFU.TANH R115, R0 ;  /* 0x0000000000737308 */ /* 0x0002640000002400 */
[----:B-1----:R-:W-:-:S06]  /*2480*/  FMUL.FTZ R0, R82, c[0x0][0x320] ;  /* 0x0000c80052007a20 */ /* 0x002fcc0000410000 */
[----:B------:R1:W1:Y:S02]  /*2490*/  MUFU.TANH R114, R0 ;  /* 0x0000000000727308 */ /* 0x0002640000002400 */
[----:B-1----:R-:W-:Y:S02]  /*24a0*/  FMUL.FTZ R0, R83, c[0x0][0x320] ;  /* 0x0000c80053007a20 */ /* 0x002fe40000410000 */
[----:B------:R-:W-:Y:S04]  /*24b0*/  HMMA.16816.F32.BF16 R80, R12, R52, R72 ;  /* 0x000000340c50723c */ /* 0x000fe80000041848 */
[----:B------:R1:W1:Y:S04]  /*24c0*/  MUFU.TANH R113, R0 ;  /* 0x0000000000717308 */ /* 0x0002680000002400 */
[----:B------:R-:W-:Y:S01]  /*24d0*/  HMMA.16816.F32.BF16 R72, R24, R58, R76 ;  /* 0x0000003a1848723c */ /* 0x000fe2000004184c */
[----:B------:R-:W3:Y:S07]  /*24e0*/  LDSM.16.M88.4 R56, [R220+0x5900] ;  /* 0x00590000dc38783b */ /* 0x000eee0000000200 */
[----:B------:R-:W-:Y:S01]  /*24f0*/  HMMA.16816.F32.BF16 R76, R36, R60, R132 ;  /* 0x0000003c244c723c */ /* 0x000fe20000041884 */
[----:B-1----:R-:W-:-:S04]  /*2500*/  FMUL.FTZ R0, R92, c[0x0][0x320] ;  /* 0x0000c8005c007a20 */ /* 0x002fc80000410000 */
[----:B------:R1:W1:Y:S03]  /*2510*/  MUFU.TANH R112, R0 ;  /* 0x0000000000707308 */ /* 0x0002660000002400 */
[----:B------:R-:W-:Y:S08]  /*2520*/  HMMA.16816.F32.BF16 R60, R32, R62, R144 ;  /* 0x0000003e203c723c */ /* 0x000ff00000041890 */
[----:B------:R-:W-:Y:S01]  /*2530*/  HMMA.16816.F32.BF16 R72, R16, R42, R72 ;  /* 0x0000002a1048723c */ /* 0x000fe20000041848 */
[----:B------:R-:W-:Y:S01]  /*2540*/  LDSM.16.M88.4 R40, [R223+0x2800] ;  /* 0x00280000df28783b */ /* 0x000fe20000000200 */
[----:B-1----:R-:W-:-:S06]  /*2550*/  FMUL.FTZ R0, R93, c[0x0][0x320] ;  /* 0x0000c8005d007a20 */ /* 0x002fcc0000410000 */
[----:B--2---:R-:W-:Y:S01]  /*2560*/  HMMA.16816.F32.BF16 R76, R28, R44, R76 ;  /* 0x0000002c1c4c723c */ /* 0x004fe2000004184c */
[----:B------:R1:W2:Y:S02]  /*2570*/  MUFU.TANH R111, R0 ;  /* 0x00000000006f7308 */ /* 0x0002a40000002400 */
[----:B-1----:R-:W-:-:S06]  /*2580*/  FMUL.FTZ R0, R94, c[0x0][0x320] ;  /* 0x0000c8005e007a20 */ /* 0x002fcc0000410000 */
[----:B------:R1:W1:Y:S02]  /*2590*/  MUFU.TANH R110, R0 ;  /* 0x00000000006e7308 */ /* 0x0002640000002400 */
[----:B-1----:R-:W-:-:S05]  /*25a0*/  FMUL.FTZ R0, R95, c[0x0][0x320] ;  /* 0x0000c8005f007a20 */ /* 0x002fca0000410000 */
[----:B------:R-:W-:Y:S01]  /*25b0*/  HMMA.16816.F32.BF16 R92, R8, R54, R72 ;  /* 0x00000036085c723c */ /* 0x000fe20000041848 */
[----:B------:R1:W1:Y:S07]  /*25c0*/  MUFU.TANH R108, R0 ;  /* 0x00000000006c7308 */ /* 0x00026e0000002400 */
[----:B---3--:R-:W-:Y:S08]  /*25d0*/  HMMA.16816.F32.BF16 R52, R20, R56, R76 ;  /* 0x000000381434723c */ /* 0x008ff0000004184c */
[----:B------:R-:W-:Y:S01]  /*25e0*/  HMMA.16816.F32.BF16 R76, R28, R46, R68 ;  /* 0x0000002e1c4c723c */ /* 0x000fe20000041844 */
[----:B-1----:R-:W-:-:S04]  /*25f0*/  FMUL.FTZ R0, R80, c[0x0][0x320] ;  /* 0x0000c80050007a20 */ /* 0x002fc80000410000 */
[----:B------:R1:W3:Y:S03]  /*2600*/  MUFU.TANH R109, R0 ;  /* 0x00000000006d7308 */ /* 0x0002e60000002400 */
[----:B------:R-:W-:Y:S01]  /*2610*/  HMMA.16816.F32.BF16 R68, R24, R46, R60 ;  /* 0x0000002e1844723c */ /* 0x000fe2000004183c */
[----:B-1----:R-:W-:-:S04]  /*2620*/  FMUL.FTZ R0, R81, c[0x0][0x320] ;  /* 0x0000c80051007a20 */ /* 0x002fc80000410000 */
[----:B------:R1:W1:Y:S02]  /*2630*/  MUFU.TANH R106, R0 ;  /* 0x00000000006a7308 */ /* 0x0002640000002400 */
[----:B-1----:R-:W-:-:S06]  /*2640*/  FMUL.FTZ R0, R82, c[0x0][0x320] ;  /* 0x0000c80052007a20 */ /* 0x002fcc0000410000 */
[----:B------:R1:W1:Y:S02]  /*2650*/  MUFU.TANH R107, R0 ;  /* 0x00000000006b7308 */ /* 0x0002640000002400 */
[----:B-1----:R-:W-:Y:S02]  /*2660*/  FMUL.FTZ R0, R83, c[0x0][0x320] ;  /* 0x0000c80053007a20 */ /* 0x002fe40000410000 */
[----:B------:R-:W-:Y:S01]  /*2670*/  HMMA.16816.F32.BF16 R80, R24, R44, R48 ;  /* 0x0000002c1850723c */ /* 0x000fe20000041830 */
[----:B------:R-:W1:Y:S03]  /*2680*/  LDSM.16.M88.4 R48, [R220+0x4d00] ;  /* 0x004d0000dc30783b */ /* 0x000e660000000200 */
[----:B------:R2:W1:Y:S01]  /*2690*/  MUFU.TANH R105, R0 ;  /* 0x0000000000697308 */ /* 0x0004620000002400 */
[----:B------:R-:W-:Y:S01]  /*26a0*/  LDSM.16.M88.4 R44, [R220+0x5d00] ;  /* 0x005d0000dc2c783b */ /* 0x000fe20000000200 */
[----:B--2---:R-:W-:-:S06]  /*26b0*/  FMUL.FTZ R0, R88, c[0x0][0x320] ;  /* 0x0000c80058007a20 */ /* 0x004fcc0000410000 */
[----:B------:R2:W1:-:S12]  /*26c0*/  MUFU.TANH R104, R0 ;  /* 0x0000000000687308 */ /* 0x0004580000002400 */
[----:B------:R-:W-:Y:S01]  /*26d0*/  HMMA.16816.F32.BF16 R72, R16, R56, R80 ;  /* 0x000000381048723c */ /* 0x000fe20000041850 */
[----:B--2---:R-:W-:-:S07]  /*26e0*/  FMUL.FTZ R0, R89, c[0x0][0x320] ;  /* 0x0000c80059007a20 */ /* 0x004fce0000410000 */
[-C--:B-1----:R-:W-:Y:S01]  /*26f0*/  HMMA.16816.F32.BF16 R60, R36, R48.reuse, R116 ;  /* 0x00000030243c723c */ /* 0x082fe20000041874 */
[----:B------:R1:W2:Y:S07]  /*2700*/  MUFU.TANH R101, R0 ;  /* 0x0000000000657308 */ /* 0x0002ae0000002400 */
[----:B------:R-:W-:Y:S08]  /*2710*/  HMMA.16816.F32.BF16 R80, R32, R48, R152 ;  /* 0x000000302050723c */ /* 0x000ff00000041898 */
[----:B------:R-:W-:Y:S01]  /*2720*/  HMMA.16816.F32.BF16 R36, R36, R50, R124 ;  /* 0x000000322424723c */ /* 0x000fe2000004187c */
[----:B-1----:R-:W-:-:S04]  /*2730*/  FMUL.FTZ R0, R90, c[0x0][0x320] ;  /* 0x0000c8005a007a20 */ /* 0x002fc80000410000 */
[----:B------:R1:W1:Y:S03]  /*2740*/  MUFU.TANH R100, R0 ;  /* 0x0000000000647308 */ /* 0x0002660000002400 */
[----:B------:R-:W-:Y:S01]  /*2750*/  HMMA.16816.F32.BF16 R32, R32, R50, R156 ;  /* 0x000000322020723c */ /* 0x000fe2000004189c */
[----:B-1----:R-:W-:-:S07]  /*2760*/  FMUL.FTZ R0, R91, c[0x0][0x320] ;  /* 0x0000c8005b007a20 */ /* 0x002fce0000410000 */
[----:B------:R-:W-:Y:S01]  /*2770*/  HMMA.16816.F32.BF16 R88, R8, R40, R72 ;  /* 0x000000280858723c */ /* 0x000fe20000041848 */
[----:B------:R1:W1:Y:S07]  /*2780*/  MUFU.TANH R65, R0 ;  /* 0x0000000000417308 */ /* 0x00026e0000002400 */
[-C--:B------:R-:W-:Y:S08]  /*2790*/  HMMA.16816.F32.BF16 R72, R20, R58.reuse, R76 ;  /* 0x0000003a1448723c */ /* 0x080ff0000004184c */
[----:B------:R-:W-:Y:S01]  /*27a0*/  HMMA.16816.F32.BF16 R76, R16, R58, R68 ;  /* 0x0000003a104c723c */ /* 0x000fe20000041844 */
[----:B------:R-:W-:Y:S01]  /*27b0*/  LDSM.16.M88.4 R56, [R223+0x2c00] ;  /* 0x002c0000df38783b */ /* 0x000fe20000000200 */
[----:B-1----:R-:W-:-:S04]  /*27c0*/  FMUL.FTZ R0, R84, c[0x0][0x320] ;  /* 0x0000c80054007a20 */ /* 0x002fc80000410000 */
[----:B------:R1:W1:Y:S10]  /*27d0*/  MUFU.TANH R102, R0 ;  /* 0x0000000000667308 */ /* 0x0002740000002400 */
[----:B------:R-:W-:Y:S01]  /*27e0*/  HMMA.16816.F32.BF16 R72, R12, R42, R72 ;  /* 0x0000002a0c48723c */ /* 0x000fe20000041848 */
[----:B-1----:R-:W-:-:S07]  /*27f0*/  FMUL.FTZ R0, R85, c[0x0][0x320] ;  /* 0x0000c80055007a20 */ /* 0x002fce0000410000 */
[----:B------:R-:W-:Y:S01]  /*2800*/  HMMA.16816.F32.BF16 R76, R8, R42, R76 ;  /* 0x0000002a084c723c */ /* 0x000fe2000004184c */
[----:B------:R1:W1:Y:S02]  /*2810*/  MUFU.TANH R103, R0 ;  /* 0x0000000000677308 */ /* 0x0002640000002400 */
[----:B-1----:R-:W-:-:S06]  /*2820*/  FMUL.FTZ R0, R86, c[0x0][0x320] ;  /* 0x0000c80056007a20 */ /* 0x002fcc0000410000 */
[----:B------:R1:W1:Y:S02]  /*2830*/  MUFU.TANH R99, R0 ;  /* 0x0000000000637308 */ /* 0x0002640000002400 */
[----:B-1----:R-:W-:Y:S02]  /*2840*/  FMUL.FTZ R0, R87, c[0x0][0x320] ;  /* 0x0000c80057007a20 */ /* 0x002fe40000410000 */
[----:B------:R-:W-:Y:S01]  /*2850*/  HMMA.16816.F32.BF16 R84, R12, R40, R52 ;  /* 0x000000280c54723c */ /* 0x000fe20000041834 */
[----:B------:R-:W1:Y:S03]  /*2860*/  LDSM.16.M88.4 R52, [R223+0x1c00] ;  /* 0x001c0000df34783b */ /* 0x000e660000000200 */
[----:B------:R2:W1:Y:S01]  /*2870*/  MUFU.TANH R98, R0 ;  /* 0x0000000000627308 */ /* 0x0004620000002400 */
[----:B------:R-:W-:-:S04]  /*2880*/  DEPBAR.LE SB0, 0x0 ;  /* 0x000080000000791a */ /* 0x000fc80000000000 */
[----:B--2---:R-:W-:-:S04]  /*2890*/  FMUL.FTZ R0, R92, c[0x0][0x320] ;  /* 0x0000c8005c007a20 */ /* 0x004fc80000410000 */
[----:B------:R2:W1:Y:S02]  /*28a0*/  MUFU.TANH R97, R0 ;  /* 0x0000000000617308 */ /* 0x0004640000002400 */
[----:B--2---:R-:W-:Y:S01]  /*28b0*/  FMUL.FTZ R0, R93, c[0x0][0x320] ;  /* 0x0000c8005d007a20 */ /* 0x004fe20000410000 */
[-C--:B-1----:R-:W-:Y:S05]  /*28c0*/  HMMA.16816.F32.BF16 R60, R28, R52.reuse, R60 ;  /* 0x000000341c3c723c */ /* 0x082fea000004183c */
[----:B------:R1:W2:Y:S03]  /*28d0*/  MUFU.TANH R96, R0 ;  /* 0x0000000000607308 */ /* 0x0002a60000002400 */
[----:B------:R-:W-:Y:S08]  /*28e0*/  HMMA.16816.F32.BF16 R68, R24, R52, R80 ;  /* 0x000000341844723c */ /* 0x000ff00000041850 */
[----:B------:R-:W-:Y:S01]  /*28f0*/  HMMA.16816.F32.BF16 R28, R28, R54, R36 ;  /* 0x000000361c1c723c */ /* 0x000fe20000041824 */
[----:B-1----:R-:W-:-:S04]  /*2900*/  FMUL.FTZ R0, R94, c[0x0][0x320] ;  /* 0x0000c8005e007a20 */ /* 0x002fc80000410000 */
[----:B------:R1:W1:Y:S03]  /*2910*/  MUFU.TANH R66, R0 ;  /* 0x0000000000427308 */ /* 0x0002660000002400 */
[-C--:B------:R-:W-:Y:S08]  /*2920*/  HMMA.16816.F32.BF16 R60, R20, R44.reuse, R60 ;  /* 0x0000002c143c723c */ /* 0x080ff0000004183c */
[----:B------:R-:W-:Y:S01]  /*2930*/  HMMA.16816.F32.BF16 R36, R16, R44, R68 ;  /* 0x0000002c1024723c */ /* 0x000fe20000041844 */
[----:B-1----:R-:W-:-:S07]  /*2940*/  FMUL.FTZ R0, R95, c[0x0][0x320] ;  /* 0x0000c8005f007a20 */ /* 0x002fce0000410000 */
[----:B------:R-:W-:Y:S01]  /*2950*/  HMMA.16816.F32.BF16 R24, R24, R54, R32 ;  /* 0x000000361818723c */ /* 0x000fe20000041820 */
[----:B------:R1:W1:Y:S07]  /*2960*/  MUFU.TANH R67, R0 ;  /* 0x0000000000437308 */ /* 0x00026e0000002400 */
[----:B------:R-:W-:Y:S08]  /*2970*/  HMMA.16816.F32.BF16 R60, R12, R56, R60 ;  /* 0x000000380c3c723c */ /* 0x000ff0000004183c */
[----:B------:R-:W-:Y:S01]  /*2980*/  HMMA.16816.F32.BF16 R20, R20, R46, R28 ;  /* 0x0000002e1414723c */ /* 0x000fe2000004181c */
[----:B-1----:R-:W-:-:S04]  /*2990*/  FMUL.FTZ R0, R84, c[0x0][0x320] ;  /* 0x0000c80054007a20 */ /* 0x002fc80000410000 */
[----:B------:R1:W1:Y:S03]  /*29a0*/  MUFU.TANH R93, R0 ;  /* 0x00000000005d7308 */ /* 0x0002660000002400 */
[----:B------:R-:W-:Y:S08]  /*29b0*/  HMMA.16816.F32.BF16 R28, R8, R56, R36 ;  /* 0x00000038081c723c */ /* 0x000ff00000041824 */
[----:B------:R-:W-:Y:S01]  /*29c0*/  HMMA.16816.F32.BF16 R16, R16, R46, R24 ;  /* 0x0000002e1010723c */ /* 0x000fe20000041818 */
[----:B-1----:R-:W-:-:S07]  /*29d0*/  FMUL.FTZ R0, R85, c[0x0][0x320] ;  /* 0x0000c80055007a20 */ /* 0x002fce0000410000 */
[----:B------:R-:W-:Y:S01]  /*29e0*/  HMMA.16816.F32.BF16 R12, R12, R58, R20 ;  /* 0x0000003a0c0c723c */ /* 0x000fe20000041814 */
[----:B------:R1:W1:-:S15]  /*29f0*/  MUFU.TANH R94, R0 ;  /* 0x00000000005e7308 */ /* 0x00025e0000002400 */
[----:B------:R-:W-:Y:S01]  /*2a00*/  HMMA.16816.F32.BF16 R8, R8, R58, R16 ;  /* 0x0000003a0808723c */ /* 0x000fe20000041810 */
[----:B-1----:R-:W-:-:S04]  /*2a10*/  FMUL.FTZ R0, R86, c[0x0][0x320] ;  /* 0x0000c80056007a20 */ /* 0x002fc80000410000 */
[----:B------:R1:W1:Y:S02]  /*2a20*/  MUFU.TANH R92, R0 ;  /* 0x00000000005c7308 */ /* 0x0002640000002400 */
[----:B-1----:R-:W-:-:S06]  /*2a30*/  FMUL.FTZ R0, R87, c[0x0][0x320] ;  /* 0x0000c80057007a20 */ /* 0x002fcc0000410000 */
        /* <DEDUP_REMOVED lines=57> */
[----:B-1----:R-:W-:-:S04]  /*2dd0*/  LEA R0, R150, R148, 0x5 ;  /* 0x0000009496007211 */ /* 0x002fc800078e28ff */
[----:B------:R-:W-:Y:S01]  /*2de0*/  IADD3 R0, R149, R0, RZ ;  /* 0x0000000095007210 */ /* 0x000fe20007ffe0ff */
[----:B------:R-:W-:Y:S06]  /*2df0*/  BAR.SYNC.DEFER_BLOCKING 0x0 ;  /* 0x0000000000007b1d */ /* 0x000fec0000010000 */
[----:B------:R-:W-:Y:S05]  /*2e00*/  @!P4 BRA `(.L_x_10) ;  /* 0x000004200000c947 */ /* 0x000fea0003800000 */
[----:B--234-:R-:W-:Y:S02]  /*2e10*/  IMAD R3, R165, 0x40, R178 ;  /* 0x00000040a5037824 */ /* 0x01cfe400078e02b2 */
[----:B------:R-:W-:-:S03]  /*2e20*/  IMAD.MOV.U32 R227, RZ, RZ, RZ ;  /* 0x000000ffffe37224 */ /* 0x000fc600078e00ff */
[----:B------:R-:W-:-:S05]  /*2e30*/  IADD3 R3, R3, -0x40, R177 ;  /* 0xffffffc003037810 */ /* 0x000fca0007ffe0b1 */
[----:B------:R-:W-:-:S04]  /*2e40*/  @P0 IMAD.HI.U32 R5, R3, c[0x0][0x2bc], RZ ;  /* 0x0000af0003050a27 */ /* 0x000fc800078e00ff */
[----:B------:R-:W-:Y:S01]  /*2e50*/  IMAD.MOV.U32 R2, RZ, RZ, R3 ;  /* 0x000000ffff027224 */ /* 0x000fe200078e0003 */
[----:B------:R-:W-:-:S04]  /*2e60*/  @P0 SHF.R.U32.HI R2, RZ, c[0x0][0x2c0], R5 ;  /* 0x0000b000ff020a19 */ /* 0x000fc80000011605 */
[----:B------:R-:W-:-:S04]  /*2e70*/  @!P6 IADD3 R5, P4, R2, R174, RZ ;  /* 0x000000ae0205e210 */ /* 0x000fc80007f9e0ff */
[----:B------:R-:W-:Y:S02]  /*2e80*/  @!P6 LEA.HI.X.SX32 R7, R2, R171, 0x1, P4 ;  /* 0x000000ab0207e211 */ /* 0x000fe400020f0eff */
[----:B------:R-:W-:-:S04]  /*2e90*/  @!P6 LEA R6, P4, R5, c[0x0][0x2a0], 0x2 ;  /* 0x0000a8000506ea11 */ /* 0x000fc800078810ff */
[----:B------:R-:W-:-:S05]  /*2ea0*/  @!P6 LEA.HI.X R7, R5, c[0x0][0x2a4], R7, 0x2, P4 ;  /* 0x0000a9000507ea11 */ /* 0x000fca00020f1407 */
[----:B------:R1:W2:Y:S01]  /*2eb0*/  @!P6 LDG.E R227, [R6.64] ;  /* 0x0000000606e3e981 */ /* 0x0002a2000c1e1900 */
[----:B------:R-:W-:Y:S01]  /*2ec0*/  IMAD.MOV R2, RZ, RZ, -R2 ;  /* 0x000000ffff027224 */ /* 0x000fe200078e0a02 */
[----:B------:R-:W-:Y:S01]  /*2ed0*/  SEL R20, RZ, 0x10, P3 ;  /* 0x00000010ff147807 */ /* 0x000fe20001800000 */
[----:B------:R-:W-:Y:S01]  /*2ee0*/  IMAD.SHL.U32 R8, R64, 0x2, RZ ;  /* 0x0000000240087824 */ /* 0x000fe200078e00ff */
[----:B------:R-:W-:Y:S01]  /*2ef0*/  SEL R21, RZ, 0x10, P2 ;  /* 0x00000010ff157807 */ /* 0x000fe20001000000 */
[----:B------:R-:W-:Y:S01]  /*2f00*/  IMAD R230, R2, c[0x0][0x2b8], R3 ;  /* 0x0000ae0002e67a24 */ /* 0x000fe200078e0203 */
[----:B------:R-:W-:Y:S02]  /*2f10*/  SEL R19, RZ, 0x10, P1 ;  /* 0x00000010ff137807 */ /* 0x000fe40000800000 */
[----:B------:R-:W-:Y:S02]  /*2f20*/  IADD3 R12, -R21, 0x10, RZ ;  /* 0x00000010150c7810 */ /* 0x000fe40007ffe1ff */
[----:B------:R-:W-:-:S02]  /*2f30*/  SHF.R.S32.HI R2, RZ, 0x1f, R230 ;  /* 0x0000001fff027819 */ /* 0x000fc400000114e6 */
[----:B------:R-:W-:Y:S02]  /*2f40*/  SHF.L.U64.HI R9, R64, 0x1, R169 ;  /* 0x0000000140097819 */ /* 0x000fe400000102a9 */
[----:B------:R-:W-:Y:S01]  /*2f50*/  LOP3.LUT R12, R12, 0xf, RZ, 0xc0, !PT ;  /* 0x0000000f0c0c7812 */ /* 0x000fe200078ec0ff */
[----:B------:R-:W-:Y:S01]  /*2f60*/  IMAD R5, R2, c[0x0][0x1e0], RZ ;  /* 0x0000780002057a24 */ /* 0x000fe200078e02ff */
[----:B------:R-:W-:Y:S01]  /*2f70*/  IADD3 R10, -R19, 0x10, RZ ;  /* 0x00000010130a7810 */ /* 0x000fe20007ffe1ff */
[----:B------:R-:W-:Y:S01]  /*2f80*/  IMAD.WIDE.U32 R2, R230, c[0x0][0x1e0], RZ ;  /* 0x00007800e6027a25 */ /* 0x000fe200078e00ff */
[----:B------:R-:W-:Y:S02]  /*2f90*/  SHF.L.U64.HI R18, R184, 0x1, R167 ;  /* 0x00000001b8127819 */ /* 0x000fe400000102a7 */
[----:B------:R-:W-:Y:S01]  /*2fa0*/  LOP3.LUT R10, R10, 0xf, RZ, 0xc0, !PT ;  /* 0x0000000f0a0a7812 */ /* 0x000fe200078ec0ff */
[----:B------:R-:W-:-:S04]  /*2fb0*/  IMAD R5, R230, c[0x0][0x1e4], R5 ;  /* 0x00007900e6057a24 */ /* 0x000fc800078e0205 */
[----:B------:R-:W-:Y:S01]  /*2fc0*/  IMAD.IADD R3, R3, 0x1, R5 ;  /* 0x0000000103037824 */ /* 0x000fe200078e0205 */
[----:B-1----:R-:W-:Y:S02]  /*2fd0*/  IADD3 R6, -R20, 0x10, RZ ;  /* 0x0000001014067810 */ /* 0x002fe40007ffe1ff */
[----:B------:R-:W-:Y:S02]  /*2fe0*/  SHF.L.U64.HI R7, R183, 0x1, R168 ;  /* 0x00000001b7077819 */ /* 0x000fe400000102a8 */
[----:B--2---:R-:W-:Y:S01]  /*2ff0*/  SHF.R.S32.HI R5, RZ, 0x1f, R227 ;  /* 0x0000001fff057819 */ /* 0x004fe200000114e3 */
[----:B------:R-:W-:-:S04]  /*3000*/  IMAD.WIDE.U32 R2, R227, c[0x0][0x1f0], R2 ;  /* 0x00007c00e3027a25 */ /* 0x000fc800078e0002 */
[----:B------:R-:W-:Y:S01]  /*3010*/  IMAD R5, R5, c[0x0][0x1f0], RZ ;  /* 0x00007c0005057a24 */ /* 0x000fe200078e02ff */
[----:B------:R-:W-:-:S03]  /*3020*/  IADD3 R2, P4, R172, R2, RZ ;  /* 0x00000002ac027210 */ /* 0x000fc60007f9e0ff */
[----:B------:R-:W-:-:S05]  /*3030*/  IMAD R5, R227, c[0x0][0x1f4], R5 ;  /* 0x00007d00e3057a24 */ /* 0x000fca00078e0205 */
[----:B------:R-:W-:Y:S02]  /*3040*/  IADD3.X R3, R170, R3, R5, P4, !PT ;  /* 0x00000003aa037210 */ /* 0x000fe400027fe405 */
[----:B------:R-:W-:-:S04]  /*3050*/  LEA R5, P4, R2, c[0x0][0x1c8], 0x1 ;  /* 0x0000720002057a11 */ /* 0x000fc800078808ff */
[----:B------:R-:W-:Y:S01]  /*3060*/  LEA.HI.X R17, R2, c[0x0][0x1cc], R3, 0x1, P4 ;  /* 0x0000730002117a11 */ /* 0x000fe200020f0c03 */
[----:B------:R-:W-:Y:S04]  /*3070*/  SHFL.IDX PT, R16, R5, RZ, 0x1c1f ;  /* 0x001c1fff05107589 */ /* 0x000fe800000e0000 */
[----:B------:R1:W2:Y:S04]  /*3080*/  SHFL.IDX PT, R2, R5, 0x1, 0x1c1f ;  /* 0x003c1f0005027f89 */ /* 0x0002a800000e0000 */
[----:B------:R-:W3:Y:S04]  /*3090*/  SHFL.IDX PT, R3, R17, 0x1, 0x1c1f ;  /* 0x003c1f0011037f89 */ /* 0x000ee800000e0000 */
[----:B------:R-:W4:Y:S01]  /*30a0*/  SHFL.IDX PT, R17, R17, RZ, 0x1c1f ;  /* 0x001c1fff11117589 */ /* 0x000f2200000e0000 */
[----:B-1----:R-:W-:Y:S01]  /*30b0*/  LOP3.LUT R5, R6, 0xf, RZ, 0xc0, !PT ;  /* 0x0000000f06057812 */ /* 0x002fe200078ec0ff */
[----:B------:R-:W-:-:S03]  /*30c0*/  IMAD.SHL.U32 R6, R183, 0x2, RZ ;  /* 0x00000002b7067824 */ /* 0x000fc600078e00ff */
[----:B--2---:R-:W-:Y:S01]  /*30d0*/  IADD3 R14, P5, P4, R5, R2, R8 ;  /* 0x00000002050e7210 */ /* 0x004fe20007cbe008 */
[----:B------:R-:W-:-:S03]  /*30e0*/  IMAD.SHL.U32 R5, R184, 0x2, RZ ;  /* 0x00000002b8057824 */ /* 0x000fc600078e00ff */
[----:B---3--:R-:W-:Y:S02]  /*30f0*/  IADD3.X R15, RZ, R3, R9, P5, P4 ;  /* 0x00000003ff0f7210 */ /* 0x008fe40002fe8409 */
[----:B------:R-:W-:-:S04]  /*3100*/  IADD3 R12, P5, P4, R12, R2, R6 ;  /* 0x000000020c0c7210 */ /* 0x000fc80007cbe006 */
[----:B------:R-:W-:Y:S02]  /*3110*/  IADD3.X R13, RZ, R3, R7, P5, P4 ;  /* 0x00000003ff0d7210 */ /* 0x000fe40002fe8407 */
[----:B------:R-:W-:-:S04]  /*3120*/  IADD3 R10, P5, P4, R10, R2, R5 ;  /* 0x000000020a0a7210 */ /* 0x000fc80007cbe005 */
[----:B------:R-:W-:Y:S02]  /*3130*/  IADD3.X R11, RZ, R3, R18, P5, P4 ;  /* 0x00000003ff0b7210 */ /* 0x000fe40002fe8412 */
[C---:B------:R-:W-:Y:S02]  /*3140*/  IADD3 R8, P5, R16.reuse, R8, RZ ;  /* 0x0000000810087210 */ /* 0x040fe40007fbe0ff */
[----:B------:R-:W-:-:S03]  /*3150*/  IADD3 R6, P4, R16, R6, RZ ;  /* 0x0000000610067210 */ /* 0x000fc60007f9e0ff */
[C---:B----4-:R-:W-:Y:S01]  /*3160*/  IMAD.X R9, R17.reuse, 0x1, R9, P5 ;  /* 0x0000000111097824 */ /* 0x050fe200028e0609 */
[----:B------:R-:W-:Y:S01]  /*3170*/  ISETP.NE.U32.AND P5, PT, R20, RZ, PT ;  /* 0x000000ff1400720c */ /* 0x000fe20003fa5070 */
[C---:B------:R-:W-:Y:S01]  /*3180*/  IMAD.X R7, R17.reuse, 0x1, R7, P4 ;  /* 0x0000000111077824 */ /* 0x040fe200020e0607 */
[----:B------:R-:W-:Y:S02]  /*3190*/  IADD3 R2, P4, R16, R5, RZ ;  /* 0x0000000510027210 */ /* 0x000fe40007f9e0ff */
[----:B------:R1:W-:Y:S03]  /*31a0*/  LDGSTS.E.BYPASS.LTC128B.128 [R226+0x3100], [R8.64], !P3 ;  /* 0x0310000008e27fae */ /* 0x0003e6000d901d46 */
[----:B------:R-:W-:Y:S01]  /*31b0*/  IMAD.X R3, R17, 0x1, R18, P4 ;  /* 0x0000000111037824 */ /* 0x000fe200020e0612 */
[----:B------:R1:W-:Y:S01]  /*31c0*/  LDGSTS.E.BYPASS.LTC128B.128 [R226+0x4100], [R6.64], !P2 ;  /* 0x0410000006e27fae */ /* 0x0003e2000d101d46 */
[----:B------:R-:W-:-:S03]  /*31d0*/  ISETP.NE.U32.AND P4, PT, R21, RZ, PT ;  /* 0x000000ff1500720c */ /* 0x000fc60003f85070 */
[----:B------:R1:W-:Y:S04]  /*31e0*/  LDGSTS.E.BYPASS.LTC128B.128 [R226+0x5100], [R2.64], !P1 ;  /* 0x0510000002e27fae */ /* 0x0003e8000c901d46 */
[----:B------:R1:W-:Y:S01]  /*31f0*/  LDGSTS.E.BYPASS.LTC128B.128.ZFILL [R226+0x3900], [R14.64], P5 ;  /* 0x039000000ee27fae */ /* 0x0003e2000a941d46 */
[----:B------:R-:W-:-:S05]  /*3200*/  ISETP.NE.U32.AND P5, PT, R19, RZ, PT ;  /* 0x000000ff1300720c */ /* 0x000fca0003fa5070 */
[----:B------:R1:W-:Y:S08]  /*3210*/  LDGSTS.E.BYPASS.LTC128B.128.ZFILL [R226+0x4900], [R12.64], P4 ;  /* 0x049000000ce27fae */ /* 0x0003f0000a141d46 */
[----:B------:R1:W-:Y:S02]  /*3220*/  LDGSTS.E.BYPASS.LTC128B.128.ZFILL [R226+0x5900], [R10.64], P5 ;  /* 0x059000000ae27fae */ /* 0x0003e4000a941d46 */
.L_x_10:
[----:B-1234-:R-:W-:Y:S01]  /*3230*/  LOP3.LUT R2, R166, 0xffffffe0, RZ, 0xc0, !PT ;  /* 0xffffffe0a6027812 */ /* 0x01efe200078ec0ff */
[----:B------:R-:W-:Y:S01]  /*3240*/  IMAD.SHL.U32 R221, R0, 0x2, RZ ;  /* 0x0000000200dd7824 */ /* 0x000fe200078e00ff */
[----:B------:R-:W0:Y:S03]  /*3250*/  LDGDEPBAR ;  /* 0x00000000000079af */ /* 0x000e260000000000 */
[----:B------:R-:W-:-:S02]  /*3260*/  IMAD.IADD R2, R176, 0x1, -R2 ;  /* 0x00000001b0027824 */ /* 0x000fc400078e0a02 */
[----:B------:R-:W-:-:S03]  /*3270*/  IMAD R222, R4, 0x2, R221 ;  /* 0x0000000204de7824 */ /* 0x000fc600078e02dd */
[----:B------:R-:W-:-:S04]  /*3280*/  SHF.R.S32.HI R3, RZ, 0x1f, R2 ;  /* 0x0000001fff037819 */ /* 0x000fc80000011402 */
[----:B------:R-:W-:-:S04]  /*3290*/  LEA.HI R3, R3, R2, RZ, 0x2 ;  /* 0x0000000203037211 */ /* 0x000fc800078f10ff */
[----:B------:R-:W-:-:S05]  /*32a0*/  LOP3.LUT R3, R3, 0x7ffffffc, RZ, 0xc0, !PT ;  /* 0x7ffffffc03037812 */ /* 0x000fca00078ec0ff */
[----:B------:R-:W-:-:S04]  /*32b0*/  IMAD.IADD R2, R2, 0x1, -R3 ;  /* 0x0000000102027824 */ /* 0x000fc800078e0a03 */
[----:B------:R-:W-:-:S05]  /*32c0*/  IMAD R2, R2, -0x2, R162 ;  /* 0xfffffffe02027824 */ /* 0x000fca00078e02a2 */
[C---:B------:R-:W-:Y:S02]  /*32d0*/  ISETP.GT.AND P4, PT, R2.reuse, RZ, PT ;  /* 0x000000ff0200720c */ /* 0x040fe40003f84270 */
[----:B------:R-:W-:Y:S02]  /*32e0*/  ISETP.GT.AND P5, PT, R2, 0x1, PT ;  /* 0x000000010200780c */ /* 0x000fe40003fa4270 */
[----:B------:R-:W-:Y:S02]  /*32f0*/  FSEL R15, R122, -INF , P4 ;  /* 0xff8000007a0f7808 */ /* 0x000fe40002000000 */
[----:B------:R-:W-:Y:S02]  /*3300*/  FSEL R10, R151, -INF , P4 ;  /* 0xff800000970a7808 */ /* 0x000fe40002000000 */
[----:B------:R-:W-:Y:S02]  /*3310*/  FSEL R39, R161, -INF , P4 ;  /* 0xff800000a1277808 */ /* 0x000fe40002000000 */
[----:B------:R-:W-:-:S02]  /*3320*/  FSEL R32, R164, -INF , P4 ;  /* 0xff800000a4207808 */ /* 0x000fc40002000000 */
[----:B------:R-:W-:Y:S02]  /*3330*/  ISETP.GT.AND P4, PT, R2, 0x8, PT ;  /* 0x000000080200780c */ /* 0x000fe40003f84270 */
[----:B------:R-:W-:Y:S02]  /*3340*/  FSEL R11, R123, -INF , P5 ;  /* 0xff8000007b0b7808 */ /* 0x000fe40002800000 */
[----:B------:R-:W-:Y:S02]  /*3350*/  FSEL R16, R120, -INF , P5 ;  /* 0xff80000078107808 */ /* 0x000fe40002800000 */
[----:B------:R-:W-:Y:S02]  /*3360*/  FSEL R44, R160, -INF , P5 ;  /* 0xff800000a02c7808 */ /* 0x000fe40002800000 */
[----:B------:R-:W-:Y:S02]  /*3370*/  FSEL R36, R163, -INF , P5 ;  /* 0xff800000a3247808 */ /* 0x000fe40002800000 */
[----:B------:R-:W-:-:S02]  /*3380*/  ISETP.GT.AND P5, PT, R2, 0x9, PT ;  /* 0x000000090200780c */ /* 0x000fc40003fa4270 */
[----:B------:R-:W-:Y:S02]  /*3390*/  FSEL R13, R112, -INF , P4 ;  /* 0xff800000700d7808 */ /* 0x000fe40002000000 */
[----:B------:R-:W-:Y:S02]  /*33a0*/  FMNMX.FTZ R3, R10, R11, !PT ;  /* 0x0000000b0a037209 */ /* 0x000fe40007810000 */
        /* <DEDUP_REMOVED lines=30> */
[----:B------:R-:W-:Y:S02]  /*3590*/  FMNMX.FTZ R5, R15, R16, !PT ;  /* 0x000000100f057209 */ /* 0x000fe40007810000 */
[----:B------:R-:W-:Y:S02]  /*35a0*/  FSEL R67, R67, -INF , P5 ;  /* 0xff80000043437808 */ /* 0x000fe40002800000 */
[----:B------:R-:W-:Y:S02]  /*35b0*/  FSEL R130, R98, -INF , P5 ;  /* 0xff80000062827808 */ /* 0x000fe40002800000 */
[----:B------:R-:W-:-:S02]  /*35c0*/  FSEL R106, R103, -INF , P5 ;  /* 0xff800000676a7808 */ /* 0x000fc40002800000 */
[----:B------:R-:W-:Y:S02]  /*35d0*/  ISETP.GT.AND P5, PT, R2, 0x21, PT ;  /* 0x000000210200780c */ /* 0x000fe40003fa4270 */
[----:B------:R-:W-:Y:S02]  /*35e0*/  FSEL R131, R85, -INF , P4 ;  /* 0xff80000055837808 */ /* 0x000fe40002000000 */
[----:B------:R-:W-:Y:S02]  /*35f0*/  FMNMX.FTZ R3, R50, R3, !PT ;  /* 0x0000000332037209 */ /* 0x000fe40007810000 */
[----:B------:R-:W-:Y:S02]  /*3600*/  FMNMX.FTZ R5, R17, R5, !PT ;  /* 0x0000000511057209 */ /* 0x000fe40007810000 */
[----:B------:R-:W-:Y:S02]  /*3610*/  FSEL R155, R82, -INF , P4 ;  /* 0xff800000529b7808 */ /* 0x000fe40002000000 */
[----:B------:R-:W-:-:S02]  /*3620*/  FSEL R189, R92, -INF , P4 ;  /* 0xff8000005cbd7808 */ /* 0x000fc40002000000 */
[----:B------:R-:W-:Y:S02]  /*3630*/  FSEL R171, R93, -INF , P4 ;  /* 0xff8000005dab7808 */ /* 0x000fe40002000000 */
[----:B------:R-:W-:Y:S02]  /*3640*/  ISETP.GT.AND P4, PT, R2, 0x28, PT ;  /* 0x000000280200780c */ /* 0x000fe40003f84270 */
[----:B------:R-:W-:Y:S02]  /*3650*/  FSEL R154, R84, -INF , P5 ;  /* 0xff800000549a7808 */ /* 0x000fe40002800000 */
[----:B------:R-:W-:Y:S02]  /*3660*/  FMNMX.FTZ R3, R131, R3, !PT ;  /* 0x0000000383037209 */ /* 0x000fe40007810000 */
[----:B------:R-:W-:Y:S02]  /*3670*/  FMNMX.FTZ R5, R28, R5, !PT ;  /* 0x000000051c057209 */ /* 0x000fe40007810000 */
[----:B------:R-:W-:-:S02]  /*3680*/  FSEL R168, R81, -INF , P5 ;  /* 0xff80000051a87808 */ /* 0x000fc40002800000 */
[----:B------:R-:W-:Y:S02]  /*3690*/  FSEL R191, R86, -INF , P5 ;  /* 0xff80000056bf7808 */ /* 0x000fe40002800000 */
[----:B------:R-:W-:Y:S02]  /*36a0*/  FSEL R186, R94, -INF , P5 ;  /* 0xff8000005eba7808 */ /* 0x000fe40002800000 */
[----:B------:R-:W-:Y:S02]  /*36b0*/  ISETP.GT.AND P5, PT, R2, 0x29, PT ;  /* 0x000000290200780c */ /* 0x000fe40003fa4270 */
[----:B------:R-:W-:Y:S02]  /*36c0*/  FSEL R153, R69, -INF , P4 ;  /* 0xff80000045997808 */ /* 0x000fe40002000000 */
[----:B------:R-:W-:Y:S02]  /*36d0*/  FMNMX.FTZ R3, R154, R3, !PT ;  /* 0x000000039a037209 */ /* 0x000fe40007810000 */
[----:B------:R-:W-:-:S02]  /*36e0*/  FMNMX.FTZ R5, R51, R5, !PT ;  /* 0x0000000533057209 */ /* 0x000fc40007810000 */
[----:B------:R-:W-:Y:S02]  /*36f0*/  FSEL R169, R53, -INF , P4 ;  /* 0xff80000035a97808 */ /* 0x000fe40002000000 */
[----:B------:R-:W-:Y:S02]  /*3700*/  FSEL R190, R72, -INF , P4 ;  /* 0xff80000048be7808 */ /* 0x000fe40002000000 */
[----:B------:R-:W-:Y:S02]  /*3710*/  FSEL R188, R80, -INF , P4 ;  /* 0xff80000050bc7808 */ /* 0x000fe40002000000 */
[----:B------:R-:W-:Y:S02]  /*3720*/  ISETP.GT.AND P4, PT, R2, 0x30, PT ;  /* 0x000000300200780c */ /* 0x000fe40003f84270 */
[----:B------:R-:W-:Y:S02]  /*3730*/  FSEL R152, R68, -INF , P5 ;  /* 0xff80000044987808 */ /* 0x000fe40002800000 */
[----:B------:R-:W-:-:S02]  /*3740*/  FMNMX.FTZ R3, R153, R3, !PT ;  /* 0x0000000399037209 */ /* 0x000fc40007810000 */
[----:B------:R-:W-:Y:S02]  /*3750*/  FMNMX.FTZ R5, R65, R5, !PT ;  /* 0x0000000541057209 */ /* 0x000fe40007810000 */
[----:B------:R-:W-:Y:S02]  /*3760*/  FSEL R170, R41, -INF , P5 ;  /* 0xff80000029aa7808 */ /* 0x000fe40002800000 */
[----:B------:R-:W-:Y:S02]  /*3770*/  FSEL R192, R70, -INF , P5 ;  /* 0xff80000046c07808 */ /* 0x000fe40002800000 */
[----:B------:R-:W-:Y:S02]  /*3780*/  FSEL R187, R73, -INF , P5 ;  /* 0xff80000049bb7808 */ /* 0x000fe40002800000 */
[----:B------:R-:W-:Y:S02]  /*3790*/  ISETP.GT.AND P5, PT, R2, 0x31, PT ;  /* 0x000000310200780c */ /* 0x000fe40003fa4270 */
[----:B------:R-:W-:-:S02]  /*37a0*/  FSEL R207, R33, -INF , P4 ;  /* 0xff80000021cf7808 */ /* 0x000fc40002000000 */
[----:B------:R-:W-:Y:S02]  /*37b0*/  FMNMX.FTZ R3, R152, R3, !PT ;  /* 0x0000000398037209 */ /* 0x000fe40007810000 */
        /* <DEDUP_REMOVED lines=15> */
[----:B------:R-:W-:Y:S02]  /*38b0*/  FMNMX.FTZ R6, R32, R36, !PT ;  /* 0x0000002420067209 */ /* 0x000fe40007810000 */
[----:B------:R-:W-:-:S02]  /*38c0*/  FSEL R206, R22, -INF , P5 ;  /* 0xff80000016ce7808 */ /* 0x000fc40002800000 */
[----:B------:R-:W-:Y:S01]  /*38d0*/  FMNMX.FTZ R2, R204, R2, !PT ;  /* 0x00000002cc027209 */ /* 0x000fe20007810000 */
[----:B------:R-:W-:Y:S01]  /*38e0*/  LDSM.16.MT88.4 R20, [R221+0x1100] ;  /* 0x00110000dd14783b */ /* 0x000fe20000004200 */
[----:B------:R-:W-:Y:S02]  /*38f0*/  FMNMX.FTZ R3, R168, R3, !PT ;  /* 0x00000003a8037209 */ /* 0x000fe40007810000 */
[----:B------:R-:W-:Y:S02]  /*3900*/  FMNMX.FTZ R5, R37, R6, !PT ;  /* 0x0000000625057209 */ /* 0x000fe40007810000 */
[----:B------:R-:W-:Y:S02]  /*3910*/  FMNMX.FTZ R6, R206, R2, !PT ;  /* 0x00000002ce067209 */ /* 0x000fe40007810000 */
[----:B------:R-:W-:Y:S02]  /*3920*/  FMNMX.FTZ R2, R169, R3, !PT ;  /* 0x00000003a9027209 */ /* 0x000fe40007810000 */
[----:B------:R-:W-:Y:S01]  /*3930*/  FMNMX.FTZ R5, R38, R5, !PT ;  /* 0x0000000526057209 */ /* 0x000fe20007810000 */
[----:B------:R-:W1:Y:S01]  /*3940*/  SHFL.BFLY PT, R103, R6, 0x2, 0x1f ;  /* 0x0c401f0006677f89 */ /* 0x000e6200000e0000 */
[----:B------:R-:W-:-:S02]  /*3950*/  FMNMX.FTZ R2, R170, R2, !PT ;  /* 0x00000002aa027209 */ /* 0x000fc40007810000 */
[----:B------:R-:W-:Y:S02]  /*3960*/  FMNMX.FTZ R3, R100, R5, !PT ;  /* 0x0000000564037209 */ /* 0x000fe40007810000 */
[----:B------:R-:W-:Y:S02]  /*3970*/  FMNMX.FTZ R2, R215, R2, !PT ;  /* 0x00000002d7027209 */ /* 0x000fe40007810000 */
[----:B------:R-:W-:Y:S02]  /*3980*/  FMNMX.FTZ R3, R101, R3, !PT ;  /* 0x0000000365037209 */ /* 0x000fe40007810000 */
[----:B------:R-:W-:Y:S02]  /*3990*/  FSEL R208, R25, -INF , P4 ;  /* 0xff80000019d07808 */ /* 0x000fe40002000000 */
[----:B------:R-:W-:Y:S02]  /*39a0*/  FMNMX.FTZ R2, R214, R2, !PT ;  /* 0x00000002d6027209 */ /* 0x000fe40007810000 */
[----:B------:R-:W-:-:S02]  /*39b0*/  FMNMX.FTZ R3, R102, R3, !PT ;  /* 0x0000000366037209 */ /* 0x000fc40007810000 */
[----:B------:R-:W-:Y:S02]  /*39c0*/  FSEL R209, R24, -INF , P5 ;  /* 0xff80000018d17808 */ /* 0x000fe40002800000 */
[----:B------:R-:W-:Y:S01]  /*39d0*/  FMNMX.FTZ R2, R208, R2, !PT ;  /* 0x00000002d0027209 */ /* 0x000fe20007810000 */
[----:B------:R-:W-:Y:S01]  /*39e0*/  LDSM.16.MT88.4 R24, [R221+0x100] ;  /* 0x00010000dd18783b */ /* 0x000fe20000004200 */
[----:B------:R-:W-:Y:S02]  /*39f0*/  FMNMX.FTZ R3, R106, R3, !PT ;  /* 0x000000036a037209 */ /* 0x000fe40007810000 */
[----:B------:R-:W-:Y:S02]  /*3a00*/  FMNMX.FTZ R5, R39, R44, !PT ;  /* 0x0000002c27057209 */ /* 0x000fe40007810000 */
[----:B------:R-:W-:Y:S02]  /*3a10*/  FMNMX.FTZ R8, R209, R2, !PT ;  /* 0x00000002d1087209 */ /* 0x000fe40007810000 */
[----:B------:R-:W-:-:S02]  /*3a20*/  FMNMX.FTZ R3, R171, R3, !PT ;  /* 0x00000003ab037209 */ /* 0x000fc40007810000 */
[----:B------:R-:W-:Y:S01]  /*3a30*/  FMNMX.FTZ R5, R45, R5, !PT ;  /* 0x000000052d057209 */ /* 0x000fe20007810000 */
[----:B------:R-:W2:Y:S01]  /*3a40*/  SHFL.BFLY PT, R7, R8, 0x2, 0x1f ;  /* 0x0c401f0008077f89 */ /* 0x000ea200000e0000 */
[----:B------:R-:W-:Y:S02]  /*3a50*/  FMNMX.FTZ R2, R186, R3, !PT ;  /* 0x00000003ba027209 */ /* 0x000fe40007810000 */
[----:B------:R-:W-:Y:S02]  /*3a60*/  FMNMX.FTZ R3, R46, R5, !PT ;  /* 0x000000052e037209 */ /* 0x000fe40007810000 */
[----:B-1----:R-:W-:Y:S02]  /*3a70*/  FMNMX.FTZ R103, R6, R103, !PT ;  /* 0x0000006706677209 */ /* 0x002fe40007810000 */
        /* <DEDUP_REMOVED lines=11> */
[----:B------:R-:W-:Y:S02]  /*3b30*/  FMNMX.FTZ R2, R216, R2, !PT ;  /* 0x00000002d8027209 */ /* 0x000fe40007810000 */
[----:B------:R-:W-:Y:S02]  /*3b40*/  FMNMX.FTZ R3, R189, R3, !PT ;  /* 0x00000003bd037209 */ /* 0x000fe40007810000 */
[----:B------:R-:W-:Y:S02]  /*3b50*/  FMNMX.FTZ R6, R217, R2, !PT ;  /* 0x00000002d9067209 */ /* 0x000fe40007810000 */
[----:B--2---:R-:W-:Y:S02]  /*3b60*/  FMNMX.FTZ R8, R8, R7, !PT ;  /* 0x0000000708087209 */ /* 0x004fe40007810000 */
[----:B------:R-:W-:Y:S01]  /*3b70*/  FMNMX.FTZ R2, R191, R3, !PT ;  /* 0x00000003bf027209 */ /* 0x000fe20007810000 */
[----:B------:R-:W2:Y:S01]  /*3b80*/  SHFL.BFLY PT, R7, R6, 0x2, 0x1f ;  /* 0x0c401f0006077f89 */ /* 0x000ea200000e0000 */
[----:B-1----:R-:W-:-:S02]  /*3b90*/  FMNMX.FTZ R103, R103, R5, !PT ;  /* 0x0000000567677209 */ /* 0x002fc40007810000 */
[----:B------:R-:W-:Y:S01]  /*3ba0*/  FMNMX.FTZ R2, R190, R2, !PT ;  /* 0x00000002be027209 */ /* 0x000fe20007810000 */
[----:B------:R-:W1:Y:S01]  /*3bb0*/  SHFL.BFLY PT, R9, R8, 0x1, 0x1f ;  /* 0x0c201f0008097f89 */ /* 0x000e6200000e0000 */
[----:B------:R-:W-:Y:S01]  /*3bc0*/  FSEL R231, R43, -INF , P4 ;  /* 0xff8000002be77808 */ /* 0x000fe20002000000 */
[C---:B------:R-:W-:Y:S01]  /*3bd0*/  FMUL.FTZ R12, R103.reuse, c[0x0][0x2d0] ;  /* 0x0000b400670c7a20 */ /* 0x040fe20000410000 */
[----:B------:R-:W-:Y:S01]  /*3be0*/  FMNMX.FTZ R2, R192, R2, !PT ;  /* 0x00000002c0027209 */ /* 0x000fe20007810000 */
[----:B------:R-:W-:Y:S01]  /*3bf0*/  LDSM.16.MT88.4 R40, [R222+0x2100] ;  /* 0x00210000de28783b */ /* 0x000fe20000004200 */
[----:B------:R-:W-:Y:S02]  /*3c00*/  FSETP.NEU.FTZ.AND P4, PT, R103, -INF , PT ;  /* 0xff8000006700780b */ /* 0x000fe40003f9d000 */
[----:B------:R-:W-:Y:S02]  /*3c10*/  FMNMX.FTZ R2, R252, R2, !PT ;  /* 0x00000002fc027209 */ /* 0x000fe40007810000 */
[----:B------:R-:W-:-:S02]  /*3c20*/  FSEL R12, R12, RZ, P4 ;  /* 0x000000ff0c0c7208 */ /* 0x000fc40002000000 */
[----:B------:R-:W-:Y:S02]  /*3c30*/  FMNMX.FTZ R5, R251, R2, !PT ;  /* 0x00000002fb057209 */ /* 0x000fe40007810000 */
[----:B------:R-:W-:Y:S01]  /*3c40*/  FSEL R232, R52, -INF , P5 ;  /* 0xff80000034e87808 */ /* 0x000fe20002800000 */
[--C-:B------:R-:W-:Y:S01]  /*3c50*/  FFMA.FTZ R2, R10, c[0x0][0x2d0], -R12.reuse ;  /* 0x0000b4000a027a23 */ /* 0x100fe2000001080c */
[----:B------:R-:W-:Y:S01]  /*3c60*/  FMNMX.FTZ R5, R231, R5, !PT ;  /* 0x00000005e7057209 */ /* 0x000fe20007810000 */
[--C-:B------:R-:W-:Y:S02]  /*3c70*/  FFMA.FTZ R3, R11, c[0x0][0x2d0], -R12.reuse ;  /* 0x0000b4000b037a23 */ /* 0x100fe4000001080c */
[----:B------:R1:W-:Y:S01]  /*3c80*/  MUFU.EX2 R136, R2 ;  /* 0x0000000200887308 */ /* 0x0003e20000000800 */
[----:B------:R-:W-:Y:S02]  /*3c90*/  FMNMX.FTZ R5, R232, R5, !PT ;  /* 0x00000005e8057209 */ /* 0x000fe40007810000 */
[----:B--2---:R-:W-:Y:S01]  /*3ca0*/  FMNMX.FTZ R7, R6, R7, !PT ;  /* 0x0000000706077209 */ /* 0x004fe20007810000 */
[----:B------:R-:W-:-:S04]  /*3cb0*/  FFMA.FTZ R6, R13, c[0x0][0x2d0], -R12 ;  /* 0x0000b4000d067a23 */ /* 0x000fc8000001080c */
[----:B------:R2:W3:Y:S01]  /*3cc0*/  MUFU.EX2 R18, R3 ;  /* 0x0000000300127308 */ /* 0x0004e20000000800 */
[----:B-1----:R-:W-:-:S07]  /*3cd0*/  FMNMX.FTZ R2, R9, R8, !PT ;  /* 0x0000000809027209 */ /* 0x002fce0007810000 */
[----:B------:R1:W-:Y:S01]  /*3ce0*/  MUFU.EX2 R138, R6 ;  /* 0x00000006008a7308 */ /* 0x0003e20000000800 */
[----:B------:R-:W4:Y:S01]  /*3cf0*/  SHFL.BFLY PT, R8, R5, 0x2, 0x1f ;  /* 0x0c401f0005087f89 */ /* 0x000f2200000e0000 */
[----:B------:R-:W-:-:S03]  /*3d00*/  FSETP.NEU.FTZ.AND P4, PT, R2, -INF , PT ;  /* 0xff8000000200780b */ /* 0x000fc60003f9d000 */
[----:B------:R-:W5:Y:S01]  /*3d10*/  SHFL.BFLY PT, R9, R7, 0x1, 0x1f ;  /* 0x0c201f0007097f89 */ /* 0x000f6200000e0000 */
[----:B--2---:R-:W-:-:S05]  /*3d20*/  FMUL.FTZ R3, R2, c[0x0][0x2d0] ;  /* 0x0000b40002037a20 */ /* 0x004fca0000410000 */
[----:B------:R-:W-:Y:S01]  /*3d30*/  FSEL R3, R3, RZ, P4 ;  /* 0x000000ff03037208 */ /* 0x000fe20002000000 */
[----:B-1----:R-:W-:-:S04]  /*3d40*/  FFMA.FTZ R6, R14, c[0x0][0x2d0], -R12 ;  /* 0x0000b4000e067a23 */ /* 0x002fc8000001080c */
[--C-:B------:R-:W-:Y:S01]  /*3d50*/  FFMA.FTZ R0, R16, c[0x0][0x2d0], -R3.reuse ;  /* 0x0000b40010007a23 */ /* 0x100fe20000010803 */
[----:B------:R1:W-:Y:S01]  /*3d60*/  MUFU.EX2 R194, R6 ;  /* 0x0000000600c27308 */ /* 0x0003e20000000800 */
[----:B------:R-:W-:Y:S02]  /*3d70*/  FFMA.FTZ R4, R28, c[0x0][0x2d0], -R3 ;  /* 0x0000b4001c047a23 */ /* 0x000fe40000010803 */
[----:B------:R-:W-:Y:S01]  /*3d80*/  LDSM.16.MT88.4 R28, [R222+0x1100] ;  /* 0x00110000de1c783b */ /* 0x000fe20000004200 */
[----:B----4-:R-:W-:-:S04]  /*3d90*/  FMNMX.FTZ R5, R5, R8, !PT ;  /* 0x0000000805057209 */ /* 0x010fc80007810000 */
[----:B------:R2:W-:Y:S01]  /*3da0*/  MUFU.EX2 R14, R0 ;  /* 0x00000000000e7308 */ /* 0x0005e20000000800 */
[----:B-----5:R-:W-:-:S04]  /*3db0*/  FMNMX.FTZ R105, R7, R9, !PT ;  /* 0x0000000907697209 */ /* 0x020fc80007810000 */
[----:B------:R-:W-:Y:S01]  /*3dc0*/  FSETP.NEU.FTZ.AND P4, PT, R105, -INF , PT ;  /* 0xff8000006900780b */ /* 0x000fe20003f9d000 */
[--C-:B-1----:R-:W-:Y:S02]  /*3dd0*/  FFMA.FTZ R6, R15, c[0x0][0x2d0], -R3.reuse ;  /* 0x0000b4000f067a23 */ /* 0x102fe40000010803 */
[----:B------:R-:W-:Y:S01]  /*3de0*/  MUFU.EX2 R195, R4 ;  /* 0x0000000400c37308 */ /* 0x000fe20000000800 */
[----:B---3--:R-:W-:Y:S02]  /*3df0*/  IMAD.MOV.U32 R15, RZ, RZ, R18 ;  /* 0x000000ffff0f7224 */ /* 0x008fe400078e0012 */
[----:B--2---:R-:W-:-:S05]  /*3e00*/  FFMA.FTZ R0, R17, c[0x0][0x2d0], -R3 ;  /* 0x0000b40011007a23 */ /* 0x004fca0000010803 */
[----:B------:R1:W-:Y:S01]  /*3e10*/  MUFU.EX2 R137, R6 ;  /* 0x0000000600897308 */ /* 0x0003e20000000800 */
[----:B------:R-:W-:Y:S07]  /*3e20*/  LDSM.16.MT88.4 R16, [R222+0x100] ;  /* 0x00010000de10783b */ /* 0x000fee0000004200 */
[----:B------:R2:W3:Y:S01]  /*3e30*/  MUFU.EX2 R193, R0 ;  /* 0x0000000000c17308 */ /* 0x0004e20000000800 */
[----:B-1----:R-:W1:Y:S01]  /*3e40*/  SHFL.BFLY PT, R6, R5, 0x1, 0x1f ;  /* 0x0c201f0005067f89 */ /* 0x002e6200000e0000 */
[----:B--2---:R-:W-:Y:S01]  /*3e50*/  FMUL.FTZ R0, R105, c[0x0][0x2d0] ;  /* 0x0000b40069007a20 */ /* 0x004fe20000410000 */
[----:B---3--:R-:W-:-:S04]  /*3e60*/  F2FP.BF16.PACK_AB R7, R195, R193 ;  /* 0x000000c1c307723e */ /* 0x008fc800000010ff */
[----:B------:R-:W-:-:S05]  /*3e70*/  FSEL R0, R0, RZ, P4 ;  /* 0x000000ff00007208 */ /* 0x000fca0002000000 */
[--C-:B------:R-:W-:Y:S02]  /*3e80*/  FFMA.FTZ R4, R32, c[0x0][0x2d0], -R0.reuse ;  /* 0x0000b40020047a23 */ /* 0x100fe40000010800 */
[----:B------:R-:W2:Y:S01]  /*3e90*/  LDSM.16.MT88.4 R32, [R221+0x2100] ;  /* 0x00210000dd20783b */ /* 0x000ea20000004200 */
[--C-:B------:R-:W-:Y:S01]  /*3ea0*/  FFMA.FTZ R9, R37, c[0x0][0x2d0], -R0.reuse ;  /* 0x0000b40025097a23 */ /* 0x100fe20000010800 */
[----:B------:R3:W-:Y:S01]  /*3eb0*/  MUFU.EX2 R248, R4 ;  /* 0x0000000400f87308 */ /* 0x0007e20000000800 */
[----:B-1----:R-:W-:Y:S02]  /*3ec0*/  FMNMX.FTZ R104, R5, R6, !PT ;  /* 0x0000000605687209 */ /* 0x002fe40007810000 */
[----:B------:R-:W-:Y:S02]  /*3ed0*/  F2FP.BF16.PACK_AB R6, R194, R138 ;  /* 0x0000008ac206723e */ /* 0x000fe400000010ff */
[C---:B------:R-:W-:Y:S01]  /*3ee0*/  FSETP.NEU.FTZ.AND P4, PT, R104.reuse, -INF , PT ;  /* 0xff8000006800780b */ /* 0x040fe20003f9d000 */
[----:B------:R-:W-:Y:S01]  /*3ef0*/  FMUL.FTZ R8, R104, c[0x0][0x2d0] ;  /* 0x0000b40068087a20 */ /* 0x000fe20000410000 */
[----:B------:R-:W-:Y:S01]  /*3f00*/  F2FP.BF16.PACK_AB R5, R14, R137 ;  /* 0x000000890e05723e */ /* 0x000fe200000010ff */
[----:B------:R-:W-:Y:S03]  /*3f10*/  MUFU.EX2 R249, R9 ;  /* 0x0000000900f97308 */ /* 0x000fe60000000800 */
[----:B------:R-:W-:Y:S01]  /*3f20*/  FSEL R13, R8, RZ, P4 ;  /* 0x000000ff080d7208 */ /* 0x000fe20002000000 */
[----:B------:R-:W-:-:S02]  /*3f30*/  FFMA.FTZ R8, R38, c[0x0][0x2d0], -R0 ;  /* 0x0000b40026087a23 */ /* 0x000fc40000010800 */
[----:B---3--:R-:W-:Y:S02]  /*3f40*/  FFMA.FTZ R4, R36, c[0x0][0x2d0], -R0 ;  /* 0x0000b40024047a23 */ /* 0x008fe40000010800 */
[----:B------:R1:W3:Y:S08]  /*3f50*/  MUFU.EX2 R250, R8 ;  /* 0x0000000800fa7308 */ /* 0x0002f00000000800 */
[----:B------:R4:W-:Y:S01]  /*3f60*/  MUFU.EX2 R243, R4 ;  /* 0x0000000400f37308 */ /* 0x0009e20000000800 */
[----:B-1----:R-:W-:Y:S01]  /*3f70*/  FFMA.FTZ R8, R39, c[0x0][0x2d0], -R13 ;  /* 0x0000b40027087a23 */ /* 0x002fe2000001080d */
[----:B---3--:R-:W-:Y:S01]  /*3f80*/  F2FP.BF16.PACK_AB R10, R250, R249 ;  /* 0x000000f9fa0a723e */ /* 0x008fe200000010ff */
[----:B------:R-:W-:Y:S05]  /*3f90*/  LDSM.16.MT88.4 R36, [R222+0x2500] ;  /* 0x00250000de24783b */ /* 0x000fea0000004200 */
[----:B------:R1:W-:Y:S01]  /*3fa0*/  MUFU.EX2 R240, R8 ;  /* 0x0000000800f07308 */ /* 0x0003e20000000800 */
[----:B----4-:R-:W-:-:S07]  /*3fb0*/  F2FP.BF16.PACK_AB R4, R15, R136 ;  /* 0x000000880f04723e */ /* 0x010fce00000010ff */
[----:B------:R-:W-:Y:S01]  /*3fc0*/  HMMA.16816.F32.BF16 R124, R4, R24, RZ ;  /* 0x00000018047c723c */ /* 0x000fe200000418ff */
[----:B-1----:R-:W-:-:S07]  /*3fd0*/  FFMA.FTZ R8, R44, c[0x0][0x2d0], -R13 ;  /* 0x0000b4002c087a23 */ /* 0x002fce000001080d */
[C---:B------:R-:W-:Y:S01]  /*3fe0*/  HMMA.16816.F32.BF16 R120, R4.reuse, R16, RZ ;  /* 0x000000100478723c */ /* 0x040fe200000418ff */
[----:B------:R1:W3:Y:S07]  /*3ff0*/  MUFU.EX2 R239, R8 ;  /* 0x0000000800ef7308 */ /* 0x0002ee0000000800 */
[C---:B------:R-:W-:Y:S08]  /*4000*/  HMMA.16816.F32.BF16 R116, R4.reuse, R20, RZ ;  /* 0x000000140474723c */ /* 0x040ff000000418ff */
[----:B------:R-:W-:Y:S01]  /*4010*/  HMMA.16816.F32.BF16 R112, R4, R28, RZ ;  /* 0x0000001c0470723c */ /* 0x000fe200000418ff */
[----:B-1----:R-:W-:Y:S01]  /*4020*/  FFMA.FTZ R8, R45, c[0x0][0x2d0], -R13 ;  /* 0x0000b4002d087a23 */ /* 0x002fe2000001080d */
[----:B---3--:R-:W-:-:S03]  /*4030*/  F2FP.BF16.PACK_AB R9, R239, R240 ;  /* 0x000000f0ef09723e */ /* 0x008fc600000010ff */
[----:B------:R1:W-:Y:S03]  /*4040*/  MUFU.EX2 R242, R8 ;  /* 0x0000000800f27308 */ /* 0x0003e60000000800 */
[C---:B--2---:R-:W-:Y:S08]  /*4050*/  HMMA.16816.F32.BF16 R108, R4.reuse, R32, RZ ;  /* 0x00000020046c723c */ /* 0x044ff000000418ff */
[----:B------:R-:W-:Y:S01]  /*4060*/  HMMA.16816.F32.BF16 R96, R4, R40, RZ ;  /* 0x000000280460723c */ /* 0x000fe200000418ff */
[----:B-1----:R-:W-:-:S07]  /*4070*/  FFMA.FTZ R8, R46, c[0x0][0x2d0], -R13 ;  /* 0x0000b4002e087a23 */ /* 0x002fce000001080d */
[C---:B------:R-:W-:Y:S01]  /*4080*/  HMMA.16816.F32.BF16 R92, R4.reuse, R26, RZ ;  /* 0x0000001a045c723c */ /* 0x040fe200000418ff */
[----:B------:R1:W2:Y:S07]  /*4090*/  MUFU.EX2 R247, R8 ;  /* 0x0000000800f77308 */ /* 0x0002ae0000000800 */
[C---:B------:R-:W-:Y:S08]  /*40a0*/  HMMA.16816.F32.BF16 R88, R4.reuse, R18, RZ ;  /* 0x000000120458723c */ /* 0x040ff000000418ff */
[----:B------:R-:W-:Y:S01]  /*40b0*/  HMMA.16816.F32.BF16 R84, R4, R22, RZ ;  /* 0x000000160454723c */ /* 0x000fe200000418ff */
[----:B-1----:R-:W-:-:S02]  /*40c0*/  F2FP.BF16.PACK_AB R8, R243, R248 ;  /* 0x000000f8f308723e */ /* 0x002fc400000010ff */
[----:B--2---:R-:W-:-:S05]  /*40d0*/  F2FP.BF16.PACK_AB R11, R247, R242 ;  /* 0x000000f2f70b723e */ /* 0x004fca00000010ff */
[C---:B------:R-:W-:Y:S08]  /*40e0*/  HMMA.16816.F32.BF16 R80, R4.reuse, R30, RZ ;  /* 0x0000001e0450723c */ /* 0x040ff000000418ff */
[C---:B------:R-:W-:Y:S08]  /*40f0*/  HMMA.16816.F32.BF16 R76, R4.reuse, R34, RZ ;  /* 0x00000022044c723c */ /* 0x040ff000000418ff */
[----:B------:R-:W-:Y:S07]  /*4100*/  HMMA.16816.F32.BF16 R68, R4, R42, RZ ;  /* 0x0000002a0444723c */ /* 0x000fee00000418ff */
[--C-:B------:R-:W-:Y:S01]  /*4110*/  FFMA.FTZ R4, R47, c[0x0][0x2d0], -R12.reuse ;  /* 0x0000b4002f047a23 */ /* 0x100fe2000001080c */
[C---:B------:R-:W-:Y:S03]  /*4120*/  HMMA.16816.F32.BF16 R72, R8.reuse, R24, RZ ;  /* 0x000000180848723c */ /* 0x040fe600000418ff */
[----:B------:R1:W-:Y:S05]  /*4130*/  MUFU.EX2 R241, R4 ;  /* 0x0000000400f17308 */ /* 0x0003ea0000000800 */
[C---:B------:R-:W-:Y:S01]  /*4140*/  HMMA.16816.F32.BF16 R144, R8.reuse, R26, RZ ;  /* 0x0000001a0890723c */ /* 0x040fe200000418ff */
[----:B------:R-:W-:Y:S07]  /*4150*/  LDSM.16.MT88.4 R24, [R221+0x500] ;  /* 0x00050000dd18783b */ /* 0x000fee0000004200 */
[----:B------:R-:W-:Y:S01]  /*4160*/  HMMA.16816.F32.BF16 R60, R8, R16, RZ ;  /* 0x00000010083c723c */ /* 0x000fe200000418ff */
[----:B-1----:R-:W-:-:S04]  /*4170*/  FFMA.FTZ R4, R48, c[0x0][0x2d0], -R12 ;  /* 0x0000b40030047a23 */ /* 0x002fc8000001080c */
[----:B------:R1:W-:Y:S03]  /*4180*/  MUFU.EX2 R246, R4 ;  /* 0x0000000400f67308 */ /* 0x0003e60000000800 */
[C---:B------:R-:W-:Y:S01]  /*4190*/  HMMA.16816.F32.BF16 R140, R8.reuse, R18, RZ ;  /* 0x00000012088c723c */ /* 0x040fe200000418ff */
[----:B------:R-:W2:Y:S07]  /*41a0*/  LDSM.16.MT88.4 R16, [R221+0x1500] ;  /* 0x00150000dd10783b */ /* 0x000eae0000004200 */
[----:B------:R-:W-:Y:S01]  /*41b0*/  HMMA.16816.F32.BF16 R56, R8, R20, RZ ;  /* 0x000000140838723c */ /* 0x000fe200000418ff */
[----:B-1----:R-:W-:-:S07]  /*41c0*/  FFMA.FTZ R4, R49, c[0x0][0x2d0], -R12 ;  /* 0x0000b40031047a23 */ /* 0x002fce000001080c */
[C---:B------:R-:W-:Y:S01]  /*41d0*/  HMMA.16816.F32.BF16 R132, R8.reuse, R22, RZ ;  /* 0x000000160884723c */ /* 0x040fe200000418ff */
[----:B------:R-:W-:Y:S01]  /*41e0*/  LDSM.16.MT88.4 R20, [R222+0x500] ;  /* 0x00050000de14783b */ /* 0x000fe20000004200 */
[----:B------:R1:W-:Y:S06]  /*41f0*/  MUFU.EX2 R245, R4 ;  /* 0x0000000400f57308 */ /* 0x0003ec0000000800 */
[C---:B------:R-:W-:Y:S08]  /*4200*/  HMMA.16816.F32.BF16 R52, R8.reuse, R28, RZ ;  /* 0x0000001c0834723c */ /* 0x040ff000000418ff */
[----:B------:R-:W-:Y:S01]  /*4210*/  HMMA.16816.F32.BF16 R148, R8, R30, RZ ;  /* 0x0000001e0894723c */ /* 0x000fe200000418ff */
[----:B------:R-:W-:Y:S01]  /*4220*/  LDSM.16.MT88.4 R28, [R222+0x1500] ;  /* 0x00150000de1c783b */ /* 0x000fe20000004200 */
[----:B-1----:R-:W-:-:S04]  /*4230*/  FFMA.FTZ R4, R50, c[0x0][0x2d0], -R12 ;  /* 0x0000b40032047a23 */ /* 0x002fc8000001080c */
[----:B------:R1:W3:Y:S02]  /*4240*/  MUFU.EX2 R244, R4 ;  /* 0x0000000400f47308 */ /* 0x0002e40000000800 */
[C---:B------:R-:W-:Y:S08]  /*4250*/  HMMA.16816.F32.BF16 R160, R8.reuse, R34, RZ ;  /* 0x0000002208a0723c */ /* 0x040ff000000418ff */
[----:B------:R-:W-:Y:S01]  /*4260*/  HMMA.16816.F32.BF16 R44, R8, R40, RZ ;  /* 0x00000028082c723c */ /* 0x000fe200000418ff */
[----:B-1----:R-:W-:-:S07]  /*4270*/  FFMA.FTZ R4, R51, c[0x0][0x2d0], -R3 ;  /* 0x0000b40033047a23 */ /* 0x002fce0000010803 */
[C---:B------:R-:W-:Y:S01]  /*4280*/  HMMA.16816.F32.BF16 R164, R8.reuse, R42, RZ ;  /* 0x0000002a08a4723c */ /* 0x040fe200000418ff */
[----:B---3--:R-:W-:Y:S01]  /*4290*/  F2FP.BF16.PACK_AB R6, R244, R245 ;  /* 0x000000f5f406723e */ /* 0x008fe200000010ff */
[----:B------:R1:W-:Y:S06]  /*42a0*/  MUFU.EX2 R235, R4 ;  /* 0x0000000400eb7308 */ /* 0x0003ec0000000800 */
[----:B------:R-:W-:Y:S01]  /*42b0*/  HMMA.16816.F32.BF16 R48, R8, R32, RZ ;  /* 0x000000200830723c */ /* 0x000fe200000418ff */
[----:B------:R-:W3:Y:S06]  /*42c0*/  LDSM.16.MT88.4 R32, [R221+0x2500] ;  /* 0x00250000dd20783b */ /* 0x000eec0000004200 */
[----:B------:R-:W-:-:S04]  /*42d0*/  FFMA.FTZ R8, R102, c[0x0][0x2d0], -R0 ;  /* 0x0000b40066087a23 */ /* 0x000fc80000010800 */
[----:B------:R4:W-:Y:S01]  /*42e0*/  MUFU.EX2 R219, R8 ;  /* 0x0000000800db7308 */ /* 0x0009e20000000800 */
[----:B-1----:R-:W-:Y:S02]  /*42f0*/  FFMA.FTZ R4, R65, c[0x0][0x2d0], -R3 ;  /* 0x0000b40041047a23 */ /* 0x002fe40000010803 */
[----:B------:R-:W-:-:S05]  /*4300*/  IMAD.MOV.U32 R65, RZ, RZ, R138 ;  /* 0x000000ffff417224 */ /* 0x000fca00078e008a */
[----:B------:R1:W5:Y:S01]  /*4310*/  MUFU.EX2 R238, R4 ;  /* 0x0000000400ee7308 */ /* 0x0003620000000800 */
[----:B----4-:R-:W-:Y:S02]  /*4320*/  FFMA.FTZ R8, R106, c[0x0][0x2d0], -R0 ;  /* 0x0000b4006a087a23 */ /* 0x010fe40000010800 */
[----:B------:R-:W-:-:S05]  /*4330*/  IMAD.MOV.U32 R106, RZ, RZ, R181 ;  /* 0x000000ffff6a7224 */ /* 0x000fca00078e00b5 */
[----:B------:R4:W-:Y:S01]  /*4340*/  MUFU.EX2 R218, R8 ;  /* 0x0000000800da7308 */ /* 0x0009e20000000800 */
[----:B-1----:R-:W-:Y:S01]  /*4350*/  FFMA.FTZ R4, R66, c[0x0][0x2d0], -R3 ;  /* 0x0000b40042047a23 */ /* 0x002fe20000010803 */
[----:B-----5:R-:W-:Y:S01]  /*4360*/  F2FP.BF16.PACK_AB R5, R238, R235 ;  /* 0x000000ebee05723e */ /* 0x020fe200000010ff */
[----:B------:R-:W-:-:S05]  /*4370*/  IMAD.MOV.U32 R66, RZ, RZ, R137 ;  /* 0x000000ffff427224 */ /* 0x000fca00078e0089 */
[----:B------:R1:W-:Y:S01]  /*4380*/  MUFU.EX2 R237, R4 ;  /* 0x0000000400ed7308 */ /* 0x0003e20000000800 */
[----:B----4-:R-:W-:-:S07]  /*4390*/  FFMA.FTZ R8, R107, c[0x0][0x2d0], -R13 ;  /* 0x0000b4006b087a23 */ /* 0x010fce000001080d */
[----:B------:R4:W-:Y:S01]  /*43a0*/  MUFU.EX2 R212, R8 ;  /* 0x0000000800d47308 */ /* 0x0009e20000000800 */
[----:B-1----:R-:W-:Y:S02]  /*43b0*/  FFMA.FTZ R4, R67, c[0x0][0x2d0], -R3 ;  /* 0x0000b40043047a23 */ /* 0x002fe40000010803 */
[----:B------:R-:W-:-:S05]  /*43c0*/  IMAD.MOV.U32 R67, RZ, RZ, R14 ;  /* 0x000000ffff437224 */ /* 0x000fca00078e000e */
[----:B------:R1:W5:Y:S01]  /*43d0*/  MUFU.EX2 R236, R4 ;  /* 0x0000000400ec7308 */ /* 0x0003620000000800 */
[----:B------:R-:W-:Y:S02]  /*43e0*/  FFMA.FTZ R14, R169, c[0x0][0x2d0], -R3 ;  /* 0x0000b400a90e7a23 */ /* 0x000fe40000010803 */
[----:B----4-:R-:W-:Y:S02]  /*43f0*/  FFMA.FTZ R8, R128, c[0x0][0x2d0], -R13 ;  /* 0x0000b40080087a23 */ /* 0x010fe4000001080d */
[----:B------:R-:W-:-:S03]  /*4400*/  IMAD.MOV.U32 R128, RZ, RZ, R180 ;  /* 0x000000ffff807224 */ /* 0x000fc600078e00b4 */
[----:B------:R4:W-:Y:S01]  /*4410*/  MUFU.EX2 R213, R8 ;  /* 0x0000000800d57308 */ /* 0x0009e20000000800 */
[----:B-1----:R-:W-:Y:S01]  /*4420*/  FFMA.FTZ R4, R100, c[0x0][0x2d0], -R0 ;  /* 0x0000b40064047a23 */ /* 0x002fe20000010800 */
[----:B-----5:R-:W-:Y:S01]  /*4430*/  F2FP.BF16.PACK_AB R7, R236, R237 ;  /* 0x000000edec07723e */ /* 0x020fe200000010ff */
[----:B------:R-:W-:-:S05]  /*4440*/  IMAD.MOV.U32 R100, RZ, RZ, R136 ;  /* 0x000000ffff647224 */ /* 0x000fca00078e0088 */
[----:B------:R1:W-:Y:S01]  /*4450*/  MUFU.EX2 R229, R4 ;  /* 0x0000000400e57308 */ /* 0x0003e20000000800 */
[----:B----4-:R-:W-:-:S07]  /*4460*/  FFMA.FTZ R8, R129, c[0x0][0x2d0], -R13 ;  /* 0x0000b40081087a23 */ /* 0x010fce000001080d */
[----:B------:R4:W-:Y:S01]  /*4470*/  MUFU.EX2 R180, R14 ;  /* 0x0000000e00b47308 */ /* 0x0009e20000000800 */
[----:B-1----:R-:W-:-:S07]  /*4480*/  FFMA.FTZ R4, R101, c[0x0][0x2d0], -R0 ;  /* 0x0000b40065047a23 */ /* 0x002fce0000010800 */
[----:B------:R1:W-:Y:S08]  /*4490*/  MUFU.EX2 R211, R8 ;  /* 0x0000000800d37308 */ /* 0x0003f00000000800 */
[----:B------:R5:W2:Y:S01]  /*44a0*/  MUFU.EX2 R228, R4 ;  /* 0x0000000400e47308 */ /* 0x000aa20000000800 */
[----:B----4-:R-:W-:Y:S02]  /*44b0*/  FFMA.FTZ R14, R170, c[0x0][0x2d0], -R3 ;  /* 0x0000b400aa0e7a23 */ /* 0x010fe40000010803 */
[----:B-1----:R-:W-:-:S05]  /*44c0*/  FFMA.FTZ R8, R130, c[0x0][0x2d0], -R13 ;  /* 0x0000b40082087a23 */ /* 0x002fca000001080d */
[----:B------:R1:W-:Y:S01]  /*44d0*/  MUFU.EX2 R181, R14 ;  /* 0x0000000e00b57308 */ /* 0x0003e20000000800 */
[----:B-----5:R-:W-:-:S07]  /*44e0*/  F2FP.BF16.PACK_AB R4, R246, R241 ;  /* 0x000000f1f604723e */ /* 0x020fce00000010ff */
[----:B------:R4:W5:Y:S01]  /*44f0*/  MUFU.EX2 R210, R8 ;  /* 0x0000000800d27308 */ /* 0x0009620000000800 */
[----:B--2---:R-:W-:Y:S01]  /*4500*/  HMMA.16816.F32.BF16 R156, R4, R16, R116 ;  /* 0x00000010049c723c */ /* 0x004fe20000041874 */
[----:B-1----:R-:W-:-:S06]  /*4510*/  FFMA.FTZ R14, R171, c[0x0][0x2d0], -R0 ;  /* 0x0000b400ab0e7a23 */ /* 0x002fcc0000010800 */
[----:B------:R1:W-:Y:S01]  /*4520*/  MUFU.EX2 R107, R14 ;  /* 0x0000000e006b7308 */ /* 0x0003e20000000800 */
[----:B---3--:R-:W-:Y:S01]  /*4530*/  HMMA.16816.F32.BF16 R116, R4, R32, R108 ;  /* 0x000000200474723c */ /* 0x008fe2000004186c */
[----:B----4-:R-:W-:-:S06]  /*4540*/  FFMA.FTZ R8, R131, c[0x0][0x2d0], -R12 ;  /* 0x0000b40083087a23 */ /* 0x010fcc000001080c */
[----:B------:R2:W-:Y:S01]  /*4550*/  MUFU.EX2 R203, R8 ;  /* 0x0000000800cb7308 */ /* 0x0005e20000000800 */
[----:B------:R-:W-:Y:S01]  /*4560*/  HMMA.16816.F32.BF16 R172, R4, R20, R120 ;  /* 0x0000001404ac723c */ /* 0x000fe20000041878 */
[----:B-1----:R-:W-:-:S07]  /*4570*/  FFMA.FTZ R14, R186, c[0x0][0x2d0], -R0 ;  /* 0x0000b400ba0e7a23 */ /* 0x002fce0000010800 */
[----:B------:R-:W-:Y:S01]  /*4580*/  HMMA.16816.F32.BF16 R108, R4, R36, R96 ;  /* 0x00000024046c723c */ /* 0x000fe20000041860 */
[----:B------:R-:W-:Y:S01]  /*4590*/  IMAD.MOV.U32 R186, RZ, RZ, R106 ;  /* 0x000000ffffba7224 */ /* 0x000fe200078e006a */
[----:B------:R1:W-:Y:S01]  /*45a0*/  MUFU.EX2 R101, R14 ;  /* 0x0000000e00657308 */ /* 0x0003e20000000800 */
[----:B--2---:R-:W-:-:S05]  /*45b0*/  FFMA.FTZ R8, R154, c[0x0][0x2d0], -R12 ;  /* 0x0000b4009a087a23 */ /* 0x004fca000001080c */
[C---:B------:R-:W-:Y:S01]  /*45c0*/  HMMA.16816.F32.BF16 R176, R4.reuse, R24, R124 ;  /* 0x0000001804b0723c */ /* 0x040fe2000004187c */
[----:B------:R-:W-:Y:S01]  /*45d0*/  IMAD.MOV.U32 R154, RZ, RZ, R100 ;  /* 0x000000ffff9a7224 */ /* 0x000fe200078e0064 */
[----:B------:R2:W3:Y:S06]  /*45e0*/  MUFU.EX2 R202, R8 ;  /* 0x0000000800ca7308 */ /* 0x0004ec0000000800 */
[----:B------:R-:W-:Y:S01]  /*45f0*/  HMMA.16816.F32.BF16 R120, R4, R26, R92 ;  /* 0x0000001a0478723c */ /* 0x000fe2000004185c */
[----:B-1----:R-:W-:-:S04]  /*4600*/  FFMA.FTZ R14, R188, c[0x0][0x2d0], -R0 ;  /* 0x0000b400bc0e7a23 */ /* 0x002fc80000010800 */
[----:B------:R1:W-:Y:S03]  /*4610*/  MUFU.EX2 R102, R14 ;  /* 0x0000000e00667308 */ /* 0x0003e60000000800 */
[C---:B------:R-:W-:Y:S01]  /*4620*/  HMMA.16816.F32.BF16 R136, R4.reuse, R22, R88 ;  /* 0x000000160488723c */ /* 0x040fe20000041858 */
[----:B--2---:R-:W-:Y:S02]  /*4630*/  FFMA.FTZ R8, R153, c[0x0][0x2d0], -R12 ;  /* 0x0000b40099087a23 */ /* 0x004fe4000001080c */
[----:B------:R-:W-:Y:S02]  /*4640*/  IMAD.MOV.U32 R153, RZ, RZ, R67 ;  /* 0x000000ffff997224 */ /* 0x000fe400078e0043 */
[----:B------:R2:W-:Y:S03]  /*4650*/  MUFU.EX2 R201, R8 ;  /* 0x0000000800c97308 */ /* 0x0005e60000000800 */
        /* <DEDUP_REMOVED lines=8> */
[----:B------:R2:W-:Y:S06]  /*46e0*/  MUFU.EX2 R200, R8 ;  /* 0x0000000800c87308 */ /* 0x0005ec0000000800 */
[----:B------:R-:W-:Y:S01]  /*46f0*/  HMMA.16816.F32.BF16 R88, R4, R34, R76 ;  /* 0x000000220458723c */ /* 0x000fe2000004184c */
[----:B-1----:R-:W-:-:S04]  /*4700*/  FFMA.FTZ R14, R189, c[0x0][0x2d0], -R13 ;  /* 0x0000b400bd0e7a23 */ /* 0x002fc8000001080d */
[----:B------:R1:W-:Y:S03]  /*4710*/  MUFU.EX2 R100, R14 ;  /* 0x0000000e00647308 */ /* 0x0003e60000000800 */
[----:B------:R-:W-:Y:S01]  /*4720*/  HMMA.16816.F32.BF16 R84, R4, R38, R68 ;  /* 0x000000260454723c */ /* 0x000fe20000041844 */
[----:B--2---:R-:W-:-:S04]  /*4730*/  FFMA.FTZ R8, R155, c[0x0][0x2d0], -R3 ;  /* 0x0000b4009b087a23 */ /* 0x004fc80000010803 */
[----:B------:R2:W-:Y:S02]  /*4740*/  MUFU.EX2 R185, R8 ;  /* 0x0000000800b97308 */ /* 0x0005e40000000800 */
[----:B------:R-:W-:Y:S02]  /*4750*/  F2FP.BF16.PACK_AB R4, R228, R229 ;  /* 0x000000e5e404723e */ /* 0x000fe400000010ff */
[----:B------:R-:W-:Y:S02]  /*4760*/  F2FP.BF16.PACK_AB R5, R213, R212 ;  /* 0x000000d4d505723e */ /* 0x000fe400000010ff */
[----:B------:R-:W-:Y:S02]  /*4770*/  F2FP.BF16.PACK_AB R6, R218, R219 ;  /* 0x000000dbda06723e */ /* 0x000fe400000010ff */
[----:B-----5:R-:W-:Y:S01]  /*4780*/  F2FP.BF16.PACK_AB R7, R210, R211 ;  /* 0x000000d3d207723e */ /* 0x020fe200000010ff */
[----:B-1----:R-:W-:-:S04]  /*4790*/  FFMA.FTZ R14, R191, c[0x0][0x2d0], -R13 ;  /* 0x0000b400bf0e7a23 */ /* 0x002fc8000001080d */
[----:B------:R1:W-:Y:S02]  /*47a0*/  MUFU.EX2 R67, R14 ;  /* 0x0000000e00437308 */ /* 0x0003e40000000800 */
[----:B------:R-:W-:Y:S01]  /*47b0*/  HMMA.16816.F32.BF16 R80, R4, R24, R72 ;  /* 0x000000180450723c */ /* 0x000fe20000041848 */
[----:B--2---:R-:W-:-:S05]  /*47c0*/  FFMA.FTZ R8, R168, c[0x0][0x2d0], -R3 ;  /* 0x0000b400a8087a23 */ /* 0x004fca0000010803 */
[----:B------:R2:W4:Y:S02]  /*47d0*/  MUFU.EX2 R182, R8 ;  /* 0x0000000800b67308 */ /* 0x0005240000000800 */
[----:B------:R-:W-:Y:S01]  /*47e0*/  HMMA.16816.F32.BF16 R76, R4, R20, R60 ;  /* 0x00000014044c723c */ /* 0x000fe2000004183c */
[----:B-1----:R-:W-:-:S07]  /*47f0*/  FFMA.FTZ R14, R190, c[0x0][0x2d0], -R13 ;  /* 0x0000b400be0e7a23 */ /* 0x002fce000001080d */
[C---:B------:R-:W-:Y:S01]  /*4800*/  HMMA.16816.F32.BF16 R72, R4.reuse, R16, R56 ;  /* 0x000000100448723c */ /* 0x040fe20000041838 */
[----:B--2---:R-:W-:Y:S07]  /*4810*/  LDSM.16.MT88.4 R8, [R222+0x900] ;  /* 0x00090000de08783b */ /* 0x004fee0000004200 */
[C---:B------:R-:W-:Y:S08]  /*4820*/  HMMA.16816.F32.BF16 R68, R4.reuse, R28, R52 ;  /* 0x0000001c0444723c */ /* 0x040ff00000041834 */
[C---:B------:R-:W-:Y:S08]  /*4830*/  HMMA.16816.F32.BF16 R60, R4.reuse, R32, R48 ;  /* 0x00000020043c723c */ /* 0x040ff00000041830 */
[C---:B------:R-:W-:Y:S08]  /*4840*/  HMMA.16816.F32.BF16 R196, R4.reuse, R36, R44 ;  /* 0x0000002404c4723c */ /* 0x040ff0000004182c */
[C---:B------:R-:W-:Y:S01]  /*4850*/  HMMA.16816.F32.BF16 R40, R4.reuse, R30, R148 ;  /* 0x0000001e0428723c */ /* 0x040fe20000041894 */
[----:B------:R-:W1:Y:S07]  /*4860*/  LDSM.16.MT88.4 R28, [R221+0x2900] ;  /* 0x00290000dd1c783b */ /* 0x000e6e0000004200 */
[C---:B------:R-:W-:Y:S01]  /*4870*/  HMMA.16816.F32.BF16 R56, R4.reuse, R26, R144 ;  /* 0x0000001a0438723c */ /* 0x040fe20000041890 */
[----:B------:R-:W-:Y:S06]  /*4880*/  LDSM.16.MT88.4 R24, [R222+0x1900] ;  /* 0x00190000de18783b */ /* 0x000fec0000004200 */
[----:B------:R-:W-:Y:S01]  /*4890*/  IMAD.MOV.U32 R147, RZ, RZ, R66 ;  /* 0x000000ffff937224 */ /* 0x000fe200078e0042 */
[----:B------:R-:W-:Y:S01]  /*48a0*/  HMMA.16816.F32.BF16 R48, R4, R22, R140 ;  /* 0x000000160430723c */ /* 0x000fe2000004188c */
[----:B------:R-:W-:Y:S01]  /*48b0*/  LDSM.16.MT88.4 R20, [R221+0x1900] ;  /* 0x00190000dd14783b */ /* 0x000fe20000004200 */
[----:B------:R2:W-:Y:S01]  /*48c0*/  MUFU.EX2 R66, R14 ;  /* 0x0000000e00427308 */ /* 0x0005e20000000800 */
[----:B------:R-:W-:-:S02]  /*48d0*/  IMAD.MOV.U32 R146, RZ, RZ, R65 ;  /* 0x000000ffff927224 */ /* 0x000fc400078e0041 */
[----:B------:R-:W-:Y:S01]  /*48e0*/  IMAD.MOV.U32 R144, RZ, RZ, R194 ;  /* 0x000000ffff907224 */ /* 0x000fe200078e00c2 */
[----:B------:R-:W-:Y:S01]  /*48f0*/  LDSM.16.MT88.4 R140, [R222+0xd00] ;  /* 0x000d0000de8c783b */ /* 0x000fe20000004200 */
[----:B------:R-:W-:Y:S01]  /*4900*/  IMAD.MOV.U32 R145, RZ, RZ, R193 ;  /* 0x000000ffff917224 */ /* 0x000fe200078e00c1 */
[C---:B------:R-:W-:Y:S02]  /*4910*/  HMMA.16816.F32.BF16 R44, R4.reuse, R18, R132 ;  /* 0x00000012042c723c */ /* 0x040fe40000041884 */
[----:B------:R-:W5:Y:S06]  /*4920*/  LDSM.16.MT88.4 R16, [R221+0x900] ;  /* 0x00090000dd10783b */ /* 0x000f6c0000004200 */
[----:B------:R-:W-:Y:S01]  /*4930*/  HMMA.16816.F32.BF16 R52, R4, R34, R160 ;  /* 0x000000220434723c */ /* 0x000fe200000418a0 */
[----:B------:R-:W5:Y:S01]  /*4940*/  LDSM.16.MT88.4 R32, [R222+0x2900] ;  /* 0x00290000de20783b */ /* 0x000f620000004200 */
[----:B--2---:R-:W-:-:S04]  /*4950*/  FFMA.FTZ R14, R192, c[0x0][0x2d0], -R13 ;  /* 0x0000b400c00e7a23 */ /* 0x004fc8000001080d */
[----:B------:R-:W2:Y:S02]  /*4960*/  MUFU.EX2 R65, R14 ;  /* 0x0000000e00417308 */ /* 0x000ea40000000800 */
[----:B------:R-:W-:Y:S07]  /*4970*/  HMMA.16816.F32.BF16 R36, R4, R38, R164 ;  /* 0x000000260424723c */ /* 0x000fee00000418a4 */
[----:B---3--:R-:W-:Y:S02]  /*4980*/  F2FP.BF16.PACK_AB R4, R202, R203 ;  /* 0x000000cbca04723e */ /* 0x008fe400000010ff */
[----:B----4-:R-:W-:-:S02]  /*4990*/  F2FP.BF16.PACK_AB R5, R182, R185 ;  /* 0x000000b9b605723e */ /* 0x010fc400000010ff */
[----:B------:R-:W-:Y:S02]  /*49a0*/  F2FP.BF16.PACK_AB R6, R200, R201 ;  /* 0x000000c9c806723e */ /* 0x000fe400000010ff */
[----:B------:R-:W-:-:S07]  /*49b0*/  F2FP.BF16.PACK_AB R7, R181, R180 ;  /* 0x000000b4b507723e */ /* 0x000fce00000010ff */
[C---:B-1----:R-:W-:Y:S08]  /*49c0*/  HMMA.16816.F32.BF16 R188, R4.reuse, R28, R116 ;  /* 0x0000001c04bc723c */ /* 0x042ff00000041874 */
[C---:B-----5:R-:W-:Y:S08]  /*49d0*/  HMMA.16816.F32.BF16 R112, R4.reuse, R16, R176 ;  /* 0x000000100470723c */ /* 0x060ff000000418b0 */
[C---:B------:R-:W-:Y:S01]  /*49e0*/  HMMA.16816.F32.BF16 R132, R4.reuse, R8, R172 ;  /* 0x000000080484723c */ /* 0x040fe200000418ac */
[----:B------:R-:W-:Y:S07]  /*49f0*/  LDSM.16.MT88.4 R172, [R222+0x1d00] ;  /* 0x001d0000deac783b */ /* 0x000fee0000004200 */
[C---:B------:R-:W-:Y:S01]  /*4a00*/  HMMA.16816.F32.BF16 R148, R4.reuse, R20, R156 ;  /* 0x000000140494723c */ /* 0x040fe2000004189c */
[----:B------:R-:W1:Y:S07]  /*4a10*/  LDSM.16.MT88.4 R156, [R221+0x1d00] ;  /* 0x001d0000dd9c783b */ /* 0x000e6e0000004200 */
[C---:B------:R-:W-:Y:S01]  /*4a20*/  HMMA.16816.F32.BF16 R164, R4.reuse, R24, R124 ;  /* 0x0000001804a4723c */ /* 0x040fe2000004187c */
[----:B------:R-:W-:Y:S07]  /*4a30*/  LDSM.16.MT88.4 R124, [R221+0xd00] ;  /* 0x000d0000dd7c783b */ /* 0x000fee0000004200 */
[C---:B------:R-:W-:Y:S08]  /*4a40*/  HMMA.16816.F32.BF16 R192, R4.reuse, R32, R108 ;  /* 0x0000002004c0723c */ /* 0x040ff0000004186c */
[C---:B------:R-:W-:Y:S08]  /*4a50*/  HMMA.16816.F32.BF16 R120, R4.reuse, R18, R120 ;  /* 0x000000120478723c */ /* 0x040ff00000041878 */
[C---:B------:R-:W-:Y:S08]  /*4a60*/  HMMA.16816.F32.BF16 R136, R4.reuse, R10, R136 ;  /* 0x0000000a0488723c */ /* 0x040ff00000041888 */
[C---:B------:R-:W-:Y:S08]  /*4a70*/  HMMA.16816.F32.BF16 R96, R4.reuse, R22, R96 ;  /* 0x000000160460723c */ /* 0x040ff00000041860 */
[C---:B------:R-:W-:Y:S08]  /*4a80*/  HMMA.16816.F32.BF16 R168, R4.reuse, R26, R92 ;  /* 0x0000001a04a8723c */ /* 0x040ff0000004185c */
[C---:B------:R-:W-:Y:S08]  /*4a90*/  HMMA.16816.F32.BF16 R88, R4.reuse, R30, R88 ;  /* 0x0000001e0458723c */ /* 0x040ff00000041858 */
[----:B------:R-:W-:Y:S07]  /*4aa0*/  HMMA.16816.F32.BF16 R116, R4, R34, R84 ;  /* 0x000000220474723c */ /* 0x000fee0000041854 */
[----:B------:R-:W-:-:S02]  /*4ab0*/  F2FP.BF16.PACK_AB R4, R101, R107 ;  /* 0x0000006b6504723e */ /* 0x000fc400000010ff */
[----:B------:R-:W-:Y:S02]  /*4ac0*/  F2FP.BF16.PACK_AB R5, R67, R100 ;  /* 0x000000644305723e */ /* 0x000fe400000010ff */
[----:B------:R-:W-:Y:S02]  /*4ad0*/  F2FP.BF16.PACK_AB R6, R106, R102 ;  /* 0x000000666a06723e */ /* 0x000fe400000010ff */
[----:B--2---:R-:W-:-:S07]  /*4ae0*/  F2FP.BF16.PACK_AB R7, R65, R66 ;  /* 0x000000424107723e */ /* 0x004fce00000010ff */
[C---:B------:R-:W-:Y:S07]  /*4af0*/  HMMA.16816.F32.BF16 R128, R4.reuse, R8, R76 ;  /* 0x000000080480723c */ /* 0x040fee000004184c */
[----:B------:R-:W-:Y:S01]  /*4b00*/  FFMA.FTZ R8, R207, c[0x0][0x2d0], -R12 ;  /* 0x0000b400cf087a23 */ /* 0x000fe2000001080c */
[----:B------:R-:W-:Y:S01]  /*4b10*/  HMMA.16816.F32.BF16 R108, R4, R10, R48 ;  /* 0x0000000a046c723c */ /* 0x000fe20000041830 */
[----:B------:R-:W-:Y:S02]  /*4b20*/  IMAD.MOV.U32 R207, RZ, RZ, R145 ;  /* 0x000000ffffcf7224 */ /* 0x000fe400078e0091 */
[----:B------:R2:W-:Y:S01]  /*4b30*/  MUFU.EX2 R49, R8 ;  /* 0x0000000800317308 */ /* 0x0005e20000000800 */
[----:B------:R-:W-:-:S03]  /*4b40*/  FADD.FTZ R9, R240, R239 ;  /* 0x000000eff0097221 */ /* 0x000fc60000010000 */
[----:B------:R-:W-:Y:S01]  /*4b50*/  IMAD.MOV.U32 R50, RZ, RZ, R144 ;  /* 0x000000ffff327224 */ /* 0x000fe200078e0090 */
[----:B------:R-:W-:Y:S01]  /*4b60*/  HMMA.16816.F32.BF16 R160, R4, R18, R56 ;  /* 0x0000001204a0723c */ /* 0x000fe20000041838 */
[----:B------:R-:W-:Y:S02]  /*4b70*/  IMAD.MOV.U32 R10, RZ, RZ, R146 ;  /* 0x000000ffff0a7224 */ /* 0x000fe400078e0092 */
[----:B------:R-:W-:Y:S02]  /*4b80*/  IMAD.MOV.U32 R11, RZ, RZ, R147 ;  /* 0x000000ffff0b7224 */ /* 0x000fe400078e0093 */
[----:B------:R-:W-:-:S03]  /*4b90*/  IMAD.MOV.U32 R51, RZ, RZ, R152 ;  /* 0x000000ffff337224 */ /* 0x000fc600078e0098 */
[C---:B------:R-:W-:Y:S01]  /*4ba0*/  HMMA.16816.F32.BF16 R56, R4.reuse, R22, R44 ;  /* 0x000000160438723c */ /* 0x040fe2000004182c */
[----:B--2---:R-:W-:Y:S02]  /*4bb0*/  FFMA.FTZ R8, R205, c[0x0][0x2d0], -R12 ;  /* 0x0000b400cd087a23 */ /* 0x004fe4000001080c */
[----:B------:R-:W-:Y:S02]  /*4bc0*/  IMAD.MOV.U32 R205, RZ, RZ, R153 ;  /* 0x000000ffffcd7224 */ /* 0x000fe400078e0099 */
[----:B------:R2:W3:Y:S03]  /*4bd0*/  MUFU.EX2 R48, R8 ;  /* 0x0000000800307308 */ /* 0x0004e60000000800 */
[----:B------:R-:W-:Y:S01]  /*4be0*/  HMMA.16816.F32.BF16 R68, R4, R24, R68 ;  /* 0x000000180444723c */ /* 0x000fe20000041844 */
[----:B------:R-:W-:Y:S02]  /*4bf0*/  IMAD.MOV.U32 R46, RZ, RZ, R15 ;  /* 0x000000ffff2e7224 */ /* 0x000fe400078e000f */
[----:B------:R-:W-:-:S05]  /*4c00*/  IMAD.MOV.U32 R47, RZ, RZ, R154 ;  /* 0x000000ffff2f7224 */ /* 0x000fca00078e009a */
[----:B------:R-:W-:Y:S01]  /*4c10*/  HMMA.16816.F32.BF16 R144, R4, R20, R72 ;  /* 0x000000140490723c */ /* 0x000fe20000041848 */
[----:B--2---:R-:W-:-:S07]  /*4c20*/  FFMA.FTZ R8, R204, c[0x0][0x2d0], -R12 ;  /* 0x0000b400cc087a23 */ /* 0x004fce000001080c */
[C---:B------:R-:W-:Y:S01]  /*4c30*/  HMMA.16816.F32.BF16 R176, R4.reuse, R16, R80 ;  /* 0x0000001004b0723c */ /* 0x040fe20000041850 */
[----:B------:R-:W2:Y:S01]  /*4c40*/  LDSM.16.MT88.4 R80, [R221+0x2d00] ;  /* 0x002d0000dd50783b */ /* 0x000ea20000004200 */
[----:B---3--:R-:W-:Y:S01]  /*4c50*/  F2FP.BF16.PACK_AB R92, R48, R49 ;  /* 0x00000031305c723e */ /* 0x008fe200000010ff */
[----:B------:R3:W-:Y:S05]  /*4c60*/  MUFU.EX2 R44, R8 ;  /* 0x00000008002c7308 */ /* 0x0007ea0000000800 */
[C---:B------:R-:W-:Y:S08]  /*4c70*/  HMMA.16816.F32.BF16 R40, R4.reuse, R26, R40 ;  /* 0x0000001a0428723c */ /* 0x040ff00000041828 */
[----:B------:R-:W-:Y:S01]  /*4c80*/  HMMA.16816.F32.BF16 R60, R4, R28, R60 ;  /* 0x0000001c043c723c */ /* 0x000fe2000004183c */
[----:B---3--:R-:W-:-:S04]  /*4c90*/  FFMA.FTZ R8, R206, c[0x0][0x2d0], -R12 ;  /* 0x0000b400ce087a23 */ /* 0x008fc8000001080c */
[----:B------:R3:W4:Y:S03]  /*4ca0*/  MUFU.EX2 R24, R8 ;  /* 0x0000000800187308 */ /* 0x0007260000000800 */
[C---:B------:R-:W-:Y:S08]  /*4cb0*/  HMMA.16816.F32.BF16 R52, R4.reuse, R30, R52 ;  /* 0x0000001e0434723c */ /* 0x040ff00000041834 */
[----:B------:R-:W-:Y:S01]  /*4cc0*/  HMMA.16816.F32.BF16 R84, R4, R32, R196 ;  /* 0x000000200454723c */ /* 0x000fe200000418c4 */
[----:B---3--:R-:W-:-:S07]  /*4cd0*/  FFMA.FTZ R8, R215, c[0x0][0x2d0], -R3 ;  /* 0x0000b400d7087a23 */ /* 0x008fce0000010803 */
[----:B------:R-:W-:Y:S01]  /*4ce0*/  HMMA.16816.F32.BF16 R36, R4, R34, R36 ;  /* 0x000000220424723c */ /* 0x000fe20000041824 */
[----:B------:R-:W3:Y:S01]  /*4cf0*/  LDSM.16.MT88.4 R4, [R222+0x2d00] ;  /* 0x002d0000de04783b */ /* 0x000ee20000004200 */
[----:B----4-:R-:W-:Y:S01]  /*4d00*/  F2FP.BF16.PACK_AB R94, R24, R44 ;  /* 0x0000002c185e723e */ /* 0x010fe200000010ff */
[----:B------:R4:W-:Y:S02]  /*4d10*/  MUFU.EX2 R23, R8 ;  /* 0x0000000800177308 */ /* 0x0009e40000000800 */
[----:B----4-:R-:W-:-:S06]  /*4d20*/  FFMA.FTZ R8, R214, c[0x0][0x2d0], -R3 ;  /* 0x0000b400d6087a23 */ /* 0x010fcc0000010803 */
[----:B------:R4:W5:Y:S02]  /*4d30*/  MUFU.EX2 R22, R8 ;  /* 0x0000000800167308 */ /* 0x0009640000000800 */
[--C-:B----4-:R-:W-:Y:S01]  /*4d40*/  FFMA.FTZ R8, R208, c[0x0][0x2d0], -R3.reuse ;  /* 0x0000b400d0087a23 */ /* 0x110fe20000010803 */
[----:B-----5:R-:W-:Y:S01]  /*4d50*/  F2FP.BF16.PACK_AB R93, R22, R23 ;  /* 0x00000017165d723e */ /* 0x020fe200000010ff */
[----:B------:R-:W-:-:S04]  /*4d60*/  FFMA.FTZ R3, R209, c[0x0][0x2d0], -R3 ;  /* 0x0000b400d1037a23 */ /* 0x000fc80000010803 */
[----:B------:R4:W-:Y:S08]  /*4d70*/  MUFU.EX2 R20, R8 ;  /* 0x0000000800147308 */ /* 0x0009f00000000800 */
[----:B------:R5:W1:Y:S01]  /*4d80*/  MUFU.EX2 R21, R3 ;  /* 0x0000000300157308 */ /* 0x000a620000000800 */
[----:B----4-:R-:W-:-:S04]  /*4d90*/  FADD.FTZ R8, R47, R46 ;  /* 0x0000002e2f087221 */ /* 0x010fc80000010000 */
[----:B------:R-:W-:Y:S02]  /*4da0*/  FADD.FTZ R10, R10, R8 ;  /* 0x000000080a0a7221 */ /* 0x000fe40000010000 */
[----:B-----5:R-:W-:Y:S01]  /*4db0*/  FFMA.FTZ R3, R234, c[0x0][0x2d0], -R0 ;  /* 0x0000b400ea037a23 */ /* 0x020fe20000010800 */
[----:B-1----:R-:W-:-:S03]  /*4dc0*/  F2FP.BF16.PACK_AB R95, R21, R20 ;  /* 0x00000014155f723e */ /* 0x002fc600000010ff */
[----:B------:R1:W-:Y:S04]  /*4dd0*/  MUFU.EX2 R19, R3 ;  /* 0x0000000300137308 */ /* 0x0003e80000000800 */
[C---:B------:R-:W-:Y:S08]  /*4de0*/  HMMA.16816.F32.BF16 R152, R92.reuse, R158, R96 ;  /* 0x0000009e5c98723c */ /* 0x040ff00000041860 */
[----:B--2---:R-:W-:Y:S01]  /*4df0*/  HMMA.16816.F32.BF16 R76, R92, R82, R88 ;  /* 0x000000525c4c723c */ /* 0x004fe20000041858 */
[----:B-1----:R-:W-:-:S04]  /*4e00*/  FFMA.FTZ R3, R233, c[0x0][0x2d0], -R0 ;  /* 0x0000b400e9037a23 */ /* 0x002fc80000010800 */
[----:B------:R1:W2:Y:S03]  /*4e10*/  MUFU.EX2 R18, R3 ;  /* 0x0000000300127308 */ /* 0x0002a60000000800 */
[C---:B---3--:R-:W-:Y:S08]  /*4e20*/  HMMA.16816.F32.BF16 R88, R92.reuse, R4, R192 ;  /* 0x000000045c58723c */ /* 0x048ff000000418c0 */
[----:B------:R-:W-:Y:S01]  /*4e30*/  HMMA.16816.F32.BF16 R112, R92, R124, R112 ;  /* 0x0000007c5c70723c */ /* 0x000fe20000041870 */
[--C-:B-1----:R-:W-:Y:S01]  /*4e40*/  FFMA.FTZ R3, R216, c[0x0][0x2d0], -R0.reuse ;  /* 0x0000b400d8037a23 */ /* 0x102fe20000010800 */
[----:B--2---:R-:W-:Y:S01]  /*4e50*/  F2FP.BF16.PACK_AB R96, R18, R19 ;  /* 0x000000131260723e */ /* 0x004fe200000010ff */
[----:B------:R-:W-:-:S05]  /*4e60*/  FFMA.FTZ R0, R217, c[0x0][0x2d0], -R0 ;  /* 0x0000b400d9007a23 */ /* 0x000fca0000010800 */
[C---:B------:R-:W-:Y:S01]  /*4e70*/  HMMA.16816.F32.BF16 R120, R92.reuse, R126, R120 ;  /* 0x0000007e5c78723c */ /* 0x040fe20000041878 */
[----:B------:R1:W-:Y:S07]  /*4e80*/  MUFU.EX2 R17, R3 ;  /* 0x0000000300117308 */ /* 0x0003ee0000000800 */
[C---:B------:R-:W-:Y:S01]  /*4e90*/  HMMA.16816.F32.BF16 R132, R92.reuse, R140, R132 ;  /* 0x0000008c5c84723c */ /* 0x040fe20000041884 */
[----:B------:R2:W3:Y:S07]  /*4ea0*/  MUFU.EX2 R16, R0 ;  /* 0x0000000000107308 */ /* 0x0004ee0000000800 */
[----:B------:R-:W-:Y:S01]  /*4eb0*/  HMMA.16816.F32.BF16 R136, R92, R142, R136 ;  /* 0x0000008e5c88723c */ /* 0x000fe20000041888 */
[----:B-1----:R-:W-:-:S02]  /*4ec0*/  FADD.FTZ R3, R11, R205 ;  /* 0x000000cd0b037221 */ /* 0x002fc40000010000 */
[----:B------:R-:W-:Y:S02]  /*4ed0*/  FADD.FTZ R11, R242, R9 ;  /* 0x00000009f20b7221 */ /* 0x000fe40000010000 */
[----:B------:R-:W-:Y:S02]  /*4ee0*/  FADD.FTZ R9, R207, R3 ;  /* 0x00000003cf097221 */ /* 0x000fe40000010000 */
[----:B------:R-:W-:Y:S01]  /*4ef0*/  FADD.FTZ R3, R50, R10 ;  /* 0x0000000a32037221 */ /* 0x000fe20000010000 */
[----:B------:R-:W-:Y:S01]  /*4f00*/  HMMA.16816.F32.BF16 R148, R92, R156, R148 ;  /* 0x0000009c5c94723c */ /* 0x000fe20000041894 */
[----:B--2---:R-:W-:Y:S01]  /*4f10*/  FFMA.FTZ R0, R252, c[0x0][0x2d0], -R13 ;  /* 0x0000b400fc007a23 */ /* 0x004fe2000001080d */
[----:B---3--:R-:W-:-:S03]  /*4f20*/  F2FP.BF16.PACK_AB R98, R16, R17 ;  /* 0x000000111062723e */ /* 0x008fc600000010ff */
[----:B------:R1:W-:Y:S03]  /*4f30*/  MUFU.EX2 R12, R0 ;  /* 0x00000000000c7308 */ /* 0x0003e60000000800 */
[C---:B------:R-:W-:Y:S08]  /*4f40*/  HMMA.16816.F32.BF16 R164, R92.reuse, R172, R164 ;  /* 0x000000ac5ca4723c */ /* 0x040ff000000418a4 */
[----:B------:R-:W-:Y:S01]  /*4f50*/  HMMA.16816.F32.BF16 R168, R92, R174, R168 ;  /* 0x000000ae5ca8723c */ /* 0x000fe200000418a8 */
[----:B-1----:R-:W-:-:S07]  /*4f60*/  FFMA.FTZ R0, R251, c[0x0][0x2d0], -R13 ;  /* 0x0000b400fb007a23 */ /* 0x002fce000001080d */
[C---:B------:R-:W-:Y:S01]  /*4f70*/  HMMA.16816.F32.BF16 R72, R92.reuse, R80, R188 ;  /* 0x000000505c48723c */ /* 0x040fe200000418bc */
[----:B------:R1:W2:Y:S07]  /*4f80*/  MUFU.EX2 R14, R0 ;  /* 0x00000000000e7308 */ /* 0x0002ae0000000800 */
[----:B------:R-:W-:Y:S01]  /*4f90*/  HMMA.16816.F32.BF16 R92, R92, R6, R116 ;  /* 0x000000065c5c723c */ /* 0x000fe20000041874 */
[----:B-1----:R-:W-:Y:S01]  /*4fa0*/  FFMA.FTZ R0, R231, c[0x0][0x2d0], -R13 ;  /* 0x0000b400e7007a23 */ /* 0x002fe2000001080d */
[----:B--2---:R-:W-:-:S03]  /*4fb0*/  F2FP.BF16.PACK_AB R97, R14, R12 ;  /* 0x0000000c0e61723e */ /* 0x004fc600000010ff */
[----:B------:R1:W-:Y:S02]  /*4fc0*/  MUFU.EX2 R15, R0 ;  /* 0x00000000000f7308 */ /* 0x0003e40000000800 */
[----:B-1----:R-:W-:-:S06]  /*4fd0*/  FFMA.FTZ R0, R232, c[0x0][0x2d0], -R13 ;  /* 0x0000b400e8007a23 */ /* 0x002fcc000001080d */
[----:B------:R1:W2:Y:S02]  /*4fe0*/  MUFU.EX2 R13, R0 ;  /* 0x00000000000d7308 */ /* 0x0002a40000000800 */
[----:B-1----:R-:W-:Y:S01]  /*4ff0*/  FADD.FTZ R0, R248, R243 ;  /* 0x000000f3f8007221 */ /* 0x002fe20000010000 */
[----:B--2---:R-:W-:-:S03]  /*5000*/  F2FP.BF16.PACK_AB R99, R13, R15 ;  /* 0x0000000f0d63723e */ /* 0x004fc600000010ff */
[----:B------:R-:W-:-:S04]  /*5010*/  FADD.FTZ R0, R249, R0 ;  /* 0x00000000f9007221 */ /* 0x000fc80000010000 */
[----:B------:R-:W-:Y:S01]  /*5020*/  FADD.FTZ R8, R250, R0 ;  /* 0x00000000fa087221 */ /* 0x000fe20000010000 */
[----:B------:R-:W-:Y:S01]  /*5030*/  HMMA.16816.F32.BF16 R84, R96, R4, R84 ;  /* 0x000000046054723c */ /* 0x000fe20000041854 */
[----:B------:R-:W-:Y:S01]  /*5040*/  FADD.FTZ R0, R51, R9 ;  /* 0x0000000933007221 */ /* 0x000fe20000010000 */
[----:B------:R-:W-:Y:S01]  /*5050*/  IADD3 R250, R187, -0x2, RZ ;  /* 0xfffffffebbfa7810 */ /* 0x000fe20007ffe0ff */
[----:B------:R-:W-:-:S03]  /*5060*/  FADD.FTZ R8, R229, R8 ;  /* 0x00000008e5087221 */ /* 0x000fc60000010000 */
[----:B------:R-:W-:Y:S01]  /*5070*/  ISETP.GE.AND P4, PT, R250, R186, PT ;  /* 0x000000bafa00720c */ /* 0x000fe20003f86270 */
[----:B------:R-:W-:Y:S01]  /*5080*/  FADD.FTZ R4, R247, R11 ;  /* 0x0000000bf7047221 */ /* 0x000fe20000010000 */
[C---:B------:R-:W-:Y:S01]  /*5090*/  HMMA.16816.F32.BF16 R116, R96.reuse, R124, R176 ;  /* 0x0000007c6074723c */ /* 0x040fe200000418b0 */
[----:B------:R-:W-:Y:S02]  /*50a0*/  FADD.FTZ R5, R241, R3 ;  /* 0x00000003f1057221 */ /* 0x000fe40000010000 */
[----:B------:R-:W-:Y:S02]  /*50b0*/  FADD.FTZ R4, R212, R4 ;  /* 0x00000004d4047221 */ /* 0x000fe40000010000 */
[----:B------:R-:W-:Y:S02]  /*50c0*/  FADD.FTZ R3, R235, R0 ;  /* 0x00000000eb037221 */ /* 0x000fe40000010000 */
[----:B------:R-:W-:Y:S01]  /*50d0*/  FADD.FTZ R0, R228, R8 ;  /* 0x00000008e4007221 */ /* 0x000fe20000010000 */
[----:B------:R-:W-:Y:S01]  /*50e0*/  HMMA.16816.F32.BF16 R124, R96, R126, R160 ;  /* 0x0000007e607c723c */ /* 0x000fe200000418a0 */
[----:B------:R-:W-:-:S02]  /*50f0*/  FADD.FTZ R4, R213, R4 ;  /* 0x00000004d5047221 */ /* 0x000fc40000010000 */
[----:B------:R-:W-:Y:S02]  /*5100*/  FADD.FTZ R5, R246, R5 ;  /* 0x00000005f6057221 */ /* 0x000fe40000010000 */
[----:B------:R-:W-:Y:S02]  /*5110*/  FADD.FTZ R0, R219, R0 ;  /* 0x00000000db007221 */ /* 0x000fe40000010000 */
[----:B------:R-:W-:Y:S01]  /*5120*/  FADD.FTZ R4, R211, R4 ;  /* 0x00000004d3047221 */ /* 0x000fe20000010000 */
[----:B------:R-:W-:Y:S01]  /*5130*/  HMMA.16816.F32.BF16 R160, R96, R172, R68 ;  /* 0x000000ac60a0723c */ /* 0x000fe20000041844 */
[----:B------:R-:W-:Y:S02]  /*5140*/  FADD.FTZ R5, R245, R5 ;  /* 0x00000005f5057221 */ /* 0x000fe40000010000 */
[----:B------:R-:W-:Y:S02]  /*5150*/  FADD.FTZ R0, R218, R0 ;  /* 0x00000000da007221 */ /* 0x000fe40000010000 */
[----:B------:R-:W-:-:S02]  /*5160*/  FADD.FTZ R4, R210, R4 ;  /* 0x00000004d2047221 */ /* 0x000fc40000010000 */
        /* <DEDUP_REMOVED lines=12> */
[----:B------:R-:W-:-:S04]  /*5230*/  FADD.FTZ R5, R201, R5 ;  /* 0x00000005c9057221 */ /* 0x000fc80000010000 */
[----:B------:R-:W-:-:S03]  /*5240*/  FADD.FTZ R5, R200, R5 ;  /* 0x00000005c8057221 */ /* 0x000fc60000010000 */
[C---:B------:R-:W-:Y:S08]  /*5250*/  HMMA.16816.F32.BF16 R140, R96.reuse, R142, R108 ;  /* 0x0000008e608c723c */ /* 0x040ff0000004186c */
[C---:B------:R-:W-:Y:S08]  /*5260*/  HMMA.16816.F32.BF16 R156, R96.reuse, R158, R56 ;  /* 0x0000009e609c723c */ /* 0x040ff00000041838 */
[C---:B------:R-:W-:Y:S08]  /*5270*/  HMMA.16816.F32.BF16 R172, R96.reuse, R174, R40 ;  /* 0x000000ae60ac723c */ /* 0x040ff00000041828 */
[C---:B------:R-:W-:Y:S08]  /*5280*/  HMMA.16816.F32.BF16 R80, R96.reuse, R82, R52 ;  /* 0x000000526050723c */ /* 0x040ff00000041834 */
[----:B------:R-:W-:Y:S07]  /*5290*/  HMMA.16816.F32.BF16 R96, R96, R6, R36 ;  /* 0x000000066060723c */ /* 0x000fee0000041824 */
[----:B------:R-:W-:-:S02]  /*52a0*/  FADD.FTZ R6, R238, R3 ;  /* 0x00000003ee067221 */ /* 0x000fc40000010000 */
[----:B------:R-:W-:Y:S02]  /*52b0*/  FADD.FTZ R3, R106, R0 ;  /* 0x000000006a037221 */ /* 0x000fe40000010000 */
[----:B------:R-:W-:Y:S02]  /*52c0*/  FADD.FTZ R6, R237, R6 ;  /* 0x00000006ed067221 */ /* 0x000fe40000010000 */
[----:B------:R-:W-:Y:S02]  /*52d0*/  FADD.FTZ R0, R65, R4 ;  /* 0x0000000441007221 */ /* 0x000fe40000010000 */
[----:B------:R-:W-:Y:S02]  /*52e0*/  FADD.FTZ R6, R236, R6 ;  /* 0x00000006ec067221 */ /* 0x000fe40000010000 */
[----:B------:R-:W-:Y:S02]  /*52f0*/  FADD.FTZ R4, R19, R3 ;  /* 0x0000000313047221 */ /* 0x000fe40000010000 */
        /* <DEDUP_REMOVED lines=17> */
[----:B------:R-:W-:Y:S01]  /*5410*/  FADD.FTZ R3, R24, R0 ;  /* 0x0000000018037221 */ /* 0x000fe20000010000 */
[----:B------:R1:W-:Y:S01]  /*5420*/  STL [R1+0x1c], R6 ;  /* 0x00001c0601007387 */ /* 0x0003e20000100800 */
[----:B------:R-:W-:-:S03]  /*5430*/  FADD.FTZ R0, R21, R5 ;  /* 0x0000000515007221 */ /* 0x000fc60000010000 */
[----:B------:R1:W-:Y:S04]  /*5440*/  STL [R1+0x20], R4 ;  /* 0x0000200401007387 */ /* 0x0003e80000100800 */
[----:B------:R1:W-:Y:S04]  /*5450*/  STL [R1+0x28], R0 ;  /* 0x0000280001007387 */ /* 0x0003e80000100800 */
[----:B------:R1:W-:Y:S01]  /*5460*/  STL [R1+0x24], R3 ;  /* 0x0000240301007387 */ /* 0x0003e20000100800 */
[----:B------:R-:W-:Y:S05]  /*5470*/  @!P4 BRA `(.L_x_11) ;  /* 0x00003d300000c947 */ /* 0x000fea0003800000 */
[----:B------:R-:W-:Y:S01]  /*5480*/  SHF.R.S32.HI R187, RZ, 0x1f, R64 ;  /* 0x0000001fffbb7819 */ /* 0x000fe20000011440 */
[C---:B-1----:R-:W-:Y:S01]  /*5490*/  IMAD.SHL.U32 R4, R64.reuse, 0x2, RZ ;  /* 0x0000000240047824 */ /* 0x042fe200078e00ff */
[----:B------:R-:W-:Y:S01]  /*54a0*/  SHF.R.S32.HI R186, RZ, 0x1f, R183 ;  /* 0x0000001fffba7819 */ /* 0x000fe200000114b7 */
[----:B------:R-:W-:Y:S01]  /*54b0*/  IMAD.MOV.U32 R107, RZ, RZ, R2 ;  /* 0x000000ffff6b7224 */ /* 0x000fe200078e0002 */
[----:B------:R-:W-:Y:S01]  /*54c0*/  SHF.L.U64.HI R0, R64, 0x1, R187 ;  /* 0x0000000140007819 */ /* 0x000fe200000102bb */
[----:B------:R-:W-:Y:S01]  /*54d0*/  IMAD.MOV.U32 R100, RZ, RZ, R104 ;  /* 0x000000ffff647224 */ /* 0x000fe200078e0068 */
[C---:B------:R-:W-:Y:S01]  /*54e0*/  SHF.L.U64.HI R3, R183.reuse, 0x1, R186 ;  /* 0x00000001b7037819 */ /* 0x040fe200000102ba */
[----:B------:R-:W-:Y:S01]  /*54f0*/  IMAD.MOV.U32 R106, RZ, RZ, R103 ;  /* 0x000000ffff6a7224 */ /* 0x000fe200078e0067 */
[----:B------:R-:W-:Y:S01]  /*5500*/  SHF.R.S32.HI R186, RZ, 0x1f, R184 ;  /* 0x0000001fffba7819 */ /* 0x000fe200000114b8 */
[----:B------:R1:W-:Y:S03]  /*5510*/  STL [R1+0x14], R0 ;  /* 0x0000140001007387 */ /* 0x0003e60000100800 */
[----:B------:R-:W-:Y:S01]  /*5520*/  SHF.L.U64.HI R2, R184, 0x1, R186 ;  /* 0x00000001b8027819 */ /* 0x000fe200000102ba */
[----:B------:R-:W-:Y:S04]  /*5530*/  STL [R1+0x10], R4 ;  /* 0x0000100401007387 */ /* 0x000fe80000100800 */
[----:B------:R2:W-:Y:S01]  /*5540*/  STL [R1+0xc], R3 ;  /* 0x00000c0301007387 */ /* 0x0005e20000100800 */
[----:B-1----:R-:W-:-:S05]  /*5550*/  IMAD.SHL.U32 R0, R183, 0x2, RZ ;  /* 0x00000002b7007824 */ /* 0x002fca00078e00ff */
[----:B------:R1:W-:Y:S01]  /*5560*/  STL [R1+0x8], R0 ;  /* 0x0000080001007387 */ /* 0x0003e20000100800 */
[----:B--2---:R-:W-:Y:S02]  /*5570*/  MOV R3, R105 ;  /* 0x0000006900037202 */ /* 0x004fe40000000f00 */
[----:B-1----:R-:W-:-:S05]  /*5580*/  SHF.L.U32 R0, R184, 0x1, RZ ;  /* 0x00000001b8007819 */ /* 0x002fca00000006ff */
[----:B------:R1:W-:Y:S04]  /*5590*/  STL [R1], R0 ;  /* 0x0000000001007387 */ /* 0x0003e80000100800 */
[----:B------:R1:W-:Y:S01]  /*55a0*/  STL [R1+0x4], R2 ;  /* 0x0000040201007387 */ /* 0x0003e20000100800 */
[----:B------:R-:W-:Y:S05]  /*55b0*/  BRA `(.L_x_12) ;  /* 0x0000037000007947 */ /* 0x000fea0003800000 */
.L_x_14:
[----:B------:R-:W2:Y:S01]  /*55c0*/  LDL R2, [R1+0x34] ;  /* 0x0000340001027983 */ /* 0x000ea20000100800 */
[----:B------:R-:W-:Y:S03]  /*55d0*/  IMAD.MOV.U32 R227, RZ, RZ, RZ ;  /* 0x000000ffffe37224 */ /* 0x000fe600078e00ff */
[----:B------:R-:W3:Y:S04]  /*55e0*/  LDL R102, [R1+0x18] ;  /* 0x0000180001667983 */ /* 0x000ee80000100800 */
[----:B------:R-:W4:Y:S04]  /*55f0*/  LDL.64 R216, [R1+0x40] ;  /* 0x0000400001d87983 */ /* 0x000f280000100a00 */
[----:B------:R-:W5:Y:S04]  /*5600*/  LDL R103, [R1+0x54] ;  /* 0x0000540001677983 */ /* 0x000f680000100800 */
[----:B------:R-:W4:Y:S04]  /*5610*/  LDL.64 R104, [R1+0x38] ;  /* 0x0000380001687983 */ /* 0x000f280000100a00 */
[----:B------:R-:W5:Y:S01]  /*5620*/  LDL R101, [R1+0x50] ;  /* 0x0000500001657983 */ /* 0x000f620000100800 */
[----:B--2---:R-:W-:Y:S05]  /*5630*/  IMAD R2, R250, 0x40, R2 ;  /* 0x00000040fa027824 */ /* 0x004fea00078e0202 */
[----:B---3--:R-:W-:Y:S05]  /*5640*/  IADD3 R2, R2, -0x40, R102 ;  /* 0xffffffc002027810 */ /* 0x008fea0007ffe066 */
[----:B------:R-:W-:Y:S04]  /*5650*/  @P0 IMAD.HI.U32 R4, R2, c[0x0][0x2bc], RZ ;  /* 0x0000af0002040a27 */ /* 0x000fe800078e00ff */
[----:B------:R-:W-:Y:S01]  /*5660*/  IMAD.MOV.U32 R0, RZ, RZ, R2 ;  /* 0x000000ffff007224 */ /* 0x000fe200078e0002 */
[----:B------:R-:W-:Y:S04]  /*5670*/  @P0 SHF.R.U32.HI R0, RZ, c[0x0][0x2c0], R4 ;  /* 0x0000b000ff000a19 */ /* 0x000fe80000011604 */
[C---:B----4-:R-:W-:Y:S04]  /*5680*/  @!P6 IADD3 R5, P4, R0.reuse, R216, RZ ;  /* 0x000000d80005e210 */ /* 0x050fe80007f9e0ff */
[----:B-----5:R-:W-:Y:S01]  /*5690*/  @!P6 LEA.HI.X.SX32 R6, R0, R103, 0x1, P4 ;  /* 0x000000670006e211 */ /* 0x020fe200020f0eff */
[----:B------:R-:W-:Y:S01]  /*56a0*/  IMAD.MOV R0, RZ, RZ, -R0 ;  /* 0x000000ffff007224 */ /* 0x000fe200078e0a00 */
[C---:B------:R-:W-:Y:S03]  /*56b0*/  @!P6 LEA R4, P4, R5.reuse, c[0x0][0x2a0], 0x2 ;  /* 0x0000a8000504ea11 */ /* 0x040fe600078810ff */
[----:B------:R-:W-:Y:S01]  /*56c0*/  IMAD R230, R0, c[0x0][0x2b8], R2 ;  /* 0x0000ae0000e67a24 */ /* 0x000fe200078e0202 */
[----:B------:R-:W-:Y:S04]  /*56d0*/  @!P6 LEA.HI.X R5, R5, c[0x0][0x2a4], R6, 0x2, P4 ;  /* 0x0000a9000505ea11 */ /* 0x000fe800020f1406 */
[----:B------:R-:W-:Y:S01]  /*56e0*/  SHF.R.S32.HI R0, RZ, 0x1f, R230 ;  /* 0x0000001fff007819 */ /* 0x000fe200000114e6 */
[----:B------:R1:W2:Y:S04]  /*56f0*/  @!P6 LDG.E R227, [R4.64] ;  /* 0x0000000604e3e981 */ /* 0x0002a8000c1e1900 */
[----:B------:R-:W-:Y:S04]  /*5700*/  IMAD R0, R0, c[0x0][0x1e0], RZ ;  /* 0x0000780000007a24 */ /* 0x000fe800078e02ff */
[C---:B------:R-:W-:Y:S02]  /*5710*/  IMAD R0, R230.reuse, c[0x0][0x1e4], R0 ;  /* 0x00007900e6007a24 */ /* 0x040fe400078e0200 */
[----:B-1----:R-:W-:Y:S04]  /*5720*/  IMAD.WIDE.U32 R4, R230, c[0x0][0x1e0], RZ ;  /* 0x00007800e6047a25 */ /* 0x002fe800078e00ff */
[----:B------:R-:W-:Y:S01]  /*5730*/  IMAD.IADD R5, R5, 0x1, R0 ;  /* 0x0000000105057824 */ /* 0x000fe200078e0200 */
[----:B--2---:R-:W-:Y:S03]  /*5740*/  SHF.R.S32.HI R0, RZ, 0x1f, R227 ;  /* 0x0000001fff007819 */ /* 0x004fe600000114e3 */
[C---:B------:R-:W-:Y:S04]  /*5750*/  IMAD.WIDE.U32 R4, R227.reuse, c[0x0][0x1f0], R4 ;  /* 0x00007c00e3047a25 */ /* 0x040fe800078e0004 */
[----:B------:R-:W-:Y:S01]  /*5760*/  IMAD R0, R0, c[0x0][0x1f0], RZ ;  /* 0x00007c0000007a24 */ /* 0x000fe200078e02ff */
[----:B------:R-:W-:Y:S03]  /*5770*/  IADD3 R2, P4, R104, R4, RZ ;  /* 0x0000000468027210 */ /* 0x000fe60007f9e0ff */
[----:B------:R-:W-:Y:S05]  /*5780*/  IMAD R0, R227, c[0x0][0x1f4], R0 ;  /* 0x00007d00e3007a24 */ /* 0x000fea00078e0200 */
[----:B------:R-:W-:Y:S02]  /*5790*/  IADD3.X R4, R101, R5, R0, P4, !PT ;  /* 0x0000000565047210 */ /* 0x000fe400027fe400 */
[C---:B------:R-:W-:Y:S04]  /*57a0*/  LEA R0, P4, R2.reuse, c[0x0][0x1c8], 0x1 ;  /* 0x0000720002007a11 */ /* 0x040fe800078808ff */
[----:B------:R-:W-:Y:S02]  /*57b0*/  LEA.HI.X R2, R2, c[0x0][0x1cc], R4, 0x1, P4 ;  /* 0x0000730002027a11 */ /* 0x000fe400020f0c04 */
[----:B------:R-:W1:Y:S04]  /*57c0*/  SHFL.IDX PT, R4, R0, RZ, 0x1c1f ;  /* 0x001c1fff00047589 */ /* 0x000e6800000e0000 */
[----:B------:R-:W2:Y:S04]  /*57d0*/  SHFL.IDX PT, R5, R2, RZ, 0x1c1f ;  /* 0x001c1fff02057589 */ /* 0x000ea800000e0000 */
[----:B------:R-:W3:Y:S04]  /*57e0*/  SHFL.IDX PT, R0, R0, 0x1, 0x1c1f ;  /* 0x003c1f0000007f89 */ /* 0x000ee800000e0000 */
[----:B------:R-:W4:Y:S01]  /*57f0*/  SHFL.IDX PT, R2, R2, 0x1, 0x1c1f ;  /* 0x003c1f0002027f89 */ /* 0x000f2200000e0000 */
[C---:B-1----:R-:W-:Y:S02]  /*5800*/  IADD3 R6, P5, R4.reuse, R252, RZ ;  /* 0x000000fc04067210 */ /* 0x042fe40007fbe0ff */
[C---:B------:R-:W-:Y:S02]  /*5810*/  IADD3 R12, P4, R4.reuse, R251, RZ ;  /* 0x000000fb040c7210 */ /* 0x040fe40007f9e0ff */
[C---:B--2---:R-:W-:Y:S02]  /*5820*/  IADD3.X R7, R5.reuse, R249, RZ, P5, !PT ;  /* 0x000000f905077210 */ /* 0x044fe40002ffe4ff */
[----:B------:R-:W-:Y:S01]  /*5830*/  IADD3 R10, P5, R4, R248, RZ ;  /* 0x000000f8040a7210 */ /* 0x000fe20007fbe0ff */
[C---:B------:R-:W-:Y:S01]  /*5840*/  IMAD.X R13, R5.reuse, 0x1, R247, P4 ;  /* 0x00000001050d7824 */ /* 0x040fe200020e06f7 */
[----:B---3--:R-:W-:Y:S01]  /*5850*/  IADD3 R8, P4, R0, R252, RZ ;  /* 0x000000fc00087210 */ /* 0x008fe20007f9e0ff */
[----:B------:R1:W-:Y:S02]  /*5860*/  LDGSTS.E.BYPASS.LTC128B.128 [R226+0x3100], [R6.64], !P3 ;  /* 0x0310000006e27fae */ /* 0x0003e4000d901d46 */
[--C-:B------:R-:W-:Y:S02]  /*5870*/  IMAD.X R11, R5, 0x1, R228.reuse, P5 ;  /* 0x00000001050b7824 */ /* 0x100fe400028e06e4 */
[----:B------:R2:W-:Y:S01]  /*5880*/  LDGSTS.E.BYPASS.LTC128B.128 [R226+0x4100], [R12.64], !P2 ;  /* 0x041000000ce27fae */ /* 0x0005e2000d101d46 */
[----:B----4-:R-:W-:Y:S01]  /*5890*/  IMAD.X R9, R2, 0x1, R249, P4 ;  /* 0x0000000102097824 */ /* 0x010fe200020e06f9 */
[----:B------:R-:W-:Y:S02]  /*58a0*/  IADD3 R4, P4, R0, R248, RZ ;  /* 0x000000f800047210 */ /* 0x000fe40007f9e0ff */
[----:B------:R2:W-:Y:S03]  /*58b0*/  LDGSTS.E.BYPASS.LTC128B.128 [R226+0x5100], [R10.64], !P1 ;  /* 0x051000000ae27fae */ /* 0x0005e6000c901d46 */
[----:B------:R-:W-:Y:S01]  /*58c0*/  IMAD.X R5, R2, 0x1, R228, P4 ;  /* 0x0000000102057824 */ /* 0x000fe200020e06e4 */
[----:B------:R2:W-:Y:S01]  /*58d0*/  LDGSTS.E.BYPASS.LTC128B.128 [R226+0x3900], [R8.64], !P3 ;  /* 0x0390000008e27fae */ /* 0x0005e2000d901d46 */
[----:B-1----:R-:W-:Y:S04]  /*58e0*/  IADD3 R6, P5, R0, R251, RZ ;  /* 0x000000fb00067210 */ /* 0x002fe80007fbe0ff */
[----:B------:R-:W-:Y:S05]  /*58f0*/  IADD3.X R7, R2, R247, RZ, P5, !PT ;  /* 0x000000f702077210 */ /* 0x000fea0002ffe4ff */
[----:B------:R2:W-:Y:S04]  /*5900*/  LDGSTS.E.BYPASS.LTC128B.128 [R226+0x4900], [R6.64], !P2 ;  /* 0x0490000006e27fae */ /* 0x0005e8000d101d46 */
[----:B------:R2:W-:Y:S01]  /*5910*/  LDGSTS.E.BYPASS.LTC128B.128 [R226+0x5900], [R4.64], !P1 ;  /* 0x0590000004e27fae */ /* 0x0005e2000c901d46 */
[----:B------:R-:W-:-:S05]  /*5920*/  BRA `(.L_x_13) ;  /* 0x0000137000007947 */ /* 0x000fca0003800000 */
.L_x_12:
[----:B------:R-:W2:Y:S01]  /*5930*/  LDL.64 R104, [R1+0x48] ;  /* 0x0000480001687983 */ /* 0x000ea20000100a00 */
[----:B------:R-:W-:Y:S04]  /*5940*/  DEPBAR.LE SB0, 0x0 ;  /* 0x000080000000791a */ /* 0x000fe80000000000 */
[----:B-1----:R-:W-:Y:S01]  /*5950*/  SHF.R.S32.HI R0, RZ, 0x1f, R230 ;  /* 0x0000001fff007819 */ /* 0x002fe200000114e6 */
[----:B------:R-:W3:Y:S01]  /*5960*/  LDL R101, [R1+0x58] ;  /* 0x0000580001657983 */ /* 0x000ee20000100800 */
[----:B------:R-:W-:Y:S01]  /*5970*/  IMAD.WIDE.U32 R102, R230, c[0x0][0x208], RZ ;  /* 0x00008200e6667a25 */ /* 0x000fe200078e00ff */
[----:B------:R-:W-:Y:S02]  /*5980*/  SHF.R.S32.HI R2, RZ, 0x1f, R227 ;  /* 0x0000001fff027819 */ /* 0x000fe400000114e3 */
[----:B------:R-:W4:Y:S01]  /*5990*/  LDL R252, [R1+0x10] ;  /* 0x0000100001fc7983 */ /* 0x000f220000100800 */
[----:B------:R-:W-:Y:S02]  /*59a0*/  IMAD R0, R0, c[0x0][0x208], RZ ;  /* 0x0000820000007a24 */ /* 0x000fe400078e02ff */
[----:B------:R-:W-:Y:S01]  /*59b0*/  IMAD R2, R2, c[0x0][0x218], RZ ;  /* 0x0000860002027a24 */ /* 0x000fe200078e02ff */
[----:B------:R-:W5:Y:S01]  /*59c0*/  LDL R249, [R1+0x14] ;  /* 0x0000140001f97983 */ /* 0x000f620000100800 */
[----:B------:R-:W-:Y:S02]  /*59d0*/  IMAD R0, R230, c[0x0][0x20c], R0 ;  /* 0x00008300e6007a24 */ /* 0x000fe400078e0200 */
[----:B------:R-:W-:Y:S01]  /*59e0*/  IMAD R2, R227, c[0x0][0x21c], R2 ;  /* 0x00008700e3027a24 */ /* 0x000fe200078e0202 */
[----:B------:R-:W4:Y:S02]  /*59f0*/  LDL R251, [R1+0x8] ;  /* 0x0000080001fb7983 */ /* 0x000f240000100800 */
[----:B------:R-:W-:Y:S02]  /*5a00*/  IADD3 R103, R103, R0, RZ ;  /* 0x0000000067677210 */ /* 0x000fe40007ffe0ff */
[----:B------:R-:W4:Y:S03]  /*5a10*/  LDL R247, [R1+0xc] ;  /* 0x00000c0001f77983 */ /* 0x000f260000100800 */
[----:B------:R-:W-:Y:S01]  /*5a20*/  IMAD.WIDE.U32 R102, R227, c[0x0][0x218], R102 ;  /* 0x00008600e3667a25 */ /* 0x000fe200078e0066 */
[----:B------:R-:W4:Y:S04]  /*5a30*/  LDL R248, [R1] ;  /* 0x0000000001f87983 */ /* 0x000f280000100800 */
[----:B------:R-:W4:Y:S04]  /*5a40*/  LDL R228, [R1+0x4] ;  /* 0x0000040001e47983 */ /* 0x000f280000100800 */
[----:B------:R-:W-:Y:S08]  /*5a50*/  BAR.SYNC.DEFER_BLOCKING 0x0 ;  /* 0x0000000000007b1d */ /* 0x000ff00000010000 */
[----:B------:R-:W-:Y:S08]  /*5a60*/  LDSM.16.M88.4 R64, [R224+0x6100] ;  /* 0x00610000e040783b */ /* 0x000ff00000000200 */
[----:B------:R-:W1:Y:S08]  /*5a70*/  LDSM.16.M88.4 R16, [R220+0x3100] ;  /* 0x00310000dc10783b */ /* 0x000e700000000200 */
[----:B------:R-:W1:Y:S08]  /*5a80*/  LDSM.16.M88.4 R60, [R224+0x7100] ;  /* 0x00710000e03c783b */ /* 0x000e700000000200 */
[----:B------:R-:W1:Y:S08]  /*5a90*/  LDSM.16.M88.4 R32, [R220+0x3500] ;  /* 0x00350000dc20783b */ /* 0x000e700000000200 */
[----:B------:R-:W5:Y:S04]  /*5aa0*/  LDL R246, [R1+0x2c] ;  /* 0x00002c0001f67983 */ /* 0x000f680000100800 */
[----:B------:R-:W1:Y:S08]  /*5ab0*/  LDSM.16.M88.4 R48, [R220+0x3900] ;  /* 0x00390000dc30783b */ /* 0x000e700000000200 */
[----:B------:R-:W1:Y:S02]  /*5ac0*/  LDSM.16.M88.4 R108, [R220+0x3d00] ;  /* 0x003d0000dc6c783b */ /* 0x000e640000000200 */
[-C--:B-1----:R-:W-:Y:S06]  /*5ad0*/  HMMA.16816.F32.BF16 R4, R64, R16.reuse, RZ ;  /* 0x000000104004723c */ /* 0x082fec00000418ff */
[----:B------:R-:W-:Y:S02]  /*5ae0*/  LDSM.16.M88.4 R176, [R225+0x6100] ;  /* 0x00610000e1b0783b */ /* 0x000fe40000000200 */
[C---:B------:R-:W-:Y:S06]  /*5af0*/  HMMA.16816.F32.BF16 R8, R60.reuse, R16, RZ ;  /* 0x000000103c08723c */ /* 0x040fec00000418ff */
[----:B------:R-:W1:Y:S02]  /*5b00*/  LDSM.16.M88.4 R180, [R223] ;  /* 0x00000000dfb4783b */ /* 0x000e640000000200 */
[-C--:B------:R-:W-:Y:S06]  /*5b10*/  HMMA.16816.F32.BF16 R12, R60, R18.reuse, RZ ;  /* 0x000000123c0c723c */ /* 0x080fec00000418ff */
[----:B------:R-:W1:Y:S02]  /*5b20*/  LDSM.16.M88.4 R184, [R225+0x7100] ;  /* 0x00710000e1b8783b */ /* 0x000e640000000200 */
[C---:B------:R-:W-:Y:S06]  /*5b30*/  HMMA.16816.F32.BF16 R16, R64.reuse, R18, RZ ;  /* 0x000000124010723c */ /* 0x040fec00000418ff */
[----:B------:R-:W1:Y:S02]  /*5b40*/  LDSM.16.M88.4 R188, [R223+0x400] ;  /* 0x00040000dfbc783b */ /* 0x000e640000000200 */
[-C--:B------:R-:W-:Y:S08]  /*5b50*/  HMMA.16816.F32.BF16 R20, R64, R32.reuse, RZ ;  /* 0x000000204014723c */ /* 0x080ff000000418ff */
[C---:B------:R-:W-:Y:S08]  /*5b60*/  HMMA.16816.F32.BF16 R24, R60.reuse, R32, RZ ;  /* 0x000000203c18723c */ /* 0x040ff000000418ff */
        /* <DEDUP_REMOVED lines=9> */
[----:B------:R-:W-:Y:S01]  /*5c00*/  HMMA.16816.F32.BF16 R64, R64, R110, RZ ;  /* 0x0000006e4040723c */ /* 0x000fe200000418ff */
[----:B------:R-:W2:Y:S07]  /*5c10*/  LDSM.16.M88.4 R108, [R223+0x800] ;  /* 0x00080000df6c783b */ /* 0x000eae0000000200 */
[-C--:B-1----:R-:W-:Y:S08]  /*5c20*/  HMMA.16816.F32.BF16 R4, R176, R180.reuse, R4 ;  /* 0x000000b4b004723c */ /* 0x082ff00000041804 */
[C---:B------:R-:W-:Y:S08]  /*5c30*/  HMMA.16816.F32.BF16 R8, R184.reuse, R180, R8 ;  /* 0x000000b4b808723c */ /* 0x040ff00000041808 */
[-C--:B------:R-:W-:Y:S08]  /*5c40*/  HMMA.16816.F32.BF16 R12, R184, R182.reuse, R12 ;  /* 0x000000b6b80c723c */ /* 0x080ff0000004180c */
[C---:B------:R-:W-:Y:S01]  /*5c50*/  HMMA.16816.F32.BF16 R16, R176.reuse, R182, R16 ;  /* 0x000000b6b010723c */ /* 0x040fe20000041810 */
[----:B------:R-:W1:Y:S07]  /*5c60*/  LDSM.16.M88.4 R180, [R223+0xc00] ;  /* 0x000c0000dfb4783b */ /* 0x000e6e0000000200 */
[-C--:B------:R-:W-:Y:S08]  /*5c70*/  HMMA.16816.F32.BF16 R20, R176, R188.reuse, R20 ;  /* 0x000000bcb014723c */ /* 0x080ff00000041814 */
[C---:B------:R-:W-:Y:S08]  /*5c80*/  HMMA.16816.F32.BF16 R24, R184.reuse, R188, R24 ;  /* 0x000000bcb818723c */ /* 0x040ff00000041818 */
[-C--:B------:R-:W-:Y:S08]  /*5c90*/  HMMA.16816.F32.BF16 R28, R184, R190.reuse, R28 ;  /* 0x000000beb81c723c */ /* 0x080ff0000004181c */
[C---:B------:R-:W-:Y:S08]  /*5ca0*/  HMMA.16816.F32.BF16 R32, R176.reuse, R190, R32 ;  /* 0x000000beb020723c */ /* 0x040ff00000041820 */
[-C--:B--2---:R-:W-:Y:S04]  /*5cb0*/  HMMA.16816.F32.BF16 R36, R176, R108.reuse, R36 ;  /* 0x0000006cb024723c */ /* 0x084fe80000041824 */
[----:B------:R-:W-:Y:S04]  /*5cc0*/  IADD3 R0, P4, R104, R102, RZ ;  /* 0x0000006668007210 */ /* 0x000fe80007f9e0ff */
[----:B---3--:R-:W-:Y:S01]  /*5cd0*/  IADD3.X R102, R101, R103, R2, P4, !PT ;  /* 0x0000006765667210 */ /* 0x008fe200027fe402 */
[C---:B------:R-:W-:Y:S04]  /*5ce0*/  HMMA.16816.F32.BF16 R40, R184.reuse, R108, R40 ;  /* 0x0000006cb828723c */ /* 0x040fe80000041828 */
[C---:B------:R-:W-:Y:S04]  /*5cf0*/  LEA R2, P4, R0.reuse, c[0x0][0x1f8], 0x1 ;  /* 0x00007e0000027a11 */ /* 0x040fe800078808ff */
[----:B------:R-:W-:Y:S01]  /*5d00*/  LEA.HI.X R0, R0, c[0x0][0x1fc], R102, 0x1, P4 ;  /* 0x00007f0000007a11 */ /* 0x000fe200020f0c66 */
[-C--:B------:R-:W-:Y:S01]  /*5d10*/  HMMA.16816.F32.BF16 R44, R184, R110.reuse, R44 ;  /* 0x0000006eb82c723c */ /* 0x080fe2000004182c */
[----:B------:R-:W4:Y:S07]  /*5d20*/  SHFL.IDX PT, R102, R2, RZ, 0x1c1f ;  /* 0x001c1fff02667589 */ /* 0x000f2e00000e0000 */
[C---:B------:R-:W-:Y:S01]  /*5d30*/  HMMA.16816.F32.BF16 R48, R176.reuse, R110, R48 ;  /* 0x0000006eb030723c */ /* 0x040fe20000041830 */
[----:B------:R-:W5:Y:S07]  /*5d40*/  SHFL.IDX PT, R101, R0, RZ, 0x1c1f ;  /* 0x001c1fff00657589 */ /* 0x000f6e00000e0000 */
[-C--:B-1----:R-:W-:Y:S01]  /*5d50*/  HMMA.16816.F32.BF16 R52, R176, R180.reuse, R52 ;  /* 0x000000b4b034723c */ /* 0x082fe20000041834 */
[----:B------:R-:W1:Y:S07]  /*5d60*/  SHFL.IDX PT, R2, R2, 0x1, 0x1c1f ;  /* 0x003c1f0002027f89 */ /* 0x000e6e00000e0000 */
[C---:B------:R-:W-:Y:S01]  /*5d70*/  HMMA.16816.F32.BF16 R56, R184.reuse, R180, R56 ;  /* 0x000000b4b838723c */ /* 0x040fe20000041838 */
[----:B------:R-:W2:Y:S03]  /*5d80*/  SHFL.IDX PT, R0, R0, 0x1, 0x1c1f ;  /* 0x003c1f0000007f89 */ /* 0x000ea600000e0000 */
[C---:B----4-:R-:W-:Y:S02]  /*5d90*/  IADD3 R104, P5, R102.reuse, R252, RZ ;  /* 0x000000fc66687210 */ /* 0x050fe40007fbe0ff */
[C---:B------:R-:W-:Y:S02]  /*5da0*/  IADD3 R192, P4, R102.reuse, R251, RZ ;  /* 0x000000fb66c07210 */ /* 0x040fe40007f9e0ff */
[-C--:B------:R-:W-:Y:S04]  /*5db0*/  HMMA.16816.F32.BF16 R60, R184, R182.reuse, R60 ;  /* 0x000000b6b83c723c */ /* 0x080fe8000004183c */
[C---:B-----5:R-:W-:Y:S02]  /*5dc0*/  IADD3.X R105, R101.reuse, R249, RZ, P5, !PT ;  /* 0x000000f965697210 */ /* 0x060fe40002ffe4ff */
[C---:B------:R-:W-:Y:S02]  /*5dd0*/  IADD3.X R193, R101.reuse, R247, RZ, P4, !PT ;  /* 0x000000f765c17210 */ /* 0x040fe400027fe4ff */
[----:B------:R-:W-:Y:S01]  /*5de0*/  IADD3 R188, P5, R102, R248, RZ ;  /* 0x000000f866bc7210 */ /* 0x000fe20007fbe0ff */
[----:B------:R1:W-:Y:S01]  /*5df0*/  LDGSTS.E.BYPASS.LTC128B.128 [R226+0x100], [R104.64], !P3 ;  /* 0x0010000068e27fae */ /* 0x0003e2000d901d46 */
[----:B------:R-:W-:Y:S04]  /*5e00*/  HMMA.16816.F32.BF16 R64, R176, R182, R64 ;  /* 0x000000b6b040723c */ /* 0x000fe80000041840 */
[----:B------:R-:W-:Y:S03]  /*5e10*/  IADD3.X R189, R101, R228, RZ, P5, !PT ;  /* 0x000000e465bd7210 */ /* 0x000fe60002ffe4ff */
[----:B------:R3:W-:Y:S08]  /*5e20*/  LDGSTS.E.BYPASS.LTC128B.128 [R226+0x1100], [R192.64], !P2 ;  /* 0x01100000c0e27fae */ /* 0x0007f0000d101d46 */
[----:B------:R4:W-:Y:S01]  /*5e30*/  LDGSTS.E.BYPASS.LTC128B.128 [R226+0x2100], [R188.64], !P1 ;  /* 0x02100000bce27fae */ /* 0x0009e2000c901d46 */
[----:B-1----:R-:W-:Y:S04]  /*5e40*/  IADD3 R104, P5, R2, R251, RZ ;  /* 0x000000fb02687210 */ /* 0x002fe80007fbe0ff */
[----:B--2---:R-:W-:Y:S02]  /*5e50*/  IADD3.X R105, R0, R247, RZ, P5, !PT ;  /* 0x000000f700697210 */ /* 0x004fe40002ffe4ff */
[----:B---3--:R-:W-:Y:S04]  /*5e60*/  IADD3 R192, P4, R2, R252, RZ ;  /* 0x000000fc02c07210 */ /* 0x008fe80007f9e0ff */
[----:B------:R-:W-:Y:S02]  /*5e70*/  IADD3.X R193, R0, R249, RZ, P4, !PT ;  /* 0x000000f900c17210 */ /* 0x000fe400027fe4ff */
[----:B------:R-:W-:Y:S03]  /*5e80*/  IADD3 R102, P4, R2, R248, RZ ;  /* 0x000000f802667210 */ /* 0x000fe60007f9e0ff */
[----:B------:R1:W-:Y:S01]  /*5e90*/  LDGSTS.E.BYPASS.LTC128B.128 [R226+0x900], [R192.64], !P3 ;  /* 0x00900000c0e27fae */ /* 0x0003e2000d901d46 */
[----:B------:R-:W-:Y:S02]  /*5ea0*/  IADD3.X R103, R0, R228, RZ, P4, !PT ;  /* 0x000000e400677210 */ /* 0x000fe400027fe4ff */
[----:B------:R-:W-:Y:S05]  /*5eb0*/  ISETP.GT.AND P4, PT, R250, R246, PT ;  /* 0x000000f6fa00720c */ /* 0x000fea0003f84270 */
[----:B------:R2:W-:Y:S08]  /*5ec0*/  LDGSTS.E.BYPASS.LTC128B.128 [R226+0x1900], [R104.64], !P2 ;  /* 0x0190000068e27fae */ /* 0x0005f0000d101d46 */
[----:B------:R2:W-:Y:S08]  /*5ed0*/  LDGSTS.E.BYPASS.LTC128B.128 [R226+0x2900], [R102.64], !P1 ;  /* 0x0290000066e27fae */ /* 0x0005f0000c901d46 */
[----:B----4-:R-:W-:Y:S08]  /*5ee0*/  LDSM.16.M88.4 R188, [R224+0x8100] ;  /* 0x00810000e0bc783b */ /* 0x010ff00000000200 */
[----:B-1----:R-:W1:Y:S08]  /*5ef0*/  LDSM.16.M88.4 R192, [R220+0x4100] ;  /* 0x00410000dcc0783b */ /* 0x002e700000000200 */
[----:B------:R-:W3:Y:S08]  /*5f00*/  LDSM.16.M88.4 R196, [R224+0x9100] ;  /* 0x00910000e0c4783b */ /* 0x000ef00000000200 */
[----:B------:R-:W0:Y:S08]  /*5f10*/  LDGDEPBAR ;  /* 0x00000000000079af */ /* 0x000e300000000000 */
[----:B------:R-:W4:Y:S08]  /*5f20*/  LDSM.16.M88.4 R108, [R220+0x4500] ;  /* 0x00450000dc6c783b */ /* 0x000f300000000200 */
[----:B------:R-:W5:Y:S08]  /*5f30*/  LDSM.16.M88.4 R200, [R220+0x4900] ;  /* 0x00490000dcc8783b */ /* 0x000f700000000200 */
[----:B------:R-:W2:Y:S01]  /*5f40*/  LDSM.16.M88.4 R204, [R220+0x4d00] ;  /* 0x004d0000dccc783b */ /* 0x000ea20000000200 */
[-C--:B-1----:R-:W-:Y:S07]  /*5f50*/  HMMA.16816.F32.BF16 R4, R188, R192.reuse, R4 ;  /* 0x000000c0bc04723c */ /* 0x082fee0000041804 */
[----:B------:R-:W-:Y:S01]  /*5f60*/  LDSM.16.M88.4 R208, [R225+0x8100] ;  /* 0x00810000e1d0783b */ /* 0x000fe20000000200 */
[C---:B---3--:R-:W-:Y:S07]  /*5f70*/  HMMA.16816.F32.BF16 R8, R196.reuse, R192, R8 ;  /* 0x000000c0c408723c */ /* 0x048fee0000041808 */
[----:B------:R-:W1:Y:S01]  /*5f80*/  LDSM.16.M88.4 R212, [R223+0x1000] ;  /* 0x00100000dfd4783b */ /* 0x000e620000000200 */
[-C--:B------:R-:W-:Y:S07]  /*5f90*/  HMMA.16816.F32.BF16 R12, R196, R194.reuse, R12 ;  /* 0x000000c2c40c723c */ /* 0x080fee000004180c */
[----:B------:R-:W3:Y:S01]  /*5fa0*/  LDSM.16.M88.4 R184, [R225+0x9100] ;  /* 0x00910000e1b8783b */ /* 0x000ee20000000200 */
[C---:B------:R-:W-:Y:S07]  /*5fb0*/  HMMA.16816.F32.BF16 R16, R188.reuse, R194, R16 ;  /* 0x000000c2bc10723c */ /* 0x040fee0000041810 */
[----:B------:R-:W1:Y:S01]  /*5fc0*/  LDSM.16.M88.4 R176, [R223+0x1400] ;  /* 0x00140000dfb0783b */ /* 0x000e620000000200 */
[-C--:B----4-:R-:W-:Y:S07]  /*5fd0*/  HMMA.16816.F32.BF16 R20, R188, R108.reuse, R20 ;  /* 0x0000006cbc14723c */ /* 0x090fee0000041814 */
[----:B------:R-:W-:Y:S01]  /*5fe0*/  LDSM.16.M88.4 R180, [R223+0x1c00] ;  /* 0x001c0000dfb4783b */ /* 0x000fe20000000200 */
[C---:B------:R-:W-:Y:S07]  /*5ff0*/  HMMA.16816.F32.BF16 R24, R196.reuse, R108, R24 ;  /* 0x0000006cc418723c */ /* 0x040fee0000041818 */
[----:B------:R-:W-:Y:S01]  /*6000*/  LDSM.16.M88.4 R192, [R220+0x5100] ;  /* 0x00510000dcc0783b */ /* 0x000fe20000000200 */
[-C--:B------:R-:W-:Y:S07]  /*6010*/  HMMA.16816.F32.BF16 R28, R196, R110.reuse, R28 ;  /* 0x0000006ec41c723c */ /* 0x080fee000004181c */
[----:B------:R-:W-:Y:S01]  /*6020*/  LDSM.16.M88.4 R216, [R223+0x2000] ;  /* 0x00200000dfd8783b */ /* 0x000fe20000000200 */
[C---:B------:R-:W-:Y:S07]  /*6030*/  HMMA.16816.F32.BF16 R32, R188.reuse, R110, R32 ;  /* 0x0000006ebc20723c */ /* 0x040fee0000041820 */
[----:B------:R-:W4:Y:S01]  /*6040*/  LDSM.16.M88.4 R108, [R223+0x1800] ;  /* 0x00180000df6c783b */ /* 0x000f220000000200 */
[-C--:B-----5:R-:W-:Y:S08]  /*6050*/  HMMA.16816.F32.BF16 R36, R188, R200.reuse, R36 ;  /* 0x000000c8bc24723c */ /* 0x0a0ff00000041824 */
[C---:B------:R-:W-:Y:S08]  /*6060*/  HMMA.16816.F32.BF16 R40, R196.reuse, R200, R40 ;  /* 0x000000c8c428723c */ /* 0x040ff00000041828 */
[-C--:B------:R-:W-:Y:S08]  /*6070*/  HMMA.16816.F32.BF16 R44, R196, R202.reuse, R44 ;  /* 0x000000cac42c723c */ /* 0x080ff0000004182c */
[C---:B------:R-:W-:Y:S01]  /*6080*/  HMMA.16816.F32.BF16 R48, R188.reuse, R202, R48 ;  /* 0x000000cabc30723c */ /* 0x040fe20000041830 */
[----:B------:R-:W-:Y:S07]  /*6090*/  LDSM.16.M88.4 R200, [R220+0x5500] ;  /* 0x00550000dcc8783b */ /* 0x000fee0000000200 */
[-C--:B--2---:R-:W-:Y:S08]  /*60a0*/  HMMA.16816.F32.BF16 R52, R188, R204.reuse, R52 ;  /* 0x000000ccbc34723c */ /* 0x084ff00000041834 */
[C---:B------:R-:W-:Y:S08]  /*60b0*/  HMMA.16816.F32.BF16 R56, R196.reuse, R204, R56 ;  /* 0x000000ccc438723c */ /* 0x040ff00000041838 */
[-C--:B------:R-:W-:Y:S01]  /*60c0*/  HMMA.16816.F32.BF16 R60, R196, R206.reuse, R60 ;  /* 0x000000cec43c723c */ /* 0x080fe2000004183c */
[----:B------:R-:W-:Y:S07]  /*60d0*/  LDSM.16.M88.4 R196, [R224+0xb100] ;  /* 0x00b10000e0c4783b */ /* 0x000fee0000000200 */
[----:B------:R-:W-:Y:S01]  /*60e0*/  HMMA.16816.F32.BF16 R64, R188, R206, R64 ;  /* 0x000000cebc40723c */ /* 0x000fe20000041840 */
[----:B------:R-:W2:Y:S07]  /*60f0*/  LDSM.16.M88.4 R188, [R224+0xa100] ;  /* 0x00a10000e0bc783b */ /* 0x000eae0000000200 */
[-C--:B-1----:R-:W-:Y:S01]  /*6100*/  HMMA.16816.F32.BF16 R4, R208, R212.reuse, R4 ;  /* 0x000000d4d004723c */ /* 0x082fe20000041804 */
[----:B------:R-:W1:Y:S07]  /*6110*/  LDSM.16.M88.4 R204, [R220+0x5900] ;  /* 0x00590000dccc783b */ /* 0x000e6e0000000200 */
[C---:B---3--:R-:W-:Y:S08]  /*6120*/  HMMA.16816.F32.BF16 R8, R184.reuse, R212, R8 ;  /* 0x000000d4b808723c */ /* 0x048ff00000041808 */
[-C--:B------:R-:W-:Y:S08]  /*6130*/  HMMA.16816.F32.BF16 R12, R184, R214.reuse, R12 ;  /* 0x000000d6b80c723c */ /* 0x080ff0000004180c */
[C---:B------:R-:W-:Y:S01]  /*6140*/  HMMA.16816.F32.BF16 R16, R208.reuse, R214, R16 ;  /* 0x000000d6d010723c */ /* 0x040fe20000041810 */
[----:B------:R-:W3:Y:S07]  /*6150*/  LDSM.16.M88.4 R212, [R220+0x5d00] ;  /* 0x005d0000dcd4783b */ /* 0x000eee0000000200 */
[-C--:B------:R-:W-:Y:S08]  /*6160*/  HMMA.16816.F32.BF16 R20, R208, R176.reuse, R20 ;  /* 0x000000b0d014723c */ /* 0x080ff00000041814 */
[C---:B------:R-:W-:Y:S08]  /*6170*/  HMMA.16816.F32.BF16 R24, R184.reuse, R176, R24 ;  /* 0x000000b0b818723c */ /* 0x040ff00000041818 */
[-C--:B------:R-:W-:Y:S08]  /*6180*/  HMMA.16816.F32.BF16 R28, R184, R178.reuse, R28 ;  /* 0x000000b2b81c723c */ /* 0x080ff0000004181c */
[C---:B------:R-:W-:Y:S01]  /*6190*/  HMMA.16816.F32.BF16 R32, R208.reuse, R178, R32 ;  /* 0x000000b2d020723c */ /* 0x040fe20000041820 */
[----:B------:R-:W5:Y:S07]  /*61a0*/  LDSM.16.M88.4 R176, [R225+0xa100] ;  /* 0x00a10000e1b0783b */ /* 0x000f6e0000000200 */
[-C--:B----4-:R-:W-:Y:S08]  /*61b0*/  HMMA.16816.F32.BF16 R36, R208, R108.reuse, R36 ;  /* 0x0000006cd024723c */ /* 0x090ff00000041824 */
[C---:B------:R-:W-:Y:S08]  /*61c0*/  HMMA.16816.F32.BF16 R40, R184.reuse, R108, R40 ;  /* 0x0000006cb828723c */ /* 0x040ff00000041828 */
[-C--:B------:R-:W-:Y:S08]  /*61d0*/  HMMA.16816.F32.BF16 R44, R184, R110.reuse, R44 ;  /* 0x0000006eb82c723c */ /* 0x080ff0000004182c */
[C---:B------:R-:W-:Y:S01]  /*61e0*/  HMMA.16816.F32.BF16 R48, R208.reuse, R110, R48 ;  /* 0x0000006ed030723c */ /* 0x040fe20000041830 */
[----:B------:R-:W4:Y:S07]  /*61f0*/  LDSM.16.M88.4 R108, [R225+0xb100] ;  /* 0x00b10000e16c783b */ /* 0x000f2e0000000200 */
[-C--:B------:R-:W-:Y:S08]  /*6200*/  HMMA.16816.F32.BF16 R52, R208, R180.reuse, R52 ;  /* 0x000000b4d034723c */ /* 0x080ff00000041834 */
[C---:B------:R-:W-:Y:S08]  /*6210*/  HMMA.16816.F32.BF16 R56, R184.reuse, R180, R56 ;  /* 0x000000b4b838723c */ /* 0x040ff00000041838 */
[-C--:B------:R-:W-:Y:S08]  /*6220*/  HMMA.16816.F32.BF16 R60, R184, R182.reuse, R60 ;  /* 0x000000b6b83c723c */ /* 0x080ff0000004183c */
[----:B------:R-:W-:Y:S08]  /*6230*/  HMMA.16816.F32.BF16 R64, R208, R182, R64 ;  /* 0x000000b6d040723c */ /* 0x000ff00000041840 */
[-C--:B--2---:R-:W-:Y:S08]  /*6240*/  HMMA.16816.F32.BF16 R4, R188, R192.reuse, R4 ;  /* 0x000000c0bc04723c */ /* 0x084ff00000041804 */
[C---:B------:R-:W-:Y:S08]  /*6250*/  HMMA.16816.F32.BF16 R8, R196.reuse, R192, R8 ;  /* 0x000000c0c408723c */ /* 0x040ff00000041808 */
[-C--:B------:R-:W-:Y:S08]  /*6260*/  HMMA.16816.F32.BF16 R12, R196, R194.reuse, R12 ;  /* 0x000000c2c40c723c */ /* 0x080ff0000004180c */
[C---:B------:R-:W-:Y:S08]  /*6270*/  HMMA.16816.F32.BF16 R16, R188.reuse, R194, R16 ;  /* 0x000000c2bc10723c */ /* 0x040ff00000041810 */
[-C--:B------:R-:W-:Y:S08]  /*6280*/  HMMA.16816.F32.BF16 R20, R188, R200.reuse, R20 ;  /* 0x000000c8bc14723c */ /* 0x080ff00000041814 */
[C---:B------:R-:W-:Y:S08]  /*6290*/  HMMA.16816.F32.BF16 R24, R196.reuse, R200, R24 ;  /* 0x000000c8c418723c */ /* 0x040ff00000041818 */
[-C--:B------:R-:W-:Y:S08]  /*62a0*/  HMMA.16816.F32.BF16 R28, R196, R202.reuse, R28 ;  /* 0x000000cac41c723c */ /* 0x080ff0000004181c */
[C---:B------:R-:W-:Y:S08]  /*62b0*/  HMMA.16816.F32.BF16 R32, R188.reuse, R202, R32 ;  /* 0x000000cabc20723c */ /* 0x040ff00000041820 */
[-C--:B-1----:R-:W-:Y:S08]  /*62c0*/  HMMA.16816.F32.BF16 R36, R188, R204.reuse, R36 ;  /* 0x000000ccbc24723c */ /* 0x082ff00000041824 */
[C---:B------:R-:W-:Y:S08]  /*62d0*/  HMMA.16816.F32.BF16 R40, R196.reuse, R204, R40 ;  /* 0x000000ccc428723c */ /* 0x040ff00000041828 */
[-C--:B------:R-:W-:Y:S08]  /*62e0*/  HMMA.16816.F32.BF16 R44, R196, R206.reuse, R44 ;  /* 0x000000cec42c723c */ /* 0x080ff0000004182c */
[C---:B------:R-:W-:Y:S08]  /*62f0*/  HMMA.16816.F32.BF16 R48, R188.reuse, R206, R48 ;  /* 0x000000cebc30723c */ /* 0x040ff00000041830 */
[-C--:B---3--:R-:W-:Y:S08]  /*6300*/  HMMA.16816.F32.BF16 R52, R188, R212.reuse, R52 ;  /* 0x000000d4bc34723c */ /* 0x088ff00000041834 */
[C---:B------:R-:W-:Y:S08]  /*6310*/  HMMA.16816.F32.BF16 R56, R196.reuse, R212, R56 ;  /* 0x000000d4c438723c */ /* 0x040ff00000041838 */
[-C--:B------:R-:W-:Y:S08]  /*6320*/  HMMA.16816.F32.BF16 R60, R196, R214.reuse, R60 ;  /* 0x000000d6c43c723c */ /* 0x080ff0000004183c */
[----:B------:R-:W-:Y:S08]  /*6330*/  HMMA.16816.F32.BF16 R64, R188, R214, R64 ;  /* 0x000000d6bc40723c */ /* 0x000ff00000041840 */
[-C--:B-----5:R-:W-:Y:S08]  /*6340*/  HMMA.16816.F32.BF16 R4, R176, R216.reuse, R4 ;  /* 0x000000d8b004723c */ /* 0x0a0ff00000041804 */
[C---:B----4-:R-:W-:Y:S08]  /*6350*/  HMMA.16816.F32.BF16 R8, R108.reuse, R216, R8 ;  /* 0x000000d86c08723c */ /* 0x050ff00000041808 */
[-C--:B------:R-:W-:Y:S08]  /*6360*/  HMMA.16816.F32.BF16 R12, R108, R218.reuse, R12 ;  /* 0x000000da6c0c723c */ /* 0x080ff0000004180c */
[----:B------:R-:W-:Y:S01]  /*6370*/  FMUL.FTZ R4, R4, c[0x0][0x320] ;  /* 0x0000c80004047a20 */ /* 0x000fe20000410000 */
[C---:B------:R-:W-:Y:S03]  /*6380*/  HMMA.16816.F32.BF16 R16, R176.reuse, R218, R16 ;  /* 0x000000dab010723c */ /* 0x040fe60000041810 */
[----:B------:R-:W1:Y:S01]  /*6390*/  MUFU.TANH R183, R4 ;  /* 0x0000000400b77308 */ /* 0x000e620000002400 */
[----:B------:R-:W-:Y:S02]  /*63a0*/  FMUL.FTZ R5, R5, c[0x0][0x320] ;  /* 0x0000c80005057a20 */ /* 0x000fe40000410000 */
[----:B------:R-:W-:Y:S02]  /*63b0*/  FMUL.FTZ R6, R6, c[0x0][0x320] ;  /* 0x0000c80006067a20 */ /* 0x000fe40000410000 */
[----:B------:R-:W-:Y:S04]  /*63c0*/  FMUL.FTZ R7, R7, c[0x0][0x320] ;  /* 0x0000c80007077a20 */ /* 0x000fe80000410000 */
[----:B------:R-:W-:Y:S01]  /*63d0*/  FMUL.FTZ R8, R8, c[0x0][0x320] ;  /* 0x0000c80008087a20 */ /* 0x000fe20000410000 */
[----:B------:R-:W2:Y:S01]  /*63e0*/  MUFU.TANH R182, R5 ;  /* 0x0000000500b67308 */ /* 0x000ea20000002400 */
[----:B------:R-:W-:Y:S02]  /*63f0*/  FMUL.FTZ R9, R9, c[0x0][0x320] ;  /* 0x0000c80009097a20 */ /* 0x000fe40000410000 */
[----:B------:R-:W-:Y:S02]  /*6400*/  FMUL.FTZ R10, R10, c[0x0][0x320] ;  /* 0x0000c8000a0a7a20 */ /* 0x000fe40000410000 */
[----:B------:R-:W-:Y:S02]  /*6410*/  FMUL.FTZ R11, R11, c[0x0][0x320] ;  /* 0x0000c8000b0b7a20 */ /* 0x000fe40000410000 */
[----:B------:R-:W-:Y:S02]  /*6420*/  FMUL.FTZ R14, R14, c[0x0][0x320] ;  /* 0x0000c8000e0e7a20 */ /* 0x000fe40000410000 */
[----:B------:R-:W-:Y:S01]  /*6430*/  FMUL.FTZ R15, R15, c[0x0][0x320] ;  /* 0x0000c8000f0f7a20 */ /* 0x000fe20000410000 */
[----:B------:R-:W3:Y:S01]  /*6440*/  MUFU.TANH R186, R6 ;  /* 0x0000000600ba7308 */ /* 0x000ee20000002400 */
[----:B------:R-:W-:Y:S02]  /*6450*/  FMUL.FTZ R16, R16, c[0x0][0x320] ;  /* 0x0000c80010107a20 */ /* 0x000fe40000410000 */
[----:B------:R-:W-:Y:S02]  /*6460*/  FMUL.FTZ R17, R17, c[0x0][0x320] ;  /* 0x0000c80011117a20 */ /* 0x000fe40000410000 */
[----:B------:R-:W-:Y:S02]  /*6470*/  FMUL.FTZ R18, R18, c[0x0][0x320] ;  /* 0x0000c80012127a20 */ /* 0x000fe40000410000 */
[----:B------:R-:W-:Y:S02]  /*6480*/  FMUL.FTZ R19, R19, c[0x0][0x320] ;  /* 0x0000c80013137a20 */ /* 0x000fe40000410000 */
[----:B------:R-:W-:Y:S01]  /*6490*/  FMUL.FTZ R12, R12, c[0x0][0x320] ;  /* 0x0000c8000c0c7a20 */ /* 0x000fe20000410000 */
[----:B------:R4:W1:Y:S01]  /*64a0*/  MUFU.TANH R185, R7 ;  /* 0x0000000700b97308 */ /* 0x0008620000002400 */
[----:B------:R-:W-:Y:S09]  /*64b0*/  FMUL.FTZ R13, R13, c[0x0][0x320] ;  /* 0x0000c8000d0d7a20 */ /* 0x000ff20000410000 */
[----:B------:R-:W1:Y:S10]  /*64c0*/  MUFU.TANH R189, R8 ;  /* 0x0000000800bd7308 */ /* 0x000e740000002400 */
[----:B------:R-:W1:Y:S01]  /*64d0*/  MUFU.TANH R184, R9 ;  /* 0x0000000900b87308 */ /* 0x000e620000002400 */
[----:B----4-:R-:W4:Y:S09]  /*64e0*/  LDSM.16.M88.4 R4, [R223+0x2400] ;  /* 0x00240000df04783b */ /* 0x010f320000000200 */
[----:B------:R-:W1:Y:S10]  /*64f0*/  MUFU.TANH R187, R10 ;  /* 0x0000000a00bb7308 */ /* 0x000e740000002400 */
[----:B------:R5:W1:Y:S10]  /*6500*/  MUFU.TANH R188, R11 ;  /* 0x0000000b00bc7308 */ /* 0x000a740000002400 */
[----:B------:R1:W1:Y:S10]  /*6510*/  MUFU.TANH R181, R12 ;  /* 0x0000000c00b57308 */ /* 0x0002740000002400 */
[----:B------:R1:W1:Y:S01]  /*6520*/  MUFU.TANH R180, R13 ;  /* 0x0000000d00b47308 */ /* 0x0002620000002400 */
[----:B-----5:R-:W5:Y:S01]  /*6530*/  LDSM.16.M88.4 R8, [R223+0x2800] ;  /* 0x00280000df08783b */ /* 0x020f620000000200 */
[-C--:B----4-:R-:W-:Y:S08]  /*6540*/  HMMA.16816.F32.BF16 R20, R176, R4.reuse, R20 ;  /* 0x00000004b014723c */ /* 0x090ff00000041814 */
[----:B------:R-:W4:Y:S01]  /*6550*/  MUFU.TANH R14, R14 ;  /* 0x0000000e000e7308 */ /* 0x000f220000002400 */
[C---:B------:R-:W-:Y:S09]  /*6560*/  HMMA.16816.F32.BF16 R24, R108.reuse, R4, R24 ;  /* 0x000000046c18723c */ /* 0x040ff20000041818 */
[----:B------:R-:W1:Y:S01]  /*6570*/  MUFU.TANH R15, R15 ;  /* 0x0000000f000f7308 */ /* 0x000e620000002400 */
[-C--:B------:R-:W-:Y:S08]  /*6580*/  HMMA.16816.F32.BF16 R28, R108, R6.reuse, R28 ;  /* 0x000000066c1c723c */ /* 0x080ff0000004181c */
[C---:B------:R-:W-:Y:S01]  /*6590*/  HMMA.16816.F32.BF16 R32, R176.reuse, R6, R32 ;  /* 0x00000006b020723c */ /* 0x040fe20000041820 */
[----:B------:R-:W1:Y:S01]  /*65a0*/  MUFU.TANH R16, R16 ;  /* 0x0000001000107308 */ /* 0x000e620000002400 */
[----:B------:R-:W1:Y:S01]  /*65b0*/  LDSM.16.M88.4 R4, [R223+0x2c00] ;  /* 0x002c0000df04783b */ /* 0x000e620000000200 */
[----:B------:R-:W-:Y:S04]  /*65c0*/  DEPBAR.LE SB0, 0x0 ;  /* 0x000080000000791a */ /* 0x000fe80000000000 */
[----:B------:R-:W-:Y:S02]  /*65d0*/  FMUL.FTZ R20, R20, c[0x0][0x320] ;  /* 0x0000c80014147a20 */ /* 0x000fe40000410000 */
[----:B------:R-:W-:Y:S02]  /*65e0*/  FMUL.FTZ R21, R21, c[0x0][0x320] ;  /* 0x0000c80015157a20 */ /* 0x000fe40000410000 */
[----:B------:R-:W1:Y:S01]  /*65f0*/  MUFU.TANH R17, R17 ;  /* 0x0000001100117308 */ /* 0x000e620000002400 */
[----:B------:R-:W-:Y:S01]  /*6600*/  BAR.SYNC.DEFER_BLOCKING 0x0 ;  /* 0x0000000000007b1d */ /* 0x000fe20000010000 */
[----:B------:R-:W-:Y:S01]  /*6610*/  FMUL.FTZ R22, R22, c[0x0][0x320] ;  /* 0x0000c80016167a20 */ /* 0x000fe20000410000 */
[-C--:B-----5:R-:W-:Y:S05]  /*6620*/  HMMA.16816.F32.BF16 R36, R176, R8.reuse, R36 ;  /* 0x00000008b024723c */ /* 0x0a0fea0000041824 */
[----:B------:R-:W-:Y:S02]  /*6630*/  FMUL.FTZ R23, R23, c[0x0][0x320] ;  /* 0x0000c80017177a20 */ /* 0x000fe40000410000 */
[----:B------:R-:W1:Y:S01]  /*6640*/  MUFU.TANH R18, R18 ;  /* 0x0000001200127308 */ /* 0x000e620000002400 */
[----:B------:R-:W-:Y:S01]  /*6650*/  FMUL.FTZ R24, R24, c[0x0][0x320] ;  /* 0x0000c80018187a20 */ /* 0x000fe20000410000 */
[C---:B------:R-:W-:Y:S04]  /*6660*/  HMMA.16816.F32.BF16 R40, R108.reuse, R8, R40 ;  /* 0x000000086c28723c */ /* 0x040fe80000041828 */
[----:B------:R-:W-:Y:S02]  /*6670*/  FMUL.FTZ R25, R25, c[0x0][0x320] ;  /* 0x0000c80019197a20 */ /* 0x000fe40000410000 */
[----:B------:R-:W-:Y:S02]  /*6680*/  FMUL.FTZ R26, R26, c[0x0][0x320] ;  /* 0x0000c8001a1a7a20 */ /* 0x000fe40000410000 */
[----:B------:R-:W2:Y:S01]  /*6690*/  MUFU.TANH R19, R19 ;  /* 0x0000001300137308 */ /* 0x000ea20000002400 */
[-C--:B------:R-:W-:Y:S03]  /*66a0*/  HMMA.16816.F32.BF16 R44, R108, R10.reuse, R44 ;  /* 0x0000000a6c2c723c */ /* 0x080fe6000004182c */
[----:B------:R-:W-:Y:S02]  /*66b0*/  FMUL.FTZ R27, R27, c[0x0][0x320] ;  /* 0x0000c8001b1b7a20 */ /* 0x000fe40000410000 */
[----:B------:R-:W-:Y:S02]  /*66c0*/  FMUL.FTZ R28, R28, c[0x0][0x320] ;  /* 0x0000c8001c1c7a20 */ /* 0x000fe40000410000 */
[----:B------:R-:W-:Y:S01]  /*66d0*/  FMUL.FTZ R29, R29, c[0x0][0x320] ;  /* 0x0000c8001d1d7a20 */ /* 0x000fe20000410000 */
[C---:B------:R-:W-:Y:S01]  /*66e0*/  HMMA.16816.F32.BF16 R48, R176.reuse, R10, R48 ;  /* 0x0000000ab030723c */ /* 0x040fe20000041830 */
[----:B------:R2:W2:Y:S03]  /*66f0*/  MUFU.TANH R190, R20 ;  /* 0x0000001400be7308 */ /* 0x0004a60000002400 */
[----:B------:R-:W-:Y:S02]  /*6700*/  FMUL.FTZ R30, R30, c[0x0][0x320] ;  /* 0x0000c8001e1e7a20 */ /* 0x000fe40000410000 */
[----:B------:R-:W-:Y:S02]  /*6710*/  FMUL.FTZ R31, R31, c[0x0][0x320] ;  /* 0x0000c8001f1f7a20 */ /* 0x000fe40000410000 */
[-C--:B-1----:R-:W-:Y:S03]  /*6720*/  HMMA.16816.F32.BF16 R52, R176, R4.reuse, R52 ;  /* 0x00000004b034723c */ /* 0x082fe60000041834 */
[----:B------:R1:W1:Y:S01]  /*6730*/  MUFU.TANH R191, R21 ;  /* 0x0000001500bf7308 */ /* 0x0002620000002400 */
[----:B------:R-:W-:Y:S02]  /*6740*/  FMUL.FTZ R32, R32, c[0x0][0x320] ;  /* 0x0000c80020207a20 */ /* 0x000fe40000410000 */
[----:B------:R-:W-:Y:S02]  /*6750*/  FMUL.FTZ R33, R33, c[0x0][0x320] ;  /* 0x0000c80021217a20 */ /* 0x000fe40000410000 */
[C---:B------:R-:W-:Y:S04]  /*6760*/  HMMA.16816.F32.BF16 R56, R108.reuse, R4, R56 ;  /* 0x000000046c38723c */ /* 0x040fe80000041838 */
[----:B------:R-:W-:Y:S01]  /*6770*/  FMUL.FTZ R34, R34, c[0x0][0x320] ;  /* 0x0000c80022227a20 */ /* 0x000fe20000410000 */
[----:B------:R1:W1:Y:S01]  /*6780*/  MUFU.TANH R194, R22 ;  /* 0x0000001600c27308 */ /* 0x0002620000002400 */
[----:B------:R-:W-:Y:S02]  /*6790*/  FMUL.FTZ R35, R35, c[0x0][0x320] ;  /* 0x0000c80023237a20 */ /* 0x000fe40000410000 */
[-C--:B------:R-:W-:Y:S04]  /*67a0*/  HMMA.16816.F32.BF16 R60, R108, R6.reuse, R60 ;  /* 0x000000066c3c723c */ /* 0x080fe8000004183c */
[----:B------:R-:W-:Y:S02]  /*67b0*/  FMUL.FTZ R36, R36, c[0x0][0x320] ;  /* 0x0000c80024247a20 */ /* 0x000fe40000410000 */
[----:B------:R-:W-:Y:S01]  /*67c0*/  FMUL.FTZ R37, R37, c[0x0][0x320] ;  /* 0x0000c80025257a20 */ /* 0x000fe20000410000 */
[----:B------:R1:W1:Y:S01]  /*67d0*/  MUFU.TANH R196, R23 ;  /* 0x0000001700c47308 */ /* 0x0002620000002400 */
[----:B------:R-:W-:Y:S04]  /*67e0*/  HMMA.16816.F32.BF16 R64, R176, R6, R64 ;  /* 0x00000006b040723c */ /* 0x000fe80000041840 */
[----:B------:R-:W-:Y:S02]  /*67f0*/  FMUL.FTZ R38, R38, c[0x0][0x320] ;  /* 0x0000c80026267a20 */ /* 0x000fe40000410000 */
[----:B------:R-:W-:Y:S02]  /*6800*/  FMUL.FTZ R39, R39, c[0x0][0x320] ;  /* 0x0000c80027277a20 */ /* 0x000fe40000410000 */
[----:B------:R-:W-:Y:S01]  /*6810*/  FMUL.FTZ R40, R40, c[0x0][0x320] ;  /* 0x0000c80028287a20 */ /* 0x000fe20000410000 */
[----:B------:R1:W1:Y:S03]  /*6820*/  MUFU.TANH R199, R24 ;  /* 0x0000001800c77308 */ /* 0x0002660000002400 */
[----:B------:R-:W-:Y:S02]  /*6830*/  FMUL.FTZ R41, R41, c[0x0][0x320] ;  /* 0x0000c80029297a20 */ /* 0x000fe40000410000 */
[----:B------:R-:W-:Y:S02]  /*6840*/  FMUL.FTZ R42, R42, c[0x0][0x320] ;  /* 0x0000c8002a2a7a20 */ /* 0x000fe40000410000 */
[----:B------:R-:W-:Y:S02]  /*6850*/  FMUL.FTZ R43, R43, c[0x0][0x320] ;  /* 0x0000c8002b2b7a20 */ /* 0x000fe40000410000 */
[----:B------:R-:W-:Y:S01]  /*6860*/  FMUL.FTZ R44, R44, c[0x0][0x320] ;  /* 0x0000c8002c2c7a20 */ /* 0x000fe20000410000 */
[----:B------:R1:W1:Y:S01]  /*6870*/  MUFU.TANH R198, R25 ;  /* 0x0000001900c67308 */ /* 0x0002620000002400 */
[----:B------:R-:W-:Y:S02]  /*6880*/  FMUL.FTZ R45, R45, c[0x0][0x320] ;  /* 0x0000c8002d2d7a20 */ /* 0x000fe40000410000 */
        /* <DEDUP_REMOVED lines=25> */
[----:B------:R-:W-:Y:S05]  /*6a20*/  FMUL.FTZ R67, R67, c[0x0][0x320] ;  /* 0x0000c80043437a20 */ /* 0x000fea0000410000 */
[----:B------:R1:W1:Y:S10]  /*6a30*/  MUFU.TANH R204, R30 ;  /* 0x0000001e00cc7308 */ /* 0x0002740000002400 */
        /* <DEDUP_REMOVED lines=36> */
[----:B------:R1:W1:Y:S02]  /*6c80*/  MUFU.TANH R236, R67 ;  /* 0x0000004300ec7308 */ /* 0x0002640000002400 */
[----:B-1234-:R-:W-:-:S05]  /*6c90*/  @P4 BRA `(.L_x_14) ;  /* 0xffffe92000004947 */ /* 0x01efca000383ffff */
.L_x_13:
[----:B------:R-:W-:Y:S01]  /*6ca0*/  FMNMX.FTZ R0, R183, R3, !PT ;  /* 0x00000003b7007209 */ /* 0x000fe20007810000 */
[----:B------:R-:W-:Y:S01]  /*6cb0*/  LDSM.16.MT88.4 R20, [R221+0x100] ;  /* 0x00010000dd14783b */ /* 0x000fe20000004200 */
[----:B------:R-:W-:Y:S02]  /*6cc0*/  FMNMX.FTZ R2, R189, R106, !PT ;  /* 0x0000006abd027209 */ /* 0x000fe40007810000 */
[----:B------:R-:W-:Y:S02]  /*6cd0*/  FMNMX.FTZ R0, R182, R0, !PT ;  /* 0x00000000b6007209 */ /* 0x000fe40007810000 */
[----:B------:R-:W-:Y:S02]  /*6ce0*/  FMNMX.FTZ R2, R184, R2, !PT ;  /* 0x00000002b8027209 */ /* 0x000fe40007810000 */
[----:B------:R-:W-:Y:S01]  /*6cf0*/  FMNMX.FTZ R0, R16, R0, !PT ;  /* 0x0000000010007209 */ /* 0x000fe20007810000 */
[----:B------:R-:W-:Y:S01]  /*6d00*/  LDSM.16.MT88.4 R36, [R222+0x100] ;  /* 0x00010000de24783b */ /* 0x000fe20000004200 */
[----:B--2---:R-:W-:Y:S02]  /*6d10*/  FMNMX.FTZ R4, R186, R100, !PT ;  /* 0x00000064ba047209 */ /* 0x004fe40007810000 */
[----:B------:R-:W-:Y:S02]  /*6d20*/  FMNMX.FTZ R0, R17, R0, !PT ;  /* 0x0000000011007209 */ /* 0x000fe40007810000 */
[----:B------:R-:W-:Y:S02]  /*6d30*/  FMNMX.FTZ R2, R181, R2, !PT ;  /* 0x00000002b5027209 */ /* 0x000fe40007810000 */
[----:B------:R-:W-:Y:S01]  /*6d40*/  FMNMX.FTZ R0, R190, R0, !PT ;  /* 0x00000000be007209 */ /* 0x000fe20007810000 */
[----:B------:R-:W-:Y:S01]  /*6d50*/  LDSM.16.MT88.4 R52, [R221+0x1100] ;  /* 0x00110000dd34783b */ /* 0x000fe20000004200 */
[----:B------:R-:W-:Y:S02]  /*6d60*/  FMNMX.FTZ R4, R185, R4, !PT ;  /* 0x00000004b9047209 */ /* 0x000fe40007810000 */
[----:B------:R-:W-:Y:S02]  /*6d70*/  FMNMX.FTZ R0, R191, R0, !PT ;  /* 0x00000000bf007209 */ /* 0x000fe40007810000 */
[----:B------:R-:W-:Y:S02]  /*6d80*/  FMNMX.FTZ R2, R180, R2, !PT ;  /* 0x00000002b4027209 */ /* 0x000fe40007810000 */
[----:B------:R-:W-:Y:S01]  /*6d90*/  FMNMX.FTZ R0, R193, R0, !PT ;  /* 0x00000000c1007209 */ /* 0x000fe20007810000 */
[----:B------:R-:W0:Y:S01]  /*6da0*/  LDGDEPBAR ;  /* 0x00000000000079af */ /* 0x000e220000000000 */
[----:B------:R-:W-:Y:S02]  /*6db0*/  FMNMX.FTZ R4, R18, R4, !PT ;  /* 0x0000000412047209 */ /* 0x000fe40007810000 */
        /* <DEDUP_REMOVED lines=19> */
[----:B------:R-:W-:Y:S01]  /*6ef0*/  FMNMX.FTZ R2, R215, R2, !PT ;  /* 0x00000002d7027209 */ /* 0x000fe20007810000 */
[----:B------:R-:W-:Y:S01]  /*6f00*/  SHFL.BFLY PT, R7, R0, 0x2, 0x1f ;  /* 0x0c401f0000077f89 */ /* 0x000fe200000e0000 */
        /* <DEDUP_REMOVED lines=19> */
[----:B------:R-:W-:Y:S03]  /*7040*/  FMNMX.FTZ R5, R200, R5, !PT ;  /* 0x00000005c8057209 */ /* 0x000fe60007810000 */
[----:B------:R-:W1:Y:S01]  /*7050*/  SHFL.BFLY PT, R6, R4, 0x2, 0x1f ;  /* 0x0c401f0004067f89 */ /* 0x000e6200000e0000 */
[----:B------:R-:W-:Y:S04]  /*7060*/  FMNMX.FTZ R5, R201, R5, !PT ;  /* 0x00000005c9057209 */ /* 0x000fe80007810000 */
[----:B------:R-:W-:Y:S04]  /*7070*/  FMNMX.FTZ R5, R204, R5, !PT ;  /* 0x00000005cc057209 */ /* 0x000fe80007810000 */
[----:B------:R-:W-:Y:S04]  /*7080*/  FMNMX.FTZ R5, R205, R5, !PT ;  /* 0x00000005cd057209 */ /* 0x000fe80007810000 */
[----:B------:R-:W-:Y:S02]  /*7090*/  FMNMX.FTZ R5, R218, R5, !PT ;  /* 0x00000005da057209 */ /* 0x000fe40007810000 */
[----:B-1----:R-:W-:Y:S02]  /*70a0*/  FMNMX.FTZ R4, R4, R6, !PT ;  /* 0x0000000604047209 */ /* 0x002fe40007810000 */
[----:B------:R-:W-:Y:S02]  /*70b0*/  FMNMX.FTZ R0, R0, R7, !PT ;  /* 0x0000000700007209 */ /* 0x000fe40007810000 */
[----:B------:R-:W-:Y:S01]  /*70c0*/  FMNMX.FTZ R103, R2, R103, !PT ;  /* 0x0000006702677209 */ /* 0x000fe20007810000 */
[----:B------:R-:W1:Y:S01]  /*70d0*/  SHFL.BFLY PT, R104, R4, 0x1, 0x1f ;  /* 0x0c201f0004687f89 */ /* 0x000e6200000e0000 */
[----:B------:R-:W-:Y:S04]  /*70e0*/  FMNMX.FTZ R2, R229, R5, !PT ;  /* 0x00000005e5027209 */ /* 0x000fe80007810000 */
[----:B------:R-:W-:Y:S03]  /*70f0*/  FMNMX.FTZ R2, R233, R2, !PT ;  /* 0x00000002e9027209 */ /* 0x000fe60007810000 */
[----:B------:R-:W2:Y:S01]  /*7100*/  SHFL.BFLY PT, R105, R0, 0x1, 0x1f ;  /* 0x0c201f0000697f89 */ /* 0x000ea200000e0000 */
[----:B------:R-:W-:Y:S07]  /*7110*/  FMNMX.FTZ R2, R234, R2, !PT ;  /* 0x00000002ea027209 */ /* 0x000fee0007810000 */
[----:B------:R-:W3:Y:S01]  /*7120*/  SHFL.BFLY PT, R5, R103, 0x1, 0x1f ;  /* 0x0c201f0067057f89 */ /* 0x000ee200000e0000 */
[----:B-1----:R-:W-:Y:S05]  /*7130*/  FMNMX.FTZ R104, R4, R104, !PT ;  /* 0x0000006804687209 */ /* 0x002fea0007810000 */
[----:B------:R-:W-:Y:S01]  /*7140*/  FMUL.FTZ R111, R104, c[0x0][0x2d0] ;  /* 0x0000b400686f7a20 */ /* 0x000fe20000410000 */
[----:B--2---:R-:W-:Y:S03]  /*7150*/  FMNMX.FTZ R105, R0, R105, !PT ;  /* 0x0000006900697209 */ /* 0x004fe60007810000 */
[--C-:B------:R-:W-:Y:S02]  /*7160*/  FFMA.FTZ R64, R197, c[0x0][0x2d0], -R111.reuse ;  /* 0x0000b400c5407a23 */ /* 0x100fe4000001086f */
[----:B------:R-:W-:Y:S02]  /*7170*/  FFMA.FTZ R60, R195, c[0x0][0x2d0], -R111 ;  /* 0x0000b400c33c7a23 */ /* 0x000fe4000001086f */
[C---:B------:R-:W-:Y:S01]  /*7180*/  FADD.FTZ R0, -R105.reuse, R3 ;  /* 0x0000000369007221 */ /* 0x040fe20000010100 */
[----:B------:R-:W-:Y:S01]  /*7190*/  FMNMX.FTZ R3, R242, R2, !PT ;  /* 0x00000002f2037209 */ /* 0x000fe20007810000 */
[----:B------:R-:W-:Y:S01]  /*71a0*/  FMUL.FTZ R110, R105, c[0x0][0x2d0] ;  /* 0x0000b400696e7a20 */ /* 0x000fe20000410000 */
[----:B---3--:R-:W-:Y:S01]  /*71b0*/  FMNMX.FTZ R103, R103, R5, !PT ;  /* 0x0000000567677209 */ /* 0x008fe20007810000 */
[----:B------:R-:W-:Y:S01]  /*71c0*/  FMUL.FTZ R2, R0, c[0x0][0x2d0] ;  /* 0x0000b40000027a20 */ /* 0x000fe20000410000 */
[----:B------:R-:W-:Y:S01]  /*71d0*/  FMNMX.FTZ R0, R244, R3, !PT ;  /* 0x00000003f4007209 */ /* 0x000fe20007810000 */
[--C-:B------:R-:W-:Y:S02]  /*71e0*/  FFMA.FTZ R4, R183, c[0x0][0x2d0], -R110.reuse ;  /* 0x0000b400b7047a23 */ /* 0x100fe4000001086e */
[----:B------:R1:W2:Y:S01]  /*71f0*/  MUFU.EX2 R102, R2 ;  /* 0x0000000200667308 */ /* 0x0002a20000000800 */
[----:B------:R-:W-:Y:S01]  /*7200*/  FMNMX.FTZ R0, R108, R0, !PT ;  /* 0x000000006c007209 */ /* 0x000fe20007810000 */
[----:B------:R-:W-:Y:S02]  /*7210*/  FMUL.FTZ R176, R103, c[0x0][0x2d0] ;  /* 0x0000b40067b07a20 */ /* 0x000fe40000410000 */
[----:B------:R-:W-:Y:S01]  /*7220*/  FFMA.FTZ R56, R192, c[0x0][0x2d0], -R110 ;  /* 0x0000b400c0387a23 */ /* 0x000fe2000001086e */
[----:B------:R-:W-:Y:S01]  /*7230*/  FMNMX.FTZ R0, R109, R0, !PT ;  /* 0x000000006d007209 */ /* 0x000fe20007810000 */
[--C-:B------:R-:W-:Y:S02]  /*7240*/  FFMA.FTZ R44, R194, c[0x0][0x2d0], -R111.reuse ;  /* 0x0000b400c22c7a23 */ /* 0x100fe4000001086f */
[--C-:B------:R-:W-:Y:S02]  /*7250*/  FFMA.FTZ R48, R196, c[0x0][0x2d0], -R111.reuse ;  /* 0x0000b400c4307a23 */ /* 0x100fe4000001086f */
[----:B------:R-:W3:Y:S01]  /*7260*/  SHFL.BFLY PT, R3, R0, 0x2, 0x1f ;  /* 0x0c401f0000037f89 */ /* 0x000ee200000e0000 */
[----:B------:R-:W-:Y:S01]  /*7270*/  MUFU.EX2 R183, R4 ;  /* 0x0000000400b77308 */ /* 0x000fe20000000800 */
[----:B-1----:R-:W-:Y:S02]  /*7280*/  FADD.FTZ R2, -R104, R100 ;  /* 0x0000006468027221 */ /* 0x002fe40000010100 */
[----:B--2---:R-:W-:Y:S02]  /*7290*/  FMUL.FTZ R49, R102, R157 ;  /* 0x0000009d66317220 */ /* 0x004fe40000410000 */
[----:B------:R-:W-:Y:S02]  /*72a0*/  FMUL.FTZ R2, R2, c[0x0][0x2d0] ;  /* 0x0000b40002027a20 */ /* 0x000fe40000410000 */
[C---:B------:R-:W-:Y:S03]  /*72b0*/  FMUL.FTZ R65, R102.reuse, R173 ;  /* 0x000000ad66417220 */ /* 0x040fe60000410000 */
[----:B------:R1:W2:Y:S01]  /*72c0*/  MUFU.EX2 R101, R2 ;  /* 0x0000000200657308 */ /* 0x0002a20000000800 */
[----:B------:R-:W-:Y:S01]  /*72d0*/  FMUL.FTZ R68, R102, R68 ;  /* 0x0000004466447220 */ /* 0x000fe20000410000 */
[----:B---3--:R-:W-:Y:S01]  /*72e0*/  FMNMX.FTZ R0, R0, R3, !PT ;  /* 0x0000000300007209 */ /* 0x008fe20007810000 */
[----:B------:R-:W-:Y:S02]  /*72f0*/  FFMA.FTZ R3, R17, c[0x0][0x2d0], -R110 ;  /* 0x0000b40011037a23 */ /* 0x000fe4000001086e */
[C---:B------:R-:W-:Y:S02]  /*7300*/  FMUL.FTZ R17, R102.reuse, R125 ;  /* 0x0000007d66117220 */ /* 0x040fe40000410000 */
[C---:B------:R-:W-:Y:S02]  /*7310*/  FMUL.FTZ R69, R102.reuse, R69 ;  /* 0x0000004566457220 */ /* 0x040fe40000410000 */
[C---:B------:R-:W-:Y:S01]  /*7320*/  FMUL.FTZ R80, R102.reuse, R80 ;  /* 0x0000005066507220 */ /* 0x040fe20000410000 */
[----:B------:R3:W-:Y:S01]  /*7330*/  MUFU.EX2 R34, R3 ;  /* 0x0000000300227308 */ /* 0x0007e20000000800 */
[C---:B------:R-:W-:Y:S02]  /*7340*/  FMUL.FTZ R81, R102.reuse, R81 ;  /* 0x0000005166517220 */ /* 0x040fe40000410000 */
[C---:B------:R-:W-:Y:S02]  /*7350*/  FMUL.FTZ R84, R102.reuse, R84 ;  /* 0x0000005466547220 */ /* 0x040fe40000410000 */
[C---:B------:R-:W-:Y:S02]  /*7360*/  FMUL.FTZ R85, R102.reuse, R85 ;  /* 0x0000005566557220 */ /* 0x040fe40000410000 */
[C---:B------:R-:W-:Y:S02]  /*7370*/  FMUL.FTZ R96, R102.reuse, R96 ;  /* 0x0000006066607220 */ /* 0x040fe40000410000 */
[----:B------:R-:W-:Y:S02]  /*7380*/  FMUL.FTZ R97, R102, R97 ;  /* 0x0000006166617220 */ /* 0x000fe40000410000 */
[----:B-1----:R-:W-:Y:S02]  /*7390*/  FADD.FTZ R2, -R103, R106 ;  /* 0x0000006a67027221 */ /* 0x002fe40000010100 */
[C---:B--2---:R-:W-:Y:S02]  /*73a0*/  FMUL.FTZ R6, R101.reuse, R118 ;  /* 0x0000007665067220 */ /* 0x044fe40000410000 */
[----:B------:R-:W-:Y:S02]  /*73b0*/  FMUL.FTZ R2, R2, c[0x0][0x2d0] ;  /* 0x0000b40002027a20 */ /* 0x000fe40000410000 */
[----:B------:R-:W-:Y:S02]  /*73c0*/  FMUL.FTZ R7, R101, R119 ;  /* 0x0000007765077220 */ /* 0x000fe40000410000 */
[----:B------:R1:W2:Y:S01]  /*73d0*/  MUFU.EX2 R100, R2 ;  /* 0x0000000200647308 */ /* 0x0002a20000000800 */
[----:B------:R-:W-:Y:S02]  /*73e0*/  FFMA.FTZ R106, R199, c[0x0][0x2d0], -R176 ;  /* 0x0000b400c76a7a23 */ /* 0x000fe400000108b0 */
[--C-:B---3--:R-:W-:Y:S02]  /*73f0*/  FFMA.FTZ R3, R186, c[0x0][0x2d0], -R111.reuse ;  /* 0x0000b400ba037a23 */ /* 0x108fe4000001086f */
[C---:B------:R-:W-:Y:S02]  /*7400*/  FMUL.FTZ R50, R101.reuse, R158 ;  /* 0x0000009e65327220 */ /* 0x040fe40000410000 */
        /* <DEDUP_REMOVED lines=8> */
[----:B------:R-:W-:Y:S02]  /*7490*/  FMUL.FTZ R87, R101, R87 ;  /* 0x0000005765577220 */ /* 0x000fe40000410000 */
[--C-:B-1----:R-:W-:Y:S02]  /*74a0*/  FFMA.FTZ R2, R182, c[0x0][0x2d0], -R110.reuse ;  /* 0x0000b400b6027a23 */ /* 0x102fe4000001086e */
[----:B------:R1:W-:Y:S01]  /*74b0*/  MUFU.EX2 R182, R3 ;  /* 0x0000000300b67308 */ /* 0x0003e20000000800 */
[C---:B--2---:R-:W-:Y:S02]  /*74c0*/  FMUL.FTZ R12, R100.reuse, R120 ;  /* 0x00000078640c7220 */ /* 0x044fe40000410000 */
[C---:B------:R-:W-:Y:S02]  /*74d0*/  FMUL.FTZ R13, R100.reuse, R121 ;  /* 0x00000079640d7220 */ /* 0x040fe40000410000 */
[C---:B------:R-:W-:Y:S02]  /*74e0*/  FMUL.FTZ R24, R100.reuse, R132 ;  /* 0x0000008464187220 */ /* 0x040fe40000410000 */
[C---:B------:R-:W-:Y:S02]  /*74f0*/  FMUL.FTZ R25, R100.reuse, R133 ;  /* 0x0000008564197220 */ /* 0x040fe40000410000 */
[C---:B------:R-:W-:Y:S01]  /*7500*/  FMUL.FTZ R28, R100.reuse, R136 ;  /* 0x00000088641c7220 */ /* 0x040fe20000410000 */
[----:B------:R2:W-:Y:S01]  /*7510*/  MUFU.EX2 R8, R2 ;  /* 0x0000000200087308 */ /* 0x0005e20000000800 */
[----:B------:R-:W-:Y:S01]  /*7520*/  MOV R136, R246 ;  /* 0x000000f600887202 */ /* 0x000fe20000000f00 */
[C---:B------:R-:W-:Y:S02]  /*7530*/  FMUL.FTZ R29, R100.reuse, R137 ;  /* 0x00000089641d7220 */ /* 0x040fe40000410000 */
[C---:B------:R-:W-:Y:S02]  /*7540*/  FMUL.FTZ R41, R100.reuse, R149 ;  /* 0x0000009564297220 */ /* 0x040fe40000410000 */
[C---:B------:R-:W-:Y:S02]  /*7550*/  FMUL.FTZ R45, R100.reuse, R153 ;  /* 0x00000099642d7220 */ /* 0x040fe40000410000 */
[C---:B------:R-:W-:Y:S02]  /*7560*/  FMUL.FTZ R57, R100.reuse, R165 ;  /* 0x000000a564397220 */ /* 0x040fe40000410000 */
[----:B------:R3:W-:Y:S01]  /*7570*/  MUFU.EX2 R133, R60 ;  /* 0x0000003c00857308 */ /* 0x0007e20000000800 */
[C---:B------:R-:W-:Y:S02]  /*7580*/  FMUL.FTZ R61, R100.reuse, R169 ;  /* 0x000000a9643d7220 */ /* 0x040fe40000410000 */
[C---:B------:R-:W-:Y:S02]  /*7590*/  FMUL.FTZ R72, R100.reuse, R72 ;  /* 0x0000004864487220 */ /* 0x040fe40000410000 */
[--C-:B-1----:R-:W-:Y:S02]  /*75a0*/  FFMA.FTZ R3, R185, c[0x0][0x2d0], -R111.reuse ;  /* 0x0000b400b9037a23 */ /* 0x102fe4000001086f */
[C---:B------:R-:W-:Y:S02]  /*75b0*/  FMUL.FTZ R73, R100.reuse, R73 ;  /* 0x0000004964497220 */ /* 0x040fe40000410000 */
[C---:B------:R-:W-:Y:S01]  /*75c0*/  FMUL.FTZ R76, R100.reuse, R76 ;  /* 0x0000004c644c7220 */ /* 0x040fe20000410000 */
[----:B------:R1:W4:Y:S01]  /*75d0*/  MUFU.EX2 R32, R3 ;  /* 0x0000000300207308 */ /* 0x0003220000000800 */
[C---:B------:R-:W-:Y:S02]  /*75e0*/  FMUL.FTZ R77, R100.reuse, R77 ;  /* 0x0000004d644d7220 */ /* 0x040fe40000410000 */
[----:B------:R-:W-:Y:S02]  /*75f0*/  FMUL.FTZ R88, R100, R88 ;  /* 0x0000005864587220 */ /* 0x000fe40000410000 */
[----:B--2---:R-:W-:Y:S02]  /*7600*/  FFMA.FTZ R2, R16, c[0x0][0x2d0], -R110 ;  /* 0x0000b40010027a23 */ /* 0x004fe4000001086e */
[----:B------:R-:W-:Y:S02]  /*7610*/  FMUL.FTZ R16, R102, R124 ;  /* 0x0000007c66107220 */ /* 0x000fe40000410000 */
[C---:B------:R-:W-:Y:S01]  /*7620*/  FMUL.FTZ R89, R100.reuse, R89 ;  /* 0x0000005964597220 */ /* 0x040fe20000410000 */
[----:B------:R2:W5:Y:S01]  /*7630*/  MUFU.EX2 R9, R2 ;  /* 0x0000000200097308 */ /* 0x0005620000000800 */
[C---:B------:R-:W-:Y:S02]  /*7640*/  FMUL.FTZ R92, R100.reuse, R92 ;  /* 0x0000005c645c7220 */ /* 0x040fe40000410000 */
[C---:B------:R-:W-:Y:S02]  /*7650*/  FMUL.FTZ R93, R100.reuse, R93 ;  /* 0x0000005d645d7220 */ /* 0x040fe40000410000 */
[----:B---3--:R-:W-:Y:S02]  /*7660*/  FMUL.FTZ R60, R100, R168 ;  /* 0x000000a8643c7220 */ /* 0x008fe40000410000 */
[C---:B------:R-:W-:Y:S02]  /*7670*/  FMUL.FTZ R98, R101.reuse, R98 ;  /* 0x0000006265627220 */ /* 0x040fe40000410000 */
[C---:B------:R-:W-:Y:S02]  /*7680*/  FMUL.FTZ R99, R101.reuse, R99 ;  /* 0x0000006365637220 */ /* 0x040fe40000410000 */
[--C-:B-1----:R-:W-:Y:S01]  /*7690*/  FFMA.FTZ R3, R18, c[0x0][0x2d0], -R111.reuse ;  /* 0x0000b40012037a23 */ /* 0x102fe2000001086f */
[----:B----4-:R-:W-:Y:S01]  /*76a0*/  MOV R137, R32 ;  /* 0x0000002000897202 */ /* 0x010fe20000000f00 */
[----:B------:R-:W-:Y:S02]  /*76b0*/  FMUL.FTZ R18, R101, R126 ;  /* 0x0000007e65127220 */ /* 0x000fe40000410000 */
[----:B------:R1:W3:Y:S01]  /*76c0*/  MUFU.EX2 R4, R3 ;  /* 0x0000000300047308 */ /* 0x0002e20000000800 */
[----:B--2---:R-:W2:Y:S01]  /*76d0*/  SHFL.BFLY PT, R2, R0, 0x1, 0x1f ;  /* 0x0c201f0000027f89 */ /* 0x004ea200000e0000 */
[----:B-----5:R-:W-:Y:S01]  /*76e0*/  MOV R185, R9 ;  /* 0x0000000900b97202 */ /* 0x020fe20000000f00 */
[----:B------:R-:W-:Y:S03]  /*76f0*/  FMUL.FTZ R9, R100, R113 ;  /* 0x0000007164097220 */ /* 0x000fe60000410000 */
[----:B------:R-:W-:Y:S01]  /*7700*/  F2FP.BF16.PACK_AB R118, R34, R185 ;  /* 0x000000b92276723e */ /* 0x000fe200000010ff */
[--C-:B-1----:R-:W-:Y:S04]  /*7710*/  FFMA.FTZ R3, R189, c[0x0][0x2d0], -R176.reuse ;  /* 0x0000b400bd037a23 */ /* 0x102fe800000108b0 */
[----:B------:R1:W4:Y:S01]  /*7720*/  MUFU.EX2 R35, R3 ;  /* 0x0000000300237308 */ /* 0x0003220000000800 */
[----:B--2---:R-:W-:Y:S01]  /*7730*/  FMNMX.FTZ R2, R2, R0, !PT ;  /* 0x0000000002027209 */ /* 0x004fe20007810000 */
[----:B------:R-:W-:Y:S02]  /*7740*/  FFMA.FTZ R0, R19, c[0x0][0x2d0], -R111 ;  /* 0x0000b40013007a23 */ /* 0x000fe4000001086f */
[----:B------:R-:W-:Y:S02]  /*7750*/  FMUL.FTZ R19, R101, R127 ;  /* 0x0000007f65137220 */ /* 0x000fe40000410000 */
[----:B------:R-:W-:Y:S04]  /*7760*/  LDSM.16.MT88.4 R124, [R221+0x2100] ;  /* 0x00210000dd7c783b */ /* 0x000fe80000004200 */
[----:B------:R2:W-:Y:S01]  /*7770*/  MUFU.EX2 R5, R0 ;  /* 0x0000000000057308 */ /* 0x0005e20000000800 */
[----:B-1----:R-:W-:Y:S01]  /*7780*/  FFMA.FTZ R3, R184, c[0x0][0x2d0], -R176 ;  /* 0x0000b400b8037a23 */ /* 0x002fe200000108b0 */
[----:B---3--:R-:W-:Y:S02]  /*7790*/  MOV R184, R4 ;  /* 0x0000000400b87202 */ /* 0x008fe40000000f00 */
[----:B----4-:R-:W-:Y:S06]  /*77a0*/  MOV R132, R35 ;  /* 0x0000002300847202 */ /* 0x010fec0000000f00 */
[----:B------:R1:W-:Y:S01]  /*77b0*/  MUFU.EX2 R33, R3 ;  /* 0x0000000300217308 */ /* 0x0003e20000000800 */
[----:B--2---:R-:W-:Y:S02]  /*77c0*/  FADD.FTZ R0, -R2, R107 ;  /* 0x0000006b02007221 */ /* 0x004fe40000010100 */
[----:B------:R-:W-:Y:S02]  /*77d0*/  FFMA.FTZ R107, R207, c[0x0][0x2d0], -R110 ;  /* 0x0000b400cf6b7a23 */ /* 0x000fe4000001086e */
[----:B------:R-:W-:Y:S06]  /*77e0*/  FMUL.FTZ R0, R0, c[0x0][0x2d0] ;  /* 0x0000b40000007a20 */ /* 0x000fec0000410000 */
[----:B------:R-:W2:Y:S01]  /*77f0*/  MUFU.EX2 R0, R0 ;  /* 0x0000000000007308 */ /* 0x000ea20000000800 */
[--C-:B-1----:R-:W-:Y:S09]  /*7800*/  FFMA.FTZ R3, R181, c[0x0][0x2d0], -R176.reuse ;  /* 0x0000b400b5037a23 */ /* 0x102ff200000108b0 */
[----:B------:R1:W-:Y:S01]  /*7810*/  MUFU.EX2 R186, R3 ;  /* 0x0000000300ba7308 */ /* 0x0003e20000000800 */
[C---:B--2---:R-:W-:Y:S02]  /*7820*/  FMUL.FTZ R10, R0.reuse, R114 ;  /* 0x00000072000a7220 */ /* 0x044fe40000410000 */
[C---:B------:R-:W-:Y:S02]  /*7830*/  FMUL.FTZ R11, R0.reuse, R115 ;  /* 0x00000073000b7220 */ /* 0x040fe40000410000 */
[C---:B------:R-:W-:Y:S02]  /*7840*/  FMUL.FTZ R26, R0.reuse, R134 ;  /* 0x00000086001a7220 */ /* 0x040fe40000410000 */
[C---:B------:R-:W-:Y:S03]  /*7850*/  FMUL.FTZ R27, R0.reuse, R135 ;  /* 0x00000087001b7220 */ /* 0x040fe60000410000 */
[----:B------:R2:W-:Y:S01]  /*7860*/  MUFU.EX2 R134, R56 ;  /* 0x0000003800867308 */ /* 0x0005e20000000800 */
[C---:B------:R-:W-:Y:S02]  /*7870*/  FMUL.FTZ R31, R0.reuse, R139 ;  /* 0x0000008b001f7220 */ /* 0x040fe40000410000 */
[----:B------:R-:W-:Y:S01]  /*7880*/  FMUL.FTZ R30, R0, R138 ;  /* 0x0000008a001e7220 */ /* 0x000fe20000410000 */
[----:B------:R-:W-:Y:S01]  /*7890*/  MOV R138, R33 ;  /* 0x00000021008a7202 */ /* 0x000fe20000000f00 */
[----:B-1----:R-:W-:Y:S01]  /*78a0*/  FFMA.FTZ R3, R180, c[0x0][0x2d0], -R176 ;  /* 0x0000b400b4037a23 */ /* 0x002fe200000108b0 */
[----:B------:R-:W-:Y:S01]  /*78b0*/  MOV R180, R8 ;  /* 0x0000000800b47202 */ /* 0x000fe20000000f00 */
[----:B------:R-:W-:Y:S01]  /*78c0*/  FMUL.FTZ R8, R100, R112 ;  /* 0x0000007064087220 */ /* 0x000fe20000410000 */
[----:B------:R-:W-:Y:S01]  /*78d0*/  F2FP.BF16.PACK_AB R112, R33, R35 ;  /* 0x000000232170723e */ /* 0x000fe200000010ff */
[----:B------:R-:W-:Y:S01]  /*78e0*/  FMUL.FTZ R35, R101, R143 ;  /* 0x0000008f65237220 */ /* 0x000fe20000410000 */
[----:B------:R-:W1:Y:S01]  /*78f0*/  MUFU.EX2 R40, R3 ;  /* 0x0000000300287308 */ /* 0x000e620000000800 */
[----:B------:R-:W-:Y:S02]  /*7900*/  FMUL.FTZ R33, R102, R141 ;  /* 0x0000008d66217220 */ /* 0x000fe40000410000 */
[C---:B------:R-:W-:Y:S02]  /*7910*/  FMUL.FTZ R42, R0.reuse, R150 ;  /* 0x00000096002a7220 */ /* 0x040fe40000410000 */
[C---:B------:R-:W-:Y:S02]  /*7920*/  FMUL.FTZ R43, R0.reuse, R151 ;  /* 0x00000097002b7220 */ /* 0x040fe40000410000 */
[C---:B------:R-:W-:Y:S02]  /*7930*/  FMUL.FTZ R46, R0.reuse, R154 ;  /* 0x0000009a002e7220 */ /* 0x040fe40000410000 */
[C---:B------:R-:W-:Y:S01]  /*7940*/  FMUL.FTZ R47, R0.reuse, R155 ;  /* 0x0000009b002f7220 */ /* 0x040fe20000410000 */
[----:B------:R3:W-:Y:S01]  /*7950*/  MUFU.EX2 R141, R48 ;  /* 0x00000030008d7308 */ /* 0x0007e20000000800 */
[C---:B------:R-:W-:Y:S02]  /*7960*/  FMUL.FTZ R58, R0.reuse, R166 ;  /* 0x000000a6003a7220 */ /* 0x040fe40000410000 */
[----:B------:R-:W-:Y:S02]  /*7970*/  FMUL.FTZ R59, R0, R167 ;  /* 0x000000a7003b7220 */ /* 0x000fe40000410000 */
[----:B--2---:R-:W-:Y:S02]  /*7980*/  FMUL.FTZ R56, R100, R164 ;  /* 0x000000a464387220 */ /* 0x004fe40000410000 */
[C---:B------:R-:W-:Y:S02]  /*7990*/  FMUL.FTZ R62, R0.reuse, R170 ;  /* 0x000000aa003e7220 */ /* 0x040fe40000410000 */
[C---:B------:R-:W-:Y:S01]  /*79a0*/  FMUL.FTZ R63, R0.reuse, R171 ;  /* 0x000000ab003f7220 */ /* 0x040fe20000410000 */
[----:B------:R2:W-:Y:S01]  /*79b0*/  MUFU.EX2 R135, R64 ;  /* 0x0000004000877308 */ /* 0x0005e20000000800 */
[C---:B------:R-:W-:Y:S02]  /*79c0*/  FMUL.FTZ R74, R0.reuse, R74 ;  /* 0x0000004a004a7220 */ /* 0x040fe40000410000 */
[----:B------:R-:W-:Y:S01]  /*79d0*/  FMUL.FTZ R75, R0, R75 ;  /* 0x0000004b004b7220 */ /* 0x000fe20000410000 */
[----:B-1----:R-:W-:Y:S01]  /*79e0*/  F2FP.BF16.PACK_AB R114, R40, R186 ;  /* 0x000000ba2872723e */ /* 0x002fe200000010ff */
[----:B------:R-:W-:Y:S01]  /*79f0*/  FMUL.FTZ R3, R2, c[0x0][0x2d0] ;  /* 0x0000b40002037a20 */ /* 0x000fe20000410000 */
[----:B------:R-:W-:Y:S01]  /*7a00*/  MOV R139, R40 ;  /* 0x00000028008b7202 */ /* 0x000fe20000000f00 */
[----:B------:R-:W-:Y:S02]  /*7a10*/  FFMA.FTZ R40, R191, c[0x0][0x2d0], -R110 ;  /* 0x0000b400bf287a23 */ /* 0x000fe4000001086e */
[--C-:B------:R-:W-:Y:S01]  /*7a20*/  FFMA.FTZ R4, R187, c[0x0][0x2d0], -R3.reuse ;  /* 0x0000b400bb047a23 */ /* 0x100fe20000010803 */
[----:B------:R-:W-:Y:S01]  /*7a30*/  MOV R187, R5 ;  /* 0x0000000500bb7202 */ /* 0x000fe20000000f00 */
[----:B------:R-:W-:Y:S01]  /*7a40*/  FMUL.FTZ R5, R102, R117 ;  /* 0x0000007566057220 */ /* 0x000fe20000410000 */
[----:B------:R-:W-:Y:S01]  /*7a50*/  F2FP.BF16.PACK_AB R117, R32, R182 ;  /* 0x000000b62075723e */ /* 0x000fe200000010ff */
[----:B------:R1:W-:Y:S01]  /*7a60*/  MUFU.EX2 R216, R4 ;  /* 0x0000000400d87308 */ /* 0x0003e20000000800 */
[----:B------:R-:W-:Y:S01]  /*7a70*/  F2FP.BF16.PACK_AB R119, R187, R184 ;  /* 0x000000b8bb77723e */ /* 0x000fe200000010ff */
[C---:B------:R-:W-:Y:S01]  /*7a80*/  FMUL.FTZ R32, R102.reuse, R140 ;  /* 0x0000008c66207220 */ /* 0x040fe20000410000 */
[----:B------:R-:W-:Y:S01]  /*7a90*/  MOV R140, R34 ;  /* 0x00000022008c7202 */ /* 0x000fe20000000f00 */
[----:B------:R-:W-:Y:S02]  /*7aa0*/  FMUL.FTZ R34, R101, R142 ;  /* 0x0000008e65227220 */ /* 0x000fe40000410000 */
[----:B---3--:R-:W-:Y:S02]  /*7ab0*/  FMUL.FTZ R48, R102, R156 ;  /* 0x0000009c66307220 */ /* 0x008fe40000410000 */
[----:B------:R-:W-:Y:S01]  /*7ac0*/  FMUL.FTZ R78, R0, R78 ;  /* 0x0000004e004e7220 */ /* 0x000fe20000410000 */
[----:B------:R-:W-:Y:S01]  /*7ad0*/  LDSM.16.MT88.4 R156, [R221+0x1d00] ;  /* 0x001d0000dd9c783b */ /* 0x000fe20000004200 */
[----:B------:R3:W-:Y:S01]  /*7ae0*/  MUFU.EX2 R191, R106 ;  /* 0x0000006a00bf7308 */ /* 0x0007e20000000800 */
[----:B--2---:R-:W-:Y:S02]  /*7af0*/  FMUL.FTZ R64, R102, R172 ;  /* 0x000000ac66407220 */ /* 0x004fe40000410000 */
[C---:B------:R-:W-:Y:S02]  /*7b00*/  FMUL.FTZ R79, R0.reuse, R79 ;  /* 0x0000004f004f7220 */ /* 0x040fe40000410000 */
[C---:B------:R-:W-:Y:S02]  /*7b10*/  FMUL.FTZ R90, R0.reuse, R90 ;  /* 0x0000005a005a7220 */ /* 0x040fe40000410000 */
[C---:B------:R-:W-:Y:S01]  /*7b20*/  FMUL.FTZ R91, R0.reuse, R91 ;  /* 0x0000005b005b7220 */ /* 0x040fe20000410000 */
[----:B------:R-:W-:Y:S01]  /*7b30*/  LDSM.16.MT88.4 R172, [R222+0x1d00] ;  /* 0x001d0000deac783b */ /* 0x000fe20000004200 */
[C---:B------:R-:W-:Y:S01]  /*7b40*/  FMUL.FTZ R94, R0.reuse, R94 ;  /* 0x0000005e005e7220 */ /* 0x040fe20000410000 */
[----:B------:R2:W-:Y:S01]  /*7b50*/  MUFU.EX2 R142, R40 ;  /* 0x00000028008e7308 */ /* 0x0005e20000000800 */
[----:B------:R-:W-:Y:S02]  /*7b60*/  FMUL.FTZ R95, R0, R95 ;  /* 0x0000005f005f7220 */ /* 0x000fe40000410000 */
[--C-:B------:R-:W-:Y:S02]  /*7b70*/  FFMA.FTZ R108, R108, c[0x0][0x2d0], -R3.reuse ;  /* 0x0000b4006c6c7a23 */ /* 0x100fe40000010803 */
[--C-:B-1----:R-:W-:Y:S05]  /*7b80*/  FFMA.FTZ R4, R188, c[0x0][0x2d0], -R3.reuse ;  /* 0x0000b400bc047a23 */ /* 0x102fea0000010803 */
[----:B------:R1:W4:Y:S01]  /*7b90*/  MUFU.EX2 R217, R4 ;  /* 0x0000000400d97308 */ /* 0x0003220000000800 */
[----:B---3--:R-:W-:Y:S02]  /*7ba0*/  FFMA.FTZ R106, R198, c[0x0][0x2d0], -R176 ;  /* 0x0000b400c66a7a23 */ /* 0x008fe400000108b0 */
[----:B--2---:R-:W-:Y:S02]  /*7bb0*/  FMUL.FTZ R40, R100, R148 ;  /* 0x0000009464287220 */ /* 0x004fe40000410000 */
[--C-:B-1----:R-:W-:Y:S01]  /*7bc0*/  FFMA.FTZ R4, R14, c[0x0][0x2d0], -R3.reuse ;  /* 0x0000b4000e047a23 */ /* 0x102fe20000010803 */
[----:B----4-:R-:W-:Y:S01]  /*7bd0*/  F2FP.BF16.PACK_AB R113, R217, R216 ;  /* 0x000000d8d971723e */ /* 0x010fe200000010ff */
[C---:B------:R-:W-:Y:S03]  /*7be0*/  FMUL.FTZ R14, R0.reuse, R122 ;  /* 0x0000007a000e7220 */ /* 0x040fe60000410000 */
[----:B------:R1:W-:Y:S02]  /*7bf0*/  MUFU.EX2 R219, R4 ;  /* 0x0000000400db7308 */ /* 0x0003e40000000800 */
[--C-:B-1----:R-:W-:Y:S02]  /*7c00*/  FFMA.FTZ R4, R15, c[0x0][0x2d0], -R3.reuse ;  /* 0x0000b4000f047a23 */ /* 0x102fe40000010803 */
[----:B------:R-:W-:Y:S06]  /*7c10*/  FMUL.FTZ R15, R0, R123 ;  /* 0x0000007b000f7220 */ /* 0x000fec0000410000 */
[----:B------:R1:W2:Y:S01]  /*7c20*/  MUFU.EX2 R228, R4 ;  /* 0x0000000400e47308 */ /* 0x0002a20000000800 */
[----:B------:R-:W3:Y:S01]  /*7c30*/  LDSM.16.MT88.4 R120, [R222+0x1100] ;  /* 0x00110000de78783b */ /* 0x000ee20000004200 */
[----:B-1----:R-:W-:Y:S01]  /*7c40*/  FMUL.FTZ R4, R102, R116 ;  /* 0x0000007466047220 */ /* 0x002fe20000410000 */
[----:B------:R-:W-:Y:S02]  /*7c50*/  F2FP.BF16.PACK_AB R116, R180, R183 ;  /* 0x000000b7b474723e */ /* 0x000fe400000010ff */
[----:B--2---:R-:W-:Y:S05]  /*7c60*/  F2FP.BF16.PACK_AB R115, R228, R219 ;  /* 0x000000dbe473723e */ /* 0x004fea00000010ff */
[-C--:B------:R-:W-:Y:S08]  /*7c70*/  HMMA.16816.F32.BF16 R4, R116, R20.reuse, R4 ;  /* 0x000000147404723c */ /* 0x080ff00000041804 */
[C---:B------:R-:W-:Y:S07]  /*7c80*/  HMMA.16816.F32.BF16 R8, R112.reuse, R20, R8 ;  /* 0x000000147008723c */ /* 0x040fee0000041808 */
[C---:B------:R-:W-:Y:S01]  /*7c90*/  FMUL.FTZ R20, R102.reuse, R128 ;  /* 0x0000008066147220 */ /* 0x040fe20000410000 */
[-C--:B------:R-:W-:Y:S04]  /*7ca0*/  HMMA.16816.F32.BF16 R12, R112, R22.reuse, R12 ;  /* 0x00000016700c723c */ /* 0x080fe8000004180c */
[----:B------:R-:W-:Y:S04]  /*7cb0*/  FMUL.FTZ R21, R102, R129 ;  /* 0x0000008166157220 */ /* 0x000fe80000410000 */
[C---:B------:R-:W-:Y:S07]  /*7cc0*/  HMMA.16816.F32.BF16 R16, R116.reuse, R22, R16 ;  /* 0x000000167410723c */ /* 0x040fee0000041810 */
[C---:B------:R-:W-:Y:S02]  /*7cd0*/  FMUL.FTZ R22, R101.reuse, R130 ;  /* 0x0000008265167220 */ /* 0x040fe40000410000 */
[C---:B------:R-:W-:Y:S02]  /*7ce0*/  FMUL.FTZ R23, R101.reuse, R131 ;  /* 0x0000008365177220 */ /* 0x040fe40000410000 */
[----:B------:R-:W-:Y:S05]  /*7cf0*/  LDSM.16.MT88.4 R128, [R222+0x500] ;  /* 0x00050000de80783b */ /* 0x000fea0000004200 */
[-C--:B------:R-:W-:Y:S08]  /*7d00*/  HMMA.16816.F32.BF16 R20, R116, R36.reuse, R20 ;  /* 0x000000247414723c */ /* 0x080ff00000041814 */
[C---:B------:R-:W-:Y:S07]  /*7d10*/  HMMA.16816.F32.BF16 R24, R112.reuse, R36, R24 ;  /* 0x000000247018723c */ /* 0x040fee0000041818 */
[--C-:B------:R-:W-:Y:S01]  /*7d20*/  FFMA.FTZ R36, R190, c[0x0][0x2d0], -R110.reuse ;  /* 0x0000b400be247a23 */ /* 0x100fe2000001086e */
[-C--:B------:R-:W-:Y:S01]  /*7d30*/  HMMA.16816.F32.BF16 R28, R112, R38.reuse, R28 ;  /* 0x00000026701c723c */ /* 0x080fe2000004181c */
[----:B------:R1:W-:Y:S03]  /*7d40*/  MUFU.EX2 R190, R44 ;  /* 0x0000002c00be7308 */ /* 0x0003e60000000800 */
[----:B------:R-:W-:Y:S04]  /*7d50*/  FMUL.FTZ R37, R102, R145 ;  /* 0x0000009166257220 */ /* 0x000fe80000410000 */
[C---:B------:R-:W-:Y:S03]  /*7d60*/  HMMA.16816.F32.BF16 R32, R116.reuse, R38, R32 ;  /* 0x000000267420723c */ /* 0x040fe60000041820 */
[----:B------:R2:W4:Y:S04]  /*7d70*/  MUFU.EX2 R143, R36 ;  /* 0x00000024008f7308 */ /* 0x0005280000000800 */
[C---:B------:R-:W-:Y:S02]  /*7d80*/  FMUL.FTZ R38, R101.reuse, R146 ;  /* 0x0000009265267220 */ /* 0x040fe40000410000 */
[----:B------:R-:W-:Y:S03]  /*7d90*/  FMUL.FTZ R39, R101, R147 ;  /* 0x0000009365277220 */ /* 0x000fe60000410000 */
[----:B-1----:R-:W-:Y:S02]  /*7da0*/  FMUL.FTZ R44, R100, R152 ;  /* 0x00000098642c7220 */ /* 0x002fe40000410000 */
[----:B--2---:R-:W-:Y:S02]  /*7db0*/  FMUL.FTZ R36, R102, R144 ;  /* 0x0000009066247220 */ /* 0x004fe40000410000 */
[----:B------:R1:W-:Y:S05]  /*7dc0*/  MUFU.EX2 R144, R106 ;  /* 0x0000006a00907308 */ /* 0x0003ea0000000800 */
[-C--:B------:R-:W-:Y:S08]  /*7dd0*/  HMMA.16816.F32.BF16 R36, R116, R52.reuse, R36 ;  /* 0x000000347424723c */ /* 0x080ff00000041824 */
[C---:B------:R-:W-:Y:S07]  /*7de0*/  HMMA.16816.F32.BF16 R40, R112.reuse, R52, R40 ;  /* 0x000000347028723c */ /* 0x040fee0000041828 */
[----:B------:R-:W-:Y:S01]  /*7df0*/  FFMA.FTZ R52, R193, c[0x0][0x2d0], -R110 ;  /* 0x0000b400c1347a23 */ /* 0x000fe2000001086e */
[-C--:B------:R-:W-:Y:S03]  /*7e00*/  HMMA.16816.F32.BF16 R44, R112, R54.reuse, R44 ;  /* 0x00000036702c723c */ /* 0x080fe6000004182c */
[----:B------:R2:W5:Y:S01]  /*7e10*/  MUFU.EX2 R181, R52 ;  /* 0x0000003400b57308 */ /* 0x0005620000000800 */
[--C-:B-1----:R-:W-:Y:S02]  /*7e20*/  FFMA.FTZ R106, R200, c[0x0][0x2d0], -R3.reuse ;  /* 0x0000b400c86a7a23 */ /* 0x102fe40000010803 */
[C---:B------:R-:W-:Y:S02]  /*7e30*/  FMUL.FTZ R53, R102.reuse, R161 ;  /* 0x000000a166357220 */ /* 0x040fe40000410000 */
[C---:B------:R-:W-:Y:S05]  /*7e40*/  HMMA.16816.F32.BF16 R48, R116.reuse, R54, R48 ;  /* 0x000000367430723c */ /* 0x040fea0000041830 */
[----:B------:R1:W-:Y:S02]  /*7e50*/  MUFU.EX2 R198, R106 ;  /* 0x0000006a00c67308 */ /* 0x0003e40000000800 */
[C---:B------:R-:W-:Y:S02]  /*7e60*/  FMUL.FTZ R54, R101.reuse, R162 ;  /* 0x000000a265367220 */ /* 0x040fe40000410000 */
[----:B------:R-:W-:Y:S03]  /*7e70*/  FMUL.FTZ R55, R101, R163 ;  /* 0x000000a365377220 */ /* 0x000fe60000410000 */
[----:B--2---:R-:W-:Y:S07]  /*7e80*/  FMUL.FTZ R52, R102, R160 ;  /* 0x000000a066347220 */ /* 0x004fee0000410000 */
[-C--:B---3--:R-:W-:Y:S03]  /*7e90*/  HMMA.16816.F32.BF16 R52, R116, R120.reuse, R52 ;  /* 0x000000787434723c */ /* 0x088fe60000041834 */
[--C-:B-1----:R-:W-:Y:S04]  /*7ea0*/  FFMA.FTZ R106, R201, c[0x0][0x2d0], -R3.reuse ;  /* 0x0000b400c96a7a23 */ /* 0x102fe80000010803 */
[----:B------:R1:W2:Y:S01]  /*7eb0*/  MUFU.EX2 R197, R106 ;  /* 0x0000006a00c57308 */ /* 0x0002a20000000800 */
[C---:B------:R-:W-:Y:S08]  /*7ec0*/  HMMA.16816.F32.BF16 R56, R112.reuse, R120, R56 ;  /* 0x000000787038723c */ /* 0x040ff00000041838 */
[-C--:B------:R-:W-:Y:S08]  /*7ed0*/  HMMA.16816.F32.BF16 R60, R112, R122.reuse, R60 ;  /* 0x0000007a703c723c */ /* 0x080ff0000004183c */
[C---:B------:R-:W-:Y:S01]  /*7ee0*/  HMMA.16816.F32.BF16 R64, R116.reuse, R122, R64 ;  /* 0x0000007a7440723c */ /* 0x040fe20000041840 */
[----:B------:R-:W3:Y:S03]  /*7ef0*/  LDSM.16.MT88.4 R120, [R222+0x2100] ;  /* 0x00210000de78783b */ /* 0x000ee60000004200 */
[--C-:B-1----:R-:W-:Y:S04]  /*7f00*/  FFMA.FTZ R106, R202, c[0x0][0x2d0], -R176.reuse ;  /* 0x0000b400ca6a7a23 */ /* 0x102fe800000108b0 */
[-C--:B------:R-:W-:Y:S01]  /*7f10*/  HMMA.16816.F32.BF16 R68, R116, R124.reuse, R68 ;  /* 0x0000007c7444723c */ /* 0x080fe20000041844 */
[----:B------:R1:W-:Y:S07]  /*7f20*/  MUFU.EX2 R252, R106 ;  /* 0x0000006a00fc7308 */ /* 0x0003ee0000000800 */
[C---:B------:R-:W-:Y:S08]  /*7f30*/  HMMA.16816.F32.BF16 R72, R112.reuse, R124, R72 ;  /* 0x0000007c7048723c */ /* 0x040ff00000041848 */
[-C--:B------:R-:W-:Y:S08]  /*7f40*/  HMMA.16816.F32.BF16 R76, R112, R126.reuse, R76 ;  /* 0x0000007e704c723c */ /* 0x080ff0000004184c */
[C---:B------:R-:W-:Y:S01]  /*7f50*/  HMMA.16816.F32.BF16 R80, R116.reuse, R126, R80 ;  /* 0x0000007e7450723c */ /* 0x040fe20000041850 */
[----:B------:R-:W2:Y:S03]  /*7f60*/  LDSM.16.MT88.4 R124, [R221+0x500] ;  /* 0x00050000dd7c783b */ /* 0x000ea60000004200 */
[----:B-1----:R-:W-:Y:S04]  /*7f70*/  FFMA.FTZ R106, R203, c[0x0][0x2d0], -R176 ;  /* 0x0000b400cb6a7a23 */ /* 0x002fe800000108b0 */
[----:B------:R1:W1:Y:S01]  /*7f80*/  MUFU.EX2 R251, R106 ;  /* 0x0000006a00fb7308 */ /* 0x0002620000000800 */
[-C--:B---3--:R-:W-:Y:S08]  /*7f90*/  HMMA.16816.F32.BF16 R84, R116, R120.reuse, R84 ;  /* 0x000000787454723c */ /* 0x088ff00000041854 */
[C---:B------:R-:W-:Y:S08]  /*7fa0*/  HMMA.16816.F32.BF16 R88, R112.reuse, R120, R88 ;  /* 0x000000787058723c */ /* 0x040ff00000041858 */
[-C--:B------:R-:W-:Y:S04]  /*7fb0*/  HMMA.16816.F32.BF16 R92, R112, R122.reuse, R92 ;  /* 0x0000007a705c723c */ /* 0x080fe8000004185c */
[--C-:B-1----:R-:W-:Y:S04]  /*7fc0*/  FFMA.FTZ R106, R204, c[0x0][0x2d0], -R3.reuse ;  /* 0x0000b400cc6a7a23 */ /* 0x102fe80000010803 */
[----:B------:R-:W-:Y:S01]  /*7fd0*/  HMMA.16816.F32.BF16 R96, R116, R122, R96 ;  /* 0x0000007a7460723c */ /* 0x000fe20000041860 */
[----:B------:R-:W1:Y:S01]  /*7fe0*/  LDSM.16.MT88.4 R120, [R221+0x1500] ;  /* 0x00150000dd78783b */ /* 0x000e620000004200 */
[----:B------:R3:W-:Y:S02]  /*7ff0*/  MUFU.EX2 R195, R106 ;  /* 0x0000006a00c37308 */ /* 0x0007e40000000800 */
[----:B----4-:R-:W-:Y:S02]  /*8000*/  F2FP.BF16.PACK_AB R112, R142, R143 ;  /* 0x0000008f8e70723e */ /* 0x010fe400000010ff */
[----:B-----5:R-:W-:Y:S02]  /*8010*/  F2FP.BF16.PACK_AB R114, R134, R181 ;  /* 0x000000b58672723e */ /* 0x020fe400000010ff */
[----:B------:R-:W-:Y:S04]  /*8020*/  F2FP.BF16.PACK_AB R113, R141, R190 ;  /* 0x000000be8d71723e */ /* 0x000fe800000010ff */
[----:B------:R-:W-:Y:S02]  /*8030*/  F2FP.BF16.PACK_AB R115, R135, R133 ;  /* 0x000000858773723e */ /* 0x000fe400000010ff */
[----:B------:R-:W-:Y:S02]  /*8040*/  F2FP.BF16.PACK_AB R116, R144, R191 ;  /* 0x000000bf9074723e */ /* 0x000fe400000010ff */
[----:B--2---:R-:W-:Y:S02]  /*8050*/  F2FP.BF16.PACK_AB R117, R197, R198 ;  /* 0x000000c6c575723e */ /* 0x004fe400000010ff */
[----:B------:R-:W-:Y:S01]  /*8060*/  F2FP.BF16.PACK_AB R118, R251, R252 ;  /* 0x000000fcfb76723e */ /* 0x000fe200000010ff */
[-C--:B------:R-:W-:Y:S05]  /*8070*/  HMMA.16816.F32.BF16 R4, R112, R124.reuse, R4 ;  /* 0x0000007c7004723c */ /* 0x080fea0000041804 */
[----:B---3--:R-:W-:Y:S04]  /*8080*/  FFMA.FTZ R106, R205, c[0x0][0x2d0], -R3 ;  /* 0x0000b400cd6a7a23 */ /* 0x008fe80000010803 */
[----:B------:R2:W3:Y:S03]  /*8090*/  MUFU.EX2 R192, R106 ;  /* 0x0000006a00c07308 */ /* 0x0004e60000000800 */
[--C-:B--2---:R-:W-:Y:S01]  /*80a0*/  FFMA.FTZ R106, R210, c[0x0][0x2d0], -R110.reuse ;  /* 0x0000b400d26a7a23 */ /* 0x104fe2000001086e */
[----:B---3--:R-:W-:Y:S06]  /*80b0*/  F2FP.BF16.PACK_AB R119, R192, R195 ;  /* 0x000000c3c077723e */ /* 0x008fec00000010ff */
[----:B------:R2:W-:Y:S01]  /*80c0*/  MUFU.EX2 R248, R106 ;  /* 0x0000006a00f87308 */ /* 0x0005e20000000800 */
[C---:B------:R-:W-:Y:S08]  /*80d0*/  HMMA.16816.F32.BF16 R8, R116.reuse, R124, R8 ;  /* 0x0000007c7408723c */ /* 0x040ff00000041808 */
[-C--:B------:R-:W-:Y:S08]  /*80e0*/  HMMA.16816.F32.BF16 R12, R116, R126.reuse, R12 ;  /* 0x0000007e740c723c */ /* 0x080ff0000004180c */
[C---:B------:R-:W-:Y:S01]  /*80f0*/  HMMA.16816.F32.BF16 R16, R112.reuse, R126, R16 ;  /* 0x0000007e7010723c */ /* 0x040fe20000041810 */
[----:B------:R-:W3:Y:S03]  /*8100*/  LDSM.16.MT88.4 R124, [R222+0x1500] ;  /* 0x00150000de7c783b */ /* 0x000ee60000004200 */
[----:B--2---:R-:W-:Y:S04]  /*8110*/  FFMA.FTZ R106, R211, c[0x0][0x2d0], -R110 ;  /* 0x0000b400d36a7a23 */ /* 0x004fe8000001086e */
[-C--:B------:R-:W-:Y:S01]  /*8120*/  HMMA.16816.F32.BF16 R20, R112, R128.reuse, R20 ;  /* 0x000000807014723c */ /* 0x080fe20000041814 */
[----:B------:R2:W4:Y:S07]  /*8130*/  MUFU.EX2 R249, R106 ;  /* 0x0000006a00f97308 */ /* 0x00052e0000000800 */
[C---:B------:R-:W-:Y:S08]  /*8140*/  HMMA.16816.F32.BF16 R24, R116.reuse, R128, R24 ;  /* 0x000000807418723c */ /* 0x040ff00000041818 */
[-C--:B------:R-:W-:Y:S08]  /*8150*/  HMMA.16816.F32.BF16 R28, R116, R130.reuse, R28 ;  /* 0x00000082741c723c */ /* 0x080ff0000004181c */
[C---:B------:R-:W-:Y:S01]  /*8160*/  HMMA.16816.F32.BF16 R32, R112.reuse, R130, R32 ;  /* 0x000000827020723c */ /* 0x040fe20000041820 */
[----:B------:R-:W5:Y:S03]  /*8170*/  LDSM.16.MT88.4 R128, [R221+0x2500] ;  /* 0x00250000dd80783b */ /* 0x000f660000004200 */
[--C-:B--2---:R-:W-:Y:S04]  /*8180*/  FFMA.FTZ R106, R212, c[0x0][0x2d0], -R111.reuse ;  /* 0x0000b400d46a7a23 */ /* 0x104fe8000001086f */
[-C--:B-1----:R-:W-:Y:S01]  /*8190*/  HMMA.16816.F32.BF16 R36, R112, R120.reuse, R36 ;  /* 0x000000787024723c */ /* 0x082fe20000041824 */
[----:B------:R1:W-:Y:S07]  /*81a0*/  MUFU.EX2 R246, R106 ;  /* 0x0000006a00f67308 */ /* 0x0003ee0000000800 */
[C---:B------:R-:W-:Y:S08]  /*81b0*/  HMMA.16816.F32.BF16 R40, R116.reuse, R120, R40 ;  /* 0x000000787428723c */ /* 0x040ff00000041828 */
[-C--:B------:R-:W-:Y:S08]  /*81c0*/  HMMA.16816.F32.BF16 R44, R116, R122.reuse, R44 ;  /* 0x0000007a742c723c */ /* 0x080ff0000004182c */
[C---:B------:R-:W-:Y:S01]  /*81d0*/  HMMA.16816.F32.BF16 R48, R112.reuse, R122, R48 ;  /* 0x0000007a7030723c */ /* 0x040fe20000041830 */
[----:B------:R-:W2:Y:S03]  /*81e0*/  LDSM.16.MT88.4 R120, [R222+0x2500] ;  /* 0x00250000de78783b */ /* 0x000ea60000004200 */
[--C-:B-1----:R-:W-:Y:S02]  /*81f0*/  FFMA.FTZ R106, R213, c[0x0][0x2d0], -R111.reuse ;  /* 0x0000b400d56a7a23 */ /* 0x102fe4000001086f */
[----:B------:R1:W-:Y:S02]  /*8200*/  MUFU.EX2 R213, R107 ;  /* 0x0000006b00d57308 */ /* 0x0003e40000000800 */
[-C--:B---3--:R-:W-:Y:S08]  /*8210*/  HMMA.16816.F32.BF16 R52, R112, R124.reuse, R52 ;  /* 0x0000007c7034723c */ /* 0x088ff00000041834 */
[C---:B------:R-:W-:Y:S01]  /*8220*/  HMMA.16816.F32.BF16 R56, R116.reuse, R124, R56 ;  /* 0x0000007c7438723c */ /* 0x040fe20000041838 */
[----:B------:R3:W2:Y:S07]  /*8230*/  MUFU.EX2 R247, R106 ;  /* 0x0000006a00f77308 */ /* 0x0006ae0000000800 */
[-C--:B------:R-:W-:Y:S04]  /*8240*/  HMMA.16816.F32.BF16 R60, R116, R126.reuse, R60 ;  /* 0x0000007e743c723c */ /* 0x080fe8000004183c */
[----:B-1----:R-:W-:Y:S01]  /*8250*/  FFMA.FTZ R107, R215, c[0x0][0x2d0], -R176 ;  /* 0x0000b400d76b7a23 */ /* 0x002fe200000108b0 */
[----:B------:R-:W-:Y:S03]  /*8260*/  MOV R215, R135 ;  /* 0x0000008700d77202 */ /* 0x000fe60000000f00 */
[C---:B------:R-:W-:Y:S01]  /*8270*/  HMMA.16816.F32.BF16 R64, R112.reuse, R126, R64 ;  /* 0x0000007e7040723c */ /* 0x040fe20000041840 */
[----:B------:R-:W1:Y:S03]  /*8280*/  LDSM.16.MT88.4 R124, [R221+0x900] ;  /* 0x00090000dd7c783b */ /* 0x000e660000004200 */
[----:B------:R-:W-:Y:S02]  /*8290*/  MOV R135, R132 ;  /* 0x0000008400877202 */ /* 0x000fe40000000f00 */
[----:B------:R-:W-:Y:S02]  /*82a0*/  MOV R132, R182 ;  /* 0x000000b600847202 */ /* 0x000fe40000000f00 */
[-C--:B-----5:R-:W-:Y:S04]  /*82b0*/  HMMA.16816.F32.BF16 R68, R112, R128.reuse, R68 ;  /* 0x000000807044723c */ /* 0x0a0fe80000041844 */
[--C-:B---3--:R-:W-:Y:S04]  /*82c0*/  FFMA.FTZ R106, R206, c[0x0][0x2d0], -R110.reuse ;  /* 0x0000b400ce6a7a23 */ /* 0x108fe8000001086e */
[C---:B------:R-:W-:Y:S01]  /*82d0*/  HMMA.16816.F32.BF16 R72, R116.reuse, R128, R72 ;  /* 0x000000807448723c */ /* 0x040fe20000041848 */
[----:B------:R3:W5:Y:S07]  /*82e0*/  MUFU.EX2 R212, R106 ;  /* 0x0000006a00d47308 */ /* 0x00076e0000000800 */
[-C--:B------:R-:W-:Y:S08]  /*82f0*/  HMMA.16816.F32.BF16 R76, R116, R130.reuse, R76 ;  /* 0x00000082744c723c */ /* 0x080ff0000004184c */
[C---:B------:R-:W-:Y:S01]  /*8300*/  HMMA.16816.F32.BF16 R80, R112.reuse, R130, R80 ;  /* 0x000000827050723c */ /* 0x040fe20000041850 */
[----:B------:R-:W1:Y:S07]  /*8310*/  LDSM.16.MT88.4 R128, [R222+0x900] ;  /* 0x00090000de80783b */ /* 0x000e6e0000004200 */
[-C--:B--2---:R-:W-:Y:S04]  /*8320*/  HMMA.16816.F32.BF16 R84, R112, R120.reuse, R84 ;  /* 0x000000787054723c */ /* 0x084fe80000041854 */
[--C-:B---3--:R-:W-:Y:S02]  /*8330*/  FFMA.FTZ R106, R208, c[0x0][0x2d0], -R111.reuse ;  /* 0x0000b400d06a7a23 */ /* 0x108fe4000001086f */
[----:B------:R2:W-:Y:S02]  /*8340*/  MUFU.EX2 R208, R107 ;  /* 0x0000006b00d07308 */ /* 0x0005e40000000800 */
[C---:B------:R-:W-:Y:S08]  /*8350*/  HMMA.16816.F32.BF16 R88, R116.reuse, R120, R88 ;  /* 0x000000787458723c */ /* 0x040ff00000041858 */
[-C--:B------:R-:W-:Y:S01]  /*8360*/  HMMA.16816.F32.BF16 R92, R116, R122.reuse, R92 ;  /* 0x0000007a745c723c */ /* 0x080fe2000004185c */
[----:B------:R3:W-:Y:S07]  /*8370*/  MUFU.EX2 R211, R106 ;  /* 0x0000006a00d37308 */ /* 0x0007ee0000000800 */
[----:B------:R-:W-:Y:S01]  /*8380*/  HMMA.16816.F32.BF16 R96, R112, R122, R96 ;  /* 0x0000007a7060723c */ /* 0x000fe20000041860 */
[----:B------:R-:W1:Y:S03]  /*8390*/  LDSM.16.MT88.4 R120, [R221+0x1900] ;  /* 0x00190000dd78783b */ /* 0x000e660000004200 */
[----:B--2---:R-:W-:Y:S03]  /*83a0*/  FFMA.FTZ R107, R178, c[0x0][0x2d0], -R110 ;  /* 0x0000b400b26b7a23 */ /* 0x004fe6000001086e */
[----:B----4-:R-:W-:Y:S02]  /*83b0*/  F2FP.BF16.PACK_AB R112, R249, R248 ;  /* 0x000000f8f970723e */ /* 0x010fe400000010ff */
[----:B------:R-:W-:Y:S01]  /*83c0*/  F2FP.BF16.PACK_AB R113, R247, R246 ;  /* 0x000000f6f771723e */ /* 0x000fe200000010ff */
[----:B------:R2:W-:Y:S02]  /*83d0*/  MUFU.EX2 R200, R107 ;  /* 0x0000006b00c87308 */ /* 0x0005e40000000800 */
[----:B-----5:R-:W-:Y:S01]  /*83e0*/  F2FP.BF16.PACK_AB R114, R213, R212 ;  /* 0x000000d4d572723e */ /* 0x020fe200000010ff */
[----:B---3--:R-:W-:Y:S07]  /*83f0*/  FFMA.FTZ R106, R209, c[0x0][0x2d0], -R111 ;  /* 0x0000b400d16a7a23 */ /* 0x008fee000001086f */
[----:B------:R3:W4:Y:S01]  /*8400*/  MUFU.EX2 R210, R106 ;  /* 0x0000006a00d27308 */ /* 0x0007220000000800 */
[--C-:B--2---:R-:W-:Y:S09]  /*8410*/  FFMA.FTZ R107, R241, c[0x0][0x2d0], -R176.reuse ;  /* 0x0000b400f16b7a23 */ /* 0x104ff200000108b0 */
[----:B------:R-:W-:Y:S01]  /*8420*/  MUFU.EX2 R193, R107 ;  /* 0x0000006b00c17308 */ /* 0x000fe20000000800 */
[--C-:B---3--:R-:W-:Y:S01]  /*8430*/  FFMA.FTZ R106, R214, c[0x0][0x2d0], -R176.reuse ;  /* 0x0000b400d66a7a23 */ /* 0x108fe200000108b0 */
[----:B----4-:R-:W-:Y:S08]  /*8440*/  F2FP.BF16.PACK_AB R115, R210, R211 ;  /* 0x000000d3d273723e */ /* 0x010ff000000010ff */
[----:B------:R-:W-:Y:S01]  /*8450*/  MUFU.EX2 R107, R108 ;  /* 0x0000006c006b7308 */ /* 0x000fe20000000800 */
[----:B------:R-:W-:Y:S01]  /*8460*/  MOV R214, R136 ;  /* 0x0000008800d67202 */ /* 0x000fe20000000f00 */
[-C--:B-1----:R-:W-:Y:S03]  /*8470*/  HMMA.16816.F32.BF16 R4, R112, R124.reuse, R4 ;  /* 0x0000007c7004723c */ /* 0x082fe60000041804 */
[----:B------:R-:W-:Y:S05]  /*8480*/  ISETP.GT.AND P4, PT, R250, R214, PT ;  /* 0x000000d6fa00720c */ /* 0x000fea0003f84270 */
[----:B------:R1:W2:Y:S04]  /*8490*/  MUFU.EX2 R209, R106 ;  /* 0x0000006a00d17308 */ /* 0x0002a80000000800 */
[--C-:B-1----:R-:W-:Y:S01]  /*84a0*/  FFMA.FTZ R106, R218, c[0x0][0x2d0], -R3.reuse ;  /* 0x0000b400da6a7a23 */ /* 0x102fe20000010803 */
[----:B--2---:R-:W-:Y:S02]  /*84b0*/  F2FP.BF16.PACK_AB R116, R208, R209 ;  /* 0x000000d1d074723e */ /* 0x004fe400000010ff */
[----:B------:R-:W-:Y:S03]  /*84c0*/  MOV R218, R134 ;  /* 0x0000008600da7202 */ /* 0x000fe60000000f00 */
[----:B------:R1:W-:Y:S01]  /*84d0*/  MUFU.EX2 R189, R106 ;  /* 0x0000006a00bd7308 */ /* 0x0003e20000000800 */
[----:B------:R-:W-:Y:S01]  /*84e0*/  MOV R134, R180 ;  /* 0x000000b400867202 */ /* 0x000fe20000000f00 */
[--C-:B-1----:R-:W-:Y:S01]  /*84f0*/  FFMA.FTZ R106, R229, c[0x0][0x2d0], -R3.reuse ;  /* 0x0000b400e56a7a23 */ /* 0x102fe20000010803 */
[----:B------:R-:W-:Y:S02]  /*8500*/  MOV R229, R133 ;  /* 0x0000008500e57202 */ /* 0x000fe40000000f00 */
[----:B------:R-:W-:Y:S05]  /*8510*/  MOV R133, R183 ;  /* 0x000000b700857202 */ /* 0x000fea0000000f00 */
[----:B------:R1:W2:Y:S02]  /*8520*/  MUFU.EX2 R188, R106 ;  /* 0x0000006a00bc7308 */ /* 0x0002a40000000800 */
[--C-:B-1----:R-:W-:Y:S01]  /*8530*/  FFMA.FTZ R106, R231, c[0x0][0x2d0], -R176.reuse ;  /* 0x0000b400e76a7a23 */ /* 0x102fe200000108b0 */
[----:B--2---:R-:W-:Y:S02]  /*8540*/  F2FP.BF16.PACK_AB R117, R188, R189 ;  /* 0x000000bdbc75723e */ /* 0x004fe400000010ff */
[----:B------:R-:W-:Y:S05]  /*8550*/  MOV R231, R181 ;  /* 0x000000b500e77202 */ /* 0x000fea0000000f00 */
[----:B------:R1:W-:Y:S01]  /*8560*/  MUFU.EX2 R207, R106 ;  /* 0x0000006a00cf7308 */ /* 0x0003e20000000800 */
[----:B------:R-:W-:Y:S01]  /*8570*/  LDSM.16.MT88.4 R180, [R221+0x2d00] ;  /* 0x002d0000ddb4783b */ /* 0x000fe20000004200 */
[----:B-1----:R-:W-:Y:S01]  /*8580*/  FFMA.FTZ R106, R232, c[0x0][0x2d0], -R176 ;  /* 0x0000b400e86a7a23 */ /* 0x002fe200000108b0 */
[----:B------:R-:W-:Y:S07]  /*8590*/  MOV R232, R144 ;  /* 0x0000009000e87202 */ /* 0x000fee0000000f00 */
[----:B------:R1:W2:Y:S02]  /*85a0*/  MUFU.EX2 R206, R106 ;  /* 0x0000006a00ce7308 */ /* 0x0002a40000000800 */
[--C-:B-1----:R-:W-:Y:S01]  /*85b0*/  FFMA.FTZ R106, R233, c[0x0][0x2d0], -R3.reuse ;  /* 0x0000b400e96a7a23 */ /* 0x102fe20000010803 */
[----:B------:R-:W-:Y:S02]  /*85c0*/  MOV R233, R141 ;  /* 0x0000008d00e97202 */ /* 0x000fe40000000f00 */
[----:B------:R-:W-:Y:S05]  /*85d0*/  MOV R141, R187 ;  /* 0x000000bb008d7202 */ /* 0x000fea0000000f00 */
[----:B------:R1:W-:Y:S01]  /*85e0*/  MUFU.EX2 R187, R106 ;  /* 0x0000006a00bb7308 */ /* 0x0003e20000000800 */
[----:B--2---:R-:W-:Y:S01]  /*85f0*/  F2FP.BF16.PACK_AB R118, R206, R207 ;  /* 0x000000cfce76723e */ /* 0x004fe200000010ff */
[----:B-1----:R-:W-:Y:S01]  /*8600*/  FFMA.FTZ R106, R234, c[0x0][0x2d0], -R3 ;  /* 0x0000b400ea6a7a23 */ /* 0x002fe20000010803 */
[----:B------:R-:W-:Y:S02]  /*8610*/  MOV R234, R142 ;  /* 0x0000008e00ea7202 */ /* 0x000fe40000000f00 */
[----:B------:R-:W-:Y:S02]  /*8620*/  MOV R142, R139 ;  /* 0x0000008b008e7202 */ /* 0x000fe40000000f00 */
[----:B------:R-:W-:Y:S03]  /*8630*/  MOV R139, R186 ;  /* 0x000000ba008b7202 */ /* 0x000fe60000000f00 */
[----:B------:R1:W2:Y:S01]  /*8640*/  MUFU.EX2 R186, R106 ;  /* 0x0000006a00ba7308 */ /* 0x0002a20000000800 */
[----:B------:R-:W-:Y:S01]  /*8650*/  MOV R241, R139 ;  /* 0x0000008b00f17202 */ /* 0x000fe20000000f00 */
[--C-:B-1----:R-:W-:Y:S01]  /*8660*/  FFMA.FTZ R106, R237, c[0x0][0x2d0], -R110.reuse ;  /* 0x0000b400ed6a7a23 */ /* 0x102fe2000001086e */
[----:B--2---:R-:W-:Y:S02]  /*8670*/  F2FP.BF16.PACK_AB R119, R186, R187 ;  /* 0x000000bbba77723e */ /* 0x004fe400000010ff */
[----:B------:R-:W-:Y:S05]  /*8680*/  MOV R237, R191 ;  /* 0x000000bf00ed7202 */ /* 0x000fea0000000f00 */
[----:B------:R1:W-:Y:S01]  /*8690*/  MUFU.EX2 R205, R106 ;  /* 0x0000006a00cd7308 */ /* 0x0003e20000000800 */
[C---:B------:R-:W-:Y:S08]  /*86a0*/  HMMA.16816.F32.BF16 R8, R116.reuse, R124, R8 ;  /* 0x0000007c7408723c */ /* 0x040ff00000041808 */
[-C--:B------:R-:W-:Y:S08]  /*86b0*/  HMMA.16816.F32.BF16 R12, R116, R126.reuse, R12 ;  /* 0x0000007e740c723c */ /* 0x080ff0000004180c */
[C---:B------:R-:W-:Y:S01]  /*86c0*/  HMMA.16816.F32.BF16 R16, R112.reuse, R126, R16 ;  /* 0x0000007e7010723c */ /* 0x040fe20000041810 */
[----:B------:R-:W2:Y:S03]  /*86d0*/  LDSM.16.MT88.4 R124, [R222+0x1900] ;  /* 0x00190000de7c783b */ /* 0x000ea60000004200 */
[--C-:B-1----:R-:W-:Y:S01]  /*86e0*/  FFMA.FTZ R106, R235, c[0x0][0x2d0], -R110.reuse ;  /* 0x0000b400eb6a7a23 */ /* 0x102fe2000001086e */
[----:B------:R-:W-:Y:S03]  /*86f0*/  MOV R235, R190 ;  /* 0x000000be00eb7202 */ /* 0x000fe60000000f00 */
[-C--:B------:R-:W-:Y:S01]  /*8700*/  HMMA.16816.F32.BF16 R20, R112, R128.reuse, R20 ;  /* 0x000000807014723c */ /* 0x080fe20000041814 */
[----:B------:R1:W3:Y:S07]  /*8710*/  MUFU.EX2 R204, R106 ;  /* 0x0000006a00cc7308 */ /* 0x0002ee0000000800 */
[C---:B------:R-:W-:Y:S08]  /*8720*/  HMMA.16816.F32.BF16 R24, R116.reuse, R128, R24 ;  /* 0x000000807418723c */ /* 0x040ff00000041818 */
[-C--:B------:R-:W-:Y:S08]  /*8730*/  HMMA.16816.F32.BF16 R28, R116, R130.reuse, R28 ;  /* 0x00000082741c723c */ /* 0x080ff0000004181c */
[C---:B------:R-:W-:Y:S01]  /*8740*/  HMMA.16816.F32.BF16 R32, R112.reuse, R130, R32 ;  /* 0x000000827020723c */ /* 0x040fe20000041820 */
[----:B------:R-:W4:Y:S03]  /*8750*/  LDSM.16.MT88.4 R128, [R221+0x2900] ;  /* 0x00290000dd80783b */ /* 0x000f260000004200 */
[--C-:B-1----:R-:W-:Y:S01]  /*8760*/  FFMA.FTZ R106, R238, c[0x0][0x2d0], -R111.reuse ;  /* 0x0000b400ee6a7a23 */ /* 0x102fe2000001086f */
[----:B------:R-:W-:Y:S02]  /*8770*/  MOV R238, R143 ;  /* 0x0000008f00ee7202 */ /* 0x000fe40000000f00 */
[----:B---3--:R-:W-:Y:S01]  /*8780*/  F2FP.BF16.PACK_AB R108, R204, R205 ;  /* 0x000000cdcc6c723e */ /* 0x008fe200000010ff */
[-C--:B------:R-:W-:Y:S01]  /*8790*/  HMMA.16816.F32.BF16 R36, R112, R120.reuse, R36 ;  /* 0x000000787024723c */ /* 0x080fe20000041824 */
[----:B------:R1:W-:Y:S07]  /*87a0*/  MUFU.EX2 R203, R106 ;  /* 0x0000006a00cb7308 */ /* 0x0003ee0000000800 */
[C---:B------:R-:W-:Y:S08]  /*87b0*/  HMMA.16816.F32.BF16 R40, R116.reuse, R120, R40 ;  /* 0x000000787428723c */ /* 0x040ff00000041828 */
[-C--:B------:R-:W-:Y:S08]  /*87c0*/  HMMA.16816.F32.BF16 R44, R116, R122.reuse, R44 ;  /* 0x0000007a742c723c */ /* 0x080ff0000004182c */
[C---:B------:R-:W-:Y:S01]  /*87d0*/  HMMA.16816.F32.BF16 R48, R112.reuse, R122, R48 ;  /* 0x0000007a7030723c */ /* 0x040fe20000041830 */
[----:B------:R-:W3:Y:S03]  /*87e0*/  LDSM.16.MT88.4 R120, [R222+0x2900] ;  /* 0x00290000de78783b */ /* 0x000ee60000004200 */
[--C-:B-1----:R-:W-:Y:S01]  /*87f0*/  FFMA.FTZ R106, R239, c[0x0][0x2d0], -R111.reuse ;  /* 0x0000b400ef6a7a23 */ /* 0x102fe2000001086f */
[----:B------:R-:W-:Y:S03]  /*8800*/  MOV R239, R142 ;  /* 0x0000008e00ef7202 */ /* 0x000fe60000000f00 */
[-C--:B--2---:R-:W-:Y:S01]  /*8810*/  HMMA.16816.F32.BF16 R52, R112, R124.reuse, R52 ;  /* 0x0000007c7034723c */ /* 0x084fe20000041834 */
[----:B------:R1:W-:Y:S07]  /*8820*/  MUFU.EX2 R201, R106 ;  /* 0x0000006a00c97308 */ /* 0x0003ee0000000800 */
[C---:B------:R-:W-:Y:S08]  /*8830*/  HMMA.16816.F32.BF16 R56, R116.reuse, R124, R56 ;  /* 0x0000007c7438723c */ /* 0x040ff00000041838 */
[-C--:B------:R-:W-:Y:S08]  /*8840*/  HMMA.16816.F32.BF16 R60, R116, R126.reuse, R60 ;  /* 0x0000007e743c723c */ /* 0x080ff0000004183c */
[C---:B------:R-:W-:Y:S01]  /*8850*/  HMMA.16816.F32.BF16 R64, R112.reuse, R126, R64 ;  /* 0x0000007e7040723c */ /* 0x040fe20000041840 */
[----:B------:R-:W2:Y:S03]  /*8860*/  LDSM.16.MT88.4 R124, [R221+0xd00] ;  /* 0x000d0000dd7c783b */ /* 0x000ea60000004200 */
[----:B-1----:R-:W-:Y:S04]  /*8870*/  FFMA.FTZ R106, R177, c[0x0][0x2d0], -R110 ;  /* 0x0000b400b16a7a23 */ /* 0x002fe8000001086e */
[-C--:B----4-:R-:W-:Y:S01]  /*8880*/  HMMA.16816.F32.BF16 R68, R112, R128.reuse, R68 ;  /* 0x000000807044723c */ /* 0x090fe20000041844 */
[----:B------:R1:W4:Y:S07]  /*8890*/  MUFU.EX2 R202, R106 ;  /* 0x0000006a00ca7308 */ /* 0x00032e0000000800 */
[C---:B------:R-:W-:Y:S08]  /*88a0*/  HMMA.16816.F32.BF16 R72, R116.reuse, R128, R72 ;  /* 0x000000807448723c */ /* 0x040ff00000041848 */
[-C--:B------:R-:W-:Y:S08]  /*88b0*/  HMMA.16816.F32.BF16 R76, R116, R130.reuse, R76 ;  /* 0x00000082744c723c */ /* 0x080ff0000004184c */
[C---:B------:R-:W-:Y:S04]  /*88c0*/  HMMA.16816.F32.BF16 R80, R112.reuse, R130, R80 ;  /* 0x000000827050723c */ /* 0x040fe80000041850 */
[--C-:B-1----:R-:W-:Y:S01]  /*88d0*/  FFMA.FTZ R106, R179, c[0x0][0x2d0], -R111.reuse ;  /* 0x0000b400b36a7a23 */ /* 0x102fe2000001086f */
[----:B----4-:R-:W-:Y:S03]  /*88e0*/  F2FP.BF16.PACK_AB R110, R200, R202 ;  /* 0x000000cac86e723e */ /* 0x010fe600000010ff */
[-C--:B---3--:R-:W-:Y:S01]  /*88f0*/  HMMA.16816.F32.BF16 R84, R112, R120.reuse, R84 ;  /* 0x000000787054723c */ /* 0x088fe20000041854 */
[----:B------:R1:W-:Y:S07]  /*8900*/  MUFU.EX2 R199, R106 ;  /* 0x0000006a00c77308 */ /* 0x0003ee0000000800 */
[C---:B------:R-:W-:Y:S08]  /*8910*/  HMMA.16816.F32.BF16 R88, R116.reuse, R120, R88 ;  /* 0x000000787458723c */ /* 0x040ff00000041858 */
[-C--:B------:R-:W-:Y:S08]  /*8920*/  HMMA.16816.F32.BF16 R92, R116, R122.reuse, R92 ;  /* 0x0000007a745c723c */ /* 0x080ff0000004185c */
[----:B------:R-:W-:Y:S04]  /*8930*/  HMMA.16816.F32.BF16 R96, R112, R122, R96 ;  /* 0x0000007a7060723c */ /* 0x000fe80000041860 */
[----:B-1----:R-:W-:Y:S01]  /*8940*/  FFMA.FTZ R106, R236, c[0x0][0x2d0], -R111 ;  /* 0x0000b400ec6a7a23 */ /* 0x002fe2000001086f */
[----:B------:R-:W-:Y:S03]  /*8950*/  MOV R236, R141 ;  /* 0x0000008d00ec7202 */ /* 0x000fe60000000f00 */
[----:B------:R1:W3:Y:S04]  /*8960*/  MUFU.EX2 R196, R106 ;  /* 0x0000006a00c47308 */ /* 0x0002e80000000800 */
[--C-:B-1----:R-:W-:Y:S01]  /*8970*/  FFMA.FTZ R106, R240, c[0x0][0x2d0], -R176.reuse ;  /* 0x0000b400f06a7a23 */ /* 0x102fe200000108b0 */
[----:B---3--:R-:W-:Y:S02]  /*8980*/  F2FP.BF16.PACK_AB R111, R196, R199 ;  /* 0x000000c7c46f723e */ /* 0x008fe400000010ff */
[----:B------:R-:W-:Y:S03]  /*8990*/  MOV R240, R140 ;  /* 0x0000008c00f07202 */ /* 0x000fe60000000f00 */
[----:B------:R1:W-:Y:S01]  /*89a0*/  MUFU.EX2 R194, R106 ;  /* 0x0000006a00c27308 */ /* 0x0003e20000000800 */
[----:B------:R-:W3:Y:S01]  /*89b0*/  LDSM.16.MT88.4 R140, [R222+0xd00] ;  /* 0x000d0000de8c783b */ /* 0x000ee20000004200 */
[--C-:B-1----:R-:W-:Y:S01]  /*89c0*/  FFMA.FTZ R106, R242, c[0x0][0x2d0], -R3.reuse ;  /* 0x0000b400f26a7a23 */ /* 0x102fe20000010803 */
[----:B------:R-:W-:Y:S07]  /*89d0*/  MOV R242, R184 ;  /* 0x000000b800f27202 */ /* 0x000fee0000000f00 */
[----:B------:R1:W-:Y:S02]  /*89e0*/  MUFU.EX2 R184, R106 ;  /* 0x0000006a00b87308 */ /* 0x0003e40000000800 */
[--C-:B-1----:R-:W-:Y:S01]  /*89f0*/  FFMA.FTZ R106, R244, c[0x0][0x2d0], -R3.reuse ;  /* 0x0000b400f46a7a23 */ /* 0x102fe20000010803 */
[----:B------:R-:W-:Y:S01]  /*8a00*/  MOV R244, R185 ;  /* 0x000000b900f47202 */ /* 0x000fe20000000f00 */
[----:B------:R-:W-:Y:S01]  /*8a10*/  FFMA.FTZ R3, R109, c[0x0][0x2d0], -R3 ;  /* 0x0000b4006d037a23 */ /* 0x000fe20000010803 */
[----:B------:R-:W-:Y:S05]  /*8a20*/  F2FP.BF16.PACK_AB R109, R201, R203 ;  /* 0x000000cbc96d723e */ /* 0x000fea00000010ff */
[----:B------:R1:W4:Y:S02]  /*8a30*/  MUFU.EX2 R185, R106 ;  /* 0x0000006a00b97308 */ /* 0x0003240000000800 */
[-C--:B--2---:R-:W-:Y:S01]  /*8a40*/  HMMA.16816.F32.BF16 R116, R108, R124.reuse, R4 ;  /* 0x0000007c6c74723c */ /* 0x084fe20000041804 */
[----:B------:R-:W2:Y:S04]  /*8a50*/  LDSM.16.MT88.4 R4, [R222+0x2d00] ;  /* 0x002d0000de04783b */ /* 0x000ea80000004200 */
[--C-:B-1----:R-:W-:Y:S01]  /*8a60*/  FFMA.FTZ R106, R245, c[0x0][0x2d0], -R176.reuse ;  /* 0x0000b400f56a7a23 */ /* 0x102fe200000108b0 */
[----:B----4-:R-:W-:Y:S02]  /*8a70*/  F2FP.BF16.PACK_AB R177, R185, R184 ;  /* 0x000000b8b9b1723e */ /* 0x010fe400000010ff */
[----:B------:R-:W-:Y:S01]  /*8a80*/  MOV R245, R138 ;  /* 0x0000008a00f57202 */ /* 0x000fe20000000f00 */
[----:B------:R1:W-:Y:S03]  /*8a90*/  MUFU.EX2 R191, R106 ;  /* 0x0000006a00bf7308 */ /* 0x0003e60000000800 */
[----:B-1----:R-:W-:Y:S01]  /*8aa0*/  FFMA.FTZ R106, R243, c[0x0][0x2d0], -R176 ;  /* 0x0000b400f36a7a23 */ /* 0x002fe200000108b0 */
[----:B------:R-:W-:Y:S02]  /*8ab0*/  F2FP.BF16.PACK_AB R176, R193, R194 ;  /* 0x000000c2c1b0723e */ /* 0x000fe400000010ff */
[----:B------:R-:W-:Y:S04]  /*8ac0*/  MOV R243, R137 ;  /* 0x0000008900f37202 */ /* 0x000fe80000000f00 */
[----:B------:R-:W1:Y:S10]  /*8ad0*/  MUFU.EX2 R190, R106 ;  /* 0x0000006a00be7308 */ /* 0x000e740000000800 */
[----:B------:R-:W4:Y:S01]  /*8ae0*/  MUFU.EX2 R106, R3 ;  /* 0x00000003006a7308 */ /* 0x000f220000000800 */
[----:B-1----:R-:W-:Y:S02]  /*8af0*/  F2FP.BF16.PACK_AB R178, R190, R191 ;  /* 0x000000bfbeb2723e */ /* 0x002fe400000010ff */
[----:B----4-:R-:W-:Y:S07]  /*8b00*/  F2FP.BF16.PACK_AB R179, R106, R107 ;  /* 0x0000006b6ab3723e */ /* 0x010fee00000010ff */
[C---:B------:R-:W-:Y:S01]  /*8b10*/  HMMA.16816.F32.BF16 R112, R176.reuse, R124, R8 ;  /* 0x0000007cb070723c */ /* 0x040fe20000041808 */
[----:B------:R-:W4:Y:S04]  /*8b20*/  LDL.LU R9, [R1+0x20] ;  /* 0x0000200001097983 */ /* 0x000f280000300800 */
[----:B------:R-:W5:Y:S02]  /*8b30*/  LDL.LU R8, [R1+0x24] ;  /* 0x0000240001087983 */ /* 0x000f640000300800 */
[----:B------:R-:W-:Y:S01]  /*8b40*/  MOV R11, R134 ;  /* 0x00000086000b7202 */ /* 0x000fe20000000f00 */
[-C--:B------:R-:W-:Y:S01]  /*8b50*/  HMMA.16816.F32.BF16 R120, R176, R126.reuse, R12 ;  /* 0x0000007eb078723c */ /* 0x080fe2000004180c */
[----:B------:R-:W5:Y:S03]  /*8b60*/  LDL.LU R3, [R1+0x28] ;  /* 0x0000280001037983 */ /* 0x000f660000300800 */
[----:B------:R-:W-:Y:S01]  /*8b70*/  MOV R10, R135 ;  /* 0x00000087000a7202 */ /* 0x000fe20000000f00 */
[----:B------:R-:W5:Y:S02]  /*8b80*/  LDL.LU R14, [R1+0x1c] ;  /* 0x00001c00010e7983 */ /* 0x000f640000300800 */
[----:B------:R-:W-:Y:S01]  /*8b90*/  MOV R13, R133 ;  /* 0x00000085000d7202 */ /* 0x000fe20000000f00 */
[C---:B------:R-:W-:Y:S04]  /*8ba0*/  HMMA.16816.F32.BF16 R124, R108.reuse, R126, R16 ;  /* 0x0000007e6c7c723c */ /* 0x040fe80000041810 */
[----:B------:R-:W-:Y:S04]  /*8bb0*/  MOV R15, R132 ;  /* 0x00000084000f7202 */ /* 0x000fe80000000f00 */
[-C--:B---3--:R-:W-:Y:S08]  /*8bc0*/  HMMA.16816.F32.BF16 R128, R108, R140.reuse, R20 ;  /* 0x0000008c6c80723c */ /* 0x088ff00000041814 */
[C---:B------:R-:W-:Y:S08]  /*8bd0*/  HMMA.16816.F32.BF16 R132, R176.reuse, R140, R24 ;  /* 0x0000008cb084723c */ /* 0x040ff00000041818 */
[-C--:B------:R-:W-:Y:S08]  /*8be0*/  HMMA.16816.F32.BF16 R136, R176, R142.reuse, R28 ;  /* 0x0000008eb088723c */ /* 0x080ff0000004181c */
        /* <DEDUP_REMOVED lines=13> */
[-C--:B--2---:R-:W-:Y:S08]  /*8cc0*/  HMMA.16816.F32.BF16 R84, R108, R4.reuse, R84 ;  /* 0x000000046c54723c */ /* 0x084ff00000041854 */
[C---:B------:R-:W-:Y:S08]  /*8cd0*/  HMMA.16816.F32.BF16 R88, R176.reuse, R4, R88 ;  /* 0x00000004b058723c */ /* 0x040ff00000041858 */
[-C--:B------:R-:W-:Y:S08]  /*8ce0*/  HMMA.16816.F32.BF16 R92, R176, R6.reuse, R92 ;  /* 0x00000006b05c723c */ /* 0x080ff0000004185c */
[----:B------:R-:W-:Y:S04]  /*8cf0*/  HMMA.16816.F32.BF16 R96, R108, R6, R96 ;  /* 0x000000066c60723c */ /* 0x000fe80000041860 */
[----:B----4-:R-:W-:Y:S02]  /*8d00*/  FFMA.FTZ R101, R101, R9, R15 ;  /* 0x0000000965657223 */ /* 0x010fe4000001000f */
[----:B-----5:R-:W-:Y:S02]  /*8d10*/  FFMA.FTZ R100, R100, R8, R10 ;  /* 0x0000000864647223 */ /* 0x020fe4000001000a */
[----:B------:R-:W-:Y:S04]  /*8d20*/  FADD.FTZ R8, R243, R101 ;  /* 0x00000065f3087221 */ /* 0x000fe80000010000 */
[----:B------:R-:W-:Y:S02]  /*8d30*/  FFMA.FTZ R3, R0, R3, R216 ;  /* 0x0000000300037223 */ /* 0x000fe400000100d8 */
[----:B------:R-:W-:Y:S01]  /*8d40*/  FADD.FTZ R10, R245, R100 ;  /* 0x00000064f50a7221 */ /* 0x000fe20000010000 */
[----:B------:R-:W-:Y:S01]  /*8d50*/  MOV R100, R104 ;  /* 0x0000006800647202 */ /* 0x000fe20000000f00 */
[----:B------:R-:W-:Y:S02]  /*8d60*/  FFMA.FTZ R102, R102, R14, R13 ;  /* 0x0000000e66667223 */ /* 0x000fe4000001000d */
[----:B------:R-:W-:Y:S02]  /*8d70*/  FADD.FTZ R3, R217, R3 ;  /* 0x00000003d9037221 */ /* 0x000fe40000010000 */
        /* <DEDUP_REMOVED lines=47> */
[----:B------:R-:W-:Y:S01]  /*9070*/  FADD.FTZ R3, R201, R3 ;  /* 0x00000003c9037221 */ /* 0x000fe20000010000 */
[----:B------:R1:W-:Y:S01]  /*9080*/  STL [R1+0x1c], R4 ;  /* 0x00001c0401007387 */ /* 0x0003e20000100800 */
[----:B------:R-:W-:Y:S02]  /*9090*/  FADD.FTZ R8, R184, R8 ;  /* 0x00000008b8087221 */ /* 0x000fe40000010000 */
[----:B------:R-:W-:Y:S02]  /*90a0*/  FADD.FTZ R5, R193, R0 ;  /* 0x00000000c1057221 */ /* 0x000fe40000010000 */
[----:B------:R-:W-:Y:S02]  /*90b0*/  FADD.FTZ R6, R199, R3 ;  /* 0x00000003c7067221 */ /* 0x000fe40000010000 */
[----:B------:R-:W-:Y:S02]  /*90c0*/  FADD.FTZ R5, R191, R5 ;  /* 0x00000005bf057221 */ /* 0x000fe40000010000 */
[----:B------:R-:W-:Y:S02]  /*90d0*/  FADD.FTZ R6, R196, R6 ;  /* 0x00000006c4067221 */ /* 0x000fe40000010000 */
[----:B------:R-:W-:Y:S03]  /*90e0*/  FADD.FTZ R0, R185, R8 ;  /* 0x00000008b9007221 */ /* 0x000fe60000010000 */
[----:B------:R-:W-:Y:S01]  /*90f0*/  STL [R1+0x20], R6 ;  /* 0x0000200601007387 */ /* 0x000fe20000100800 */
[----:B------:R-:W-:Y:S01]  /*9100*/  FADD.FTZ R3, R107, R0 ;  /* 0x000000006b037221 */ /* 0x000fe20000010000 */
[----:B------:R-:W-:Y:S02]  /*9110*/  IADD3 R0, R250, -0x1, RZ ;  /* 0xfffffffffa007810 */ /* 0x000fe40007ffe0ff */
[----:B------:R-:W-:Y:S01]  /*9120*/  MOV R107, R2 ;  /* 0x00000002006b7202 */ /* 0x000fe20000000f00 */
[----:B------:R-:W-:Y:S01]  /*9130*/  FADD.FTZ R3, R106, R3 ;  /* 0x000000036a037221 */ /* 0x000fe20000010000 */
[----:B------:R-:W-:Y:S02]  /*9140*/  MOV R250, R0 ;  /* 0x0000000000fa7202 */ /* 0x000fe40000000f00 */
[----:B------:R-:W-:Y:S01]  /*9150*/  MOV R106, R103 ;  /* 0x00000067006a7202 */ /* 0x000fe20000000f00 */
[----:B-1----:R-:W-:Y:S05]  /*9160*/  FADD.FTZ R4, R190, R5 ;  /* 0x00000005be047221 */ /* 0x002fea0000010000 */
[----:B------:R-:W-:Y:S04]  /*9170*/  STL [R1+0x24], R4 ;  /* 0x0000240401007387 */ /* 0x000fe80000100800 */
[----:B------:R1:W-:Y:S02]  /*9180*/  STL [R1+0x28], R3 ;  /* 0x0000280301007387 */ /* 0x0003e40000100800 */
[----:B-1----:R-:W-:Y:S01]  /*9190*/  MOV R3, R105 ;  /* 0x0000006900037202 */ /* 0x002fe20000000f00 */
[----:B------:R-:W-:-:S05]  /*91a0*/  @P4 BRA `(.L_x_12) ;  /* 0xffffc78000004947 */ /* 0x000fca000383ffff */
.L_x_11:
[----:B-1----:R-:W2:Y:S04]  /*91b0*/  LDL.LU R0, [R1+0x1c] ;  /* 0x00001c0001007983 */ /* 0x002ea80000300800 */
[----:B------:R-:W3:Y:S04]  /*91c0*/  LDL.LU R4, [R1+0x20] ;  /* 0x0000200001047983 */ /* 0x000ee80000300800 */
[----:B------:R-:W4:Y:S04]  /*91d0*/  LDL.LU R8, [R1+0x24] ;  /* 0x0000240001087983 */ /* 0x000f280000300800 */
[----:B------:R-:W5:Y:S01]  /*91e0*/  LDL.LU R5, [R1+0x28] ;  /* 0x0000280001057983 */ /* 0x000f620000300800 */
[----:B------:R-:W-:-:S02]  /*91f0*/  MOV R18, 0xff800000 ;  /* 0xff80000000127802 */ /* 0x000fc40000000f00 */
[----:B------:R-:W-:Y:S02]  /*9200*/  MOV R19, 0xff800000 ;  /* 0xff80000000137802 */ /* 0x000fe40000000f00 */
[----:B------:R-:W-:Y:S02]  /*9210*/  MOV R20, 0xff800000 ;  /* 0xff80000000147802 */ /* 0x000fe40000000f00 */
[----:B------:R-:W-:Y:S02]  /*9220*/  MOV R21, 0xff800000 ;  /* 0xff80000000157802 */ /* 0x000fe40000000f00 */
[----:B------:R-:W-:Y:S01]  /*9230*/  PLOP3.LUT P4, PT, PT, PT, PT, 0x8, 0x0 ;  /* 0x000000000000781c */ /* 0x000fe20003f8e170 */
[----:B--2---:R-:W1:Y:S04]  /*9240*/  SHFL.BFLY PT, R11, R0, 0x2, 0x1f ;  /* 0x0c401f00000b7f89 */ /* 0x004e6800000e0000 */
[----:B---3--:R-:W2:Y:S04]  /*9250*/  SHFL.BFLY PT, R9, R4, 0x2, 0x1f ;  /* 0x0c401f0004097f89 */ /* 0x008ea800000e0000 */
[----:B----4-:R-:W3:Y:S04]  /*9260*/  SHFL.BFLY PT, R7, R8, 0x2, 0x1f ;  /* 0x0c401f0008077f89 */ /* 0x010ee800000e0000 */
[----:B-----5:R-:W4:Y:S01]  /*9270*/  SHFL.BFLY PT, R6, R5, 0x2, 0x1f ;  /* 0x0c401f0005067f89 */ /* 0x020f2200000e0000 */
[----:B-1----:R-:W-:-:S02]  /*9280*/  FADD.FTZ R11, R11, R0 ;  /* 0x000000000b0b7221 */ /* 0x002fc40000010000 */
[----:B--2---:R-:W-:-:S03]  /*9290*/  FADD.FTZ R9, R9, R4 ;  /* 0x0000000409097221 */ /* 0x004fc60000010000 */
[----:B------:R-:W1:Y:S01]  /*92a0*/  SHFL.BFLY PT, R0, R11, 0x1, 0x1f ;  /* 0x0c201f000b007f89 */ /* 0x000e6200000e0000 */
[----:B---3--:R-:W-:-:S03]  /*92b0*/  FADD.FTZ R7, R7, R8 ;  /* 0x0000000807077221 */ /* 0x008fc60000010000 */
[----:B------:R-:W2:Y:S01]  /*92c0*/  SHFL.BFLY PT, R4, R9, 0x1, 0x1f ;  /* 0x0c201f0009047f89 */ /* 0x000ea200000e0000 */
[----:B----4-:R-:W-:-:S03]  /*92d0*/  FADD.FTZ R6, R6, R5 ;  /* 0x0000000506067221 */ /* 0x010fc60000010000 */
[----:B------:R-:W3:Y:S04]  /*92e0*/  SHFL.BFLY PT, R3, R7, 0x1, 0x1f ;  /* 0x0c201f0007037f89 */ /* 0x000ee800000e0000 */
[----:B------:R-:W4:Y:S01]  /*92f0*/  SHFL.BFLY PT, R5, R6, 0x1, 0x1f ;  /* 0x0c201f0006057f89 */ /* 0x000f2200000e0000 */
[----:B-1----:R-:W-:Y:S01]  /*9300*/  FADD.FTZ R11, R11, R0 ;  /* 0x000000000b0b7221 */ /* 0x002fe20000010000 */
[----:B------:R-:W-:Y:S01]  /*9310*/  MOV R0, RZ ;  /* 0x000000ff00007202 */ /* 0x000fe20000000f00 */
[----:B--2---:R-:W-:-:S03]  /*9320*/  FADD.FTZ R9, R9, R4 ;  /* 0x0000000409097221 */ /* 0x004fc60000010000 */
[----:B------:R-:W-:Y:S02]  /*9330*/  FSETP.NE.FTZ.AND P3, PT, R11, RZ, PT ;  /* 0x000000ff0b00720b */ /* 0x000fe40003f75000 */
[----:B------:R-:W-:Y:S01]  /*9340*/  MOV R4, RZ ;  /* 0x000000ff00047202 */ /* 0x000fe20000000f00 */
[----:B---3--:R-:W-:Y:S01]  /*9350*/  FADD.FTZ R7, R7, R3 ;  /* 0x0000000307077221 */ /* 0x008fe20000010000 */
[----:B------:R-:W-:Y:S02]  /*9360*/  FSETP.NE.FTZ.AND P2, PT, R9, RZ, PT ;  /* 0x000000ff0900720b */ /* 0x000fe40003f55000 */
[----:B------:R-:W-:Y:S01]  /*9370*/  MOV R3, RZ ;  /* 0x000000ff00037202 */ /* 0x000fe20000000f00 */
[----:B----4-:R-:W-:Y:S01]  /*9380*/  FADD.FTZ R6, R5, R6 ;  /* 0x0000000605067221 */ /* 0x010fe20000010000 */
[----:B------:R-:W-:-:S04]  /*9390*/  FSETP.NE.FTZ.AND P1, PT, R7, RZ, PT ;  /* 0x000000ff0700720b */ /* 0x000fc80003f35000 */
[----:B------:R-:W-:Y:S01]  /*93a0*/  FSETP.NE.FTZ.AND P0, PT, R6, RZ, PT ;  /* 0x000000ff0600720b */ /* 0x000fe20003f15000 */
[----:B------:R-:W1:Y:S08]  /*93b0*/  @P3 MUFU.RCP R0, R11 ;  /* 0x0000000b00003308 */ /* 0x000e700000001000 */
[----:B------:R-:W2:Y:S04]  /*93c0*/  @P1 MUFU.RCP R3, R7 ;  /* 0x0000000700031308 */ /* 0x000ea80000001000 */
[----:B------:R-:W-:Y:S01]  /*93d0*/  @P0 MOV R8, 0x3f317218 ;  /* 0x3f31721800080802 */ /* 0x000fe20000000f00 */
[----:B-1----:R-:W-:-:S03]  /*93e0*/  FMUL.FTZ R116, R0, R116 ;  /* 0x0000007400747220 */ /* 0x002fc60000410000 */
[----:B------:R-:W1:Y:S01]  /*93f0*/  @P2 MUFU.RCP R4, R9 ;  /* 0x0000000900042308 */ /* 0x000e620000001000 */
[C---:B------:R-:W-:Y:S02]  /*9400*/  FMUL.FTZ R117, R0.reuse, R117 ;  /* 0x0000007500757220 */ /* 0x040fe40000410000 */
[C---:B------:R-:W-:Y:S02]  /*9410*/  FMUL.FTZ R124, R0.reuse, R124 ;  /* 0x0000007c007c7220 */ /* 0x040fe40000410000 */
[C---:B------:R-:W-:Y:S02]  /*9420*/  FMUL.FTZ R125, R0.reuse, R125 ;  /* 0x0000007d007d7220 */ /* 0x040fe40000410000 */
[C---:B------:R-:W-:Y:S01]  /*9430*/  FMUL.FTZ R128, R0.reuse, R128 ;  /* 0x0000008000807220 */ /* 0x040fe20000410000 */
[----:B------:R-:W-:Y:S01]  /*9440*/  @P3 MUFU.LG2 R11, R11 ;  /* 0x0000000b000b3308 */ /* 0x000fe20000000c00 */
[C---:B------:R-:W-:Y:S02]  /*9450*/  FMUL.FTZ R129, R0.reuse, R129 ;  /* 0x0000008100817220 */ /* 0x040fe40000410000 */
[----:B------:R-:W-:-:S02]  /*9460*/  FMUL.FTZ R140, R0, R140 ;  /* 0x0000008c008c7220 */ /* 0x000fc40000410000 */
[C---:B------:R-:W-:Y:S02]  /*9470*/  FMUL.FTZ R141, R0.reuse, R141 ;  /* 0x0000008d008d7220 */ /* 0x040fe40000410000 */
[C---:B------:R-:W-:Y:S01]  /*9480*/  FMUL.FTZ R144, R0.reuse, R144 ;  /* 0x0000009000907220 */ /* 0x040fe20000410000 */
[----:B------:R-:W-:Y:S01]  /*9490*/  @P2 MUFU.LG2 R9, R9 ;  /* 0x0000000900092308 */ /* 0x000fe20000000c00 */
[C---:B------:R-:W-:Y:S02]  /*94a0*/  FMUL.FTZ R145, R0.reuse, R145 ;  /* 0x0000009100917220 */ /* 0x040fe40000410000 */
[C---:B------:R-:W-:Y:S02]  /*94b0*/  FMUL.FTZ R156, R0.reuse, R156 ;  /* 0x0000009c009c7220 */ /* 0x040fe40000410000 */
[C---:B------:R-:W-:Y:S02]  /*94c0*/  FMUL.FTZ R157, R0.reuse, R157 ;  /* 0x0000009d009d7220 */ /* 0x040fe40000410000 */
[C---:B------:R-:W-:Y:S01]  /*94d0*/  FMUL.FTZ R160, R0.reuse, R160 ;  /* 0x000000a000a07220 */ /* 0x040fe20000410000 */
[----:B------:R-:W-:Y:S01]  /*94e0*/  @P1 MUFU.LG2 R7, R7 ;  /* 0x0000000700071308 */ /* 0x000fe20000000c00 */
[----:B------:R-:W-:-:S02]  /*94f0*/  FMUL.FTZ R161, R0, R161 ;  /* 0x000000a100a17220 */ /* 0x000fc40000410000 */
[C---:B------:R-:W-:Y:S02]  /*9500*/  FMUL.FTZ R172, R0.reuse, R172 ;  /* 0x000000ac00ac7220 */ /* 0x040fe40000410000 */
[C---:B------:R-:W-:Y:S02]  /*9510*/  FMUL.FTZ R173, R0.reuse, R173 ;  /* 0x000000ad00ad7220 */ /* 0x040fe40000410000 */
[C---:B------:R-:W-:Y:S02]  /*9520*/  FMUL.FTZ R68, R0.reuse, R68 ;  /* 0x0000004400447220 */ /* 0x040fe40000410000 */
[C---:B------:R-:W-:Y:S02]  /*9530*/  FMUL.FTZ R69, R0.reuse, R69 ;  /* 0x0000004500457220 */ /* 0x040fe40000410000 */
[C---:B------:R-:W-:Y:S02]  /*9540*/  FMUL.FTZ R80, R0.reuse, R80 ;  /* 0x0000005000507220 */ /* 0x040fe40000410000 */
[----:B------:R-:W-:-:S02]  /*9550*/  FMUL.FTZ R81, R0, R81 ;  /* 0x0000005100517220 */ /* 0x000fc40000410000 */
[C---:B------:R-:W-:Y:S02]  /*9560*/  FMUL.FTZ R84, R0.reuse, R84 ;  /* 0x0000005400547220 */ /* 0x040fe40000410000 */
[C---:B------:R-:W-:Y:S02]  /*9570*/  FMUL.FTZ R85, R0.reuse, R85 ;  /* 0x0000005500557220 */ /* 0x040fe40000410000 */
[C---:B------:R-:W-:Y:S02]  /*9580*/  FMUL.FTZ R96, R0.reuse, R96 ;  /* 0x0000006000607220 */ /* 0x040fe40000410000 */
[----:B------:R-:W-:Y:S01]  /*9590*/  FMUL.FTZ R97, R0, R97 ;  /* 0x0000006100617220 */ /* 0x000fe20000410000 */
[----:B------:R-:W-:Y:S01]  /*95a0*/  MOV R0, RZ ;  /* 0x000000ff00007202 */ /* 0x000fe20000000f00 */
[C---:B--2---:R-:W-:Y:S02]  /*95b0*/  FMUL.FTZ R112, R3.reuse, R112 ;  /* 0x0000007003707220 */ /* 0x044fe40000410000 */
[----:B------:R-:W-:-:S02]  /*95c0*/  FMUL.FTZ R113, R3, R113 ;  /* 0x0000007103717220 */ /* 0x000fc40000410000 */
[C---:B------:R-:W-:Y:S01]  /*95d0*/  FMUL.FTZ R120, R3.reuse, R120 ;  /* 0x0000007803787220 */ /* 0x040fe20000410000 */
[----:B------:R-:W2:Y:S01]  /*95e0*/  @P0 MUFU.RCP R0, R6 ;  /* 0x0000000600000308 */ /* 0x000ea20000001000 */
[C---:B------:R-:W-:Y:S02]  /*95f0*/  FMUL.FTZ R121, R3.reuse, R121 ;  /* 0x0000007903797220 */ /* 0x040fe40000410000 */
[C---:B------:R-:W-:Y:S02]  /*9600*/  FMUL.FTZ R132, R3.reuse, R132 ;  /* 0x0000008403847220 */ /* 0x040fe40000410000 */
[C---:B------:R-:W-:Y:S02]  /*9610*/  FMUL.FTZ R133, R3.reuse, R133 ;  /* 0x0000008503857220 */ /* 0x040fe40000410000 */
[C---:B------:R-:W-:Y:S01]  /*9620*/  FMUL.FTZ R136, R3.reuse, R136 ;  /* 0x0000008803887220 */ /* 0x040fe20000410000 */
[----:B------:R-:W3:Y:S01]  /*9630*/  @P0 MUFU.LG2 R6, R6 ;  /* 0x0000000600060308 */ /* 0x000ee20000000c00 */
        /* <DEDUP_REMOVED lines=17> */
[----:B------:R-:W-:Y:S01]  /*9750*/  @P2 MOV R3, 0x3f317218 ;  /* 0x3f31721800032802 */ /* 0x000fe20000000f00 */
[C---:B-1----:R-:W-:Y:S02]  /*9760*/  FMUL.FTZ R118, R4.reuse, R118 ;  /* 0x0000007604767220 */ /* 0x042fe40000410000 */
        /* <DEDUP_REMOVED lines=24> */
[C---:B--2---:R-:W-:Y:S02]  /*98f0*/  FMUL.FTZ R114, R0.reuse, R114 ;  /* 0x0000007200727220 */ /* 0x044fe40000410000 */
        /* <DEDUP_REMOVED lines=24> */
[----:B------:R-:W-:Y:S02]  /*9a80*/  @P2 FMUL.FTZ R5, R3, c[0x0][0x2d0] ;  /* 0x0000b40003052a20 */ /* 0x000fe40000410000 */
[----:B------:R-:W-:-:S02]  /*9a90*/  @P3 FMUL.FTZ R10, R4, c[0x0][0x2d0] ;  /* 0x0000b400040a3a20 */ /* 0x000fc40000410000 */
[----:B------:R-:W-:Y:S02]  /*9aa0*/  @P1 FMUL.FTZ R3, R0, c[0x0][0x2d0] ;  /* 0x0000b40000031a20 */ /* 0x000fe40000410000 */
[----:B------:R-:W-:Y:S02]  /*9ab0*/  @P3 FMUL.FTZ R11, R11, 0.69314718246459960938 ;  /* 0x3f3172180b0b3820 */ /* 0x000fe40000410000 */
[----:B------:R-:W-:Y:S02]  /*9ac0*/  @P2 FMUL.FTZ R9, R9, 0.69314718246459960938 ;  /* 0x3f31721809092820 */ /* 0x000fe40000410000 */
[----:B------:R-:W-:Y:S02]  /*9ad0*/  @P1 FMUL.FTZ R7, R7, 0.69314718246459960938 ;  /* 0x3f31721807071820 */ /* 0x000fe40000410000 */
[----:B---3--:R-:W-:Y:S02]  /*9ae0*/  @P0 FMUL.FTZ R4, R6, 0.69314718246459960938 ;  /* 0x3f31721806040820 */ /* 0x008fe40000410000 */
[----:B------:R-:W-:-:S02]  /*9af0*/  @P0 FMUL.FTZ R0, R8, c[0x0][0x2d0] ;  /* 0x0000b40008000a20 */ /* 0x000fc40000410000 */
[----:B------:R-:W-:Y:S02]  /*9b00*/  @P3 FFMA.FTZ R18, R10, R105, R11 ;  /* 0x000000690a123223 */ /* 0x000fe4000001000b */
[----:B------:R-:W-:Y:S02]  /*9b10*/  @P2 FFMA.FTZ R19, R5, R104, R9 ;  /* 0x0000006805132223 */ /* 0x000fe40000010009 */
[----:B------:R-:W-:Y:S02]  /*9b20*/  @P1 FFMA.FTZ R20, R3, R103, R7 ;  /* 0x0000006703141223 */ /* 0x000fe40000010007 */
[----:B------:R-:W-:Y:S02]  /*9b30*/  @P0 FFMA.FTZ R21, R0, R2, R4 ;  /* 0x0000000200150223 */ /* 0x000fe40000010004 */
.L_x_3:
[----:B--2---:R-:W-:Y:S05]  /*9b40*/  @P4 BRA `(.L_x_15) ;  /* 0x00001a2000004947 */ /* 0x004fea0003800000 */
[----:B------:R-:W2:Y:S01]  /*9b50*/  LDL.LU R14, [R1+0x30] ;  /* 0x00003000010e7983 */ /* 0x000ea20000300800 */
[----:B------:R-:W-:Y:S01]  /*9b60*/  MOV R24, c[0x0][0x4e8] ;  /* 0x00013a0000187a02 */ /* 0x000fe20000000f00 */
[----:B------:R-:W-:Y:S02]  /*9b70*/  BSSY B0, `(.L_x_16) ;  /* 0x00000c1000007945 */ /* 0x000fe40003800000 */
[----:B------:R-:W3:Y:S01]  /*9b80*/  S2R R16, SR_TID.X ;  /* 0x0000000000107919 */ /* 0x000ee20000002100 */
[C---:B------:R-:W-:Y:S01]  /*9b90*/  ISETP.NE.AND P0, PT, R24.reuse, 0x1, PT ;  /* 0x000000011800780c */ /* 0x040fe20003f05270 */
[----:B------:R-:W-:-:S02]  /*9ba0*/  IMAD R24, R24, c[0x0][0x388], RZ ;  /* 0x0000e20018187a24 */ /* 0x000fc400078e02ff */
[----:B------:R-:W4:Y:S04]  /*9bb0*/  S2R R12, SR_CTAID.Y ;  /* 0x00000000000c7919 */ /* 0x000f280000002600 */
[----:B------:R-:W5:Y:S04]  /*9bc0*/  S2R R13, SR_CTAID.Z ;  /* 0x00000000000d7919 */ /* 0x000f680000002700 */
[----:B------:R-:W1:Y:S01]  /*9bd0*/  S2R R15, SR_CTAID.X ;  /* 0x00000000000f7919 */ /* 0x000e620000002500 */
[----:B---3--:R-:W-:-:S04]  /*9be0*/  SHF.R.S32.HI R11, RZ, 0x1f, R16 ;  /* 0x0000001fff0b7819 */ /* 0x008fc80000011410 */
[CC--:B------:R-:W-:Y:S02]  /*9bf0*/  LEA.HI R4, R11.reuse, R16.reuse, RZ, 0x2 ;  /* 0x000000100b047211 */ /* 0x0c0fe400078f10ff */
[----:B------:R-:W-:Y:S02]  /*9c00*/  LEA.HI R11, R11, R16, RZ, 0x5 ;  /* 0x000000100b0b7211 */ /* 0x000fe400078f28ff */
[----:B------:R-:W-:Y:S02]  /*9c10*/  LOP3.LUT R4, R4, 0xfffffffc, RZ, 0xc0, !PT ;  /* 0xfffffffc04047812 */ /* 0x000fe400078ec0ff */
[--C-:B------:R-:W-:Y:S02]  /*9c20*/  SHF.R.S32.HI R6, RZ, 0x5, R11.reuse ;  /* 0x00000005ff067819 */ /* 0x100fe4000001140b */
[----:B------:R-:W-:Y:S02]  /*9c30*/  SHF.R.S32.HI R5, RZ, 0x1f, R11 ;  /* 0x0000001fff057819 */ /* 0x000fe4000001140b */
[----:B------:R-:W-:Y:S01]  /*9c40*/  LOP3.LUT R11, R11, 0xffffffe0, RZ, 0xc0, !PT ;  /* 0xffffffe00b0b7812 */ /* 0x000fe200078ec0ff */
[----:B------:R-:W-:Y:S01]  /*9c50*/  BAR.SYNC.DEFER_BLOCKING 0x1, 0x80 ;  /* 0x0042000000007b1d */ /* 0x000fe20000010000 */
[----:B--2---:R-:W-:Y:S01]  /*9c60*/  SHF.R.S32.HI R10, RZ, 0x1f, R14 ;  /* 0x0000001fff0a7819 */ /* 0x004fe2000001140e */
[----:B------:R-:W-:-:S04]  /*9c70*/  IMAD.WIDE.U32 R2, R14, c[0x0][0x4d0], RZ ;  /* 0x000134000e027a25 */ /* 0x000fc800078e00ff */
[----:B------:R-:W-:Y:S02]  /*9c80*/  IMAD R0, R10, c[0x0][0x4d0], RZ ;  /* 0x000134000a007a24 */ /* 0x000fe400078e02ff */
[----:B------:R-:W-:Y:S02]  /*9c90*/  IMAD.MOV R9, RZ, RZ, -R14 ;  /* 0x000000ffff097224 */ /* 0x000fe400078e0a0e */
[----:B------:R-:W-:Y:S02]  /*9ca0*/  IMAD R8, R14, c[0x0][0x4d4], R0 ;  /* 0x000135000e087a24 */ /* 0x000fe400078e0200 */
[----:B------:R-:W-:Y:S01]  /*9cb0*/  IMAD.IADD R0, R16, 0x1, -R4 ;  /* 0x0000000110007824 */ /* 0x000fe200078e0a04 */
[----:B------:R-:W-:Y:S01]  /*9cc0*/  LEA.HI R4, R5, R6, RZ, 0x2 ;  /* 0x0000000605047211 */ /* 0x000fe200078f10ff */
[----:B------:R-:W-:Y:S01]  /*9cd0*/  IMAD.IADD R5, R3, 0x1, R8 ;  /* 0x0000000103057824 */ /* 0x000fe200078e0208 */
[----:B------:R-:W-:Y:S01]  /*9ce0*/  IADD3 R16, -R11, R16, RZ ;  /* 0x000000100b107210 */ /* 0x000fe20007ffe1ff */
[----:B----4-:R-:W-:Y:S01]  /*9cf0*/  IMAD R12, R9, c[0x0][0x550], R12 ;  /* 0x00015400090c7a24 */ /* 0x010fe200078e020c */
[----:B------:R-:W-:-:S02]  /*9d00*/  LEA.HI R7, R0, R0, RZ, 0x1 ;  /* 0x0000000000077211 */ /* 0x000fc400078f08ff */
[----:B------:R-:W-:Y:S01]  /*9d10*/  LOP3.LUT R8, R4, 0xffffffc, RZ, 0xc0, !PT ;  /* 0x0ffffffc04087812 */ /* 0x000fe200078ec0ff */
[----:B------:R-:W-:Y:S01]  /*9d20*/  IMAD.MOV.U32 R4, RZ, RZ, R2 ;  /* 0x000000ffff047224 */ /* 0x000fe200078e0002 */
[C---:B------:R-:W-:Y:S01]  /*9d30*/  LOP3.LUT R3, R7.reuse, 0x1ffffffe, RZ, 0xc0, !PT ;  /* 0x1ffffffe07037812 */ /* 0x040fe200078ec0ff */
[----:B------:R-:W-:Y:S01]  /*9d40*/  IMAD.SHL.U32 R2, R7, 0x20, RZ ;  /* 0x0000002007027824 */ /* 0x000fe200078e00ff */
[----:B------:R-:W-:Y:S01]  /*9d50*/  SHF.R.S32.HI R7, RZ, 0x1f, R16 ;  /* 0x0000001fff077819 */ /* 0x000fe20000011410 */
[----:B------:R-:W-:Y:S01]  /*9d60*/  IMAD.IADD R9, R6, 0x1, -R8 ;  /* 0x0000000106097824 */ /* 0x000fe200078e0a08 */
[----:B------:R-:W-:Y:S01]  /*9d70*/  IADD3 R8, R0, -R3, RZ ;  /* 0x8000000300087210 */ /* 0x000fe20007ffe0ff */
[----:B------:R-:W-:Y:S01]  /*9d80*/  IMAD R0, R10, c[0x0][0x438], RZ ;  /* 0x00010e000a007a24 */ /* 0x000fe200078e02ff */
[----:B------:R-:W-:Y:S01]  /*9d90*/  LEA.HI R17, R7, R16, RZ, 0x2 ;  /* 0x0000001007117211 */ /* 0x000fe200078f10ff */
[----:B-----5:R-:W-:Y:S01]  /*9da0*/  IMAD.WIDE.U32 R4, R13, c[0x0][0x4d8], R4 ;  /* 0x000136000d047a25 */ /* 0x020fe200078e0004 */
[----:B------:R-:W-:-:S02]  /*9db0*/  SHF.R.S32.HI R10, RZ, 0x1f, R13 ;  /* 0x0000001fff0a7819 */ /* 0x000fc4000001140d */
[----:B------:R-:W-:Y:S01]  /*9dc0*/  SHF.R.S32.HI R7, RZ, 0x2, R17 ;  /* 0x00000002ff077819 */ /* 0x000fe20000011411 */
[----:B------:R-:W-:Y:S01]  /*9dd0*/  IMAD R6, R14, c[0x0][0x43c], R0 ;  /* 0x00010f000e067a24 */ /* 0x000fe200078e0200 */
[----:B------:R-:W-:Y:S01]  /*9de0*/  LOP3.LUT R0, R2, 0xffffffc0, RZ, 0xc0, !PT ;  /* 0xffffffc002007812 */ /* 0x000fe200078ec0ff */
[----:B------:R-:W-:Y:S01]  /*9df0*/  IMAD.WIDE.U32 R2, R14, c[0x0][0x438], RZ ;  /* 0x00010e000e027a25 */ /* 0x000fe200078e00ff */
[----:B------:R-:W-:-:S03]  /*9e00*/  LOP3.LUT P1, RZ, R16, 0x3, RZ, 0xc0, !PT ;  /* 0x0000000310ff7812 */ /* 0x000fc6000782c0ff */
[----:B------:R-:W-:Y:S02]  /*9e10*/  IMAD R8, R8, 0x8, R0 ;  /* 0x0000000808087824 */ /* 0x000fe400078e0200 */
[----:B------:R-:W-:Y:S02]  /*9e20*/  IMAD R14, R9, 0x10, R7 ;  /* 0x00000010090e7824 */ /* 0x000fe400078e0207 */
[----:B------:R-:W-:Y:S02]  /*9e30*/  IMAD R11, R10, c[0x0][0x4d8], RZ ;  /* 0x000136000a0b7a24 */ /* 0x000fe400078e02ff */
[----:B------:R-:W-:Y:S02]  /*9e40*/  IMAD.IADD R8, R14, 0x1, R8 ;  /* 0x000000010e087824 */ /* 0x000fe400078e0208 */
[----:B------:R-:W-:Y:S02]  /*9e50*/  IMAD.IADD R3, R3, 0x1, R6 ;  /* 0x0000000103037824 */ /* 0x000fe400078e0206 */
[----:B------:R-:W-:-:S02]  /*9e60*/  IMAD R6, R10, c[0x0][0x440], RZ ;  /* 0x000110000a067a24 */ /* 0x000fc400078e02ff */
[----:B-1----:R-:W-:Y:S02]  /*9e70*/  IMAD R8, R15, 0x80, R8 ;  /* 0x000000800f087824 */ /* 0x002fe400078e0208 */
[C---:B------:R-:W-:Y:S02]  /*9e80*/  IMAD R0, R13.reuse, c[0x0][0x4dc], R11 ;  /* 0x000137000d007a24 */ /* 0x040fe400078e020b */
[C---:B------:R-:W-:Y:S02]  /*9e90*/  IMAD R6, R13.reuse, c[0x0][0x444], R6 ;  /* 0x000111000d067a24 */ /* 0x040fe400078e0206 */
[----:B------:R-:W-:Y:S01]  /*9ea0*/  IMAD.WIDE.U32 R2, R13, c[0x0][0x440], R2 ;  /* 0x000110000d027a25 */ /* 0x000fe200078e0002 */
[----:B------:R-:W-:Y:S02]  /*9eb0*/  IADD3 R5, R5, R0, RZ ;  /* 0x0000000005057210 */ /* 0x000fe40007ffe0ff */
[----:B------:R-:W-:Y:S01]  /*9ec0*/  SHF.R.S32.HI R0, RZ, 0x1f, R12 ;  /* 0x0000001fff007819 */ /* 0x000fe2000001140c */
[----:B------:R-:W-:Y:S01]  /*9ed0*/  @P0 IMAD.HI.U32 R11, R8, c[0x0][0x4ec], RZ ;  /* 0x00013b00080b0a27 */ /* 0x000fe200078e00ff */
[----:B------:R-:W-:-:S03]  /*9ee0*/  IADD3 R3, R3, R6, RZ ;  /* 0x0000000603037210 */ /* 0x000fc60007ffe0ff */
[----:B------:R-:W-:-:S04]  /*9ef0*/  @P0 IMAD.HI.U32 R10, R8, c[0x0][0x4ec], RZ ;  /* 0x00013b00080a0a27 */ /* 0x000fc800078e00ff */
[--C-:B------:R-:W-:Y:S01]  /*9f00*/  IMAD.MOV.U32 R6, RZ, RZ, R8.reuse ;  /* 0x000000ffff067224 */ /* 0x100fe200078e0008 */
[----:B------:R-:W-:Y:S01]  /*9f10*/  @P0 SHF.R.U32.HI R6, RZ, c[0x0][0x4f0], R11 ;  /* 0x00013c00ff060a19 */ /* 0x000fe2000001160b */
[----:B------:R-:W-:Y:S01]  /*9f20*/  IMAD.MOV.U32 R7, RZ, RZ, R8 ;  /* 0x000000ffff077224 */ /* 0x000fe200078e0008 */
[----:B------:R-:W-:Y:S01]  /*9f30*/  @P0 SHF.R.U32.HI R7, RZ, c[0x0][0x4f0], R10 ;  /* 0x00013c00ff070a19 */ /* 0x000fe2000001160a */
[----:B------:R-:W-:Y:S01]  /*9f40*/  IMAD R9, R0, c[0x0][0x448], RZ ;  /* 0x0001120000097a24 */ /* 0x000fe200078e02ff */
[----:B------:R-:W-:Y:S01]  /*9f50*/  IADD3 R10, -R6, RZ, RZ ;  /* 0x000000ff060a7210 */ /* 0x000fe20007ffe1ff */
[----:B------:R-:W-:Y:S02]  /*9f60*/  IMAD R0, R0, c[0x0][0x4e0], RZ ;  /* 0x0001380000007a24 */ /* 0x000fe400078e02ff */
[C---:B------:R-:W-:Y:S01]  /*9f70*/  IMAD R11, R12.reuse, c[0x0][0x44c], R9 ;  /* 0x000113000c0b7a24 */ /* 0x040fe200078e0209 */
[----:B------:R-:W-:Y:S01]  /*9f80*/  SHF.R.S32.HI R9, RZ, 0x1f, R7 ;  /* 0x0000001fff097819 */ /* 0x000fe20000011407 */
[----:B------:R-:W-:-:S02]  /*9f90*/  IMAD R13, R12, c[0x0][0x4e4], R0 ;  /* 0x000139000c0d7a24 */ /* 0x000fc400078e0200 */
[----:B------:R-:W-:-:S04]  /*9fa0*/  IMAD.WIDE.U32 R4, R12, c[0x0][0x4e0], R4 ;  /* 0x000138000c047a25 */ /* 0x000fc800078e0004 */
[----:B------:R-:W-:Y:S01]  /*9fb0*/  IMAD R0, R10, c[0x0][0x4e8], R8 ;  /* 0x00013a000a007a24 */ /* 0x000fe200078e0208 */
[----:B------:R-:W-:Y:S01]  /*9fc0*/  SHF.R.S32.HI R10, RZ, 0x1f, R6 ;  /* 0x0000001fff0a7819 */ /* 0x000fe20000011406 */
[----:B------:R-:W-:Y:S01]  /*9fd0*/  IMAD R9, R9, c[0x0][0x430], RZ ;  /* 0x00010c0009097a24 */ /* 0x000fe200078e02ff */
[----:B------:R-:W-:Y:S01]  /*9fe0*/  IADD3 R4, P0, R6, R4, RZ ;  /* 0x0000000406047210 */ /* 0x000fe20007f1e0ff */
[----:B------:R-:W-:Y:S01]  /*9ff0*/  IMAD.WIDE.U32 R2, R12, c[0x0][0x448], R2 ;  /* 0x000112000c027a25 */ /* 0x000fe200078e0002 */
[----:B------:R-:W-:Y:S02]  /*a000*/  SHF.R.S32.HI R6, RZ, 0x1f, R0 ;  /* 0x0000001fff067819 */ /* 0x000fe40000011400 */
[----:B------:R-:W-:Y:S01]  /*a010*/  IADD3.X R5, R10, R5, R13, P0, !PT ;  /* 0x000000050a057210 */ /* 0x000fe200007fe40d */
[----:B------:R-:W-:Y:S02]  /*a020*/  IMAD R10, R7, c[0x0][0x434], R9 ;  /* 0x00010d00070a7a24 */ /* 0x000fe400078e0209 */
[----:B------:R-:W-:-:S02]  /*a030*/  IMAD R9, R6, c[0x0][0x4c8], RZ ;  /* 0x0001320006097a24 */ /* 0x000fc400078e02ff */
[----:B------:R-:W-:Y:S02]  /*a040*/  IMAD.MOV R6, RZ, RZ, -R7 ;  /* 0x000000ffff067224 */ /* 0x000fe400078e0a07 */
[----:B------:R-:W-:-:S04]  /*a050*/  IMAD.WIDE.U32 R4, R0, c[0x0][0x4c8], R4 ;  /* 0x0001320000047a25 */ /* 0x000fc800078e0004 */
[----:B------:R-:W-:Y:S02]  /*a060*/  IMAD R0, R0, c[0x0][0x4cc], R9 ;  /* 0x0001330000007a24 */ /* 0x000fe400078e0209 */
[----:B------:R-:W-:Y:S02]  /*a070*/  IMAD.IADD R3, R3, 0x1, R11 ;  /* 0x0000000103037824 */ /* 0x000fe400078e020b */
[----:B------:R-:W-:Y:S01]  /*a080*/  IMAD R13, R6, c[0x0][0x4e8], R8 ;  /* 0x00013a00060d7a24 */ /* 0x000fe200078e0208 */
[C---:B------:R-:W-:Y:S01]  /*a090*/  LEA R6, P0, R4.reuse, c[0x0][0x4a8], 0x2 ;  /* 0x00012a0004067a11 */ /* 0x040fe200078010ff */
[----:B------:R-:W-:Y:S02]  /*a0a0*/  IMAD.IADD R0, R5, 0x1, R0 ;  /* 0x0000000105007824 */ /* 0x000fe400078e0200 */
[----:B------:R-:W-:Y:S01]  /*a0b0*/  IMAD.WIDE.U32 R2, R7, c[0x0][0x430], R2 ;  /* 0x00010c0007027a25 */ /* 0x000fe200078e0002 */
[----:B------:R-:W-:Y:S01]  /*a0c0*/  SHF.R.S32.HI R7, RZ, 0x1f, R13 ;  /* 0x0000001fff077819 */ /* 0x000fe2000001140d */
[----:B------:R-:W-:Y:S01]  /*a0d0*/  SHFL.IDX PT, R8, R6, 0x2, 0x1c1f ;  /* 0x005c1f0006087f89 */ /* 0x000fe200000e0000 */
[----:B------:R-:W-:Y:S01]  /*a0e0*/  LEA.HI.X R0, R4, c[0x0][0x4ac], R0, 0x2, P0 ;  /* 0x00012b0004007a11 */ /* 0x000fe200000f1400 */
[----:B------:R-:W-:Y:S01]  /*a0f0*/  IMAD R12, R15, 0x80, R14 ;  /* 0x000000800f0c7824 */ /* 0x000fe200078e020e */
[----:B------:R-:W-:Y:S01]  /*a100*/  IADD3 R3, R3, R10, RZ ;  /* 0x0000000a03037210 */ /* 0x000fe20007ffe0ff */
[----:B------:R-:W-:Y:S01]  /*a110*/  IMAD R7, R7, c[0x0][0x428], RZ ;  /* 0x00010a0007077a24 */ /* 0x000fe200078e02ff */
[----:B------:R-:W-:Y:S02]  /*a120*/  SHFL.IDX PT, R4, R6, RZ, 0x1c1f ;  /* 0x001c1fff06047589 */ /* 0x000fe400000e0000 */
[C---:B------:R-:W-:Y:S01]  /*a130*/  IADD3 R14, R12.reuse, 0x40, RZ ;  /* 0x000000400c0e7810 */ /* 0x040fe20007ffe0ff */
[C---:B------:R-:W-:Y:S01]  /*a140*/  IMAD R15, R13.reuse, c[0x0][0x42c], R7 ;  /* 0x00010b000d0f7a24 */ /* 0x040fe200078e0207 */
[----:B------:R-:W1:Y:S01]  /*a150*/  SHFL.IDX PT, R5, R0, RZ, 0x1c1f ;  /* 0x001c1fff00057589 */ /* 0x000e6200000e0000 */
[----:B------:R-:W-:Y:S01]  /*a160*/  IMAD.WIDE.U32 R2, R13, c[0x0][0x428], R2 ;  /* 0x00010a000d027a25 */ /* 0x000fe200078e0002 */
[----:B------:R-:W-:-:S02]  /*a170*/  IADD3 R13, R12, 0x48, RZ ;  /* 0x000000480c0d7810 */ /* 0x000fc40007ffe0ff */
[----:B------:R-:W-:Y:S01]  /*a180*/  SHFL.IDX PT, R10, R6, 0x1, 0x1c1f ;  /* 0x003c1f00060a7f89 */ /* 0x000fe200000e0000 */
[-C--:B------:R-:W-:Y:S02]  /*a190*/  ISETP.GE.OR P4, PT, R12, R24.reuse, P1 ;  /* 0x000000180c00720c */ /* 0x080fe40000f86670 */
[-C--:B------:R-:W-:Y:S01]  /*a1a0*/  ISETP.GE.OR P2, PT, R14, R24.reuse, P1 ;  /* 0x000000180e00720c */ /* 0x080fe20000f46670 */
[----:B------:R-:W2:Y:S01]  /*a1b0*/  SHFL.IDX PT, R11, R0, 0x1, 0x1c1f ;  /* 0x003c1f00000b7f89 */ /* 0x000ea200000e0000 */
[----:B------:R-:W-:Y:S02]  /*a1c0*/  IADD3 R3, R3, R15, RZ ;  /* 0x0000000f03037210 */ /* 0x000fe40007ffe0ff */
[----:B------:R-:W-:Y:S01]  /*a1d0*/  LEA R23, P0, R2, c[0x0][0x400], 0x2 ;  /* 0x0001000002177a11 */ /* 0x000fe200078010ff */
[----:B------:R-:W3:Y:S01]  /*a1e0*/  SHFL.IDX PT, R9, R0, 0x2, 0x1c1f ;  /* 0x005c1f0000097f89 */ /* 0x000ee200000e0000 */
[-C--:B------:R-:W-:Y:S02]  /*a1f0*/  ISETP.GE.AND P5, PT, R14, R24.reuse, PT ;  /* 0x000000180e00720c */ /* 0x080fe40003fa6270 */
[----:B------:R-:W-:Y:S01]  /*a200*/  LEA.HI.X R22, R2, c[0x0][0x404], R3, 0x2, P0 ;  /* 0x0001010002167a11 */ /* 0x000fe200000f1403 */
[----:B------:R-:W-:Y:S01]  /*a210*/  SHFL.IDX PT, R6, R6, 0x3, 0x1c1f ;  /* 0x007c1f0006067f89 */ /* 0x000fe200000e0000 */
[----:B------:R-:W-:-:S03]  /*a220*/  ISETP.GE.AND P6, PT, R13, R24, PT ;  /* 0x000000180d00720c */ /* 0x000fc60003fc6270 */
[----:B------:R4:W5:Y:S04]  /*a230*/  SHFL.IDX PT, R7, R0, 0x3, 0x1c1f ;  /* 0x007c1f0000077f89 */ /* 0x00096800000e0000 */
[----:B-1----:R1:W-:Y:S04]  /*a240*/  @!P4 ST.E [R4.64], R18 ;  /* 0x000000120400c985 */ /* 0x0023e8000c101906 */
[----:B------:R1:W1:Y:S04]  /*a250*/  SHFL.IDX PT, R2, R23, RZ, 0x1c1f ;  /* 0x001c1fff17027589 */ /* 0x00026800000e0000 */
[----:B------:R1:W1:Y:S01]  /*a260*/  SHFL.IDX PT, R3, R22, RZ, 0x1c1f ;  /* 0x001c1fff16037589 */ /* 0x00026200000e0000 */
[----:B----4-:R-:W-:-:S04]  /*a270*/  IADD3 R0, R12, 0x8, RZ ;  /* 0x000000080c007810 */ /* 0x010fc80007ffe0ff */
[CC--:B------:R-:W-:Y:S02]  /*a280*/  ISETP.GE.OR P3, PT, R0.reuse, R24.reuse, P1 ;  /* 0x000000180000720c */ /* 0x0c0fe40000f66670 */
[-C--:B------:R-:W-:Y:S02]  /*a290*/  ISETP.GE.OR P1, PT, R13, R24.reuse, P1 ;  /* 0x000000180d00720c */ /* 0x080fe40000f26670 */
[----:B------:R-:W-:Y:S02]  /*a2a0*/  ISETP.GE.AND P0, PT, R0, R24, PT ;  /* 0x000000180000720c */ /* 0x000fe40003f06270 */
[----:B------:R-:W-:-:S05]  /*a2b0*/  LOP3.LUT R0, R17, 0x7ffffffc, RZ, 0xc0, !PT ;  /* 0x7ffffffc11007812 */ /* 0x000fca00078ec0ff */
[----:B------:R-:W-:Y:S02]  /*a2c0*/  IMAD.IADD R0, R16, 0x1, -R0 ;  /* 0x0000000110007824 */ /* 0x000fe400078e0a00 */
[----:B--2---:R2:W-:Y:S03]  /*a2d0*/  @!P3 ST.E [R10.64], R19 ;  /* 0x000000130a00b985 */ /* 0x0045e6000c101906 */
[----:B------:R-:W-:Y:S01]  /*a2e0*/  SHF.L.U32 R0, R0, 0x1, RZ ;  /* 0x0000000100007819 */ /* 0x000fe200000006ff */
[----:B---3--:R2:W-:Y:S04]  /*a2f0*/  @!P2 ST.E [R8.64], R20 ;  /* 0x000000140800a985 */ /* 0x0085e8000c101906 */
[----:B-----5:R2:W-:Y:S01]  /*a300*/  @!P1 ST.E [R6.64], R21 ;  /* 0x0000001506009985 */ /* 0x0205e2000c101906 */
[----:B------:R-:W-:-:S13]  /*a310*/  ISETP.GE.AND P1, PT, R12, R24, PT ;  /* 0x000000180c00720c */ /* 0x000fda0003f26270 */
[----:B------:R-:W-:Y:S05]  /*a320*/  @P1 BRA `(.L_x_17) ;  /* 0x0000045000001947 */ /* 0x000fea0003800000 */
[C---:B-12---:R-:W-:Y:S02]  /*a330*/  IADD3 R6, R0.reuse, 0x8, RZ ;  /* 0x0000000800067810 */ /* 0x046fe40007ffe0ff */
[----:B------:R-:W-:Y:S02]  /*a340*/  IADD3 R5, R0, 0x10, RZ ;  /* 0x0000001000057810 */ /* 0x000fe40007ffe0ff */
[----:B------:R-:W-:Y:S02]  /*a350*/  ISETP.GE.AND P3, PT, R6, c[0x0][0x3c8], PT ;  /* 0x0000f20006007a0c */ /* 0x000fe40003f66270 */
[----:B------:R-:W-:Y:S02]  /*a360*/  ISETP.GE.AND P2, PT, R5, c[0x0][0x3c8], PT ;  /* 0x0000f20005007a0c */ /* 0x000fe40003f46270 */
[C---:B------:R-:W-:Y:S02]  /*a370*/  IADD3 R4, R0.reuse, 0x18, RZ ;  /* 0x0000001800047810 */ /* 0x040fe40007ffe0ff */
[----:B------:R-:W-:-:S02]  /*a380*/  ISETP.GE.AND P4, PT, R0, c[0x0][0x3c8], PT ;  /* 0x0000f20000007a0c */ /* 0x000fc40003f86270 */
[----:B------:R-:W-:-:S05]  /*a390*/  ISETP.GE.AND P1, PT, R4, c[0x0][0x3c8], PT ;  /* 0x0000f20004007a0c */ /* 0x000fca0003f26270 */
[----:B------:R-:W-:Y:S02]  /*a3a0*/  @!P3 LEA.HI R6, R6, R6, RZ, 0x1 ;  /* 0x000000060606b211 */ /* 0x000fe400078f08ff */
[----:B------:R-:W-:Y:S02]  /*a3b0*/  @!P2 LEA.HI R5, R5, R5, RZ, 0x1 ;  /* 0x000000050505a211 */ /* 0x000fe400078f08ff */
[----:B------:R-:W-:Y:S02]  /*a3c0*/  @!P3 LOP3.LUT R6, R6, 0xfffffffe, RZ, 0xc0, !PT ;  /* 0xfffffffe0606b812 */ /* 0x000fe400078ec0ff */
[----:B------:R-:W-:Y:S01]  /*a3d0*/  @!P2 LOP3.LUT R5, R5, 0xfffffffe, RZ, 0xc0, !PT ;  /* 0xfffffffe0505a812 */ /* 0x000fe200078ec0ff */
[----:B------:R-:W-:Y:S01]  /*a3e0*/  @!P4 IMAD.WIDE R8, R0, 0x4, R2 ;  /* 0x000000040008c825 */ /* 0x000fe200078e0202 */
[----:B------:R-:W-:-:S03]  /*a3f0*/  @!P1 LEA.HI R10, R4, R4, RZ, 0x1 ;  /* 0x00000004040a9211 */ /* 0x000fc600078f08ff */
[--C-:B------:R-:W-:Y:S01]  /*a400*/  @!P3 IMAD.WIDE R6, R6, 0x4, R2.reuse ;  /* 0x000000040606b825 */ /* 0x100fe200078e0202 */
[----:B------:R1:W-:Y:S03]  /*a410*/  @!P4 ST.E.64 [R8.64], R116 ;  /* 0x000000740800c985 */ /* 0x0003e6000c101b06 */
[----:B------:R-:W-:Y:S01]  /*a420*/  @!P2 IMAD.WIDE R4, R5, 0x4, R2 ;  /* 0x000000040504a825 */ /* 0x000fe200078e0202 */
[----:B------:R2:W-:Y:S04]  /*a430*/  @!P3 ST.E.64 [R6.64], R124 ;  /* 0x0000007c0600b985 */ /* 0x0005e8000c101b06 */
[----:B------:R3:W-:Y:S01]  /*a440*/  @!P2 ST.E.64 [R4.64], R128 ;  /* 0x000000800400a985 */ /* 0x0007e2000c101b06 */
[----:B-1----:R-:W-:-:S02]  /*a450*/  @!P1 LOP3.LUT R8, R10, 0xfffffffe, RZ, 0xc0, !PT ;  /* 0xfffffffe0a089812 */ /* 0x002fc400078ec0ff */
[----:B------:R-:W-:-:S03]  /*a460*/  IADD3 R9, R0, 0x20, RZ ;  /* 0x0000002000097810 */ /* 0x000fc60007ffe0ff */
[----:B--2---:R-:W-:Y:S01]  /*a470*/  @!P1 IMAD.WIDE R6, R8, 0x4, R2 ;  /* 0x0000000408069825 */ /* 0x004fe200078e0202 */
[----:B------:R-:W-:Y:S02]  /*a480*/  ISETP.GE.AND P4, PT, R9, c[0x0][0x3c8], PT ;  /* 0x0000f20009007a0c */ /* 0x000fe40003f86270 */
[C---:B---3--:R-:W-:Y:S02]  /*a490*/  IADD3 R5, R0.reuse, 0x28, RZ ;  /* 0x0000002800057810 */ /* 0x048fe40007ffe0ff */
[C---:B------:R-:W-:Y:S01]  /*a4a0*/  IADD3 R4, R0.reuse, 0x30, RZ ;  /* 0x0000003000047810 */ /* 0x040fe20007ffe0ff */
[----:B------:R1:W-:Y:S01]  /*a4b0*/  @!P1 ST.E.64 [R6.64], R140 ;  /* 0x0000008c06009985 */ /* 0x0003e2000c101b06 */
[----:B------:R-:W-:Y:S02]  /*a4c0*/  IADD3 R8, R0, 0x38, RZ ;  /* 0x0000003800087810 */ /* 0x000fe40007ffe0ff */
[----:B------:R-:W-:Y:S02]  /*a4d0*/  ISETP.GE.AND P3, PT, R5, c[0x0][0x3c8], PT ;  /* 0x0000f20005007a0c */ /* 0x000fe40003f66270 */
[----:B------:R-:W-:-:S02]  /*a4e0*/  ISETP.GE.AND P2, PT, R4, c[0x0][0x3c8], PT ;  /* 0x0000f20004007a0c */ /* 0x000fc40003f46270 */
[----:B------:R-:W-:Y:S02]  /*a4f0*/  ISETP.GE.AND P1, PT, R8, c[0x0][0x3c8], PT ;  /* 0x0000f20008007a0c */ /* 0x000fe40003f26270 */
[----:B------:R-:W-:-:S09]  /*a500*/  @!P4 LEA.HI R9, R9, R9, RZ, 0x1 ;  /* 0x000000090909c211 */ /* 0x000fd200078f08ff */
[----:B------:R-:W-:Y:S02]  /*a510*/  @!P2 LEA.HI R4, R4, R4, RZ, 0x1 ;  /* 0x000000040404a211 */ /* 0x000fe400078f08ff */
[----:B------:R-:W-:-:S04]  /*a520*/  @!P1 LEA.HI R8, R8, R8, RZ, 0x1 ;  /* 0x0000000808089211 */ /* 0x000fc800078f08ff */
[----:B------:R-:W-:Y:S02]  /*a530*/  @!P1 LOP3.LUT R10, R8, 0xfffffffe, RZ, 0xc0, !PT ;  /* 0xfffffffe080a9812 */ /* 0x000fe400078ec0ff */
[----:B-1----:R-:W-:Y:S02]  /*a540*/  @!P3 LEA.HI R6, R5, R5, RZ, 0x1 ;  /* 0x000000050506b211 */ /* 0x002fe400078f08ff */
[----:B------:R-:W-:Y:S02]  /*a550*/  @!P4 LOP3.LUT R5, R9, 0xfffffffe, RZ, 0xc0, !PT ;  /* 0xfffffffe0905c812 */ /* 0x000fe400078ec0ff */
[----:B------:R-:W-:Y:S02]  /*a560*/  @!P3 LOP3.LUT R9, R6, 0xfffffffe, RZ, 0xc0, !PT ;  /* 0xfffffffe0609b812 */ /* 0x000fe400078ec0ff */
[----:B------:R-:W-:Y:S01]  /*a570*/  @!P2 LOP3.LUT R6, R4, 0xfffffffe, RZ, 0xc0, !PT ;  /* 0xfffffffe0406a812 */ /* 0x000fe200078ec0ff */
[----:B------:R-:W-:-:S04]  /*a580*/  @!P4 IMAD.WIDE R4, R5, 0x4, R2 ;  /* 0x000000040504c825 */ /* 0x000fc800078e0202 */
[--C-:B------:R-:W-:Y:S01]  /*a590*/  @!P3 IMAD.WIDE R8, R9, 0x4, R2.reuse ;  /* 0x000000040908b825 */ /* 0x100fe200078e0202 */
[----:B------:R1:W-:Y:S03]  /*a5a0*/  @!P4 ST.E.64 [R4.64], R144 ;  /* 0x000000900400c985 */ /* 0x0003e6000c101b06 */
[--C-:B------:R-:W-:Y:S01]  /*a5b0*/  @!P2 IMAD.WIDE R6, R6, 0x4, R2.reuse ;  /* 0x000000040606a825 */ /* 0x100fe200078e0202 */
[----:B------:R2:W-:Y:S04]  /*a5c0*/  @!P3 ST.E.64 [R8.64], R156 ;  /* 0x0000009c0800b985 */ /* 0x0005e8000c101b06 */
[----:B------:R3:W-:Y:S01]  /*a5d0*/  @!P2 ST.E.64 [R6.64], R160 ;  /* 0x000000a00600a985 */ /* 0x0007e2000c101b06 */
[----:B-1----:R-:W-:Y:S01]  /*a5e0*/  @!P1 IMAD.WIDE R4, R10, 0x4, R2 ;  /* 0x000000040a049825 */ /* 0x002fe200078e0202 */
[----:B--2---:R-:W-:-:S04]  /*a5f0*/  IADD3 R8, R0, 0x40, RZ ;  /* 0x0000004000087810 */ /* 0x004fc80007ffe0ff */
[----:B------:R1:W-:Y:S01]  /*a600*/  @!P1 ST.E.64 [R4.64], R172 ;  /* 0x000000ac04009985 */ /* 0x0003e2000c101b06 */
[----:B---3--:R-:W-:Y:S02]  /*a610*/  IADD3 R6, R0, 0x48, RZ ;  /* 0x0000004800067810 */ /* 0x008fe40007ffe0ff */
[----:B------:R-:W-:Y:S02]  /*a620*/  ISETP.GE.AND P4, PT, R8, c[0x0][0x3c8], PT ;  /* 0x0000f20008007a0c */ /* 0x000fe40003f86270 */
[----:B------:R-:W-:-:S11]  /*a630*/  ISETP.GE.AND P3, PT, R6, c[0x0][0x3c8], PT ;  /* 0x0000f20006007a0c */ /* 0x000fd60003f66270 */
[----:B------:R-:W-:Y:S02]  /*a640*/  @!P4 LEA.HI R8, R8, R8, RZ, 0x1 ;  /* 0x000000080808c211 */ /* 0x000fe400078f08ff */
[----:B------:R-:W-:-:S04]  /*a650*/  @!P3 LEA.HI R7, R6, R6, RZ, 0x1 ;  /* 0x000000060607b211 */ /* 0x000fc800078f08ff */
[----:B------:R-:W-:Y:S02]  /*a660*/  @!P3 LOP3.LUT R7, R7, 0xfffffffe, RZ, 0xc0, !PT ;  /* 0xfffffffe0707b812 */ /* 0x000fe400078ec0ff */
[C---:B-1----:R-:W-:Y:S02]  /*a670*/  IADD3 R5, R0.reuse, 0x50, RZ ;  /* 0x0000005000057810 */ /* 0x042fe40007ffe0ff */
[----:B------:R-:W-:Y:S02]  /*a680*/  IADD3 R4, R0, 0x58, RZ ;  /* 0x0000005800047810 */ /* 0x000fe40007ffe0ff */
[----:B------:R-:W-:Y:S02]  /*a690*/  ISETP.GE.AND P2, PT, R5, c[0x0][0x3c8], PT ;  /* 0x0000f20005007a0c */ /* 0x000fe40003f46270 */
[----:B------:R-:W-:-:S11]  /*a6a0*/  ISETP.GE.AND P1, PT, R4, c[0x0][0x3c8], PT ;  /* 0x0000f20004007a0c */ /* 0x000fd60003f26270 */
[----:B------:R-:W-:Y:S02]  /*a6b0*/  @!P2 LEA.HI R6, R5, R5, RZ, 0x1 ;  /* 0x000000050506a211 */ /* 0x000fe400078f08ff */
[----:B------:R-:W-:Y:S02]  /*a6c0*/  @!P1 LEA.HI R4, R4, R4, RZ, 0x1 ;  /* 0x0000000404049211 */ /* 0x000fe400078f08ff */
[----:B------:R-:W-:Y:S02]  /*a6d0*/  @!P4 LOP3.LUT R5, R8, 0xfffffffe, RZ, 0xc0, !PT ;  /* 0xfffffffe0805c812 */ /* 0x000fe400078ec0ff */
[----:B------:R-:W-:Y:S01]  /*a6e0*/  @!P2 LOP3.LUT R10, R6, 0xfffffffe, RZ, 0xc0, !PT ;  /* 0xfffffffe060aa812 */ /* 0x000fe200078ec0ff */
[----:B------:R-:W-:Y:S01]  /*a6f0*/  @!P3 IMAD.WIDE R6, R7, 0x4, R2 ;  /* 0x000000040706b825 */ /* 0x000fe200078e0202 */
[----:B------:R-:W-:-:S03]  /*a700*/  @!P1 LOP3.LUT R11, R4, 0xfffffffe, RZ, 0xc0, !PT ;  /* 0xfffffffe040b9812 */ /* 0x000fc600078ec0ff */
[----:B------:R-:W-:-:S04]  /*a710*/  @!P4 IMAD.WIDE R8, R5, 0x4, R2 ;  /* 0x000000040508c825 */ /* 0x000fc800078e0202 */
[--C-:B------:R-:W-:Y:S01]  /*a720*/  @!P2 IMAD.WIDE R4, R10, 0x4, R2.reuse ;  /* 0x000000040a04a825 */ /* 0x100fe200078e0202 */
[----:B------:R1:W-:Y:S03]  /*a730*/  @!P4 ST.E.64 [R8.64], R68 ;  /* 0x000000440800c985 */ /* 0x0003e6000c101b06 */
[----:B------:R-:W-:Y:S01]  /*a740*/  @!P1 IMAD.WIDE R2, R11, 0x4, R2 ;  /* 0x000000040b029825 */ /* 0x000fe200078e0202 */
[----:B------:R1:W-:Y:S04]  /*a750*/  @!P3 ST.E.64 [R6.64], R80 ;  /* 0x000000500600b985 */ /* 0x0003e8000c101b06 */
[----:B------:R1:W-:Y:S04]  /*a760*/  @!P2 ST.E.64 [R4.64], R84 ;  /* 0x000000540400a985 */ /* 0x0003e8000c101b06 */
[----:B------:R1:W-:Y:S02]  /*a770*/  @!P1 ST.E.64 [R2.64], R96 ;  /* 0x0000006002009985 */ /* 0x0003e4000c101b06 */
.L_x_17:
[----:B-1----:R-:W-:Y:S05]  /*a780*/  BSYNC B0 ;  /* 0x0000000000007941 */ /* 0x002fea0003800000 */
.L_x_16:
[----:B------:R1:W3:Y:S01]  /*a790*/  SHFL.IDX PT, R3, R22, 0x1, 0x1c1f ;  /* 0x003c1f0016037f89 */ /* 0x0002e200000e0000 */
[----:B------:R-:W-:Y:S03]  /*a7a0*/  BSSY B0, `(.L_x_18) ;  /* 0x0000048000007945 */ /* 0x000fe60003800000 */
[----:B------:R1:W4:Y:S01]  /*a7b0*/  SHFL.IDX PT, R2, R23, 0x1, 0x1c1f ;  /* 0x003c1f0017027f89 */ /* 0x00032200000e0000 */
[----:B------:R-:W-:Y:S05]  /*a7c0*/  @P0 BRA `(.L_x_19) ;  /* 0x0000045000000947 */ /* 0x000fea0003800000 */
[C---:B------:R-:W-:Y:S02]  /*a7d0*/  IADD3 R4, R0.reuse, 0x8, RZ ;  /* 0x0000000800047810 */ /* 0x040fe40007ffe0ff */
[----:B------:R-:W-:-:S02]  /*a7e0*/  ISETP.GE.AND P1, PT, R0, c[0x0][0x3c8], PT ;  /* 0x0000f20000007a0c */ /* 0x000fc40003f26270 */
[----:B------:R-:W-:Y:S02]  /*a7f0*/  ISETP.GE.AND P0, PT, R4, c[0x0][0x3c8], PT ;  /* 0x0000f20004007a0c */ /* 0x000fe40003f06270 */
[C---:B--2---:R-:W-:Y:S02]  /*a800*/  IADD3 R8, R0.reuse, 0x10, RZ ;  /* 0x0000001000087810 */ /* 0x044fe40007ffe0ff */
[C---:B------:R-:W-:Y:S02]  /*a810*/  IADD3 R9, R0.reuse, 0x18, RZ ;  /* 0x0000001800097810 */ /* 0x040fe40007ffe0ff */
[C---:B------:R-:W-:Y:S02]  /*a820*/  IADD3 R10, R0.reuse, 0x20, RZ ;  /* 0x00000020000a7810 */ /* 0x040fe40007ffe0ff */
[----:B------:R-:W-:Y:S02]  /*a830*/  IADD3 R11, R0, 0x28, RZ ;  /* 0x00000028000b7810 */ /* 0x000fe40007ffe0ff */
[----:B------:R-:W-:Y:S01]  /*a840*/  ISETP.GE.AND P4, PT, R8, c[0x0][0x3c8], PT ;  /* 0x0000f20008007a0c */ /* 0x000fe20003f86270 */
[C---:B---34-:R-:W-:Y:S01]  /*a850*/  @!P1 IMAD.WIDE R6, R0.reuse, 0x4, R2 ;  /* 0x0000000400069825 */ /* 0x058fe200078e0202 */
[----:B------:R-:W-:-:S02]  /*a860*/  IADD3 R12, R0, 0x30, RZ ;  /* 0x00000030000c7810 */ /* 0x000fc40007ffe0ff */
[----:B------:R-:W-:Y:S02]  /*a870*/  @!P0 LEA.HI R4, R4, R4, RZ, 0x1 ;  /* 0x0000000404048211 */ /* 0x000fe400078f08ff */
[----:B------:R-:W-:Y:S01]  /*a880*/  ISETP.GE.AND P3, PT, R9, c[0x0][0x3c8], PT ;  /* 0x0000f20009007a0c */ /* 0x000fe20003f66270 */
[----:B------:R2:W-:Y:S01]  /*a890*/  @!P1 ST.E.64 [R6.64], R118 ;  /* 0x0000007606009985 */ /* 0x0005e2000c101b06 */
[----:B------:R-:W-:Y:S02]  /*a8a0*/  @!P0 LOP3.LUT R4, R4, 0xfffffffe, RZ, 0xc0, !PT ;  /* 0xfffffffe04048812 */ /* 0x000fe400078ec0ff */
[----:B------:R-:W-:Y:S02]  /*a8b0*/  ISETP.GE.AND P2, PT, R10, c[0x0][0x3c8], PT ;  /* 0x0000f2000a007a0c */ /* 0x000fe40003f46270 */
[----:B------:R-:W-:Y:S01]  /*a8c0*/  ISETP.GE.AND P1, PT, R11, c[0x0][0x3c8], PT ;  /* 0x0000f2000b007a0c */ /* 0x000fe20003f26270 */
[----:B------:R-:W-:-:S05]  /*a8d0*/  @!P0 IMAD.WIDE R4, R4, 0x4, R2 ;  /* 0x0000000404048825 */ /* 0x000fca00078e0202 */
[----:B------:R3:W-:Y:S01]  /*a8e0*/  @!P0 ST.E.64 [R4.64], R126 ;  /* 0x0000007e04008985 */ /* 0x0007e2000c101b06 */
[----:B------:R-:W-:-:S13]  /*a8f0*/  ISETP.GE.AND P0, PT, R12, c[0x0][0x3c8], PT ;  /* 0x0000f2000c007a0c */ /* 0x000fda0003f06270 */
[----:B------:R-:W-:Y:S02]  /*a900*/  @!P0 LEA.HI R12, R12, R12, RZ, 0x1 ;  /* 0x0000000c0c0c8211 */ /* 0x000fe400078f08ff */
[----:B--2---:R-:W-:Y:S02]  /*a910*/  @!P3 LEA.HI R6, R9, R9, RZ, 0x1 ;  /* 0x000000090906b211 */ /* 0x004fe400078f08ff */
[----:B------:R-:W-:Y:S02]  /*a920*/  @!P1 LEA.HI R7, R11, R11, RZ, 0x1 ;  /* 0x0000000b0b079211 */ /* 0x000fe400078f08ff */
[----:B------:R-:W-:Y:S02]  /*a930*/  @!P3 LOP3.LUT R6, R6, 0xfffffffe, RZ, 0xc0, !PT ;  /* 0xfffffffe0606b812 */ /* 0x000fe400078ec0ff */
[----:B------:R-:W-:Y:S02]  /*a940*/  @!P1 LOP3.LUT R7, R7, 0xfffffffe, RZ, 0xc0, !PT ;  /* 0xfffffffe07079812 */ /* 0x000fe400078ec0ff */
[----:B------:R-:W-:-:S02]  /*a950*/  @!P0 LOP3.LUT R12, R12, 0xfffffffe, RZ, 0xc0, !PT ;  /* 0xfffffffe0c0c8812 */ /* 0x000fc400078ec0ff */
[----:B---3--:R-:W-:Y:S01]  /*a960*/  @!P4 LEA.HI R4, R8, R8, RZ, 0x1 ;  /* 0x000000080804c211 */ /* 0x008fe200078f08ff */
[--C-:B------:R-:W-:Y:S01]  /*a970*/  @!P3 IMAD.WIDE R8, R6, 0x4, R2.reuse ;  /* 0x000000040608b825 */ /* 0x100fe200078e0202 */
[----:B------:R-:W-:Y:S02]  /*a980*/  @!P2 LEA.HI R5, R10, R10, RZ, 0x1 ;  /* 0x0000000a0a05a211 */ /* 0x000fe400078f08ff */
[----:B------:R-:W-:Y:S01]  /*a990*/  @!P4 LOP3.LUT R4, R4, 0xfffffffe, RZ, 0xc0, !PT ;  /* 0xfffffffe0404c812 */ /* 0x000fe200078ec0ff */
[----:B------:R-:W-:Y:S01]  /*a9a0*/  @!P1 IMAD.WIDE R6, R7, 0x4, R2 ;  /* 0x0000000407069825 */ /* 0x000fe200078e0202 */
[----:B------:R-:W-:-:S03]  /*a9b0*/  @!P2 LOP3.LUT R10, R5, 0xfffffffe, RZ, 0xc0, !PT ;  /* 0xfffffffe050aa812 */ /* 0x000fc600078ec0ff */
[----:B------:R-:W-:-:S04]  /*a9c0*/  @!P4 IMAD.WIDE R4, R4, 0x4, R2 ;  /* 0x000000040404c825 */ /* 0x000fc800078e0202 */
[--C-:B------:R-:W-:Y:S01]  /*a9d0*/  @!P2 IMAD.WIDE R10, R10, 0x4, R2.reuse ;  /* 0x000000040a0aa825 */ /* 0x100fe200078e0202 */
[----:B------:R2:W-:Y:S04]  /*a9e0*/  @!P4 ST.E.64 [R4.64], R130 ;  /* 0x000000820400c985 */ /* 0x0005e8000c101b06 */
[----:B------:R3:W-:Y:S04]  /*a9f0*/  @!P3 ST.E.64 [R8.64], R142 ;  /* 0x0000008e0800b985 */ /* 0x0007e8000c101b06 */
[----:B------:R-:W-:Y:S04]  /*aa00*/  @!P2 ST.E.64 [R10.64], R146 ;  /* 0x000000920a00a985 */ /* 0x000fe8000c101b06 */
[----:B------:R4:W-:Y:S01]  /*aa10*/  @!P1 ST.E.64 [R6.64], R158 ;  /* 0x0000009e06009985 */ /* 0x0009e2000c101b06 */
[----:B--2---:R-:W-:Y:S01]  /*aa20*/  @!P0 IMAD.WIDE R4, R12, 0x4, R2 ;  /* 0x000000040c048825 */ /* 0x004fe200078e0202 */
[----:B---3--:R-:W-:-:S04]  /*aa30*/  IADD3 R8, R0, 0x38, RZ ;  /* 0x0000003800087810 */ /* 0x008fc80007ffe0ff */
[----:B------:R2:W-:Y:S01]  /*aa40*/  @!P0 ST.E.64 [R4.64], R162 ;  /* 0x000000a204008985 */ /* 0x0005e2000c101b06 */
[----:B------:R-:W-:Y:S02]  /*aa50*/  ISETP.GE.AND P4, PT, R8, c[0x0][0x3c8], PT ;  /* 0x0000f20008007a0c */ /* 0x000fe40003f86270 */
[C---:B----4-:R-:W-:Y:S02]  /*aa60*/  IADD3 R7, R0.reuse, 0x40, RZ ;  /* 0x0000004000077810 */ /* 0x050fe40007ffe0ff */
[----:B------:R-:W-:Y:S02]  /*aa70*/  IADD3 R6, R0, 0x48, RZ ;  /* 0x0000004800067810 */ /* 0x000fe40007ffe0ff */
[----:B------:R-:W-:Y:S02]  /*aa80*/  ISETP.GE.AND P3, PT, R7, c[0x0][0x3c8], PT ;  /* 0x0000f20007007a0c */ /* 0x000fe40003f66270 */
[----:B------:R-:W-:-:S05]  /*aa90*/  ISETP.GE.AND P2, PT, R6, c[0x0][0x3c8], PT ;  /* 0x0000f20006007a0c */ /* 0x000fca0003f46270 */
[----:B------:R-:W-:-:S06]  /*aaa0*/  @!P4 LEA.HI R9, R8, R8, RZ, 0x1 ;  /* 0x000000080809c211 */ /* 0x000fcc00078f08ff */
[----:B------:R-:W-:Y:S02]  /*aab0*/  @!P3 LEA.HI R8, R7, R7, RZ, 0x1 ;  /* 0x000000070708b211 */ /* 0x000fe400078f08ff */
[----:B------:R-:W-:Y:S02]  /*aac0*/  @!P2 LEA.HI R7, R6, R6, RZ, 0x1 ;  /* 0x000000060607a211 */ /* 0x000fe400078f08ff */
[----:B------:R-:W-:Y:S02]  /*aad0*/  @!P3 LOP3.LUT R8, R8, 0xfffffffe, RZ, 0xc0, !PT ;  /* 0xfffffffe0808b812 */ /* 0x000fe400078ec0ff */
[C---:B--2---:R-:W-:Y:S02]  /*aae0*/  IADD3 R5, R0.reuse, 0x50, RZ ;  /* 0x0000005000057810 */ /* 0x044fe40007ffe0ff */
[----:B------:R-:W-:Y:S02]  /*aaf0*/  IADD3 R4, R0, 0x58, RZ ;  /* 0x0000005800047810 */ /* 0x000fe40007ffe0ff */
[----:B------:R-:W-:-:S02]  /*ab00*/  ISETP.GE.AND P1, PT, R5, c[0x0][0x3c8], PT ;  /* 0x0000f20005007a0c */ /* 0x000fc40003f26270 */
[----:B------:R-:W-:Y:S02]  /*ab10*/  ISETP.GE.AND P0, PT, R4, c[0x0][0x3c8], PT ;  /* 0x0000f20004007a0c */ /* 0x000fe40003f06270 */
[----:B------:R-:W-:-:S09]  /*ab20*/  @!P2 LOP3.LUT R7, R7, 0xfffffffe, RZ, 0xc0, !PT ;  /* 0xfffffffe0707a812 */ /* 0x000fd200078ec0ff */
[----:B------:R-:W-:Y:S02]  /*ab30*/  @!P1 LEA.HI R6, R5, R5, RZ, 0x1 ;  /* 0x0000000505069211 */ /* 0x000fe400078f08ff */
[----:B------:R-:W-:Y:S02]  /*ab40*/  @!P0 LEA.HI R4, R4, R4, RZ, 0x1 ;  /* 0x0000000404048211 */ /* 0x000fe400078f08ff */
[----:B------:R-:W-:Y:S01]  /*ab50*/  @!P4 LOP3.LUT R5, R9, 0xfffffffe, RZ, 0xc0, !PT ;  /* 0xfffffffe0905c812 */ /* 0x000fe200078ec0ff */
[--C-:B------:R-:W-:Y:S01]  /*ab60*/  @!P3 IMAD.WIDE R8, R8, 0x4, R2.reuse ;  /* 0x000000040808b825 */ /* 0x100fe200078e0202 */
[----:B------:R-:W-:Y:S02]  /*ab70*/  @!P1 LOP3.LUT R12, R6, 0xfffffffe, RZ, 0xc0, !PT ;  /* 0xfffffffe060c9812 */ /* 0x000fe400078ec0ff */
[----:B------:R-:W-:Y:S01]  /*ab80*/  @!P0 LOP3.LUT R13, R4, 0xfffffffe, RZ, 0xc0, !PT ;  /* 0xfffffffe040d8812 */ /* 0x000fe200078ec0ff */
[----:B------:R-:W-:-:S04]  /*ab90*/  @!P4 IMAD.WIDE R10, R5, 0x4, R2 ;  /* 0x00000004050ac825 */ /* 0x000fc800078e0202 */
[--C-:B------:R-:W-:Y:S01]  /*aba0*/  @!P2 IMAD.WIDE R6, R7, 0x4, R2.reuse ;  /* 0x000000040706a825 */ /* 0x100fe200078e0202 */
[----:B------:R2:W-:Y:S03]  /*abb0*/  @!P4 ST.E.64 [R10.64], R174 ;  /* 0x000000ae0a00c985 */ /* 0x0005e6000c101b06 */
[--C-:B------:R-:W-:Y:S01]  /*abc0*/  @!P1 IMAD.WIDE R4, R12, 0x4, R2.reuse ;  /* 0x000000040c049825 */ /* 0x100fe200078e0202 */
[----:B------:R2:W-:Y:S03]  /*abd0*/  @!P3 ST.E.64 [R8.64], R70 ;  /* 0x000000460800b985 */ /* 0x0005e6000c101b06 */
[----:B------:R-:W-:Y:S01]  /*abe0*/  @!P0 IMAD.WIDE R2, R13, 0x4, R2 ;  /* 0x000000040d028825 */ /* 0x000fe200078e0202 */
[----:B------:R2:W-:Y:S04]  /*abf0*/  @!P2 ST.E.64 [R6.64], R82 ;  /* 0x000000520600a985 */ /* 0x0005e8000c101b06 */
[----:B------:R2:W-:Y:S04]  /*ac00*/  @!P1 ST.E.64 [R4.64], R86 ;  /* 0x0000005604009985 */ /* 0x0005e8000c101b06 */
[----:B------:R2:W-:Y:S02]  /*ac10*/  @!P0 ST.E.64 [R2.64], R98 ;  /* 0x0000006202008985 */ /* 0x0005e4000c101b06 */
.L_x_19:
[----:B------:R-:W-:Y:S05]  /*ac20*/  BSYNC B0 ;  /* 0x0000000000007941 */ /* 0x000fea0003800000 */
.L_x_18:
[----:B--23--:R2:W3:Y:S01]  /*ac30*/  SHFL.IDX PT, R3, R22, 0x2, 0x1c1f ;  /* 0x005c1f0016037f89 */ /* 0x00c4e200000e0000 */
[----:B------:R-:W-:Y:S03]  /*ac40*/  BSSY B0, `(.L_x_20) ;  /* 0x0000048000007945 */ /* 0x000fe60003800000 */
[----:B----4-:R2:W4:Y:S01]  /*ac50*/  SHFL.IDX PT, R2, R23, 0x2, 0x1c1f ;  /* 0x005c1f0017027f89 */ /* 0x01052200000e0000 */
[----:B------:R-:W-:Y:S05]  /*ac60*/  @P5 BRA `(.L_x_21) ;  /* 0x0000045000005947 */ /* 0x000fea0003800000 */
[C---:B------:R-:W-:Y:S02]  /*ac70*/  IADD3 R6, R0.reuse, 0x8, RZ ;  /* 0x0000000800067810 */ /* 0x040fe40007ffe0ff */
[----:B------:R-:W-:-:S02]  /*ac80*/  IADD3 R5, R0, 0x10, RZ ;  /* 0x0000001000057810 */ /* 0x000fc40007ffe0ff */
[C---:B------:R-:W-:Y:S02]  /*ac90*/  IADD3 R4, R0.reuse, 0x18, RZ ;  /* 0x0000001800047810 */ /* 0x040fe40007ffe0ff */
[C---:B------:R-:W-:Y:S02]  /*aca0*/  ISETP.GE.AND P5, PT, R0.reuse, c[0x0][0x3c8], PT ;  /* 0x0000f20000007a0c */ /* 0x040fe40003fa6270 */
[----:B------:R-:W-:Y:S02]  /*acb0*/  IADD3 R7, R0, 0x20, RZ ;  /* 0x0000002000077810 */ /* 0x000fe40007ffe0ff */
[----:B------:R-:W-:Y:S02]  /*acc0*/  ISETP.GE.AND P4, PT, R6, c[0x0][0x3c8], PT ;  /* 0x0000f20006007a0c */ /* 0x000fe40003f86270 */
[----:B------:R-:W-:Y:S02]  /*acd0*/  IADD3 R10, R0, 0x28, RZ ;  /* 0x00000028000a7810 */ /* 0x000fe40007ffe0ff */
[----:B------:R-:W-:-:S02]  /*ace0*/  ISETP.GE.AND P3, PT, R5, c[0x0][0x3c8], PT ;  /* 0x0000f20005007a0c */ /* 0x000fc40003f66270 */
[----:B------:R-:W-:Y:S02]  /*acf0*/  ISETP.GE.AND P2, PT, R4, c[0x0][0x3c8], PT ;  /* 0x0000f20004007a0c */ /* 0x000fe40003f46270 */
[----:B------:R-:W-:Y:S01]  /*ad00*/  ISETP.GE.AND P1, PT, R7, c[0x0][0x3c8], PT ;  /* 0x0000f20007007a0c */ /* 0x000fe20003f26270 */
[----:B---34-:R-:W-:Y:S01]  /*ad10*/  @!P5 IMAD.WIDE R8, R0, 0x4, R2 ;  /* 0x000000040008d825 */ /* 0x018fe200078e0202 */
[----:B------:R-:W-:-:S03]  /*ad20*/  ISETP.GE.AND P0, PT, R10, c[0x0][0x3c8], PT ;  /* 0x0000f2000a007a0c */ /* 0x000fc60003f06270 */
[----:B------:R-:W-:Y:S01]  /*ad30*/  @!P4 LEA.HI R6, R6, R6, RZ, 0x1 ;  /* 0x000000060606c211 */ /* 0x000fe200078f08ff */
[----:B------:R3:W-:Y:S03]  /*ad40*/  @!P5 ST.E.64 [R8.64], R112 ;  /* 0x000000700800d985 */ /* 0x0007e6000c101b06 */
[----:B------:R-:W-:Y:S02]  /*ad50*/  @!P3 LEA.HI R5, R5, R5, RZ, 0x1 ;  /* 0x000000050505b211 */ /* 0x000fe400078f08ff */
[----:B------:R-:W-:Y:S02]  /*ad60*/  @!P2 LEA.HI R4, R4, R4, RZ, 0x1 ;  /* 0x000000040404a211 */ /* 0x000fe400078f08ff */
[----:B------:R-:W-:Y:S02]  /*ad70*/  @!P4 LOP3.LUT R6, R6, 0xfffffffe, RZ, 0xc0, !PT ;  /* 0xfffffffe0606c812 */ /* 0x000fe400078ec0ff */
[----:B------:R-:W-:-:S02]  /*ad80*/  @!P1 LEA.HI R7, R7, R7, RZ, 0x1 ;  /* 0x0000000707079211 */ /* 0x000fc400078f08ff */
[----:B------:R-:W-:Y:S02]  /*ad90*/  @!P0 LEA.HI R10, R10, R10, RZ, 0x1 ;  /* 0x0000000a0a0a8211 */ /* 0x000fe400078f08ff */
[----:B------:R-:W-:Y:S02]  /*ada0*/  @!P2 LOP3.LUT R11, R4, 0xfffffffe, RZ, 0xc0, !PT ;  /* 0xfffffffe040ba812 */ /* 0x000fe400078ec0ff */
[----:B------:R-:W-:Y:S02]  /*adb0*/  @!P1 LOP3.LUT R7, R7, 0xfffffffe, RZ, 0xc0, !PT ;  /* 0xfffffffe07079812 */ /* 0x000fe400078ec0ff */
[----:B------:R-:W-:Y:S01]  /*adc0*/  @!P0 LOP3.LUT R12, R10, 0xfffffffe, RZ, 0xc0, !PT ;  /* 0xfffffffe0a0c8812 */ /* 0x000fe200078ec0ff */
[----:B------:R-:W-:Y:S01]  /*add0*/  @!P2 IMAD.WIDE R10, R11, 0x4, R2 ;  /* 0x000000040b0aa825 */ /* 0x000fe200078e0202 */
[----:B---3--:R-:W-:-:S03]  /*ade0*/  @!P3 LOP3.LUT R8, R5, 0xfffffffe, RZ, 0xc0, !PT ;  /* 0xfffffffe0508b812 */ /* 0x008fc600078ec0ff */
[----:B------:R-:W-:-:S04]  /*adf0*/  @!P4 IMAD.WIDE R4, R6, 0x4, R2 ;  /* 0x000000040604c825 */ /* 0x000fc800078e0202 */
[--C-:B------:R-:W-:Y:S01]  /*ae00*/  @!P3 IMAD.WIDE R8, R8, 0x4, R2.reuse ;  /* 0x000000040808b825 */ /* 0x100fe200078e0202 */
[----:B------:R3:W-:Y:S03]  /*ae10*/  @!P4 ST.E.64 [R4.64], R120 ;  /* 0x000000780400c985 */ /* 0x0007e6000c101b06 */
[--C-:B------:R-:W-:Y:S01]  /*ae20*/  @!P1 IMAD.WIDE R6, R7, 0x4, R2.reuse ;  /* 0x0000000407069825 */ /* 0x100fe200078e0202 */
[----:B------:R4:W-:Y:S04]  /*ae30*/  @!P3 ST.E.64 [R8.64], R132 ;  /* 0x000000840800b985 */ /* 0x0009e8000c101b06 */
[----:B------:R-:W-:Y:S04]  /*ae40*/  @!P2 ST.E.64 [R10.64], R136 ;  /* 0x000000880a00a985 */ /* 0x000fe8000c101b06 */
[----:B------:R5:W-:Y:S01]  /*ae50*/  @!P1 ST.E.64 [R6.64], R148 ;  /* 0x0000009406009985 */ /* 0x000be2000c101b06 */
[----:B---3--:R-:W-:Y:S01]  /*ae60*/  @!P0 IMAD.WIDE R4, R12, 0x4, R2 ;  /* 0x000000040c048825 */ /* 0x008fe200078e0202 */
[----:B----4-:R-:W-:-:S04]  /*ae70*/  IADD3 R9, R0, 0x30, RZ ;  /* 0x0000003000097810 */ /* 0x010fc80007ffe0ff */
[----:B------:R3:W-:Y:S01]  /*ae80*/  @!P0 ST.E.64 [R4.64], R152 ;  /* 0x0000009804008985 */ /* 0x0007e2000c101b06 */
[----:B------:R-:W-:Y:S02]  /*ae90*/  IADD3 R8, R0, 0x38, RZ ;  /* 0x0000003800087810 */ /* 0x000fe40007ffe0ff */
[----:B------:R-:W-:Y:S02]  /*aea0*/  ISETP.GE.AND P5, PT, R9, c[0x0][0x3c8], PT ;  /* 0x0000f20009007a0c */ /* 0x000fe40003fa6270 */
[----:B------:R-:W-:Y:S02]  /*aeb0*/  ISETP.GE.AND P4, PT, R8, c[0x0][0x3c8], PT ;  /* 0x0000f20008007a0c */ /* 0x000fe40003f86270 */
[C---:B-----5:R-:W-:Y:S02]  /*aec0*/  IADD3 R7, R0.reuse, 0x40, RZ ;  /* 0x0000004000077810 */ /* 0x060fe40007ffe0ff */
[----:B------:R-:W-:Y:S02]  /*aed0*/  IADD3 R6, R0, 0x48, RZ ;  /* 0x0000004800067810 */ /* 0x000fe40007ffe0ff */
[----:B------:R-:W-:-:S02]  /*aee0*/  ISETP.GE.AND P3, PT, R7, c[0x0][0x3c8], PT ;  /* 0x0000f20007007a0c */ /* 0x000fc40003f66270 */
[----:B------:R-:W-:-:S03]  /*aef0*/  ISETP.GE.AND P2, PT, R6, c[0x0][0x3c8], PT ;  /* 0x0000f20006007a0c */ /* 0x000fc60003f46270 */
[----:B------:R-:W-:Y:S02]  /*af00*/  @!P5 LEA.HI R9, R9, R9, RZ, 0x1 ;  /* 0x000000090909d211 */ /* 0x000fe400078f08ff */
[----:B------:R-:W-:-:S04]  /*af10*/  @!P4 LEA.HI R10, R8, R8, RZ, 0x1 ;  /* 0x00000008080ac211 */ /* 0x000fc800078f08ff */
[----:B------:R-:W-:Y:S02]  /*af20*/  @!P4 LOP3.LUT R10, R10, 0xfffffffe, RZ, 0xc0, !PT ;  /* 0xfffffffe0a0ac812 */ /* 0x000fe400078ec0ff */
[----:B------:R-:W-:Y:S02]  /*af30*/  @!P3 LEA.HI R8, R7, R7, RZ, 0x1 ;  /* 0x000000070708b211 */ /* 0x000fe400078f08ff */
[----:B------:R-:W-:Y:S01]  /*af40*/  @!P2 LEA.HI R7, R6, R6, RZ, 0x1 ;  /* 0x000000060607a211 */ /* 0x000fe200078f08ff */
[----:B------:R-:W-:Y:S01]  /*af50*/  @!P4 IMAD.WIDE R10, R10, 0x4, R2 ;  /* 0x000000040a0ac825 */ /* 0x000fe200078e0202 */
[----:B------:R-:W-:Y:S02]  /*af60*/  @!P3 LOP3.LUT R8, R8, 0xfffffffe, RZ, 0xc0, !PT ;  /* 0xfffffffe0808b812 */ /* 0x000fe400078ec0ff */
[C---:B---3--:R-:W-:Y:S02]  /*af70*/  IADD3 R5, R0.reuse, 0x50, RZ ;  /* 0x0000005000057810 */ /* 0x048fe40007ffe0ff */
[----:B------:R-:W-:-:S02]  /*af80*/  IADD3 R4, R0, 0x58, RZ ;  /* 0x0000005800047810 */ /* 0x000fc40007ffe0ff */
[----:B------:R-:W-:Y:S02]  /*af90*/  ISETP.GE.AND P1, PT, R5, c[0x0][0x3c8], PT ;  /* 0x0000f20005007a0c */ /* 0x000fe40003f26270 */
[----:B------:R-:W-:Y:S02]  /*afa0*/  ISETP.GE.AND P0, PT, R4, c[0x0][0x3c8], PT ;  /* 0x0000f20004007a0c */ /* 0x000fe40003f06270 */
[----:B------:R-:W-:-:S09]  /*afb0*/  @!P2 LOP3.LUT R7, R7, 0xfffffffe, RZ, 0xc0, !PT ;  /* 0xfffffffe0707a812 */ /* 0x000fd200078ec0ff */
[----:B------:R-:W-:Y:S02]  /*afc0*/  @!P1 LEA.HI R6, R5, R5, RZ, 0x1 ;  /* 0x0000000505069211 */ /* 0x000fe400078f08ff */
[----:B------:R-:W-:Y:S01]  /*afd0*/  @!P5 LOP3.LUT R5, R9, 0xfffffffe, RZ, 0xc0, !PT ;  /* 0xfffffffe0905d812 */ /* 0x000fe200078ec0ff */
[--C-:B------:R-:W-:Y:S01]  /*afe0*/  @!P3 IMAD.WIDE R8, R8, 0x4, R2.reuse ;  /* 0x000000040808b825 */ /* 0x100fe200078e0202 */
[----:B------:R-:W-:Y:S02]  /*aff0*/  @!P0 LEA.HI R4, R4, R4, RZ, 0x1 ;  /* 0x0000000404048211 */ /* 0x000fe400078f08ff */
[----:B------:R-:W-:Y:S01]  /*b000*/  @!P1 LOP3.LUT R14, R6, 0xfffffffe, RZ, 0xc0, !PT ;  /* 0xfffffffe060e9812 */ /* 0x000fe200078ec0ff */
[----:B------:R-:W-:Y:S01]  /*b010*/  @!P5 IMAD.WIDE R12, R5, 0x4, R2 ;  /* 0x00000004050cd825 */ /* 0x000fe200078e0202 */
[----:B------:R-:W-:-:S03]  /*b020*/  @!P0 LOP3.LUT R15, R4, 0xfffffffe, RZ, 0xc0, !PT ;  /* 0xfffffffe040f8812 */ /* 0x000fc600078ec0ff */
[--C-:B------:R-:W-:Y:S01]  /*b030*/  @!P2 IMAD.WIDE R6, R7, 0x4, R2.reuse ;  /* 0x000000040706a825 */ /* 0x100fe200078e0202 */
[----:B------:R3:W-:Y:S03]  /*b040*/  @!P5 ST.E.64 [R12.64], R164 ;  /* 0x000000a40c00d985 */ /* 0x0007e6000c101b06 */
[--C-:B------:R-:W-:Y:S01]  /*b050*/  @!P1 IMAD.WIDE R4, R14, 0x4, R2.reuse ;  /* 0x000000040e049825 */ /* 0x100fe200078e0202 */
[----:B------:R3:W-:Y:S03]  /*b060*/  @!P4 ST.E.64 [R10.64], R168 ;  /* 0x000000a80a00c985 */ /* 0x0007e6000c101b06 */
[----:B------:R-:W-:Y:S01]  /*b070*/  @!P0 IMAD.WIDE R2, R15, 0x4, R2 ;  /* 0x000000040f028825 */ /* 0x000fe200078e0202 */
[----:B------:R3:W-:Y:S04]  /*b080*/  @!P3 ST.E.64 [R8.64], R72 ;  /* 0x000000480800b985 */ /* 0x0007e8000c101b06 */
[----:B------:R3:W-:Y:S04]  /*b090*/  @!P2 ST.E.64 [R6.64], R76 ;  /* 0x0000004c0600a985 */ /* 0x0007e8000c101b06 */
[----:B------:R3:W-:Y:S04]  /*b0a0*/  @!P1 ST.E.64 [R4.64], R88 ;  /* 0x0000005804009985 */ /* 0x0007e8000c101b06 */
[----:B------:R3:W-:Y:S02]  /*b0b0*/  @!P0 ST.E.64 [R2.64], R92 ;  /* 0x0000005c02008985 */ /* 0x0007e4000c101b06 */
.L_x_21:
[----:B------:R-:W-:Y:S05]  /*b0c0*/  BSYNC B0 ;  /* 0x0000000000007941 */ /* 0x000fea0003800000 */
.L_x_20:
[----:B---3--:R3:W1:Y:S04]  /*b0d0*/  SHFL.IDX PT, R3, R22, 0x3, 0x1c1f ;  /* 0x007c1f0016037f89 */ /* 0x00866800000e0000 */
[----:B----4-:R3:W4:Y:S01]  /*b0e0*/  SHFL.IDX PT, R2, R23, 0x3, 0x1c1f ;  /* 0x007c1f0017027f89 */ /* 0x01072200000e0000 */
[----:B------:R-:W-:Y:S05]  /*b0f0*/  @P6 EXIT ;  /* 0x000000000000694d */ /* 0x000fea0003800000 */
[C---:B------:R-:W-:Y:S02]  /*b100*/  IADD3 R6, R0.reuse, 0x8, RZ ;  /* 0x0000000800067810 */ /* 0x040fe40007ffe0ff */
[----:B------:R-:W-:-:S02]  /*b110*/  IADD3 R5, R0, 0x10, RZ ;  /* 0x0000001000057810 */ /* 0x000fc40007ffe0ff */
[----:B------:R-:W-:Y:S02]  /*b120*/  IADD3 R4, R0, 0x18, RZ ;  /* 0x0000001800047810 */ /* 0x000fe40007ffe0ff */
[----:B------:R-:W-:Y:S02]  /*b130*/  ISETP.GE.AND P2, PT, R6, c[0x0][0x3c8], PT ;  /* 0x0000f20006007a0c */ /* 0x000fe40003f46270 */
[----:B------:R-:W-:Y:S02]  /*b140*/  ISETP.GE.AND P1, PT, R5, c[0x0][0x3c8], PT ;  /* 0x0000f20005007a0c */ /* 0x000fe40003f26270 */
[----:B------:R-:W-:Y:S02]  /*b150*/  ISETP.GE.AND P0, PT, R4, c[0x0][0x3c8], PT ;  /* 0x0000f20004007a0c */ /* 0x000fe40003f06270 */
[C---:B------:R-:W-:Y:S02]  /*b160*/  ISETP.GE.AND P3, PT, R0.reuse, c[0x0][0x3c8], PT ;  /* 0x0000f20000007a0c */ /* 0x040fe40003f66270 */
[----:B------:R-:W-:-:S02]  /*b170*/  IADD3 R13, R0, 0x20, RZ ;  /* 0x00000020000d7810 */ /* 0x000fc40007ffe0ff */
[----:B------:R-:W-:Y:S02]  /*b180*/  IADD3 R14, R0, 0x28, RZ ;  /* 0x00000028000e7810 */ /* 0x000fe40007ffe0ff */
[----:B------:R-:W-:Y:S02]  /*b190*/  ISETP.GE.AND P6, PT, R13, c[0x0][0x3c8], PT ;  /* 0x0000f2000d007a0c */ /* 0x000fe40003fc6270 */
[----:B------:R-:W-:Y:S02]  /*b1a0*/  @!P2 LEA.HI R8, R6, R6, RZ, 0x1 ;  /* 0x000000060608a211 */ /* 0x000fe400078f08ff */
[----:B------:R-:W-:Y:S02]  /*b1b0*/  @!P1 LEA.HI R5, R5, R5, RZ, 0x1 ;  /* 0x0000000505059211 */ /* 0x000fe400078f08ff */
[----:B------:R-:W-:Y:S01]  /*b1c0*/  @!P0 LEA.HI R4, R4, R4, RZ, 0x1 ;  /* 0x0000000404048211 */ /* 0x000fe200078f08ff */
[----:B-1--4-:R-:W-:Y:S01]  /*b1d0*/  @!P3 IMAD.WIDE R10, R0, 0x4, R2 ;  /* 0x00000004000ab825 */ /* 0x012fe200078e0202 */
[----:B------:R-:W-:-:S02]  /*b1e0*/  @!P2 LOP3.LUT R8, R8, 0xfffffffe, RZ, 0xc0, !PT ;  /* 0xfffffffe0808a812 */ /* 0x000fc400078ec0ff */
[----:B------:R-:W-:Y:S02]  /*b1f0*/  @!P1 LOP3.LUT R5, R5, 0xfffffffe, RZ, 0xc0, !PT ;  /* 0xfffffffe05059812 */ /* 0x000fe400078ec0ff */
[----:B------:R-:W-:Y:S01]  /*b200*/  ISETP.GE.AND P5, PT, R14, c[0x0][0x3c8], PT ;  /* 0x0000f2000e007a0c */ /* 0x000fe20003fa6270 */
[--C-:B------:R-:W-:Y:S01]  /*b210*/  @!P2 IMAD.WIDE R8, R8, 0x4, R2.reuse ;  /* 0x000000040808a825 */ /* 0x100fe200078e0202 */
[----:B------:R-:W-:Y:S01]  /*b220*/  @!P0 LOP3.LUT R4, R4, 0xfffffffe, RZ, 0xc0, !PT ;  /* 0xfffffffe04048812 */ /* 0x000fe200078ec0ff */
[----:B------:R1:W-:Y:S01]  /*b230*/  @!P3 ST.E.64 [R10.64], R114 ;  /* 0x000000720a00b985 */ /* 0x0003e2000c101b06 */
[----:B------:R-:W-:Y:S01]  /*b240*/  IADD3 R12, R0, 0x50, RZ ;  /* 0x00000050000c7810 */ /* 0x000fe20007ffe0ff */
[--C-:B------:R-:W-:Y:S02]  /*b250*/  @!P1 IMAD.WIDE R6, R5, 0x4, R2.reuse ;  /* 0x0000000405069825 */ /* 0x100fe400078e0202 */
[----:B------:R4:W-:Y:S02]  /*b260*/  @!P2 ST.E.64 [R8.64], R122 ;  /* 0x0000007a0800a985 */ /* 0x0009e4000c101b06 */
[----:B------:R-:W-:-:S02]  /*b270*/  @!P0 IMAD.WIDE R4, R4, 0x4, R2 ;  /* 0x0000000404048825 */ /* 0x000fc400078e0202 */
[----:B------:R-:W-:Y:S04]  /*b280*/  @!P1 ST.E.64 [R6.64], R134 ;  /* 0x0000008606009985 */ /* 0x000fe8000c101b06 */
[----:B------:R5:W-:Y:S01]  /*b290*/  @!P0 ST.E.64 [R4.64], R138 ;  /* 0x0000008a04008985 */ /* 0x000be2000c101b06 */
[----:B------:R-:W-:Y:S02]  /*b2a0*/  ISETP.GE.AND P0, PT, R12, c[0x0][0x3c8], PT ;  /* 0x0000f2000c007a0c */ /* 0x000fe40003f06270 */
[C---:B-1----:R-:W-:Y:S02]  /*b2b0*/  IADD3 R10, R0.reuse, 0x40, RZ ;  /* 0x00000040000a7810 */ /* 0x042fe40007ffe0ff */
[C---:B------:R-:W-:Y:S02]  /*b2c0*/  IADD3 R11, R0.reuse, 0x48, RZ ;  /* 0x00000048000b7810 */ /* 0x040fe40007ffe0ff */
[----:B----4-:R-:W-:-:S02]  /*b2d0*/  IADD3 R8, R0, 0x30, RZ ;  /* 0x0000003000087810 */ /* 0x010fc40007ffe0ff */
[----:B------:R-:W-:Y:S02]  /*b2e0*/  IADD3 R9, R0, 0x38, RZ ;  /* 0x0000003800097810 */ /* 0x000fe40007ffe0ff */
[----:B------:R-:W-:Y:S02]  /*b2f0*/  ISETP.GE.AND P4, PT, R8, c[0x0][0x3c8], PT ;  /* 0x0000f20008007a0c */ /* 0x000fe40003f86270 */
[----:B------:R-:W-:Y:S02]  /*b300*/  ISETP.GE.AND P3, PT, R9, c[0x0][0x3c8], PT ;  /* 0x0000f20009007a0c */ /* 0x000fe40003f66270 */
[----:B-----5:R-:W-:Y:S02]  /*b310*/  @!P6 LEA.HI R4, R13, R13, RZ, 0x1 ;  /* 0x0000000d0d04e211 */ /* 0x020fe400078f08ff */
[----:B------:R-:W-:Y:S02]  /*b320*/  @!P5 LEA.HI R5, R14, R14, RZ, 0x1 ;  /* 0x0000000e0e05d211 */ /* 0x000fe400078f08ff */
[----:B------:R-:W-:-:S02]  /*b330*/  @!P6 LOP3.LUT R4, R4, 0xfffffffe, RZ, 0xc0, !PT ;  /* 0xfffffffe0404e812 */ /* 0x000fc400078ec0ff */
[----:B------:R-:W-:Y:S02]  /*b340*/  ISETP.GE.AND P2, PT, R10, c[0x0][0x3c8], PT ;  /* 0x0000f2000a007a0c */ /* 0x000fe40003f46270 */
[----:B------:R-:W-:Y:S01]  /*b350*/  @!P5 LOP3.LUT R5, R5, 0xfffffffe, RZ, 0xc0, !PT ;  /* 0xfffffffe0505d812 */ /* 0x000fe200078ec0ff */
[--C-:B------:R-:W-:Y:S01]  /*b360*/  @!P6 IMAD.WIDE R6, R4, 0x4, R2.reuse ;  /* 0x000000040406e825 */ /* 0x100fe200078e0202 */
[----:B------:R-:W-:Y:S02]  /*b370*/  ISETP.GE.AND P1, PT, R11, c[0x0][0x3c8], PT ;  /* 0x0000f2000b007a0c */ /* 0x000fe40003f26270 */
[----:B------:R-:W-:Y:S01]  /*b380*/  IADD3 R0, R0, 0x58, RZ ;  /* 0x0000005800007810 */ /* 0x000fe20007ffe0ff */
[----:B------:R-:W-:Y:S01]  /*b390*/  @!P5 IMAD.WIDE R4, R5, 0x4, R2 ;  /* 0x000000040504d825 */ /* 0x000fe200078e0202 */
[----:B------:R1:W-:Y:S04]  /*b3a0*/  @!P6 ST.E.64 [R6.64], R150 ;  /* 0x000000960600e985 */ /* 0x0003e8000c101b06 */
[----:B------:R4:W-:Y:S01]  /*b3b0*/  @!P5 ST.E.64 [R4.64], R154 ;  /* 0x0000009a0400d985 */ /* 0x0009e2000c101b06 */
[----:B-1----:R-:W-:-:S04]  /*b3c0*/  @!P2 LEA.HI R7, R10, R10, RZ, 0x1 ;  /* 0x0000000a0a07a211 */ /* 0x002fc800078f08ff */
[----:B------:R-:W-:Y:S02]  /*b3d0*/  @!P1 LEA.HI R6, R11, R11, RZ, 0x1 ;  /* 0x0000000b0b069211 */ /* 0x000fe400078f08ff */
[----:B----4-:R-:W-:Y:S02]  /*b3e0*/  @!P4 LEA.HI R4, R8, R8, RZ, 0x1 ;  /* 0x000000080804c211 */ /* 0x010fe400078f08ff */
[----:B------:R-:W-:Y:S02]  /*b3f0*/  @!P3 LEA.HI R8, R9, R9, RZ, 0x1 ;  /* 0x000000090908b211 */ /* 0x000fe400078f08ff */
[----:B------:R-:W-:Y:S02]  /*b400*/  @!P0 LEA.HI R5, R12, R12, RZ, 0x1 ;  /* 0x0000000c0c058211 */ /* 0x000fe400078f08ff */
[----:B------:R-:W-:Y:S02]  /*b410*/  @!P4 LOP3.LUT R4, R4, 0xfffffffe, RZ, 0xc0, !PT ;  /* 0xfffffffe0404c812 */ /* 0x000fe400078ec0ff */
[----:B------:R-:W-:-:S02]  /*b420*/  @!P3 LOP3.LUT R8, R8, 0xfffffffe, RZ, 0xc0, !PT ;  /* 0xfffffffe0808b812 */ /* 0x000fc400078ec0ff */
[----:B------:R-:W-:Y:S01]  /*b430*/  @!P2 LOP3.LUT R7, R7, 0xfffffffe, RZ, 0xc0, !PT ;  /* 0xfffffffe0707a812 */ /* 0x000fe200078ec0ff */
[--C-:B------:R-:W-:Y:S01]  /*b440*/  @!P4 IMAD.WIDE R12, R4, 0x4, R2.reuse ;  /* 0x00000004040cc825 */ /* 0x100fe200078e0202 */
[----:B------:R-:W-:Y:S02]  /*b450*/  @!P1 LOP3.LUT R6, R6, 0xfffffffe, RZ, 0xc0, !PT ;  /* 0xfffffffe06069812 */ /* 0x000fe400078ec0ff */
[----:B------:R-:W-:Y:S01]  /*b460*/  @!P0 LOP3.LUT R5, R5, 0xfffffffe, RZ, 0xc0, !PT ;  /* 0xfffffffe05058812 */ /* 0x000fe200078ec0ff */
[--C-:B------:R-:W-:Y:S01]  /*b470*/  @!P3 IMAD.WIDE R10, R8, 0x4, R2.reuse ;  /* 0x00000004080ab825 */ /* 0x100fe200078e0202 */
[----:B------:R1:W-:Y:S03]  /*b480*/  @!P4 ST.E.64 [R12.64], R166 ;  /* 0x000000a60c00c985 */ /* 0x0003e6000c101b06 */
[--C-:B------:R-:W-:Y:S01]  /*b490*/  @!P2 IMAD.WIDE R8, R7, 0x4, R2.reuse ;  /* 0x000000040708a825 */ /* 0x100fe200078e0202 */
[----:B------:R1:W-:Y:S03]  /*b4a0*/  @!P3 ST.E.64 [R10.64], R170 ;  /* 0x000000aa0a00b985 */ /* 0x0003e6000c101b06 */
[--C-:B------:R-:W-:Y:S01]  /*b4b0*/  @!P1 IMAD.WIDE R6, R6, 0x4, R2.reuse ;  /* 0x0000000406069825 */ /* 0x100fe200078e0202 */
[----:B------:R1:W-:Y:S03]  /*b4c0*/  @!P2 ST.E.64 [R8.64], R74 ;  /* 0x0000004a0800a985 */ /* 0x0003e6000c101b06 */
[----:B------:R-:W-:Y:S01]  /*b4d0*/  @!P0 IMAD.WIDE R4, R5, 0x4, R2 ;  /* 0x0000000405048825 */ /* 0x000fe200078e0202 */
[----:B------:R1:W-:Y:S04]  /*b4e0*/  @!P1 ST.E.64 [R6.64], R78 ;  /* 0x0000004e06009985 */ /* 0x0003e8000c101b06 */
[----:B------:R1:W-:Y:S01]  /*b4f0*/  @!P0 ST.E.64 [R4.64], R90 ;  /* 0x0000005a04008985 */ /* 0x0003e2000c101b06 */
[----:B------:R-:W-:-:S13]  /*b500*/  ISETP.GE.AND P0, PT, R0, c[0x0][0x3c8], PT ;  /* 0x0000f20000007a0c */ /* 0x000fda0003f06270 */
[----:B------:R-:W-:Y:S05]  /*b510*/  @P0 EXIT ;  /* 0x000000000000094d */ /* 0x000fea0003800000 */
[----:B------:R-:W-:-:S04]  /*b520*/  LEA.HI R0, R0, R0, RZ, 0x1 ;  /* 0x0000000000007211 */ /* 0x000fc800078f08ff */
[----:B------:R-:W-:-:S05]  /*b530*/  LOP3.LUT R0, R0, 0xfffffffe, RZ, 0xc0, !PT ;  /* 0xfffffffe00007812 */ /* 0x000fca00078ec0ff */
[----:B------:R-:W-:-:S05]  /*b540*/  IMAD.WIDE R2, R0, 0x4, R2 ;  /* 0x0000000400027825 */ /* 0x000fca00078e0202 */
[----:B------:R-:W-:Y:S01]  /*b550*/  ST.E.64 [R2.64], R94 ;  /* 0x0000005e02007985 */ /* 0x000fe2000c101b06 */
[----:B------:R-:W-:Y:S05]  /*b560*/  EXIT ;  /* 0x000000000000794d */ /* 0x000fea0003800000 */
.L_x_15:
[----:B------:R-:W2:Y:S02]  /*b570*/  S2R R0, SR_TID.X ;  /* 0x0000000000007919 */ /* 0x000ea40000002100 */
[----:B--2---:R-:W-:-:S13]  /*b580*/  ISETP.GT.AND P0, PT, R0, 0x7f, PT ;  /* 0x0000007f0000780c */ /* 0x004fda0003f04270 */
[----:B------:R-:W-:Y:S05]  /*b590*/  @P0 EXIT ;  /* 0x000000000000094d */ /* 0x000fea0003800000 */
[----:B------:R-:W2:Y:S01]  /*b5a0*/  S2R R8, SR_CTAID.X ;  /* 0x0000000000087919 */ /* 0x000ea20000002500 */
[----:B------:R-:W-:-:S05]  /*b5b0*/  MOV R3, c[0x0][0x4e8] ;  /* 0x00013a0000037a02 */ /* 0x000fca0000000f00 */
[----:B------:R-:W-:Y:S01]  /*b5c0*/  IMAD R2, R3, c[0x0][0x388], RZ ;  /* 0x0000e20003027a24 */ /* 0x000fe200078e02ff */
[----:B--2---:R-:W-:-:S04]  /*b5d0*/  LEA R8, R8, R0, 0x7 ;  /* 0x0000000008087211 */ /* 0x004fc800078e38ff */
[----:B------:R-:W-:-:S13]  /*b5e0*/  ISETP.GE.AND P0, PT, R8, R2, PT ;  /* 0x000000020800720c */ /* 0x000fda0003f06270 */
[----:B------:R-:W-:Y:S05]  /*b5f0*/  @P0 EXIT ;  /* 0x000000000000094d */ /* 0x000fea0003800000 */
[----:B------:R-:W2:Y:S01]  /*b600*/  LDL.LU R4, [R1+0x30] ;  /* 0x0000300001047983 */ /* 0x000ea20000300800 */
[----:B------:R-:W-:-:S03]  /*b610*/  ISETP.NE.AND P0, PT, R3, 0x1, PT ;  /* 0x000000010300780c */ /* 0x000fc60003f05270 */
[----:B------:R-:W3:Y:S04]  /*b620*/  S2R R9, SR_CTAID.Z ;  /* 0x0000000000097919 */ /* 0x000ee80000002700 */
[----:B------:R-:W4:Y:S06]  /*b630*/  S2R R10, SR_CTAID.Y ;  /* 0x00000000000a7919 */ /* 0x000f2c0000002600 */
[----:B------:R-:W-:Y:S01]  /*b640*/  @P0 IMAD.HI.U32 R6, R8, c[0x0][0x4ec], RZ ;  /* 0x00013b0008060a27 */ /* 0x000fe200078e00ff */
[----:B---3--:R-:W-:-:S02]  /*b650*/  SHF.R.S32.HI R7, RZ, 0x1f, R9 ;  /* 0x0000001fff077819 */ /* 0x008fc40000011409 */
[----:B--2---:R-:W-:Y:S01]  /*b660*/  SHF.R.S32.HI R0, RZ, 0x1f, R4 ;  /* 0x0000001fff007819 */ /* 0x004fe20000011404 */
[C---:B------:R-:W-:Y:S01]  /*b670*/  IMAD.WIDE.U32 R2, R4.reuse, c[0x0][0x4d0], RZ ;  /* 0x0001340004027a25 */ /* 0x040fe200078e00ff */
[----:B------:R-:W-:-:S03]  /*b680*/  IADD3 R5, -R4, RZ, RZ ;  /* 0x000000ff04057210 */ /* 0x000fc60007ffe1ff */
[----:B------:R-:W-:-:S04]  /*b690*/  IMAD R0, R0, c[0x0][0x4d0], RZ ;  /* 0x0001340000007a24 */ /* 0x000fc800078e02ff */
[----:B------:R-:W-:Y:S01]  /*b6a0*/  IMAD R0, R4, c[0x0][0x4d4], R0 ;  /* 0x0001350004007a24 */ /* 0x000fe200078e0200 */
[----:B------:R-:W-:Y:S02]  /*b6b0*/  MOV R4, R8 ;  /* 0x0000000800047202 */ /* 0x000fe40000000f00 */
[----:B------:R-:W-:Y:S02]  /*b6c0*/  @P0 SHF.R.U32.HI R4, RZ, c[0x0][0x4f0], R6 ;  /* 0x00013c00ff040a19 */ /* 0x000fe40000011606 */
[----:B------:R-:W-:Y:S01]  /*b6d0*/  IADD3 R3, R3, R0, RZ ;  /* 0x0000000003037210 */ /* 0x000fe20007ffe0ff */
[----:B------:R-:W-:Y:S02]  /*b6e0*/  IMAD R0, R7, c[0x0][0x4d8], RZ ;  /* 0x0001360007007a24 */ /* 0x000fe400078e02ff */
[----:B----4-:R-:W-:Y:S01]  /*b6f0*/  IMAD R7, R5, c[0x0][0x550], R10 ;  /* 0x0001540005077a24 */ /* 0x010fe200078e020a */
[----:B------:R-:W-:Y:S01]  /*b700*/  IADD3 R5, -R4, RZ, RZ ;  /* 0x000000ff04057210 */ /* 0x000fe20007ffe1ff */
[----:B------:R-:W-:-:S02]  /*b710*/  IMAD R0, R9, c[0x0][0x4dc], R0 ;  /* 0x0001370009007a24 */ /* 0x000fc400078e0200 */
[----:B------:R-:W-:Y:S01]  /*b720*/  IMAD.WIDE.U32 R2, R9, c[0x0][0x4d8], R2 ;  /* 0x0001360009027a25 */ /* 0x000fe200078e0002 */
[----:B------:R-:W-:-:S03]  /*b730*/  SHF.R.S32.HI R6, RZ, 0x1f, R7 ;  /* 0x0000001fff067819 */ /* 0x000fc60000011407 */
[----:B------:R-:W-:Y:S01]  /*b740*/  IMAD R5, R5, c[0x0][0x4e8], R8 ;  /* 0x00013a0005057a24 */ /* 0x000fe200078e0208 */
[----:B------:R-:W-:Y:S01]  /*b750*/  IADD3 R3, R0, R3, RZ ;  /* 0x0000000300037210 */ /* 0x000fe20007ffe0ff */
[----:B------:R-:W-:-:S03]  /*b760*/  IMAD R6, R6, c[0x0][0x4e0], RZ ;  /* 0x0001380006067a24 */ /* 0x000fc600078e02ff */
[----:B------:R-:W-:Y:S01]  /*b770*/  SHF.R.S32.HI R0, RZ, 0x1f, R5 ;  /* 0x0000001fff007819 */ /* 0x000fe20000011405 */
[----:B------:R-:W-:-:S04]  /*b780*/  IMAD.WIDE.U32 R2, R7, c[0x0][0x4e0], R2 ;  /* 0x0001380007027a25 */ /* 0x000fc800078e0002 */
[----:B------:R-:W-:Y:S01]  /*b790*/  IMAD R7, R7, c[0x0][0x4e4], R6 ;  /* 0x0001390007077a24 */ /* 0x000fe200078e0206 */
[----:B------:R-:W-:Y:S01]  /*b7a0*/  SHF.R.S32.HI R6, RZ, 0x1f, R4 ;  /* 0x0000001fff067819 */ /* 0x000fe20000011404 */
[----:B------:R-:W-:Y:S01]  /*b7b0*/  IMAD R0, R0, c[0x0][0x4c8], RZ ;  /* 0x0001320000007a24 */ /* 0x000fe200078e02ff */
[----:B------:R-:W-:-:S03]  /*b7c0*/  IADD3 R2, P0, R4, R2, RZ ;  /* 0x0000000204027210 */ /* 0x000fc60007f1e0ff */
[----:B------:R-:W-:Y:S01]  /*b7d0*/  IMAD R0, R5, c[0x0][0x4cc], R0 ;  /* 0x0001330005007a24 */ /* 0x000fe200078e0200 */
[----:B------:R-:W-:-:S05]  /*b7e0*/  IADD3.X R3, R6, R3, R7, P0, !PT ;  /* 0x0000000306037210 */ /* 0x000fca00007fe407 */
[----:B------:R-:W-:-:S05]  /*b7f0*/  IMAD.WIDE.U32 R2, R5, c[0x0][0x4c8], R2 ;  /* 0x0001320005027a25 */ /* 0x000fca00078e0002 */
[----:B------:R-:W-:Y:S02]  /*b800*/  IADD3 R0, R3, R0, RZ ;  /* 0x0000000003007210 */ /* 0x000fe40007ffe0ff */
[----:B------:R-:W-:-:S04]  /*b810*/  LEA R4, P0, R2, c[0x0][0x4a8], 0x2 ;  /* 0x00012a0002047a11 */ /* 0x000fc800078010ff */
[----:B------:R-:W-:Y:S02]  /*b820*/  LEA.HI.X R5, R2, c[0x0][0x4ac], R0, 0x2, P0 ;  /* 0x00012b0002057a11 */ /* 0x000fe400000f1400 */
[----:B------:R-:W-:-:S05]  /*b830*/  MOV R0, 0xff800000 ;  /* 0xff80000000007802 */ /* 0x000fca0000000f00 */
[----:B------:R-:W-:Y:S01]  /*b840*/  STG.E [R4.64], R0 ;  /* 0x0000000004007986 */ /* 0x000fe2000c101906 */
[----:B------:R-:W-:Y:S05]  /*b850*/  EXIT ;  /* 0x000000000000794d */ /* 0x000fea0003800000 */
.L_x_22:
[----:B------:R-:W-:-:S00]  /*b860*/  BRA `(.L_x_22) ;  /* 0xfffffff000007947 */ /* 0x000fc0000383ffff */
[----:B------:R-:W-:-:S00]  /*b870*/  NOP ;  /* 0x0000000000007918 */ /* 0x000fc00000000000 */
        /* <DEDUP_REMOVED lines=8> */
.L_x_3628:


//--------------------- .text._ZN7cutlass13device_kernelIN5flash19enable_sm80_to_sm89INS1_16FlashAttnFwdSm80INS1_25CollectiveMainloopFwdSm80ILi4ELi1ELb0EN4cute5tupleIJNS5_1CILi128EEENS7_ILi48EEENS7_ILi96EEEEEELi96ENS_10bfloat16_tEfNS_4arch4Sm80ELb0ELb0ELb1ELb1ELb1ELb0ELb1ELb1EEENS1_21CollectiveEpilogueFwdINS6_IJS8_SA_S9_EEENS6_IJNS7_ILi1EEESI_SI_EEESC_SE_Li128ELb1ELb1ELb1ELb0EEENS1_36VarlenDynamicPersistentTileSchedulerILi128ELi48ELi128ELi128ELb1ELb1ELb0ELb0ELb1ELb1EEEEEEEEEvNT_6ParamsE --------------------------
	.section	.text._ZN7cutlass13device_kernelIN5flash19enable_sm80_to_sm89INS1_16FlashAttnFwdSm80INS1_25CollectiveMainloopFwdSm80ILi4ELi1ELb0EN4cute5tupleIJNS5_1CILi128EEENS7_ILi48EEENS7_ILi96EEEEEELi96ENS_10bfloat16_tEfNS_4arch4Sm80ELb0ELb0ELb1ELb1ELb1ELb0ELb1ELb1EEENS1_21CollectiveEpilogueFwdINS6_IJS8_SA_S9_EEENS6_IJNS7_ILi1EEESI_SI_EEESC_SE_Li128ELb1ELb1ELb1ELb0EEENS1_36VarlenDynamicPersistentTileSchedulerILi128ELi48ELi128ELi128ELb1ELb1ELb0ELb0ELb1ELb1EEEEEEEEEvNT_6ParamsE,"ax",@progbits
	.sectioninfo	@"SHI_REGISTERS=255"
	.align	128
.text._ZN7cutlass13device_kernelIN5flash19enable_sm80_to_sm89INS1_16FlashAttnFwdSm80INS1_25CollectiveMainloopFwdSm80ILi4ELi1ELb0EN4cute5tupleIJNS5_1CILi128EEENS7_ILi48EEENS7_ILi96EEEEEELi96ENS_10bfloat16_tEfNS_4arch4Sm80ELb0ELb0ELb1ELb1ELb1ELb0ELb1ELb1EEENS1_21CollectiveEpilogueFwdINS6_IJS8_SA_S9_EEENS6_IJNS7_ILi1EEESI_SI_EEESC_SE_Li128ELb1ELb1ELb1ELb0EEENS1_36VarlenDynamicPersistentTileSchedulerILi128ELi48ELi128ELi128ELb1ELb1ELb0ELb0ELb1ELb1EEEEEEEEEvNT_6ParamsE:
        .type           _ZN7cutlass13device_kernelIN5flash19enable_sm80_to_sm89INS1_16FlashAttnFwdSm80INS1_25CollectiveMainloopFwdSm80ILi4ELi1ELb0EN4cute5tupleIJNS5_1CILi128EEENS7_ILi48EEENS7_ILi96EEEEEELi96ENS_10bfloat16_tEfNS_4arch4Sm80ELb0ELb0ELb1ELb1ELb1ELb0ELb1ELb1EEENS1_21CollectiveEpilogueFwdINS6_IJS8_SA_S9_EEENS6_IJNS7_ILi1EEESI_SI_EEESC_SE_Li128ELb1ELb1ELb1ELb0EEENS1_36VarlenDynamicPersistentTileSchedulerILi128ELi48ELi128ELi128ELb1ELb1ELb0ELb0ELb1ELb1EEEEEEEEEvNT_6ParamsE,@function
        .size           _ZN7cutlass13device_kernelIN5flash19enable_sm80_to_sm89INS1_16FlashAttnFwdSm80INS1_25CollectiveMainloopFwdSm80ILi4ELi1ELb0EN4cute5tupleIJNS5_1CILi128EEENS7_ILi48EEENS7_ILi96EEEEEELi96ENS_10bfloat16_tEfNS_4arch4Sm80ELb0ELb0ELb1ELb1ELb1ELb0ELb1ELb1EEENS1_21CollectiveEpilogueFwdINS6_IJS8_SA_S9_EEENS6_IJNS7_ILi1EEESI_SI_EEESC_SE_Li128ELb1ELb1ELb1ELb0EEENS1_36VarlenDynamicPersistentTileSchedulerILi128ELi48ELi128ELi128ELb1ELb1ELb0ELb0ELb1ELb1EEEEEEEEEvNT_6ParamsE,(.L_x_3629 - _ZN7cutlass13device_kernelIN5flash19enable_sm80_to_sm89INS1_16FlashAttnFwdSm80INS1_25CollectiveMainloopFwdSm80ILi4ELi1ELb0EN4cute5tupleIJNS5_1CILi128EEENS7_ILi48EEENS7_ILi96EEEEEELi96ENS_10bfloat16_tEfNS_4arch4Sm80ELb0ELb0ELb1ELb1ELb1ELb0ELb1ELb1EEENS1_21CollectiveEpilogueFwdINS6_IJS8_SA_S9_EEENS6_IJNS7_ILi1EEESI_SI_EEESC_SE_Li128ELb1ELb1ELb1ELb0EEENS1_36VarlenDynamicPersistentTileSchedulerILi128ELi48ELi128ELi128ELb1ELb1ELb0ELb0ELb1ELb1EEEEEEEEEvNT_6ParamsE)
        .other          _ZN7cutlass13device_kernelIN5flash19enable_sm80_to_sm89INS1_16FlashAttnFwdSm80INS1_25CollectiveMainloopFwdSm80ILi4ELi1ELb0EN4cute5tupleIJNS5_1CILi128EEENS7_ILi48EEENS7_ILi96EEEEEELi96ENS_10bfloat16_tEfNS_4arch4Sm80ELb0ELb0ELb1ELb1ELb1ELb0ELb1ELb1EEENS1_21CollectiveEpilogueFwdINS6_IJS8_SA_S9_EEENS6_IJNS7_ILi1EEESI_SI_EEESC_SE_Li128ELb1ELb1ELb1ELb0EEENS1_36VarlenDynamicPersistentTileSchedulerILi128ELi48ELi128ELi128ELb1ELb1ELb0ELb0ELb1ELb1EEEEEEEEEvNT_6ParamsE,@"STO_CUDA_ENTRY STV_DEFAULT"
_ZN7cutlass13device_kernelIN5flash19enable_sm80_to_sm89INS1_16FlashAttnFwdSm80INS1_25CollectiveMainloopFwdSm80ILi4ELi1ELb0EN4cute5tupleIJNS5_1CILi128EEENS7_ILi48EEENS7_ILi96EEEEEELi96ENS_10bfloat16_tEfNS_4arch4Sm80ELb0ELb0ELb1ELb1ELb1ELb0ELb1ELb1EEENS1_21CollectiveEpilogueFwdINS6_IJS8_SA_S9_EEENS6_IJNS7_ILi1EEESI_SI_EEESC_SE_Li128ELb1ELb1ELb1ELb0EEENS1_36VarlenDynamicPersistentTileSchedulerILi128ELi48ELi128ELi128ELb1ELb1ELb0ELb0ELb1ELb1EEEEEEEEEvNT_6ParamsE:
[----:B------:R-:W-:-:S03]  /*0000*/  MOV R1, c[0x0][0x28] ;  /* 0x00000a0000017a02 */ /* 0x000fc60000000f00 */
[----:B------:R-:W1:Y:S01]  /*0010*/  S2R R2, SR_TID.X ;  /* 0x0000000000027919 */ /* 0x000e620000002100 */
[----:B------:R-:W-:Y:S01]  /*0020*/  IADD3 R1, R1, -0x98, RZ ;  /* 0xffffff6801017810 */ /* 0x000fe20007ffe0ff */
[----:B------:R-:W-:Y:S01]  /*0030*/  ULDC.64 UR6, c[0x0][0x118] ;  /* 0x0000460000067ab9 */ /* 0x000fe20000000a00 */
[----:B-1----:R-:W-:-:S05]  /*0040*/  SHF.R.U32.HI R0, RZ, 0x5, R2 ;  /* 0x00000005ff007819 */ /* 0x002fca0000011602 */
[----:B------:R-:W1:Y:S02]  /*0050*/  SHFL.IDX PT, R3, R0, RZ, 0x1f ;  /* 0x00001fff00037589 */ /* 0x000e6400000e0000 */
[----:B-1----:R-:W-:Y:S02]  /*0060*/  ISETP.NE.AND P0, PT, R3, RZ, PT ;  /* 0x000000ff0300720c */ /* 0x002fe40003f05270 */
[----:B------:R-:W-:Y:S11]  /*0070*/  STL [R1+0x8c], R3 ;  /* 0x00008c0301007387 */ /* 0x000ff60000100800 */
[----:B------:R-:W-:Y:S06]  /*0080*/  @P0 BAR.SYNC.DEFER_BLOCKING 0x5, 0x80 ;  /* 0x0142000000000b1d */ /* 0x000fec0000010000 */
[----:B------:R-:W1:Y:S04]  /*0090*/  @P0 LDS.128 R4, [0xc080] ;  /* 0x00c08000ff040984 */ /* 0x000e680000000c00 */
[----:B-1----:R1:W-:Y:S04]  /*00a0*/  @P0 STL.64 [R1], R4 ;  /* 0x0000000401000387 */ /* 0x0023e80000100a00 */
[----:B------:R1:W-:Y:S04]  /*00b0*/  @P0 STL.64 [R1+0x8], R6 ;  /* 0x0000080601000387 */ /* 0x0003e80000100a00 */
[----:B------:R-:W-:Y:S06]  /*00c0*/  @P0 BAR.ARV 0x4, 0x80 ;  /* 0x0102000000000b1d */ /* 0x000fec0000002000 */
[----:B------:R-:W-:Y:S05]  /*00d0*/  @P0 BRA `(.L_x_23) ;  /* 0x00000b1000000947 */ /* 0x000fea0003800000 */
[----:B------:R-:W-:Y:S01]  /*00e0*/  LOP3.LUT R14, R2, 0x1f, RZ, 0xc0, !PT ;  /* 0x0000001f020e7812 */ /* 0x000fe200078ec0ff */
[----:B------:R-:W-:Y:S01]  /*00f0*/  CS2R R8, SRZ ;  /* 0x0000000000087805 */ /* 0x000fe2000001ff00 */
[----:B-1----:R-:W-:-:S02]  /*0100*/  IMAD.MOV.U32 R7, RZ, RZ, RZ ;  /* 0x000000ffff077224 */ /* 0x002fc400078e00ff */
[----:B------:R-:W-:-:S04]  /*0110*/  ISETP.NE.AND P6, PT, R14, 0x1f, PT ;  /* 0x0000001f0e00780c */ /* 0x000fc80003fc5270 */
[----:B------:R-:W-:-:S13]  /*0120*/  ISETP.GE.OR P0, PT, R14, c[0x0][0x53c], !P6 ;  /* 0x00014f000e007a0c */ /* 0x000fda0007706670 */
[----:B------:R-:W-:Y:S02]  /*0130*/  @!P0 IMAD.MOV.U32 R4, RZ, RZ, 0x4 ;  /* 0x00000004ff048424 */ /* 0x000fe400078e00ff */
[----:B------:R-:W-:Y:S02]  /*0140*/  @!P0 IMAD.MOV.U32 R2, RZ, RZ, 0x4 ;  /* 0x00000004ff028424 */ /* 0x000fe400078e00ff */
[----:B------:R-:W-:-:S04]  /*0150*/  @!P0 IMAD.WIDE.U32 R4, R14, R4, c[0x0][0x580] ;  /* 0x000160000e048625 */ /* 0x000fc800078e0004 */
[C---:B------:R-:W-:Y:S01]  /*0160*/  @!P0 IMAD.WIDE.U32 R2, R14.reuse, R2, c[0x0][0x578] ;  /* 0x00015e000e028625 */ /* 0x040fe200078e0002 */
[----:B------:R-:W2:Y:S04]  /*0170*/  @!P0 LDG.E R8, [R4.64] ;  /* 0x0000000604088981 */ /* 0x000ea8000c1e1900 */
[----:B------:R-:W2:Y:S01]  /*0180*/  @!P0 LDG.E R7, [R2.64] ;  /* 0x0000000602078981 */ /* 0x000ea2000c1e1900 */
[C---:B------:R-:W-:Y:S01]  /*0190*/  ISETP.NE.AND P5, PT, R14.reuse, RZ, PT ;  /* 0x000000ff0e00720c */ /* 0x040fe20003fa5270 */
[----:B------:R-:W1:Y:S01]  /*01a0*/  S2UR UR4, SR_CTAID.X ;  /* 0x00000000000479c3 */ /* 0x000e620000002500 */
[C---:B------:R-:W-:Y:S02]  /*01b0*/  ISETP.GE.U32.AND P4, PT, R14.reuse, 0x2, PT ;  /* 0x000000020e00780c */ /* 0x040fe40003f86070 */
[----:B------:R-:W-:-:S02]  /*01c0*/  ISETP.GE.U32.AND P3, PT, R14, 0x4, PT ;  /* 0x000000040e00780c */ /* 0x000fc40003f66070 */
[C---:B------:R-:W-:Y:S02]  /*01d0*/  ISETP.GE.U32.AND P2, PT, R14.reuse, 0x8, PT ;  /* 0x000000080e00780c */ /* 0x040fe40003f46070 */
[----:B------:R-:W-:Y:S01]  /*01e0*/  ISETP.GE.U32.AND P1, PT, R14, 0x10, PT ;  /* 0x000000100e00780c */ /* 0x000fe20003f26070 */
[----:B--2---:R-:W-:-:S05]  /*01f0*/  IMAD R4, R8, R7, RZ ;  /* 0x0000000708047224 */ /* 0x004fca00078e02ff */
[----:B------:R-:W2:Y:S02]  /*0200*/  SHFL.UP PT, R0, R4, 0x1, RZ ;  /* 0x0420000004007989 */ /* 0x000ea400000e00ff */
[----:B--2---:R-:W-:-:S05]  /*0210*/  SEL R0, R0, RZ, P5 ;  /* 0x000000ff00007207 */ /* 0x004fca0002800000 */
[----:B------:R-:W-:-:S05]  /*0220*/  IMAD.IADD R4, R4, 0x1, R0 ;  /* 0x0000000104047824 */ /* 0x000fca00078e0200 */
        /* <DEDUP_REMOVED lines=12> */
[----:B------:R-:W2:Y:S02]  /*02f0*/  SHFL.IDX PT, R6, R4, 0x1f, 0x1f ;  /* 0x03e01f0004067f89 */ /* 0x000ea400000e0000 */
[----:B--2---:R-:W-:-:S04]  /*0300*/  IMAD R6, R6, c[0x0][0x538], RZ ;  /* 0x00014e0006067a24 */ /* 0x004fc800078e02ff */
[----:B------:R-:W-:Y:S01]  /*0310*/  IMAD.MOV.U32 R0, RZ, RZ, R6 ;  /* 0x000000ffff007224 */ /* 0x000fe200078e0006 */
[----:B-1----:R-:W-:-:S13]  /*0320*/  ISETP.GT.AND P0, PT, R6, UR4, PT ;  /* 0x0000000406007c0c */ /* 0x002fda000bf04270 */
[----:B------:R-:W-:Y:S05]  /*0330*/  @P0 BRA `(.L_x_24) ;  /* 0x0000027000000947 */ /* 0x000fea0003800000 */
[----:B------:R-:W-:Y:S02]  /*0340*/  MOV R6, R0 ;  /* 0x0000000000067202 */ /* 0x000fe40000000f00 */
[----:B------:R-:W-:-:S04]  /*0350*/  MOV R9, RZ ;  /* 0x000000ff00097202 */ /* 0x000fc80000000f00 */
.L_x_28:
[----:B------:R-:W-:-:S04]  /*0360*/  IADD3 R0, R9, 0x1f, RZ ;  /* 0x0000001f09007810 */ /* 0x000fc80007ffe0ff */
[----:B------:R-:W-:-:S13]  /*0370*/  ISETP.GE.AND P0, PT, R0, c[0x0][0x53c], PT ;  /* 0x00014f0000007a0c */ /* 0x000fda0003f06270 */
[----:B------:R-:W-:Y:S05]  /*0380*/  @P0 BRA `(.L_x_25) ;  /* 0x0000078000000947 */ /* 0x000fea0003800000 */
[----:B------:R-:W-:Y:S01]  /*0390*/  MOV R9, R0 ;  /* 0x0000000000097202 */ /* 0x000fe20000000f00 */
[----:B------:R-:W-:Y:S01]  /*03a0*/  IMAD.MOV.U32 R7, RZ, RZ, RZ ;  /* 0x000000ffff077224 */ /* 0x000fe200078e00ff */
[----:B------:R-:W-:Y:S02]  /*03b0*/  MOV R8, RZ ;  /* 0x000000ff00087202 */ /* 0x000fe40000000f00 */
[----:B------:R-:W-:-:S04]  /*03c0*/  IADD3 R0, R14, R9, RZ ;  /* 0x000000090e007210 */ /* 0x000fc80007ffe0ff */
[----:B------:R-:W-:-:S13]  /*03d0*/  ISETP.GE.OR P0, PT, R0, c[0x0][0x53c], !P6 ;  /* 0x00014f0000007a0c */ /* 0x000fda0007706670 */
[----:B------:R-:W-:Y:S01]  /*03e0*/  @!P0 MOV R2, 0x4 ;  /* 0x0000000400028802 */ /* 0x000fe20000000f00 */
[----:B------:R-:W-:-:S04]  /*03f0*/  @!P0 IMAD.MOV.U32 R3, RZ, RZ, 0x4 ;  /* 0x00000004ff038424 */ /* 0x000fc800078e00ff */
[----:B------:R-:W-:-:S04]  /*0400*/  @!P0 IMAD.WIDE R4, R0, R2, c[0x0][0x580] ;  /* 0x0001600000048625 */ /* 0x000fc800078e0202 */
[----:B------:R-:W-:Y:S01]  /*0410*/  @!P0 IMAD.WIDE R2, R0, R3, c[0x0][0x578] ;  /* 0x00015e0000028625 */ /* 0x000fe200078e0203 */
[----:B------:R-:W2:Y:S04]  /*0420*/  @!P0 LDG.E R8, [R4.64] ;  /* 0x0000000604088981 */ /* 0x000ea8000c1e1900 */
[----:B------:R-:W2:Y:S02]  /*0430*/  @!P0 LDG.E R7, [R2.64] ;  /* 0x0000000602078981 */ /* 0x000ea4000c1e1900 */
[----:B--2---:R-:W-:Y:S01]  /*0440*/  IMAD R5, R8, R7, RZ ;  /* 0x0000000708057224 */ /* 0x004fe200078e02ff */
[----:B------:R-:W-:Y:S05]  /*0450*/  BRA.DIV ~URZ, `(.L_x_26) ;  /* 0x0000d9f27f007947 */ /* 0x000fea000b800000 */
[----:B------:R1:W2:Y:S02]  /*0460*/  SHFL.UP PT, R0, R5, 0x1, RZ ;  /* 0x0420000005007989 */ /* 0x0002a400000e00ff */
.L_x_144:
[----:B--2---:R-:W-:-:S04]  /*0470*/  SEL R0, R0, RZ, P5 ;  /* 0x000000ff00007207 */ /* 0x004fc80002800000 */
[----:B-1----:R-:W-:Y:S01]  /*0480*/  IADD3 R5, R5, R0, RZ ;  /* 0x0000000005057210 */ /* 0x002fe20007ffe0ff */
[----:B------:R-:W-:Y:S05]  /*0490*/  BRA.DIV ~URZ, `(.L_x_27) ;  /* 0x0000da127f007947 */ /* 0x000fea000b800000 */
[----:B------:R-:W1:Y:S02]  /*04a0*/  SHFL.UP PT, R0, R5, 0x2, RZ ;  /* 0x0440000005007989 */ /* 0x000e6400000e00ff */
[----:B-1----:R-:W-:-:S05]  /*04b0*/  SEL R0, R0, RZ, P4 ;  /* 0x000000ff00007207 */ /* 0x002fca0002000000 */
[----:B------:R-:W-:-:S05]  /*04c0*/  IMAD.IADD R0, R5, 0x1, R0 ;  /* 0x0000000105007824 */ /* 0x000fca00078e0200 */
        /* <DEDUP_REMOVED lines=9> */
[----:B------:R1:W2:Y:S02]  /*0560*/  SHFL.IDX PT, R0, R4, 0x1f, 0x1f ;  /* 0x03e01f0004007f89 */ /* 0x0002a400000e0000 */
.L_x_145:
[----:B--2---:R-:W-:-:S05]  /*0570*/  IMAD R0, R0, c[0x0][0x538], RZ ;  /* 0x00014e0000007a24 */ /* 0x004fca00078e02ff */
[----:B------:R-:W-:-:S04]  /*0580*/  IADD3 R6, R0, R6, RZ ;  /* 0x0000000600067210 */ /* 0x000fc80007ffe0ff */
[----:B------:R-:W-:-:S13]  /*0590*/  ISETP.GT.AND P0, PT, R6, UR4, PT ;  /* 0x0000000406007c0c */ /* 0x000fda000bf04270 */
[----:B-1----:R-:W-:Y:S05]  /*05a0*/  @!P0 BRA `(.L_x_28) ;  /* 0xfffffdb000008947 */ /* 0x002fea000383ffff */
.L_x_24:
[----:B------:R-:W-:-:S05]  /*05b0*/  IADD3 R12, -R0, R6, RZ ;  /* 0x00000006000c7210 */ /* 0x000fca0007ffe1ff */
[----:B------:R-:W-:-:S05]  /*05c0*/  IMAD R0, R4, c[0x0][0x538], R12 ;  /* 0x00014e0004007a24 */ /* 0x000fca00078e020c */
[----:B------:R-:W-:Y:S01]  /*05d0*/  ISETP.GT.AND P0, PT, R0, UR4, PT ;  /* 0x0000000400007c0c */ /* 0x000fe2000bf04270 */
[----:B------:R-:W-:-:S12]  /*05e0*/  BRA.DIV ~URZ, `(.L_x_29) ;  /* 0x0000da827f007947 */ /* 0x000fd8000b800000 */
[----:B------:R-:W-:-:S04]  /*05f0*/  VOTE.ANY R0, PT, !P0 ;  /* 0x0000000000007806 */ /* 0x000fc800040e0100 */
.L_x_146:
[----:B------:R1:W2:Y:S01]  /*0600*/  POPC R13, R0 ;  /* 0x00000000000d7309 */ /* 0x0002a20000000000 */
[----:B------:R-:W-:Y:S05]  /*0610*/  BRA.DIV ~URZ, `(.L_x_30) ;  /* 0x0000da927f007947 */ /* 0x000fea000b800000 */
[----:B--2---:R2:W3:Y:S01]  /*0620*/  SHFL.IDX PT, R11, R8, R13, 0x1f ;  /* 0x00001f0d080b7589 */ /* 0x0044e200000e0000 */
[----:B------:R-:W-:-:S03]  /*0630*/  MOV R6, RZ ;  /* 0x000000ff00067202 */ /* 0x000fc60000000f00 */
[----:B------:R2:W4:Y:S04]  /*0640*/  SHFL.IDX PT, R10, R7, R13, 0x1f ;  /* 0x00001f0d070a7589 */ /* 0x00052800000e0000 */
.L_x_147:
[----:B------:R-:W-:Y:S01]  /*0650*/  ISETP.NE.AND P0, PT, R0, RZ, PT ;  /* 0x000000ff0000720c */ /* 0x000fe20003f05270 */
[----:B------:R-:W-:-:S12]  /*0660*/  BSSY B0, `(.L_x_31) ;  /* 0x0000005000007945 */ /* 0x000fd80003800000 */
[----:B------:R-:W-:Y:S05]  /*0670*/  @!P0 BRA `(.L_x_32) ;  /* 0x0000003000008947 */ /* 0x000fea0003800000 */
[----:B------:R-:W-:Y:S01]  /*0680*/  IADD3 R29, R13, -0x1, RZ ;  /* 0xffffffff0d1d7810 */ /* 0x000fe20007ffe0ff */
[----:B------:R-:W-:Y:S05]  /*0690*/  BRA.DIV ~URZ, `(.L_x_33) ;  /* 0x0000daf27f007947 */ /* 0x000fea000b800000 */
[----:B------:R1:W2:Y:S02]  /*06a0*/  SHFL.IDX PT, R6, R4, R29, 0x1f ;  /* 0x00001f1d04067589 */ /* 0x0002a400000e0000 */
.L_x_32:
[----:B------:R-:W-:Y:S05]  /*06b0*/  BSYNC B0 ;  /* 0x0000000000007941 */ /* 0x000fea0003800000 */
.L_x_31:
[----:B-1-3--:R-:W-:Y:S01]  /*06c0*/  IABS R0, R11 ;  /* 0x0000000b00007213 */ /* 0x00afe20000000000 */
[----:B--2---:R-:W-:-:S04]  /*06d0*/  IMAD R4, R6, c[0x0][0x538], R12 ;  /* 0x00014e0006047a24 */ /* 0x004fc800078e020c */
[----:B------:R-:W-:Y:S01]  /*06e0*/  IMAD.MOV.U32 R5, RZ, RZ, R0 ;  /* 0x000000ffff057224 */ /* 0x000fe200078e0000 */
[----:B----4-:R-:W-:Y:S01]  /*06f0*/  IABS R0, R10 ;  /* 0x0000000a00007213 */ /* 0x010fe20000000000 */
[----:B------:R1:W-:Y:S01]  /*0700*/  STL [R1], R4 ;  /* 0x0000000401007387 */ /* 0x0003e20000100800 */
[----:B------:R-:W-:Y:S01]  /*0710*/  IADD3 R12, -R4, UR4, RZ ;  /* 0x00000004040c7c10 */ /* 0x000fe2000fffe1ff */
[----:B------:R-:W2:Y:S02]  /*0720*/  I2F.RP R2, R5 ;  /* 0x0000000500027306 */ /* 0x000ea40000209400 */
[----:B------:R-:W-:Y:S01]  /*0730*/  IMAD.MOV.U32 R7, RZ, RZ, R0 ;  /* 0x000000ffff077224 */ /* 0x000fe200078e0000 */
[----:B------:R-:W-:Y:S02]  /*0740*/  IABS R6, R12 ;  /* 0x0000000c00067213 */ /* 0x000fe40000000000 */
[----:B------:R-:W-:-:S03]  /*0750*/  IABS R0, R11 ;  /* 0x0000000b00007213 */ /* 0x000fc60000000000 */
[----:B------:R-:W-:Y:S01]  /*0760*/  I2F.RP R8, R7 ;  /* 0x0000000700087306 */ /* 0x000fe20000209400 */
[----:B------:R-:W-:-:S07]  /*0770*/  IADD3 R0, RZ, -R0, RZ ;  /* 0x80000000ff007210 */ /* 0x000fce0007ffe0ff */
[----:B--2---:R-:W2:Y:S02]  /*0780*/  MUFU.RCP R2, R2 ;  /* 0x0000000200027308 */ /* 0x004ea40000001000 */
[----:B--2---:R-:W-:-:S06]  /*0790*/  IADD3 R2, R2, 0xffffffe, RZ ;  /* 0x0ffffffe02027810 */ /* 0x004fcc0007ffe0ff */
[----:B------:R-:W2:Y:S02]  /*07a0*/  F2I.FTZ.U32.TRUNC.NTZ R3, R2 ;  /* 0x0000000200037305 */ /* 0x000ea4000021f000 */
[----:B--2---:R-:W-:-:S04]  /*07b0*/  IMAD.MOV R2, RZ, RZ, -R3 ;  /* 0x000000ffff027224 */ /* 0x004fc800078e0a03 */
[----:B-1----:R-:W-:Y:S02]  /*07c0*/  IMAD R4, R2, R5, RZ ;  /* 0x0000000502047224 */ /* 0x002fe400078e02ff */
[----:B------:R-:W-:-:S04]  /*07d0*/  IMAD.MOV.U32 R2, RZ, RZ, RZ ;  /* 0x000000ffff027224 */ /* 0x000fc800078e00ff */
[----:B------:R-:W-:-:S04]  /*07e0*/  IMAD.HI.U32 R2, R3, R4, R2 ;  /* 0x0000000403027227 */ /* 0x000fc800078e0002 */
[----:B------:R-:W-:-:S04]  /*07f0*/  IMAD.MOV.U32 R3, RZ, RZ, R6 ;  /* 0x000000ffff037224 */ /* 0x000fc800078e0006 */
[----:B------:R-:W-:-:S04]  /*0800*/  IMAD.HI.U32 R2, R2, R3, RZ ;  /* 0x0000000302027227 */ /* 0x000fc800078e00ff */
[----:B------:R-:W-:Y:S02]  /*0810*/  IMAD R0, R2, R0, R3 ;  /* 0x0000000002007224 */ /* 0x000fe400078e0203 */
[----:B------:R-:W1:Y:S03]  /*0820*/  MUFU.RCP R3, R8 ;  /* 0x0000000800037308 */ /* 0x000e660000001000 */
[----:B------:R-:W-:-:S13]  /*0830*/  ISETP.GT.U32.AND P1, PT, R5, R0, PT ;  /* 0x000000000500720c */ /* 0x000fda0003f24070 */
[----:B------:R-:W-:Y:S01]  /*0840*/  @!P1 IMAD.IADD R0, R0, 0x1, -R5 ;  /* 0x0000000100009824 */ /* 0x000fe200078e0a05 */
[----:B-1----:R-:W-:Y:S02]  /*0850*/  IADD3 R3, R3, 0xffffffe, RZ ;  /* 0x0ffffffe03037810 */ /* 0x002fe40007ffe0ff */
[----:B------:R-:W-:Y:S02]  /*0860*/  @!P1 IADD3 R2, R2, 0x1, RZ ;  /* 0x0000000102029810 */ /* 0x000fe40007ffe0ff */
[----:B------:R-:W-:Y:S02]  /*0870*/  ISETP.GE.U32.AND P2, PT, R0, R5, PT ;  /* 0x000000050000720c */ /* 0x000fe40003f46070 */
[----:B------:R-:W1:Y:S01]  /*0880*/  F2I.FTZ.U32.TRUNC.NTZ R3, R3 ;  /* 0x0000000300037305 */ /* 0x000e62000021f000 */
[----:B------:R-:W-:Y:S02]  /*0890*/  LOP3.LUT R0, R12, R11, RZ, 0x3c, !PT ;  /* 0x0000000b0c007212 */ /* 0x000fe400078e3cff */
[----:B------:R-:W-:-:S02]  /*08a0*/  ISETP.NE.AND P1, PT, R11, RZ, PT ;  /* 0x000000ff0b00720c */ /* 0x000fc40003f25270 */
[----:B------:R-:W-:-:S06]  /*08b0*/  ISETP.GE.AND P0, PT, R0, RZ, PT ;  /* 0x000000ff0000720c */ /* 0x000fcc0003f06270 */
[----:B------:R-:W-:Y:S02]  /*08c0*/  @P2 IADD3 R2, R2, 0x1, RZ ;  /* 0x0000000102022810 */ /* 0x000fe40007ffe0ff */
[----:B-1----:R-:W-:-:S03]  /*08d0*/  IADD3 R0, RZ, -R3, RZ ;  /* 0x80000003ff007210 */ /* 0x002fc60007ffe0ff */
[----:B------:R-:W-:Y:S01]  /*08e0*/  IMAD.MOV.U32 R4, RZ, RZ, R2 ;  /* 0x000000ffff047224 */ /* 0x000fe200078e0002 */
[----:B------:R-:W-:-:S03]  /*08f0*/  MOV R2, RZ ;  /* 0x000000ff00027202 */ /* 0x000fc60000000f00 */
[----:B------:R-:W-:Y:S01]  /*0900*/  @!P0 IMAD.MOV R4, RZ, RZ, -R4 ;  /* 0x000000ffff048224 */ /* 0x000fe200078e0a04 */
[----:B------:R-:W-:Y:S01]  /*0910*/  @!P1 LOP3.LUT R4, RZ, R11, RZ, 0x33, !PT ;  /* 0x0000000bff049212 */ /* 0x000fe200078e33ff */
[----:B------:R-:W-:Y:S01]  /*0920*/  IMAD.MOV.U32 R5, RZ, RZ, R0 ;  /* 0x000000ffff057224 */ /* 0x000fe200078e0000 */
[----:B------:R-:W-:Y:S02]  /*0930*/  IABS R0, R10 ;  /* 0x0000000a00007213 */ /* 0x000fe40000000000 */
[----:B------:R-:W-:Y:S01]  /*0940*/  IABS R8, R4 ;  /* 0x0000000400087213 */ /* 0x000fe20000000000 */
[----:B------:R-:W-:Y:S02]  /*0950*/  IMAD R5, R5, R7, RZ ;  /* 0x0000000705057224 */ /* 0x000fe400078e02ff */
[----:B------:R-:W-:Y:S02]  /*0960*/  IMAD.MOV R6, RZ, RZ, -R0 ;  /* 0x000000ffff067224 */ /* 0x000fe400078e0a00 */
[----:B------:R-:W-:-:S04]  /*0970*/  IMAD.HI.U32 R0, R3, R5, R2 ;  /* 0x0000000503007227 */ /* 0x000fc800078e0002 */
[----:B------:R-:W-:Y:S02]  /*0980*/  IMAD.MOV.U32 R2, RZ, RZ, R8 ;  /* 0x000000ffff027224 */ /* 0x000fe400078e0008 */
[----:B------:R-:W-:Y:S02]  /*0990*/  IMAD.MOV.U32 R3, RZ, RZ, R6 ;  /* 0x000000ffff037224 */ /* 0x000fe400078e0006 */
[----:B------:R-:W-:-:S04]  /*09a0*/  IMAD.HI.U32 R0, R0, R2, RZ ;  /* 0x0000000200007227 */ /* 0x000fc800078e00ff */
[----:B------:R-:W-:Y:S02]  /*09b0*/  IMAD R2, R0, R3, R2 ;  /* 0x0000000300027224 */ /* 0x000fe400078e0202 */
[----:B------:R-:W-:-:S03]  /*09c0*/  IMAD R3, R4, R11, RZ ;  /* 0x0000000b04037224 */ /* 0x000fc600078e02ff */
[----:B------:R-:W-:Y:S02]  /*09d0*/  ISETP.GT.U32.AND P1, PT, R7, R2, PT ;  /* 0x000000020700720c */ /* 0x000fe40003f24070 */
[----:B------:R-:W-:-:S11]  /*09e0*/  IADD3 R3, R12, -R3, RZ ;  /* 0x800000030c037210 */ /* 0x000fd60007ffe0ff */
[----:B------:R-:W-:Y:S01]  /*09f0*/  @!P1 IMAD.IADD R2, R2, 0x1, -R7 ;  /* 0x0000000102029824 */ /* 0x000fe200078e0a07 */
[----:B------:R-:W-:Y:S02]  /*0a00*/  @!P1 IADD3 R0, R0, 0x1, RZ ;  /* 0x0000000100009810 */ /* 0x000fe40007ffe0ff */
[----:B------:R-:W-:Y:S02]  /*0a10*/  ISETP.NE.AND P1, PT, R10, RZ, PT ;  /* 0x000000ff0a00720c */ /* 0x000fe40003f25270 */
[----:B------:R-:W-:Y:S02]  /*0a20*/  ISETP.GE.U32.AND P2, PT, R2, R7, PT ;  /* 0x000000070200720c */ /* 0x000fe40003f46070 */
[----:B------:R-:W-:-:S04]  /*0a30*/  LOP3.LUT R2, R4, R10, RZ, 0x3c, !PT ;  /* 0x0000000a04027212 */ /* 0x000fc800078e3cff */
[----:B------:R-:W-:-:S07]  /*0a40*/  ISETP.GE.AND P0, PT, R2, RZ, PT ;  /* 0x000000ff0200720c */ /* 0x000fce0003f06270 */
[----:B------:R-:W-:-:S06]  /*0a50*/  @P2 IADD3 R0, R0, 0x1, RZ ;  /* 0x0000000100002810 */ /* 0x000fcc0007ffe0ff */
[----:B------:R-:W-:Y:S02]  /*0a60*/  @!P0 IADD3 R0, -R0, RZ, RZ ;  /* 0x000000ff00008210 */ /* 0x000fe40007ffe1ff */
[----:B------:R-:W-:-:S05]  /*0a70*/  @!P1 LOP3.LUT R0, RZ, R10, RZ, 0x33, !PT ;  /* 0x0000000aff009212 */ /* 0x000fca00078e33ff */
[--C-:B------:R-:W-:Y:S02]  /*0a80*/  IMAD.MOV R2, RZ, RZ, -R0.reuse ;  /* 0x000000ffff027224 */ /* 0x100fe400078e0a00 */
[C---:B------:R-:W-:Y:S02]  /*0a90*/  IMAD R0, R10.reuse, 0x1000000, R0 ;  /* 0x010000000a007824 */ /* 0x040fe400078e0200 */
[----:B------:R-:W-:Y:S02]  /*0aa0*/  IMAD R2, R10, R2, R4 ;  /* 0x000000020a027224 */ /* 0x000fe400078e0204 */
[----:B------:R-:W-:Y:S02]  /*0ab0*/  IMAD.IADD R4, R13, 0x1, R9 ;  /* 0x000000010d047824 */ /* 0x000fe400078e0209 */
[----:B------:R-:W-:-:S03]  /*0ac0*/  IMAD R0, R2, 0x10000, R0 ;  /* 0x0001000002007824 */ /* 0x000fc600078e0200 */
[----:B------:R1:W-:Y:S04]  /*0ad0*/  STL [R1+0xc], R4 ;  /* 0x00000c0401007387 */ /* 0x0003e80000100800 */
[----:B------:R1:W-:Y:S04]  /*0ae0*/  STL [R1+0x8], R0 ;  /* 0x0000080001007387 */ /* 0x0003e80000100800 */
[----:B------:R1:W-:Y:S01]  /*0af0*/  STL [R1+0x4], R3 ;  /* 0x0000040301007387 */ /* 0x0003e20000100800 */
[----:B------:R-:W-:Y:S05]  /*0b00*/  BRA `(.L_x_34) ;  /* 0x0000006000007947 */ /* 0x000fea0003800000 */
.L_x_25:
[----:B------:R-:W-:Y:S01]  /*0b10*/  MOV R0, UR4 ;  /* 0x0000000400007c02 */ /* 0x000fe20008000f00 */
[----:B------:R-:W-:Y:S04]  /*0b20*/  STL [R1+0x4], RZ ;  /* 0x000004ff01007387 */ /* 0x000fe80000100800 */
[----:B------:R1:W-:Y:S04]  /*0b30*/  STL [R1], R0 ;  /* 0x0000000001007387 */ /* 0x0003e80000100800 */
[----:B------:R2:W-:Y:S01]  /*0b40*/  STL [R1+0x8], RZ ;  /* 0x000008ff01007387 */ /* 0x0005e20000100800 */
[----:B-1----:R-:W-:-:S05]  /*0b50*/  MOV R0, c[0x0][0x53c] ;  /* 0x00014f0000007a02 */ /* 0x002fca0000000f00 */
[----:B------:R2:W-:Y:S02]  /*0b60*/  STL [R1+0xc], R0 ;  /* 0x00000c0001007387 */ /* 0x0005e40000100800 */
.L_x_34:
[----:B-1----:R-:W3:Y:S04]  /*0b70*/  LDL R4, [R1] ;  /* 0x0000000001047983 */ /* 0x002ee80000100800 */
[----:B------:R-:W3:Y:S04]  /*0b80*/  LDL R5, [R1+0x4] ;  /* 0x0000040001057983 */ /* 0x000ee80000100800 */
[----:B------:R-:W3:Y:S04]  /*0b90*/  LDL R6, [R1+0x8] ;  /* 0x0000080001067983 */ /* 0x000ee80000100800 */
[----:B------:R-:W3:Y:S01]  /*0ba0*/  LDL R7, [R1+0xc] ;  /* 0x00000c0001077983 */ /* 0x000ee20000100800 */
[----:B------:R-:W-:Y:S01]  /*0bb0*/  ISETP.NE.AND P0, PT, R14, RZ, PT ;  /* 0x000000ff0e00720c */ /* 0x000fe20003f05270 */
[----:B------:R-:W-:-:S12]  /*0bc0*/  WARPSYNC 0xffffffff ;  /* 0xffffffff00007948 */ /* 0x000fd80003800000 */
[----:B---3--:R1:W-:Y:S04]  /*0bd0*/  @!P0 STS.128 [0xc080], R4 ;  /* 0x00c08004ff008388 */ /* 0x0083e80000000c00 */
[----:B------:R-:W-:Y:S06]  /*0be0*/  BAR.ARV 0x5, 0x80 ;  /* 0x0142000000007b1d */ /* 0x000fec0000002000 */
.L_x_23:
[----:B--2---:R-:W2:Y:S02]  /*0bf0*/  LDL R0, [R1+0xc] ;  /* 0x00000c0001007983 */ /* 0x004ea40000100800 */
[----:B--2---:R-:W-:-:S13]  /*0c00*/  ISETP.GE.AND P0, PT, R0, c[0x0][0x53c], PT ;  /* 0x00014f0000007a0c */ /* 0x004fda0003f06270 */
[----:B------:R-:W-:Y:S05]  /*0c10*/  @P0 EXIT ;  /* 0x000000000000094d */ /* 0x000fea0003800000 */
[----:B------:R-:W2:Y:S01]  /*0c20*/  S2R R11, SR_TID.X ;  /* 0x00000000000b7919 */ /* 0x000ea20000002100 */
[----:B------:R-:W-:Y:S02]  /*0c30*/  ULDC UR5, c[0x0][0x2ac] ;  /* 0x0000ab0000057ab9 */ /* 0x000fe40000000800 */
[----:B------:R-:W-:Y:S02]  /*0c40*/  ULDC UR4, c[0x0][0x1d0] ;  /* 0x0000740000047ab9 */ /* 0x000fe40000000800 */
[----:B------:R-:W-:Y:S01]  /*0c50*/  UIMAD UR5, UR5, UR4, URZ ;  /* 0x00000004050572a4 */ /* 0x000fe2000f8e023f */
[----:B--2---:R-:W-:-:S04]  /*0c60*/  SHF.R.S32.HI R9, RZ, 0x1f, R11 ;  /* 0x0000001fff097819 */ /* 0x004fc8000001140b */
[CC--:B------:R-:W-:Y:S02]  /*0c70*/  LEA.HI R2, R9.reuse, R11.reuse, RZ, 0x4 ;  /* 0x0000000b09027211 */ /* 0x0c0fe400078f20ff */
[CC--:B------:R-:W-:Y:S02]  /*0c80*/  LEA.HI R17, R9.reuse, R11.reuse, RZ, 0x3 ;  /* 0x0000000b09117211 */ /* 0x0c0fe400078f18ff */
[----:B-1----:R-:W-:Y:S02]  /*0c90*/  SHF.R.S32.HI R4, RZ, 0x4, R2 ;  /* 0x00000004ff047819 */ /* 0x002fe40000011402 */
[----:B------:R-:W-:Y:S02]  /*0ca0*/  LEA.HI R8, R9, R11, RZ, 0x2 ;  /* 0x0000000b09087211 */ /* 0x000fe400078f10ff */
[C---:B------:R-:W-:Y:S02]  /*0cb0*/  LEA.HI R0, R2.reuse, R4, RZ, 0x1 ;  /* 0x0000000402007211 */ /* 0x040fe400078f08ff */
[----:B------:R-:W-:-:S02]  /*0cc0*/  LOP3.LUT R2, R2, 0xfffffff0, RZ, 0xc0, !PT ;  /* 0xfffffff002027812 */ /* 0x000fc400078ec0ff */
[----:B------:R-:W-:Y:S02]  /*0cd0*/  SHF.R.S32.HI R5, RZ, 0x3, R17 ;  /* 0x00000003ff057819 */ /* 0x000fe40000011411 */
[----:B------:R-:W-:Y:S01]  /*0ce0*/  LOP3.LUT R3, R0, 0xfffffffe, RZ, 0xc0, !PT ;  /* 0xfffffffe00037812 */ /* 0x000fe200078ec0ff */
[----:B------:R-:W-:Y:S01]  /*0cf0*/  IMAD.IADD R0, R11, 0x1, -R2 ;  /* 0x000000010b007824 */ /* 0x000fe200078e0a02 */
[----:B------:R-:W-:Y:S01]  /*0d00*/  LOP3.LUT R235, R8, 0xfffffffc, RZ, 0xc0, !PT ;  /* 0xfffffffc08eb7812 */ /* 0x000fe200078ec0ff */
[----:B------:R-:W-:Y:S01]  /*0d10*/  IMAD.SHL.U32 R2, R5, 0x40, RZ ;  /* 0x0000004005027824 */ /* 0x000fe200078e00ff */
[----:B------:R-:W-:Y:S01]  /*0d20*/  LEA.HI R5, R9, R11, RZ, 0x5 ;  /* 0x0000000b09057211 */ /* 0x000fe200078f28ff */
[----:B------:R-:W-:Y:S01]  /*0d30*/  IMAD.IADD R12, R4, 0x1, -R3 ;  /* 0x00000001040c7824 */ /* 0x000fe200078e0a03 */
[----:B------:R-:W-:Y:S01]  /*0d40*/  LEA.HI R7, R0, R0, RZ, 0x1 ;  /* 0x0000000000077211 */ /* 0x000fe200078f08ff */
[----:B------:R-:W-:Y:S01]  /*0d50*/  IMAD.IADD R235, R11, 0x1, -R235 ;  /* 0x000000010beb7824 */ /* 0x000fe200078e0aeb */
[----:B------:R-:W-:-:S02]  /*0d60*/  LOP3.LUT R2, R2, 0xc0, RZ, 0xc0, !PT ;  /* 0x000000c002027812 */ /* 0x000fc400078ec0ff */
[----:B------:R-:W-:Y:S01]  /*0d70*/  LOP3.LUT R4, R7, 0x7fffffe, RZ, 0xc0, !PT ;  /* 0x07fffffe07047812 */ /* 0x000fe200078ec0ff */
[----:B------:R-:W-:Y:S01]  /*0d80*/  IMAD.SHL.U32 R204, R235, 0x8, RZ ;  /* 0x00000008ebcc7824 */ /* 0x000fe200078e00ff */
[----:B------:R-:W-:Y:S02]  /*0d90*/  SHF.R.S32.HI R6, RZ, 0x1f, R0 ;  /* 0x0000001fff067819 */ /* 0x000fe40000011400 */
[----:B------:R-:W-:Y:S01]  /*0da0*/  SHF.R.U32.HI R3, RZ, 0x3, R2 ;  /* 0x00000003ff037819 */ /* 0x000fe20000011602 */
[----:B------:R-:W-:Y:S01]  /*0db0*/  IMAD.IADD R14, R0, 0x1, -R4 ;  /* 0x00000001000e7824 */ /* 0x000fe200078e0a04 */
[----:B------:R-:W-:Y:S02]  /*0dc0*/  LOP3.LUT R2, R2, 0x18, R204, 0xf8, !PT ;  /* 0x0000001802027812 */ /* 0x000fe400078ef8cc */
[----:B------:R-:W-:Y:S02]  /*0dd0*/  LEA.HI R16, R6, R0, RZ, 0x3 ;  /* 0x0000000006107211 */ /* 0x000fe400078f18ff */
[----:B------:R-:W-:-:S02]  /*0de0*/  LOP3.LUT R0, R5, 0xffffffe0, RZ, 0xc0, !PT ;  /* 0xffffffe005007812 */ /* 0x000fc400078ec0ff */
[----:B------:R-:W-:Y:S02]  /*0df0*/  SHF.R.S32.HI R238, RZ, 0x2, R8 ;  /* 0x00000002ffee7819 */ /* 0x000fe40000011408 */
[----:B------:R-:W-:Y:S01]  /*0e00*/  LOP3.LUT R4, R17, 0xfffffff8, RZ, 0xc0, !PT ;  /* 0xfffffff811047812 */ /* 0x000fe200078ec0ff */
[C---:B------:R-:W-:Y:S01]  /*0e10*/  IMAD.IADD R19, R11.reuse, 0x1, -R0 ;  /* 0x000000010b137824 */ /* 0x040fe200078e0a00 */
[----:B------:R-:W-:Y:S02]  /*0e20*/  LOP3.LUT R10, R2, R3, RZ, 0x3c, !PT ;  /* 0x00000003020a7212 */ /* 0x000fe400078e3cff */
[--C-:B------:R-:W-:Y:S01]  /*0e30*/  SHF.R.S32.HI R6, RZ, 0x5, R5.reuse ;  /* 0x00000005ff067819 */ /* 0x100fe20000011405 */
[----:B------:R-:W-:Y:S01]  /*0e40*/  IMAD.IADD R4, R11, 0x1, -R4 ;  /* 0x000000010b047824 */ /* 0x000fe200078e0a04 */
[----:B------:R-:W-:Y:S02]  /*0e50*/  SHF.R.S32.HI R2, RZ, 0x1f, R5 ;  /* 0x0000001fff027819 */ /* 0x000fe40000011405 */
[----:B------:R-:W-:-:S02]  /*0e60*/  LEA.HI R3, R8, R238, RZ, 0x1 ;  /* 0x000000ee08037211 */ /* 0x000fc400078f08ff */
[----:B------:R-:W-:Y:S02]  /*0e70*/  LEA.HI R0, R2, R6, RZ, 0x2 ;  /* 0x0000000602007211 */ /* 0x000fe400078f10ff */
[----:B------:R-:W-:Y:S02]  /*0e80*/  LOP3.LUT R2, R3, 0x7fffffe, RZ, 0xc0, !PT ;  /* 0x07fffffe03027812 */ /* 0x000fe400078ec0ff */
[----:B------:R-:W-:Y:S02]  /*0e90*/  SHF.R.S32.HI R9, RZ, 0x1f, R8 ;  /* 0x0000001fff097819 */ /* 0x000fe40000011408 */
[----:B------:R-:W-:Y:S01]  /*0ea0*/  SHF.R.S32.HI R3, RZ, 0x1f, R19 ;  /* 0x0000001fff037819 */ /* 0x000fe20000011413 */
[----:B------:R-:W-:Y:S01]  /*0eb0*/  IMAD.IADD R2, R238, 0x1, -R2 ;  /* 0x00000001ee027824 */ /* 0x000fe200078e0a02 */
[----:B------:R-:W-:Y:S02]  /*0ec0*/  LEA.HI R8, R4, R4, RZ, 0x1 ;  /* 0x0000000404087211 */ /* 0x000fe400078f08ff */
[----:B------:R-:W-:-:S02]  /*0ed0*/  LOP3.LUT R0, R0, 0xffffffc, RZ, 0xc0, !PT ;  /* 0x0ffffffc00007812 */ /* 0x000fc400078ec0ff */
[----:B------:R-:W-:Y:S02]  /*0ee0*/  LEA.HI R13, R3, R19, RZ, 0x2 ;  /* 0x00000013030d7211 */ /* 0x000fe400078f10ff */
[----:B------:R-:W-:Y:S01]  /*0ef0*/  LOP3.LUT R3, R8, 0x3fffffe, RZ, 0xc0, !PT ;  /* 0x03fffffe08037812 */ /* 0x000fe200078ec0ff */
[----:B------:R-:W-:Y:S01]  /*0f00*/  IMAD.IADD R5, R6, 0x1, -R0 ;  /* 0x0000000106057824 */ /* 0x000fe200078e0a00 */
[----:B------:R-:W-:Y:S01]  /*0f10*/  IADD3 R237, R204, 0x40, RZ ;  /* 0x00000040cced7810 */ /* 0x000fe20007ffe0ff */
[----:B------:R-:W-:Y:S01]  /*0f20*/  IMAD R0, R6, 0x8, R2 ;  /* 0x0000000806007824 */ /* 0x000fe200078e0202 */
[----:B------:R-:W-:Y:S01]  /*0f30*/  SHF.R.S32.HI R2, RZ, 0x2, R13 ;  /* 0x00000002ff027819 */ /* 0x000fe2000001140d */
[----:B------:R-:W-:Y:S01]  /*0f40*/  IMAD.IADD R11, R4, 0x1, -R3 ;  /* 0x00000001040b7824 */ /* 0x000fe200078e0a03 */
[----:B------:R-:W-:Y:S01]  /*0f50*/  LEA.HI R3, R9, R238, RZ, 0x3 ;  /* 0x000000ee09037211 */ /* 0x000fe200078f18ff */
[----:B------:R-:W-:Y:S01]  /*0f60*/  IMAD.U32 R4, R0, 0x20, R10 ;  /* 0x0000002000047824 */ /* 0x000fe200078e000a */
[----:B------:R-:W-:Y:S01]  /*0f70*/  LEA.HI R0, R235, R235, RZ, 0x1 ;  /* 0x000000ebeb007211 */ /* 0x000fe200078f08ff */
[----:B------:R-:W-:Y:S01]  /*0f80*/  IMAD R18, R5, 0x10, R2 ;  /* 0x0000001005127824 */ /* 0x000fe200078e0202 */
[----:B------:R-:W-:Y:S01]  /*0f90*/  LOP3.LUT R2, R3, 0xfffffff8, RZ, 0xc0, !PT ;  /* 0xfffffff803027812 */ /* 0x000fe200078ec0ff */
[----:B------:R-:W-:Y:S01]  /*0fa0*/  IMAD.SHL.U32 R6, R6, 0x200, RZ ;  /* 0x0000020006067824 */ /* 0x000fe200078e00ff */
[----:B------:R1:W-:Y:S01]  /*0fb0*/  STL [R1+0x5c], R4 ;  /* 0x00005c0401007387 */ /* 0x0003e20000100800 */
[----:B------:R-:W-:-:S02]  /*0fc0*/  SHF.R.S32.HI R9, RZ, 0x1, R7 ;  /* 0x00000001ff097819 */ /* 0x000fc40000011407 */
[----:B------:R-:W-:Y:S01]  /*0fd0*/  IMAD.IADD R3, R238, 0x1, -R2 ;  /* 0x00000001ee037824 */ /* 0x000fe200078e0a02 */
[----:B------:R-:W-:Y:S01]  /*0fe0*/  SHF.R.S32.HI R10, RZ, 0x1f, R7 ;  /* 0x0000001fff0a7819 */ /* 0x000fe20000011407 */
[----:B------:R-:W-:Y:S01]  /*0ff0*/  IMAD.SHL.U32 R2, R0, 0x20, RZ ;  /* 0x0000002000027824 */ /* 0x000fe200078e00ff */
[----:B------:R2:W-:Y:S01]  /*1000*/  STL [R1+0x90], R18 ;  /* 0x0000901201007387 */ /* 0x0005e20000100800 */
[----:B------:R-:W-:Y:S02]  /*1010*/  IADD3 R236, R204, 0x20, RZ ;  /* 0x00000020ccec7810 */ /* 0x000fe40007ffe0ff */
[----:B------:R-:W-:Y:S02]  /*1020*/  LEA.HI R7, R3, R3, RZ, 0x1 ;  /* 0x0000000303077211 */ /* 0x000fe400078f08ff */
[----:B------:R-:W-:Y:S02]  /*1030*/  LOP3.LUT R2, R2, 0xffffffc0, RZ, 0xc0, !PT ;  /* 0xffffffc002027812 */ /* 0x000fe400078ec0ff */
[----:B------:R-:W-:-:S02]  /*1040*/  LOP3.LUT R5, R7, 0x3fffffe, RZ, 0xc0, !PT ;  /* 0x03fffffe07057812 */ /* 0x000fc400078ec0ff */
[----:B-1----:R-:W-:Y:S02]  /*1050*/  LOP3.LUT R4, R0, 0x1ffffffe, RZ, 0xc0, !PT ;  /* 0x1ffffffe00047812 */ /* 0x002fe400078ec0ff */
[----:B------:R-:W-:Y:S01]  /*1060*/  SHF.R.S32.HI R0, RZ, 0x1, R8 ;  /* 0x00000001ff007819 */ /* 0x000fe20000011408 */
[----:B------:R-:W-:Y:S02]  /*1070*/  IMAD.IADD R8, R3, 0x1, -R5 ;  /* 0x0000000103087824 */ /* 0x000fe400078e0a05 */
[C---:B------:R-:W-:Y:S01]  /*1080*/  IMAD.IADD R4, R235.reuse, 0x1, -R4 ;  /* 0x00000001eb047824 */ /* 0x040fe200078e0a04 */
[C---:B------:R-:W-:Y:S01]  /*1090*/  LOP3.LUT P2, RZ, R0.reuse, 0x2, RZ, 0xc0, !PT ;  /* 0x0000000200ff7812 */ /* 0x040fe2000784c0ff */
[----:B------:R-:W-:Y:S02]  /*10a0*/  IMAD.SHL.U32 R0, R0, 0x40, RZ ;  /* 0x0000004000007824 */ /* 0x000fe400078e00ff */
[----:B------:R-:W-:Y:S01]  /*10b0*/  IMAD R15, R4, 0x8, R2 ;  /* 0x00000008040f7824 */ /* 0x000fe200078e0202 */
[----:B------:R-:W-:Y:S01]  /*10c0*/  LEA.HI R2, R10, R9, RZ, 0x2 ;  /* 0x000000090a027211 */ /* 0x000fe200078f10ff */
[----:B------:R-:W-:Y:S01]  /*10d0*/  IMAD R3, R235, 0x2, R6 ;  /* 0x00000002eb037824 */ /* 0x000fe200078e0206 */
[----:B------:R-:W-:-:S02]  /*10e0*/  LOP3.LUT R0, R0, 0xc0, RZ, 0xc0, !PT ;  /* 0x000000c000007812 */ /* 0x000fc400078ec0ff */
[----:B------:R-:W-:Y:S02]  /*10f0*/  LOP3.LUT R2, R2, 0xfffffffc, RZ, 0xc0, !PT ;  /* 0xfffffffc02027812 */ /* 0x000fe400078ec0ff */
[----:B------:R-:W-:Y:S02]  /*1100*/  LOP3.LUT R5, R0, 0x8, R17, 0xf8, !PT ;  /* 0x0000000800057812 */ /* 0x000fe400078ef811 */
[----:B------:R-:W-:Y:S01]  /*1110*/  SHF.R.U32.HI R4, RZ, 0x3, R0 ;  /* 0x00000003ff047819 */ /* 0x000fe20000011600 */
[----:B------:R-:W-:Y:S01]  /*1120*/  IMAD.IADD R2, R9, 0x1, -R2 ;  /* 0x0000000109027824 */ /* 0x000fe200078e0a02 */
[----:B------:R-:W-:Y:S01]  /*1130*/  SHF.R.S32.HI R0, RZ, 0x1, R7 ;  /* 0x00000001ff007819 */ /* 0x000fe20000011407 */
[----:B------:R-:W-:Y:S01]  /*1140*/  IMAD R7, R8, 0x20, R3 ;  /* 0x0000002008077824 */ /* 0x000fe200078e0203 */
[----:B------:R-:W-:Y:S01]  /*1150*/  LOP3.LUT R10, R5, R4, RZ, 0x3c, !PT ;  /* 0x00000004050a7212 */ /* 0x000fe200078e3cff */
[----:B------:R-:W-:Y:S01]  /*1160*/  IMAD.SHL.U32 R5, R16, 0x20, RZ ;  /* 0x0000002010057824 */ /* 0x000fe200078e00ff */
[C---:B------:R-:W-:Y:S01]  /*1170*/  LOP3.LUT R4, R0.reuse, 0x1, RZ, 0xc0, !PT ;  /* 0x0000000100047812 */ /* 0x040fe200078ec0ff */
[----:B------:R-:W-:Y:S01]  /*1180*/  IMAD.SHL.U32 R3, R0, 0x40, RZ ;  /* 0x0000004000037824 */ /* 0x000fe200078e00ff */
[C---:B------:R-:W-:Y:S01]  /*1190*/  LOP3.LUT P3, RZ, R2.reuse, 0x2, RZ, 0xc0, !PT ;  /* 0x0000000202ff7812 */ /* 0x040fe2000786c0ff */
[----:B------:R-:W-:Y:S01]  /*11a0*/  IMAD.SHL.U32 R2, R2, 0x40, RZ ;  /* 0x0000004002027824 */ /* 0x000fe200078e00ff */
[----:B------:R-:W-:Y:S01]  /*11b0*/  LOP3.LUT P0, RZ, R0, 0x2, RZ, 0xc0, !PT ;  /* 0x0000000200ff7812 */ /* 0x000fe2000780c0ff */
[C---:B------:R-:W-:Y:S01]  /*11c0*/  IMAD.SHL.U32 R8, R12.reuse, 0x8, RZ ;  /* 0x000000080c087824 */ /* 0x040fe200078e00ff */
[----:B------:R-:W-:Y:S01]  /*11d0*/  LOP3.LUT R3, R3, 0xc0, RZ, 0xc0, !PT ;  /* 0x000000c003037812 */ /* 0x000fe200078ec0ff */
[----:B------:R-:W-:Y:S01]  /*11e0*/  IMAD R9, R12, 0x8, R11 ;  /* 0x000000080c097824 */ /* 0x000fe200078e020b */
[----:B------:R-:W-:-:S02]  /*11f0*/  LOP3.LUT R0, R5, 0xffffff00, RZ, 0xc0, !PT ;  /* 0xffffff0005007812 */ /* 0x000fc400078ec0ff */
[----:B------:R-:W-:Y:S02]  /*1200*/  LEA.HI R3, R3, R3, RZ, 0x1d ;  /* 0x0000000303037211 */ /* 0x000fe400078fe8ff */
[----:B------:R-:W-:Y:S01]  /*1210*/  ISETP.NE.U32.AND P1, PT, R4, 0x1, PT ;  /* 0x000000010400780c */ /* 0x000fe20003f25070 */
[----:B------:R-:W-:Y:S01]  /*1220*/  IMAD.IADD R4, R0, 0x1, R6 ;  /* 0x0000000100047824 */ /* 0x000fe200078e0206 */
[----:B------:R-:W-:Y:S01]  /*1230*/  LOP3.LUT R2, R2, 0xc0, RZ, 0xc0, !PT ;  /* 0x000000c002027812 */ /* 0x000fe200078ec0ff */
[----:B------:R-:W-:Y:S02]  /*1240*/  IMAD.IADD R3, R3, 0x1, R7 ;  /* 0x0000000103037824 */ /* 0x000fe400078e0207 */
[----:B------:R-:W-:Y:S01]  /*1250*/  IMAD R7, R14, 0x20, R0 ;  /* 0x000000200e077824 */ /* 0x000fe200078e0200 */
[----:B------:R-:W-:Y:S01]  /*1260*/  LOP3.LUT R6, R2, 0x8, R8, 0xf8, !PT ;  /* 0x0000000802067812 */ /* 0x000fe200078ef808 */
[----:B------:R-:W-:Y:S01]  /*1270*/  IMAD.SHL.U32 R251, R3, 0x2, RZ ;  /* 0x0000000203fb7824 */ /* 0x000fe200078e00ff */
[----:B------:R-:W-:Y:S01]  /*1280*/  SHF.R.U32.HI R5, RZ, 0x3, R2 ;  /* 0x00000003ff057819 */ /* 0x000fe20000011602 */
[----:B------:R-:W-:Y:S01]  /*1290*/  IMAD R2, R14, 0x20, R4 ;  /* 0x000000200e027824 */ /* 0x000fe200078e0204 */
[----:B------:R-:W-:Y:S01]  /*12a0*/  SHF.R.S32.HI R8, RZ, 0x1f, R237 ;  /* 0x0000001fff087819 */ /* 0x000fe200000114ed */
[----:B------:R-:W-:Y:S01]  /*12b0*/  IMAD.U32 R0, R9, 0x20, R10 ;  /* 0x0000002009007824 */ /* 0x000fe200078e000a */
[----:B------:R-:W-:-:S02]  /*12c0*/  IADD3 R4, R251, 0x80, RZ ;  /* 0x00000080fb047810 */ /* 0x000fc40007ffe0ff */
[----:B------:R-:W-:Y:S02]  /*12d0*/  IADD3 R252, R251, 0x70, RZ ;  /* 0x00000070fbfc7810 */ /* 0x000fe40007ffe0ff */
[----:B------:R-:W-:Y:S02]  /*12e0*/  @P1 IADD3 R252, R4, 0x10, RZ ;  /* 0x0000001004fc1810 */ /* 0x000fe40007ffe0ff */
[----:B------:R-:W-:Y:S02]  /*12f0*/  LOP3.LUT R4, R13, 0x7ffffffc, RZ, 0xc0, !PT ;  /* 0x7ffffffc0d047812 */ /* 0x000fe400078ec0ff */
[----:B------:R-:W-:Y:S01]  /*1300*/  LOP3.LUT R3, R6, R5, RZ, 0x3c, !PT ;  /* 0x0000000506037212 */ /* 0x000fe200078e3cff */
[----:B------:R-:W-:Y:S01]  /*1310*/  IMAD.MOV.U32 R6, RZ, RZ, 0x20 ;  /* 0x00000020ff067424 */ /* 0x000fe200078e00ff */
[----:B------:R-:W-:Y:S01]  /*1320*/  SHF.R.S32.HI R5, RZ, 0x1f, R236 ;  /* 0x0000001fff057819 */ /* 0x000fe200000114ec */
[----:B------:R-:W-:Y:S01]  /*1330*/  IMAD.IADD R4, R19, 0x1, -R4 ;  /* 0x0000000113047824 */ /* 0x000fe200078e0a04 */
[----:B------:R-:W-:Y:S01]  /*1340*/  LEA R106, R0, 0x3c80, 0x1 ;  /* 0x00003c80006a7811 */ /* 0x000fe200078e08ff */
[C---:B------:R-:W-:Y:S01]  /*1350*/  IMAD.IADD R2, R3.reuse, 0x1, R2 ;  /* 0x0000000103027824 */ /* 0x040fe200078e0202 */
[----:B------:R-:W-:Y:S01]  /*1360*/  SEL R5, R6, 0xffffffe0, !P0 ;  /* 0xffffffe006057807 */ /* 0x000fe20004000000 */
[----:B------:R-:W-:Y:S01]  /*1370*/  IMAD.SHL.U32 R4, R4, 0x2, RZ ;  /* 0x0000000204047824 */ /* 0x000fe200078e00ff */
[----:B------:R-:W-:Y:S01]  /*1380*/  IADD3 R183, R106, 0x20, RZ ;  /* 0x000000206ab77810 */ /* 0x000fe20007ffe0ff */
[----:B------:R-:W-:Y:S01]  /*1390*/  IMAD.IADD R3, R3, 0x1, R7 ;  /* 0x0000000103037824 */ /* 0x000fe200078e0207 */
[----:B------:R-:W-:Y:S01]  /*13a0*/  SHF.R.S32.HI R7, RZ, 0x1f, R204 ;  /* 0x0000001fff077819 */ /* 0x000fe200000114cc */
[----:B------:R-:W-:Y:S01]  /*13b0*/  IMAD.IADD R7, R18, 0x1, R15 ;  /* 0x0000000112077824 */ /* 0x000fe200078e020f */
[C---:B--2---:R-:W-:Y:S01]  /*13c0*/  IADD3 R18, R4.reuse, 0x8, RZ ;  /* 0x0000000804127810 */ /* 0x044fe20007ffe0ff */
[----:B------:R-:W-:Y:S01]  /*13d0*/  STL [R1+0x4c], R4 ;  /* 0x00004c0401007387 */ /* 0x000fe20000100800 */
[----:B------:R-:W-:-:S02]  /*13e0*/  IADD3 R17, R4, 0x10, RZ ;  /* 0x0000001004117810 */ /* 0x000fc40007ffe0ff */
[C---:B------:R-:W-:Y:S01]  /*13f0*/  IADD3 R16, R4.reuse, 0x18, RZ ;  /* 0x0000001804107810 */ /* 0x040fe20007ffe0ff */
[----:B------:R1:W-:Y:S01]  /*1400*/  STL [R1+0x94], R7 ;  /* 0x0000940701007387 */ /* 0x0003e20000100800 */
[C---:B------:R-:W-:Y:S02]  /*1410*/  IADD3 R14, R4.reuse, 0x20, RZ ;  /* 0x00000020040e7810 */ /* 0x040fe40007ffe0ff */
[C---:B------:R-:W-:Y:S01]  /*1420*/  IADD3 R13, R4.reuse, 0x28, RZ ;  /* 0x00000028040d7810 */ /* 0x040fe20007ffe0ff */
[----:B------:R-:W-:Y:S01]  /*1430*/  STL [R1+0x38], R18 ;  /* 0x0000381201007387 */ /* 0x000fe20000100800 */
[C---:B------:R-:W-:Y:S02]  /*1440*/  IADD3 R12, R4.reuse, 0x30, RZ ;  /* 0x00000030040c7810 */ /* 0x040fe40007ffe0ff */
[C---:B------:R-:W-:Y:S01]  /*1450*/  IADD3 R11, R4.reuse, 0x38, RZ ;  /* 0x00000038040b7810 */ /* 0x040fe20007ffe0ff */
[----:B------:R-:W-:Y:S01]  /*1460*/  STL [R1+0x34], R17 ;  /* 0x0000341101007387 */ /* 0x000fe20000100800 */
[----:B------:R-:W-:-:S02]  /*1470*/  IADD3 R10, R4, 0x40, RZ ;  /* 0x00000040040a7810 */ /* 0x000fc40007ffe0ff */
[C---:B------:R-:W-:Y:S01]  /*1480*/  IADD3 R9, R4.reuse, 0x48, RZ ;  /* 0x0000004804097810 */ /* 0x040fe20007ffe0ff */
[----:B------:R-:W-:Y:S01]  /*1490*/  STL [R1+0x30], R16 ;  /* 0x0000301001007387 */ /* 0x000fe20000100800 */
[----:B------:R-:W-:Y:S02]  /*14a0*/  IADD3 R8, R4, 0x50, RZ ;  /* 0x0000005004087810 */ /* 0x000fe40007ffe0ff */
[----:B------:R-:W-:Y:S01]  /*14b0*/  SHF.R.S32.HI R15, RZ, 0x1f, R18 ;  /* 0x0000001fff0f7819 */ /* 0x000fe20000011412 */
[----:B------:R2:W-:Y:S01]  /*14c0*/  STL [R1+0x2c], R14 ;  /* 0x00002c0e01007387 */ /* 0x0005e20000100800 */
[----:B------:R-:W-:Y:S02]  /*14d0*/  SHF.R.S32.HI R0, RZ, 0x1f, R10 ;  /* 0x0000001fff007819 */ /* 0x000fe4000001140a */
[----:B------:R-:W-:Y:S01]  /*14e0*/  LEA R181, R2, 0x6080, 0x1 ;  /* 0x0000608002b57811 */ /* 0x000fe200078e08ff */
[----:B------:R-:W-:Y:S01]  /*14f0*/  STL [R1+0x28], R13 ;  /* 0x0000280d01007387 */ /* 0x000fe20000100800 */
[----:B------:R-:W-:-:S02]  /*1500*/  LEA R107, R3, 0x1880, 0x1 ;  /* 0x00001880036b7811 */ /* 0x000fc400078e08ff */
[----:B------:R-:W-:Y:S01]  /*1510*/  @P2 IADD3 R183, R106, -0x20, RZ ;  /* 0xffffffe06ab72810 */ /* 0x000fe20007ffe0ff */
[----:B------:R3:W-:Y:S01]  /*1520*/  STL [R1+0x24], R12 ;  /* 0x0000240c01007387 */ /* 0x0007e20000100800 */
[----:B-1----:R-:W-:Y:S02]  /*1530*/  IADD3 R7, R4, 0x58, RZ ;  /* 0x0000005804077810 */ /* 0x002fe40007ffe0ff */
[----:B------:R-:W-:Y:S01]  /*1540*/  SEL R4, R6, 0xffffffe0, !P3 ;  /* 0xffffffe006047807 */ /* 0x000fe20005800000 */
[----:B------:R-:W-:Y:S01]  /*1550*/  STL [R1+0x20], R11 ;  /* 0x0000200b01007387 */ /* 0x000fe20000100800 */
[----:B------:R-:W-:Y:S02]  /*1560*/  SHF.R.S32.HI R6, RZ, 0x1f, R17 ;  /* 0x0000001fff067819 */ /* 0x000fe40000011411 */
[C---:B------:R-:W-:Y:S01]  /*1570*/  IADD3 R191, R183.reuse, 0x400, RZ ;  /* 0x00000400b7bf7810 */ /* 0x040fe20007ffe0ff */
[----:B------:R-:W-:Y:S01]  /*1580*/  STL [R1+0x1c], R10 ;  /* 0x00001c0a01007387 */ /* 0x000fe20000100800 */
[----:B------:R-:W-:Y:S01]  /*1590*/  IADD3 R190, R183, 0x800, RZ ;  /* 0x00000800b7be7810 */ /* 0x000fe20007ffe0ff */
[----:B------:R-:W-:Y:S01]  /*15a0*/  IMAD.IADD R182, R181, 0x1, R4 ;  /* 0x00000001b5b67824 */ /* 0x000fe200078e0204 */
[C---:B------:R-:W-:Y:S01]  /*15b0*/  IADD3 R189, R183.reuse, 0xc00, RZ ;  /* 0x00000c00b7bd7810 */ /* 0x040fe20007ffe0ff */
[----:B------:R1:W-:Y:S01]  /*15c0*/  STL [R1+0x18], R9 ;  /* 0x0000180901007387 */ /* 0x0003e20000100800 */
[C---:B------:R-:W-:Y:S01]  /*15d0*/  IADD3 R188, R183.reuse, 0x1000, RZ ;  /* 0x00001000b7bc7810 */ /* 0x040fe20007ffe0ff */
[----:B------:R-:W-:Y:S01]  /*15e0*/  IMAD.IADD R180, R4, 0x1, R107 ;  /* 0x0000000104b47824 */ /* 0x000fe200078e026b */
[----:B------:R-:W-:Y:S01]  /*15f0*/  IADD3 R187, R183, 0x1400, RZ ;  /* 0x00001400b7bb7810 */ /* 0x000fe20007ffe0ff */
[----:B------:R-:W-:Y:S01]  /*1600*/  STL [R1+0x14], R8 ;  /* 0x0000140801007387 */ /* 0x000fe20000100800 */
[----:B--2---:R-:W-:-:S02]  /*1610*/  SHF.R.S32.HI R14, RZ, 0x1f, R14 ;  /* 0x0000001fff0e7819 */ /* 0x004fc4000001140e */
[C---:B------:R-:W-:Y:S01]  /*1620*/  IADD3 R186, R183.reuse, 0x1800, RZ ;  /* 0x00001800b7ba7810 */ /* 0x040fe20007ffe0ff */
[----:B------:R2:W-:Y:S01]  /*1630*/  STL [R1+0x88], R15 ;  /* 0x0000880f01007387 */ /* 0x0005e20000100800 */
[C---:B------:R-:W-:Y:S02]  /*1640*/  IADD3 R185, R183.reuse, 0x1c00, RZ ;  /* 0x00001c00b7b97810 */ /* 0x040fe40007ffe0ff */
[----:B------:R-:W-:Y:S01]  /*1650*/  IADD3 R184, R183, 0x2000, RZ ;  /* 0x00002000b7b87810 */ /* 0x000fe20007ffe0ff */
[----:B------:R-:W-:Y:S01]  /*1660*/  STL [R1+0x10], R7 ;  /* 0x0000100701007387 */ /* 0x000fe20000100800 */
[----:B---3--:R-:W-:-:S03]  /*1670*/  SHF.R.S32.HI R12, RZ, 0x1f, R12 ;  /* 0x0000001fff0c7819 */ /* 0x008fc6000001140c */
[----:B------:R3:W-:Y:S01]  /*1680*/  STL [R1+0x84], R6 ;  /* 0x0000840601007387 */ /* 0x0007e20000100800 */
[----:B-1----:R-:W-:Y:S02]  /*1690*/  SHF.R.S32.HI R9, RZ, 0x1f, R9 ;  /* 0x0000001fff097819 */ /* 0x002fe40000011409 */
[----:B--2---:R-:W-:-:S05]  /*16a0*/  SHF.R.S32.HI R15, RZ, 0x1f, R16 ;  /* 0x0000001fff0f7819 */ /* 0x004fca0000011410 */
[----:B------:R-:W-:Y:S01]  /*16b0*/  STL [R1+0x80], R15 ;  /* 0x0000800f01007387 */ /* 0x000fe20000100800 */
[----:B---3--:R-:W-:-:S03]  /*16c0*/  SHF.R.S32.HI R6, RZ, 0x1f, R13 ;  /* 0x0000001fff067819 */ /* 0x008fc6000001140d */
[----:B------:R-:W-:Y:S04]  /*16d0*/  STL [R1+0x7c], R14 ;  /* 0x00007c0e01007387 */ /* 0x000fe80000100800 */
[----:B------:R1:W-:Y:S04]  /*16e0*/  STL [R1+0x78], R6 ;  /* 0x0000780601007387 */ /* 0x0003e80000100800 */
[----:B------:R-:W-:Y:S01]  /*16f0*/  STL [R1+0x74], R12 ;  /* 0x0000740c01007387 */ /* 0x000fe20000100800 */
[----:B-1----:R-:W-:-:S05]  /*1700*/  SHF.R.S32.HI R6, RZ, 0x1f, R11 ;  /* 0x0000001fff067819 */ /* 0x002fca000001140b */
[----:B------:R1:W-:Y:S04]  /*1710*/  STL [R1+0x70], R6 ;  /* 0x0000700601007387 */ /* 0x0003e80000100800 */
[----:B------:R2:W-:Y:S04]  /*1720*/  STL [R1+0x6c], R0 ;  /* 0x00006c0001007387 */ /* 0x0005e80000100800 */
[----:B------:R-:W-:Y:S01]  /*1730*/  STL [R1+0x68], R9 ;  /* 0x0000680901007387 */ /* 0x000fe20000100800 */
[----:B-1----:R-:W-:Y:S02]  /*1740*/  SHF.R.S32.HI R6, RZ, 0x1f, R7 ;  /* 0x0000001fff067819 */ /* 0x002fe40000011407 */
[----:B--2---:R-:W-:-:S05]  /*1750*/  SHF.R.S32.HI R0, RZ, 0x1f, R8 ;  /* 0x0000001fff007819 */ /* 0x004fca0000011408 */
[----:B------:R1:W-:Y:S04]  /*1760*/  STL [R1+0x64], R0 ;  /* 0x0000640001007387 */ /* 0x0003e80000100800 */
[----:B------:R-:W-:Y:S01]  /*1770*/  STL [R1+0x60], R6 ;  /* 0x0000600601007387 */ /* 0x000fe20000100800 */
[----:B-1----:R-:W-:-:S05]  /*1780*/  IMAD.IADD R0, R251, 0x1, R5 ;  /* 0x00000001fb007824 */ /* 0x002fca00078e0205 */
[----:B------:R1:W-:Y:S02]  /*1790*/  STL [R1+0x40], R0 ;  /* 0x0000400001007387 */ /* 0x0003e40000100800 */
[----:B-1----:R-:W-:-:S05]  /*17a0*/  IMAD.IADD R0, R5, 0x1, R252 ;  /* 0x0000000105007824 */ /* 0x002fca00078e02fc */
[----:B------:R1:W-:Y:S02]  /*17b0*/  STL [R1+0x3c], R0 ;  /* 0x00003c0001007387 */ /* 0x0003e40000100800 */
.L_x_143:
[----:B-1----:R-:W2:Y:S01]  /*17c0*/  LDL R0, [R1+0xc] ;  /* 0x00000c0001007983 */ /* 0x002ea20000100800 */
[----:B------:R-:W-:Y:S01]  /*17d0*/  IMAD.MOV.U32 R8, RZ, RZ, 0x4 ;  /* 0x00000004ff087424 */ /* 0x000fe200078e00ff */
[----:B------:R-:W-:Y:S02]  /*17e0*/  ISETP.NE.U32.AND P4, PT, RZ, c[0x0][0x370], PT ;  /* 0x0000dc00ff007a0c */ /* 0x000fe40003f85070 */
[----:B------:R-:W-:Y:S02]  /*17f0*/  ISETP.NE.U32.AND P3, PT, RZ, c[0x0][0x360], PT ;  /* 0x0000d800ff007a0c */ /* 0x000fe40003f65070 */
[----:B------:R-:W-:Y:S01]  /*1800*/  ISETP.NE.AND.EX P4, PT, RZ, c[0x0][0x374], PT, P4 ;  /* 0x0000dd00ff007a0c */ /* 0x000fe20003f85340 */
[----:B--2---:R-:W-:-:S05]  /*1810*/  IMAD.WIDE R2, R0, R8, c[0x0][0x588] ;  /* 0x0001620000027625 */ /* 0x004fca00078e0208 */
[----:B------:R-:W2:Y:S01]  /*1820*/  LDG.E R250, [R2.64] ;  /* 0x0000000602fa7981 */ /* 0x000ea2000c1e1900 */
[----:B------:R-:W-:Y:S01]  /*1830*/  ISETP.NE.AND.EX P3, PT, RZ, c[0x0][0x364], PT, P3 ;  /* 0x0000d900ff007a0c */ /* 0x000fe20003f65330 */
[----:B------:R-:W-:Y:S01]  /*1840*/  IMAD.MOV.U32 R244, RZ, RZ, RZ ;  /* 0x000000fffff47224 */ /* 0x000fe200078e00ff */
[----:B------:R-:W-:Y:S01]  /*1850*/  ISETP.NE.U32.AND P0, PT, RZ, c[0x0][0x348], PT ;  /* 0x0000d200ff007a0c */ /* 0x000fe20003f05070 */
[----:B------:R-:W-:-:S03]  /*1860*/  IMAD.MOV.U32 R10, RZ, RZ, RZ ;  /* 0x000000ffff0a7224 */ /* 0x000fc600078e00ff */
[----:B------:R-:W-:Y:S02]  /*1870*/  ISETP.NE.AND.EX P0, PT, RZ, c[0x0][0x34c], PT, P0 ;  /* 0x0000d300ff007a0c */ /* 0x000fe40003f05300 */
[----:B--2---:R-:W-:Y:S01]  /*1880*/  SHF.R.S32.HI R12, RZ, 0x1f, R250 ;  /* 0x0000001fff0c7819 */ /* 0x004fe200000114fa */
[C---:B------:R-:W-:Y:S01]  /*1890*/  IMAD.SHL.U32 R17, R250.reuse, 0x4, RZ ;  /* 0x00000004fa117824 */ /* 0x040fe200078e00ff */
[C---:B------:R-:W-:Y:S02]  /*18a0*/  @P4 LEA R6, P2, R250.reuse, c[0x0][0x370], 0x2 ;  /* 0x0000dc00fa064a11 */ /* 0x040fe400078410ff */
[C-C-:B------:R-:W-:Y:S01]  /*18b0*/  SHF.L.U64.HI R14, R250.reuse, 0x2, R12.reuse ;  /* 0x00000002fa0e7819 */ /* 0x140fe2000001020c */
[----:B------:R1:W-:Y:S01]  /*18c0*/  STL [R1+0x54], R12 ;  /* 0x0000540c01007387 */ /* 0x0003e20000100800 */
[----:B------:R-:W-:Y:S02]  /*18d0*/  @P4 LEA.HI.X R7, R250, c[0x0][0x374], R12, 0x2, P2 ;  /* 0x0000dd00fa074a11 */ /* 0x000fe400010f140c */
[C---:B------:R-:W-:Y:S01]  /*18e0*/  @P3 IADD3 R4, P1, R17.reuse, c[0x0][0x360], RZ ;  /* 0x0000d80011043a10 */ /* 0x040fe20007f3e0ff */
[----:B------:R1:W-:Y:S01]  /*18f0*/  STL [R1+0x44], R17 ;  /* 0x0000441101007387 */ /* 0x0003e20000100800 */
[----:B------:R-:W-:-:S02]  /*1900*/  IADD3 R2, P2, R17, c[0x0][0x348], RZ ;  /* 0x0000d20011027a10 */ /* 0x000fc40007f5e0ff */
[C---:B------:R-:W-:Y:S01]  /*1910*/  @P3 IADD3.X R5, R14.reuse, c[0x0][0x364], RZ, P1, !PT ;  /* 0x0000d9000e053a10 */ /* 0x040fe20000ffe4ff */
[----:B------:R1:W5:Y:S01]  /*1920*/  @P4 LDG.E R244, [R6.64] ;  /* 0x0000000606f44981 */ /* 0x000362000c1e1900 */
[----:B------:R-:W-:-:S03]  /*1930*/  IADD3.X R3, R14, c[0x0][0x34c], RZ, P2, !PT ;  /* 0x0000d3000e037a10 */ /* 0x000fc600017fe4ff */
[----:B------:R1:W5:Y:S04]  /*1940*/  @P3 LDG.E R15, [R4.64] ;  /* 0x00000006040f3981 */ /* 0x000368000c1e1900 */
[----:B------:R1:W5:Y:S04]  /*1950*/  @P0 LDG.E R10, [R2.64] ;  /* 0x00000006020a0981 */ /* 0x000368000c1e1900 */
[----:B------:R1:W-:Y:S01]  /*1960*/  STL [R1+0x48], R14 ;  /* 0x0000480e01007387 */ /* 0x0003e20000100800 */
[----:B------:R-:W-:Y:S01]  /*1970*/  YIELD ;  /* 0x0000000000007946 */ /* 0x000fe20003800000 */
[----:B------:R-:W-:Y:S05]  /*1980*/  @P3 BRA `(.L_x_35) ;  /* 0x0000005000003947 */ /* 0x000fea0003800000 */
[----:B-----5:R-:W-:Y:S01]  /*1990*/  MOV R15, c[0x0][0x168] ;  /* 0x00005a00000f7a02 */ /* 0x020fe20000000f00 */
[----:B------:R-:W-:Y:S05]  /*19a0*/  @!P0 BRA `(.L_x_35) ;  /* 0x0000003000008947 */ /* 0x000fea0003800000 */
[----:B------:R2:W3:Y:S04]  /*19b0*/  LDG.E R0, [R2.64] ;  /* 0x0000000602007981 */ /* 0x0004e8000c1e1900 */
[----:B-12---:R-:W3:Y:S02]  /*19c0*/  LDG.E R2, [R2.64+0x4] ;  /* 0x0000040602027981 */ /* 0x006ee4000c1e1900 */
[----:B---3--:R-:W-:-:S02]  /*19d0*/  IADD3 R15, -R0, R2, RZ ;  /* 0x00000002000f7210 */ /* 0x008fc40007ffe1ff */
.L_x_35:
[----:B------:R-:W-:-:S04]  /*19e0*/  ISETP.NE.U32.AND P1, PT, RZ, c[0x0][0x368], PT ;  /* 0x0000da00ff007a0c */ /* 0x000fc80003f25070 */
[----:B------:R-:W-:-:S13]  /*19f0*/  ISETP.NE.AND.EX P1, PT, RZ, c[0x0][0x36c], PT, P1 ;  /* 0x0000db00ff007a0c */ /* 0x000fda0003f25310 */
[----:B------:R-:W-:Y:S05]  /*1a00*/  @!P1 BRA `(.L_x_36) ;  /* 0x0000004000009947 */ /* 0x000fea0003800000 */
[----:B-1----:R-:W-:-:S04]  /*1a10*/  IADD3 R2, P1, R17, c[0x0][0x368], RZ ;  /* 0x0000da0011027a10 */ /* 0x002fc80007f3e0ff */
[----:B------:R-:W-:-:S05]  /*1a20*/  IADD3.X R3, R14, c[0x0][0x36c], RZ, P1, !PT ;  /* 0x0000db000e037a10 */ /* 0x000fca0000ffe4ff */
[----:B------:R1:W5:Y:S01]  /*1a30*/  LDG.E R0, [R2.64] ;  /* 0x0000000602007981 */ /* 0x000362000c1e1900 */
[----:B------:R-:W-:Y:S05]  /*1a40*/  BRA `(.L_x_37) ;  /* 0x0000008000007947 */ /* 0x000fea0003800000 */
.L_x_36:
[----:B------:R-:W-:Y:S01]  /*1a50*/  ISETP.NE.U32.AND P1, PT, RZ, c[0x0][0x350], PT ;  /* 0x0000d400ff007a0c */ /* 0x000fe20003f25070 */
[----:B------:R-:W-:-:S03]  /*1a60*/  IMAD.U32 R0, RZ, RZ, UR5 ;  /* 0x00000005ff007e24 */ /* 0x000fc6000f8e00ff */
[----:B------:R-:W-:-:S13]  /*1a70*/  ISETP.NE.AND.EX P1, PT, RZ, c[0x0][0x354], PT, P1 ;  /* 0x0000d500ff007a0c */ /* 0x000fda0003f25310 */
[----:B------:R-:W-:Y:S05]  /*1a80*/  @!P1 BRA `(.L_x_37) ;  /* 0x0000004000009947 */ /* 0x000fea0003800000 */
[----:B-1----:R-:W-:-:S05]  /*1a90*/  IMAD.WIDE R2, R250, R8, c[0x0][0x350] ;  /* 0x0000d400fa027625 */ /* 0x002fca00078e0208 */
[----:B------:R-:W2:Y:S04]  /*1aa0*/  LDG.E R4, [R2.64] ;  /* 0x0000000602047981 */ /* 0x000ea8000c1e1900 */
[----:B------:R-:W2:Y:S02]  /*1ab0*/  LDG.E R0, [R2.64+0x4] ;  /* 0x0000040602007981 */ /* 0x000ea4000c1e1900 */
[----:B--2---:R-:W-:-:S04]  /*1ac0*/  IADD3 R0, -R4, R0, RZ ;  /* 0x0000000004007210 */ /* 0x004fc80007ffe1ff */
.L_x_37:
[----:B------:R-:W2:Y:S01]  /*1ad0*/  LDL R13, [R1+0x8] ;  /* 0x00000800010d7983 */ /* 0x000ea20000100800 */
[----:B-----5:R-:W-:Y:S01]  /*1ae0*/  IMAD.IADD R16, R0, 0x1, -R244 ;  /* 0x0000000100107824 */ /* 0x020fe200078e0af4 */
[----:B------:R-:W-:Y:S04]  /*1af0*/  BSSY B0, `(.L_x_38) ;  /* 0x000002e000007945 */ /* 0x000fe80003800000 */
[----:B------:R-:W-:-:S02]  /*1b00*/  IADD3 R0, R16, 0x2f, RZ ;  /* 0x0000002f10007810 */ /* 0x000fc40007ffe0ff */
[----:B------:R-:W-:-:S03]  /*1b10*/  ISETP.GE.AND P1, PT, R16, 0x1, PT ;  /* 0x000000011000780c */ /* 0x000fc60003f26270 */
[----:B------:R-:W-:-:S05]  /*1b20*/  IMAD.HI R0, R0, 0x2aaaaaab, RZ ;  /* 0x2aaaaaab00007827 */ /* 0x000fca00078e02ff */
[----:B-1----:R-:W-:-:S04]  /*1b30*/  SHF.R.U32.HI R2, RZ, 0x1f, R0 ;  /* 0x0000001fff027819 */ /* 0x002fc80000011600 */
[----:B------:R-:W-:Y:S01]  /*1b40*/  LEA.HI.SX32 R11, R0, R2, 0x1d ;  /* 0x00000002000b7211 */ /* 0x000fe200078feaff */
[----:B------:R-:W-:Y:S01]  /*1b50*/  IMAD.MOV.U32 R2, RZ, RZ, RZ ;  /* 0x000000ffff027224 */ /* 0x000fe200078e00ff */
[C---:B--2---:R-:W-:Y:S02]  /*1b60*/  LOP3.LUT R3, R13.reuse, 0xff000000, RZ, 0xc0, !PT ;  /* 0xff0000000d037812 */ /* 0x044fe400078ec0ff */
[----:B------:R-:W-:Y:S02]  /*1b70*/  LOP3.LUT R4, R13, 0xff0000, RZ, 0xc0, !PT ;  /* 0x00ff00000d047812 */ /* 0x000fe400078ec0ff */
[----:B------:R-:W-:-:S04]  /*1b80*/  SHF.R.U32.HI R3, RZ, 0x8, R3 ;  /* 0x00000008ff037819 */ /* 0x000fc80000011603 */
[----:B------:R-:W-:-:S04]  /*1b90*/  LEA.HI R3, R4, R3, RZ, 0x10 ;  /* 0x0000000304037211 */ /* 0x000fc800078f80ff */
[----:B------:R-:W-:Y:S02]  /*1ba0*/  LOP3.LUT R18, R3, 0xff, RZ, 0xc0, !PT ;  /* 0x000000ff03127812 */ /* 0x000fe400078ec0ff */
[----:B------:R-:W-:-:S03]  /*1bb0*/  SHF.R.U32.HI R5, RZ, 0x10, R3 ;  /* 0x00000010ff057819 */ /* 0x000fc60000011603 */
[----:B------:R1:W-:Y:S04]  /*1bc0*/  STL [R1+0x58], R18 ;  /* 0x0000581201007387 */ /* 0x0003e80000100800 */
[----:B------:R1:W-:Y:S01]  /*1bd0*/  STL [R1+0x50], R5 ;  /* 0x0000500501007387 */ /* 0x0003e20000100800 */
[----:B------:R-:W-:Y:S05]  /*1be0*/  @!P1 BRA `(.L_x_39) ;  /* 0x000001e000009947 */ /* 0x000fea0003800000 */
[----:B------:R-:W-:Y:S01]  /*1bf0*/  ISETP.NE.AND P1, PT, R5, RZ, PT ;  /* 0x000000ff0500720c */ /* 0x000fe20003f25270 */
[----:B------:R-:W-:-:S03]  /*1c00*/  IMAD.MOV.U32 R4, RZ, RZ, RZ ;  /* 0x000000ffff047224 */ /* 0x000fc600078e00ff */
[----:B------:R-:W-:-:S04]  /*1c10*/  SEL R0, R5, c[0x0][0x338], P1 ;  /* 0x0000ce0005007a07 */ /* 0x000fc80000800000 */
[----:B------:R-:W-:Y:S02]  /*1c20*/  IABS R3, R0 ;  /* 0x0000000000037213 */ /* 0x000fe40000000000 */
[----:B------:R-:W-:Y:S02]  /*1c30*/  IADD3 R6, R11, -0x1, R0 ;  /* 0xffffffff0b067810 */ /* 0x000fe40007ffe000 */
[----:B------:R-:W2:Y:S02]  /*1c40*/  I2F.RP R2, R3 ;  /* 0x0000000300027306 */ /* 0x000ea40000209400 */
[----:B------:R-:W-:-:S06]  /*1c50*/  IABS R9, R6 ;  /* 0x0000000600097213 */ /* 0x000fcc0000000000 */
[----:B--2---:R-:W2:Y:S02]  /*1c60*/  MUFU.RCP R2, R2 ;  /* 0x0000000200027308 */ /* 0x004ea40000001000 */
[----:B--2---:R-:W-:-:S06]  /*1c70*/  IADD3 R2, R2, 0xffffffe, RZ ;  /* 0x0ffffffe02027810 */ /* 0x004fcc0007ffe0ff */
[----:B-1----:R-:W1:Y:S02]  /*1c80*/  F2I.FTZ.U32.TRUNC.NTZ R5, R2 ;  /* 0x0000000200057305 */ /* 0x002e64000021f000 */
[----:B-1----:R-:W-:-:S04]  /*1c90*/  IMAD.MOV R2, RZ, RZ, -R5 ;  /* 0x000000ffff027224 */ /* 0x002fc800078e0a05 */
        /* <DEDUP_REMOVED lines=19> */
.L_x_39:
[----:B------:R-:W-:Y:S05]  /*1dd0*/  BSYNC B0 ;  /* 0x0000000000007941 */ /* 0x000fea0003800000 */
.L_x_38:
[----:B------:R-:W-:Y:S01]  /*1de0*/  IMAD R239, R18, R2, RZ ;  /* 0x0000000212ef7224 */ /* 0x000fe200078e02ff */
[----:B------:R-:W-:Y:S01]  /*1df0*/  PRMT R0, RZ, 0x7610, R0 ;  /* 0x00007610ff007816 */ /* 0x000fe20000000000 */
[----:B------:R-:W-:Y:S01]  /*1e00*/  IMAD.MOV.U32 R24, RZ, RZ, RZ ;  /* 0x000000ffff187224 */ /* 0x000fe200078e00ff */
[----:B------:R-:W-:Y:S01]  /*1e10*/  MOV R19, RZ ;  /* 0x000000ff00137202 */ /* 0x000fe20000000f00 */
[----:B------:R-:W-:Y:S01]  /*1e20*/  IMAD.IADD R2, R239, 0x1, R2 ;  /* 0x00000001ef027824 */ /* 0x000fe200078e0202 */
[----:B------:R-:W-:Y:S01]  /*1e30*/  CS2R R22, SRZ ;  /* 0x0000000000167805 */ /* 0x000fe2000001ff00 */
        /* <DEDUP_REMOVED lines=51> */
[----:B------:R-:W2:Y:S01]  /*2170*/  LDL R6, [R1+0x4] ;  /* 0x0000040001067983 */ /* 0x000ea20000100800 */
[----:B------:R-:W-:-:S04]  /*2180*/  ISETP.NE.U32.AND P1, PT, RZ, c[0x0][0x340], PT ;  /* 0x0000d000ff007a0c */ /* 0x000fc80003f25070 */
[----:B------:R-:W-:-:S13]  /*2190*/  ISETP.NE.AND.EX P1, PT, RZ, c[0x0][0x344], PT, P1 ;  /* 0x0000d100ff007a0c */ /* 0x000fda0003f25310 */
[----:B------:R-:W-:-:S04]  /*21a0*/  @P1 IADD3 R2, P2, R17, c[0x0][0x340], RZ ;  /* 0x0000d00011021a10 */ /* 0x000fc80007f5e0ff */
[----:B------:R-:W-:-:S05]  /*21b0*/  @P1 IADD3.X R3, R14, c[0x0][0x344], RZ, P2, !PT ;  /* 0x0000d1000e031a10 */ /* 0x000fca00017fe4ff */
[----:B------:R3:W5:Y:S01]  /*21c0*/  @P1 LDG.E R14, [R2.64] ;  /* 0x00000006020e1981 */ /* 0x000762000c1e1900 */
[----:B------:R-:W-:Y:S01]  /*21d0*/  SHF.R.S32.HI R0, RZ, 0x1f, R10 ;  /* 0x0000001fff007819 */ /* 0x000fe2000001140a */
[----:B------:R-:W-:Y:S01]  /*21e0*/  IMAD.MOV.U32 R4, RZ, RZ, c[0x0][0x2c4] ;  /* 0x0000b100ff047624 */ /* 0x000fe200078e00ff */
[----:B------:R-:W-:Y:S01]  /*21f0*/  LOP3.LUT R13, R13, 0xffff, RZ, 0xc0, !PT ;  /* 0x0000ffff0d0d7812 */ /* 0x000fe200078ec0ff */
[----:B-1----:R-:W-:Y:S01]  /*2200*/  IMAD R5, R235, 0x20, R238 ;  /* 0x00000020eb057824 */ /* 0x002fe200078e02ee */
[----:B------:R-:W-:Y:S01]  /*2210*/  ISETP.GE.AND P5, PT, R236, c[0x0][0x198], PT ;  /* 0x00006600ec007a0c */ /* 0x000fe20003fa6270 */
[----:B------:R-:W-:Y:S01]  /*2220*/  IMAD R0, R0, c[0x0][0x178], RZ ;  /* 0x00005e0000007a24 */ /* 0x000fe200078e02ff */
[----:B------:R-:W-:Y:S02]  /*2230*/  ISETP.NE.AND P2, PT, R4, 0x1, PT ;  /* 0x000000010400780c */ /* 0x000fe40003f45270 */
[----:B------:R-:W-:Y:S01]  /*2240*/  SEL R4, R250, RZ, !P0 ;  /* 0x000000fffa047207 */ /* 0x000fe20004000000 */
[----:B------:R-:W-:Y:S01]  /*2250*/  IMAD R0, R10, c[0x0][0x17c], R0 ;  /* 0x00005f000a007a24 */ /* 0x000fe200078e0200 */
[----:B------:R-:W-:-:S02]  /*2260*/  ISETP.GE.AND P4, PT, R237, c[0x0][0x198], PT ;  /* 0x00006600ed007a0c */ /* 0x000fc40003f86270 */
[----:B------:R-:W-:Y:S01]  /*2270*/  IADD3 R132, R209, -0x1, RZ ;  /* 0xffffffffd1847810 */ /* 0x000fe20007ffe0ff */
[----:B---3--:R-:W-:-:S05]  /*2280*/  IMAD.WIDE.U32 R2, R10, c[0x0][0x178], RZ ;  /* 0x00005e000a027a25 */ /* 0x008fca00078e00ff */
[----:B------:R-:W-:-:S05]  /*2290*/  IADD3 R3, R3, R0, RZ ;  /* 0x0000000003037210 */ /* 0x000fca0007ffe0ff */
[----:B------:R-:W-:-:S04]  /*22a0*/  IMAD.WIDE.U32 R2, R13, c[0x0][0x1b8], R2 ;  /* 0x00006e000d027a25 */ /* 0x000fc800078e0002 */
[----:B------:R-:W-:-:S04]  /*22b0*/  IMAD R3, R13, c[0x0][0x1bc], R3 ;  /* 0x00006f000d037a24 */ /* 0x000fc800078e0203 */
[----:B------:R-:W-:-:S04]  /*22c0*/  IMAD.WIDE.U32 R2, R4, c[0x0][0x1c0], R2 ;  /* 0x0000700004027a25 */ /* 0x000fc800078e0002 */
[----:B--2---:R-:W-:Y:S01]  /*22d0*/  IMAD R5, R6, 0x80, R5 ;  /* 0x0000008006057824 */ /* 0x004fe200078e0205 */
[----:B------:R-:W-:-:S03]  /*22e0*/  SEL R6, R12, RZ, !P0 ;  /* 0x000000ff0c067207 */ /* 0x000fc60004000000 */
[----:B------:R-:W-:Y:S01]  /*22f0*/  @P2 IMAD.HI.U32 R7, R5, c[0x0][0x2c8], RZ ;  /* 0x0000b20005072a27 */ /* 0x000fe200078e00ff */
[----:B------:R-:W-:-:S03]  /*2300*/  MOV R0, R5 ;  /* 0x0000000500007202 */ /* 0x000fc60000000f00 */
[----:B------:R-:W-:Y:S01]  /*2310*/  IMAD R6, R6, c[0x0][0x1c0], RZ ;  /* 0x0000700006067a24 */ /* 0x000fe200078e02ff */
[----:B------:R-:W-:Y:S02]  /*2320*/  @P2 SHF.R.U32.HI R0, RZ, c[0x0][0x2cc], R7 ;  /* 0x0000b300ff002a19 */ /* 0x000fe40000011607 */
[----:B------:R-:W-:Y:S01]  /*2330*/  ISETP.GE.AND P2, PT, R204, c[0x0][0x198], PT ;  /* 0x00006600cc007a0c */ /* 0x000fe20003f46270 */
[----:B------:R-:W-:Y:S01]  /*2340*/  IMAD R6, R4, c[0x0][0x1c4], R6 ;  /* 0x0000710004067a24 */ /* 0x000fe200078e0206 */
[--C-:B------:R-:W-:Y:S01]  /*2350*/  SHF.R.S32.HI R7, RZ, 0x1f, R0.reuse ;  /* 0x0000001fff077819 */ /* 0x100fe20000011400 */
[----:B------:R-:W-:-:S03]  /*2360*/  IMAD.MOV R4, RZ, RZ, -R0 ;  /* 0x000000ffff047224 */ /* 0x000fc600078e0a00 */
[----:B------:R-:W-:Y:S01]  /*2370*/  IADD3 R3, R3, R6, RZ ;  /* 0x0000000603037210 */ /* 0x000fe20007ffe0ff */
[----:B------:R-:W-:Y:S02]  /*2380*/  IMAD R4, R4, c[0x0][0x2c4], R5 ;  /* 0x0000b10004047a24 */ /* 0x000fe400078e0205 */
[----:B------:R-:W-:Y:S02]  /*2390*/  IMAD R5, R7, c[0x0][0x1b0], RZ ;  /* 0x00006c0007057a24 */ /* 0x000fe400078e02ff */
[----:B------:R-:W-:-:S04]  /*23a0*/  IMAD.WIDE.U32 R2, R0, c[0x0][0x1b0], R2 ;  /* 0x00006c0000027a25 */ /* 0x000fc800078e0002 */
[----:B------:R-:W-:Y:S01]  /*23b0*/  IMAD R6, R0, c[0x0][0x1b4], R5 ;  /* 0x00006d0000067a24 */ /* 0x000fe200078e0205 */
[----:B------:R-:W-:Y:S01]  /*23c0*/  SHF.R.S32.HI R5, RZ, 0x1f, R4 ;  /* 0x0000001fff057819 */ /* 0x000fe20000011404 */
[----:B------:R-:W-:Y:S02]  /*23d0*/  @!P1 IMAD.MOV.U32 R14, RZ, RZ, R250 ;  /* 0x000000ffff0e9224 */ /* 0x000fe400078e00fa */
[----:B------:R-:W-:Y:S02]  /*23e0*/  IMAD.IADD R3, R3, 0x1, R6 ;  /* 0x0000000103037824 */ /* 0x000fe400078e0206 */
[----:B------:R-:W-:Y:S02]  /*23f0*/  IMAD R0, R5, c[0x0][0x1a8], RZ ;  /* 0x00006a0005007a24 */ /* 0x000fe400078e02ff */
[----:B------:R-:W-:-:S04]  /*2400*/  IMAD.WIDE.U32 R2, R4, c[0x0][0x1a8], R2 ;  /* 0x00006a0004027a25 */ /* 0x000fc800078e0002 */
[----:B------:R-:W-:Y:S01]  /*2410*/  IMAD R0, R4, c[0x0][0x1ac], R0 ;  /* 0x00006b0004007a24 */ /* 0x000fe200078e0200 */
[----:B------:R-:W-:-:S04]  /*2420*/  LEA R12, P0, R2, c[0x0][0x160], 0x1 ;  /* 0x00005800020c7a11 */ /* 0x000fc800078008ff */
[----:B------:R-:W-:-:S04]  /*2430*/  IADD3 R0, R3, R0, RZ ;  /* 0x0000000003007210 */ /* 0x000fc80007ffe0ff */
[----:B------:R-:W-:Y:S01]  /*2440*/  LEA.HI.X R5, R2, c[0x0][0x164], R0, 0x1, P0 ;  /* 0x0000590002057a11 */ /* 0x000fe200000f0c00 */
[----:B------:R-:W-:Y:S05]  /*2450*/  BRA.DIV ~URZ, `(.L_x_41) ;  /* 0x0000bd927f007947 */ /* 0x000fea000b800000 */
[----:B------:R1:W2:Y:S02]  /*2460*/  SHFL.IDX PT, R4, R5, RZ, 0x1c1f ;  /* 0x001c1fff05047589 */ /* 0x0002a400000e0000 */
.L_x_148:
[----:B------:R-:W-:Y:S05]  /*2470*/  BRA.DIV ~URZ, `(.L_x_42) ;  /* 0x0000bde27f007947 */ /* 0x000fea000b800000 */
[----:B------:R3:W4:Y:S02]  /*2480*/  SHFL.IDX PT, R0, R12, RZ, 0x1c1f ;  /* 0x001c1fff0c007589 */ /* 0x00072400000e0000 */
.L_x_149:
[----:B---3--:R-:W3:Y:S01]  /*2490*/  LDL R2, [R1+0x4] ;  /* 0x0000040001027983 */ /* 0x008ee20000100800 */
[----:B------:R-:W-:Y:S01]  /*24a0*/  IMAD R11, R15, c[0x0][0x2c4], RZ ;  /* 0x0000b1000f0b7a24 */ /* 0x000fe200078e02ff */
[----:B------:R-:W-:Y:S01]  /*24b0*/  BSSY B0, `(.L_x_43) ;  /* 0x0000015000007945 */ /* 0x000fe20003800000 */
[----:B---3--:R-:W-:-:S04]  /*24c0*/  LEA R10, R2, R238, 0x7 ;  /* 0x000000ee020a7211 */ /* 0x008fc800078e38ff */
[----:B------:R-:W-:-:S13]  /*24d0*/  ISETP.GE.AND P0, PT, R10, R11, PT ;  /* 0x0000000b0a00720c */ /* 0x000fda0003f06270 */
[----:B------:R-:W-:Y:S05]  /*24e0*/  @P0 BRA `(.L_x_44) ;  /* 0x0000011000000947 */ /* 0x000fea0003800000 */
[----:B------:R-:W3:Y:S01]  /*24f0*/  LDL R17, [R1+0x5c] ;  /* 0x00005c0001117983 */ /* 0x000ee20000100800 */
[-C--:B----4-:R-:W-:Y:S02]  /*2500*/  LEA R8, P3, R204, R0.reuse, 0x1 ;  /* 0x00000000cc087211 */ /* 0x090fe400078608ff */
[----:B------:R-:W-:Y:S02]  /*2510*/  SHF.R.S32.HI R20, RZ, 0x1f, R204 ;  /* 0x0000001fff147819 */ /* 0x000fe400000114cc */
[-C--:B------:R-:W-:Y:S02]  /*2520*/  LEA R6, P1, R236, R0.reuse, 0x1 ;  /* 0x00000000ec067211 */ /* 0x080fe400078208ff */
[----:B------:R-:W-:Y:S02]  /*2530*/  SHF.R.S32.HI R19, RZ, 0x1f, R236 ;  /* 0x0000001fff137819 */ /* 0x000fe400000114ec */
[----:B------:R-:W-:Y:S02]  /*2540*/  SHF.R.S32.HI R18, RZ, 0x1f, R237 ;  /* 0x0000001fff127819 */ /* 0x000fe400000114ed */
[----:B------:R-:W-:-:S02]  /*2550*/  LEA R2, P0, R237, R0, 0x1 ;  /* 0x00000000ed027211 */ /* 0x000fc400078008ff */
[-C--:B--2---:R-:W-:Y:S02]  /*2560*/  LEA.HI.X R9, R204, R4.reuse, R20, 0x1, P3 ;  /* 0x00000004cc097211 */ /* 0x084fe400018f0c14 */
[-C--:B------:R-:W-:Y:S02]  /*2570*/  LEA.HI.X R7, R236, R4.reuse, R19, 0x1, P1 ;  /* 0x00000004ec077211 */ /* 0x080fe400008f0c13 */
[----:B------:R-:W-:Y:S01]  /*2580*/  LEA.HI.X R3, R237, R4, R18, 0x1, P0 ;  /* 0x00000004ed037211 */ /* 0x000fe200000f0c12 */
[----:B---3--:R-:W-:-:S05]  /*2590*/  IMAD.SHL.U32 R0, R17, 0x2, RZ ;  /* 0x0000000211007824 */ /* 0x008fca00078e00ff */
[----:B------:R-:W-:Y:S01]  /*25a0*/  @!PT LDS RZ, [RZ] ;  /* 0x00000000fffff984 */ /* 0x000fe20000000800 */
[----:B------:R-:W-:Y:S01]  /*25b0*/  @!PT LDS RZ, [RZ] ;  /* 0x00000000fffff984 */ /* 0x000fe20000000800 */
[----:B------:R-:W-:Y:S01]  /*25c0*/  @!PT LDS RZ, [RZ] ;  /* 0x00000000fffff984 */ /* 0x000fe20000000800 */
[----:B------:R2:W-:Y:S04]  /*25d0*/  LDGSTS.E.BYPASS.LTC128B.128 [R0+0x6080], [R8.64], !P2 ;  /* 0x0608000008007fae */ /* 0x0005e8000d101d46 */
[----:B------:R2:W-:Y:S04]  /*25e0*/  LDGSTS.E.BYPASS.LTC128B.128 [R0+0x8080], [R6.64], !P5 ;  /* 0x0808000006007fae */ /* 0x0005e8000e901d46 */
[----:B------:R2:W-:Y:S02]  /*25f0*/  LDGSTS.E.BYPASS.LTC128B.128 [R0+0xa080], [R2.64], !P4 ;  /* 0x0a08000002007fae */ /* 0x0005e4000e101d46 */
.L_x_44:
[----:B------:R-:W-:Y:S05]  /*2600*/  BSYNC B0 ;  /* 0x0000000000007941 */ /* 0x000fea0003800000 */
.L_x_43:
[----:B------:R-:W-:Y:S05]  /*2610*/  BRA.DIV ~URZ, `(.L_x_45) ;  /* 0x0000bcb27f007947 */ /* 0x000fea000b800000 */
[----:B--2---:R2:W3:Y:S04]  /*2620*/  SHFL.IDX PT, R4, R5, 0x1, 0x1c1f ;  /* 0x003c1f0005047f89 */ /* 0x0044e800000e0000 */
[----:B----4-:R2:W4:Y:S02]  /*2630*/  SHFL.IDX PT, R0, R12, 0x1, 0x1c1f ;  /* 0x003c1f000c007f89 */ /* 0x01052400000e0000 */
.L_x_150:
[----:B------:R-:W-:Y:S01]  /*2640*/  IADD3 R2, R10, 0x20, RZ ;  /* 0x000000200a027810 */ /* 0x000fe20007ffe0ff */
[----:B------:R-:W-:Y:S03]  /*2650*/  BSSY B0, `(.L_x_46) ;  /* 0x0000014000007945 */ /* 0x000fe60003800000 */
[----:B------:R-:W-:-:S13]  /*2660*/  ISETP.GE.AND P0, PT, R2, R11, PT ;  /* 0x0000000b0200720c */ /* 0x000fda0003f06270 */
[----:B------:R-:W-:Y:S05]  /*2670*/  @P0 BRA `(.L_x_47) ;  /* 0x0000011000000947 */ /* 0x000fea0003800000 */
[----:B--2---:R-:W2:Y:S01]  /*2680*/  LDL R15, [R1+0x5c] ;  /* 0x00005c00010f7983 */ /* 0x004ea20000100800 */
[-C--:B----4-:R-:W-:Y:S02]  /*2690*/  LEA R8, P3, R204, R0.reuse, 0x1 ;  /* 0x00000000cc087211 */ /* 0x090fe400078608ff */
[----:B------:R-:W-:Y:S02]  /*26a0*/  SHF.R.S32.HI R19, RZ, 0x1f, R204 ;  /* 0x0000001fff137819 */ /* 0x000fe400000114cc */
[-C--:B------:R-:W-:Y:S02]  /*26b0*/  LEA R6, P1, R236, R0.reuse, 0x1 ;  /* 0x00000000ec067211 */ /* 0x080fe400078208ff */
[----:B------:R-:W-:Y:S02]  /*26c0*/  SHF.R.S32.HI R18, RZ, 0x1f, R236 ;  /* 0x0000001fff127819 */ /* 0x000fe400000114ec */
[----:B------:R-:W-:Y:S02]  /*26d0*/  SHF.R.S32.HI R17, RZ, 0x1f, R237 ;  /* 0x0000001fff117819 */ /* 0x000fe400000114ed */
[----:B------:R-:W-:-:S02]  /*26e0*/  LEA R2, P0, R237, R0, 0x1 ;  /* 0x00000000ed027211 */ /* 0x000fc400078008ff */
[-C--:B---3--:R-:W-:Y:S02]  /*26f0*/  LEA.HI.X R9, R204, R4.reuse, R19, 0x1, P3 ;  /* 0x00000004cc097211 */ /* 0x088fe400018f0c13 */
[-C--:B------:R-:W-:Y:S02]  /*2700*/  LEA.HI.X R7, R236, R4.reuse, R18, 0x1, P1 ;  /* 0x00000004ec077211 */ /* 0x080fe400008f0c12 */
[----:B------:R-:W-:Y:S01]  /*2710*/  LEA.HI.X R3, R237, R4, R17, 0x1, P0 ;  /* 0x00000004ed037211 */ /* 0x000fe200000f0c11 */
[----:B--2---:R-:W-:-:S05]  /*2720*/  IMAD.SHL.U32 R0, R15, 0x2, RZ ;  /* 0x000000020f007824 */ /* 0x004fca00078e00ff */
[----:B------:R-:W-:Y:S01]  /*2730*/  @!PT LDS RZ, [RZ] ;  /* 0x00000000fffff984 */ /* 0x000fe20000000800 */
[----:B------:R-:W-:Y:S01]  /*2740*/  @!PT LDS RZ, [RZ] ;  /* 0x00000000fffff984 */ /* 0x000fe20000000800 */
[----:B------:R-:W-:Y:S01]  /*2750*/  @!PT LDS RZ, [RZ] ;  /* 0x00000000fffff984 */ /* 0x000fe20000000800 */
[----:B------:R2:W-:Y:S04]  /*2760*/  LDGSTS.E.BYPASS.LTC128B.128 [R0+0x6880], [R8.64], !P2 ;  /* 0x0688000008007fae */ /* 0x0005e8000d101d46 */
[----:B------:R2:W-:Y:S04]  /*2770*/  LDGSTS.E.BYPASS.LTC128B.128 [R0+0x8880], [R6.64], !P5 ;  /* 0x0888000006007fae */ /* 0x0005e8000e901d46 */
[----:B------:R2:W-:Y:S02]  /*2780*/  LDGSTS.E.BYPASS.LTC128B.128 [R0+0xa880], [R2.64], !P4 ;  /* 0x0a88000002007fae */ /* 0x0005e4000e101d46 */
.L_x_47:
[----:B------:R-:W-:Y:S05]  /*2790*/  BSYNC B0 ;  /* 0x0000000000007941 */ /* 0x000fea0003800000 */
.L_x_46:
[----:B------:R-:W-:Y:S05]  /*27a0*/  BRA.DIV ~URZ, `(.L_x_48) ;  /* 0x0000bbf27f007947 */ /* 0x000fea000b800000 */
[----:B---3--:R3:W1:Y:S02]  /*27b0*/  SHFL.IDX PT, R4, R5, 0x2, 0x1c1f ;  /* 0x005c1f0005047f89 */ /* 0x00866400000e0000 */
.L_x_151:
[----:B------:R-:W-:Y:S05]  /*27c0*/  BRA.DIV ~URZ, `(.L_x_49) ;  /* 0x0000bc427f007947 */ /* 0x000fea000b800000 */
[----:B--2-4-:R2:W4:Y:S02]  /*27d0*/  SHFL.IDX PT, R0, R12, 0x2, 0x1c1f ;  /* 0x005c1f000c007f89 */ /* 0x01452400000e0000 */
.L_x_152:
        /* <DEDUP_REMOVED lines=11> */
[-C--:B-1----:R-:W-:Y:S02]  /*2890*/  LEA.HI.X R9, R204, R4.reuse, R19, 0x1, P3 ;  /* 0x00000004cc097211 */ /* 0x082fe400018f0c13 */
        /* <DEDUP_REMOVED lines=9> */
.L_x_51:
[----:B------:R-:W-:Y:S05]  /*2930*/  BSYNC B0 ;  /* 0x0000000000007941 */ /* 0x000fea0003800000 */
.L_x_50:
[----:B------:R-:W-:Y:S05]  /*2940*/  BRA.DIV ~URZ, `(.L_x_52) ;  /* 0x0000bb327f007947 */ /* 0x000fea000b800000 */
[----:B-1----:R1:W2:Y:S04]  /*2950*/  SHFL.IDX PT, R7, R5, 0x3, 0x1c1f ;  /* 0x007c1f0005077f89 */ /* 0x0022a800000e0000 */
[----:B------:R1:W3:Y:S02]  /*2960*/  SHFL.IDX PT, R2, R12, 0x3, 0x1c1f ;  /* 0x007c1f000c027f89 */ /* 0x0002e400000e0000 */
.L_x_153:
[----:B----4-:R-:W4:Y:S01]  /*2970*/  LDL R9, [R1+0x5c] ;  /* 0x00005c0001097983 */ /* 0x010f220000100800 */
[----:B------:R-:W-:Y:S01]  /*2980*/  IADD3 R0, R10, 0x60, RZ ;  /* 0x000000600a007810 */ /* 0x000fe20007ffe0ff */
[----:B------:R-:W-:Y:S01]  /*2990*/  IMAD.MOV.U32 R105, RZ, RZ, 0x30 ;  /* 0x00000030ff697424 */ /* 0x000fe200078e00ff */
[----:B------:R-:W-:Y:S01]  /*29a0*/  SHF.R.S32.HI R15, RZ, 0x1f, R204 ;  /* 0x0000001fff0f7819 */ /* 0x000fe200000114cc */
[----:B------:R-:W-:Y:S01]  /*29b0*/  IMAD R18, R235, 0x20, R238 ;  /* 0x00000020eb127824 */ /* 0x000fe200078e02ee */
[----:B------:R-:W-:Y:S01]  /*29c0*/  ISETP.GE.AND P3, PT, R0, R11, PT ;  /* 0x0000000b0000720c */ /* 0x000fe20003f66270 */
[----:B------:R-:W-:Y:S01]  /*29d0*/  IMAD.MOV.U32 R0, RZ, RZ, c[0x0][0x2b8] ;  /* 0x0000ae00ff007624 */ /* 0x000fe200078e00ff */
[----:B------:R-:W-:Y:S01]  /*29e0*/  SHF.R.S32.HI R19, RZ, 0x1f, R236 ;  /* 0x0000001fff137819 */ /* 0x000fe200000114ec */
[----:B------:R-:W-:Y:S01]  /*29f0*/  IMAD R105, R209, R105, -0x30 ;  /* 0xffffffd0d1697424 */ /* 0x000fe200078e0269 */
[----:B------:R-:W-:Y:S01]  /*2a00*/  SHF.R.S32.HI R28, RZ, 0x1f, R237 ;  /* 0x0000001fff1c7819 */ /* 0x000fe200000114ed */
[----:B-----5:R-:W-:Y:S01]  /*2a10*/  IMAD.WIDE.U32 R242, R14, c[0x0][0x2b0], RZ ;  /* 0x0000ac000ef27a25 */ /* 0x020fe200078e00ff */
[----:B------:R-:W-:-:S02]  /*2a20*/  ISETP.NE.AND P1, PT, R0, 0x1, PT ;  /* 0x000000010000780c */ /* 0x000fc40003f25270 */
[----:B------:R-:W-:Y:S01]  /*2a30*/  SHF.R.S32.HI R0, RZ, 0x1f, R14 ;  /* 0x0000001fff007819 */ /* 0x000fe2000001140e */
[----:B------:R-:W-:Y:S02]  /*2a40*/  IMAD.IADD R3, R18, 0x1, R105 ;  /* 0x0000000112037824 */ /* 0x000fe400078e0269 */
[----:B------:R-:W-:Y:S02]  /*2a50*/  IMAD.MOV.U32 R200, RZ, RZ, RZ ;  /* 0x000000ffffc87224 */ /* 0x000fe400078e00ff */
[----:B---3--:R-:W-:Y:S01]  /*2a60*/  @!P3 LEA R4, P0, R204, R2, 0x1 ;  /* 0x00000002cc04b211 */ /* 0x008fe200078008ff */
[----:B------:R-:W-:Y:S01]  /*2a70*/  IMAD R6, R0, c[0x0][0x2b0], RZ ;  /* 0x0000ac0000067a24 */ /* 0x000fe200078e02ff */
[C---:B------:R-:W-:Y:S01]  /*2a80*/  ISETP.GE.AND P6, PT, R3.reuse, R16, PT ;  /* 0x000000100300720c */ /* 0x040fe20003fc6270 */
[----:B------:R-:W-:Y:S01]  /*2a90*/  IMAD.IADD R3, R3, 0x1, R244 ;  /* 0x0000000103037824 */ /* 0x000fe200078e02f4 */
[----:B-12---:R-:W-:Y:S01]  /*2aa0*/  @!P3 LEA.HI.X R5, R204, R7, R15, 0x1, P0 ;  /* 0x00000007cc05b211 */ /* 0x006fe200000f0c0f */
[----:B------:R-:W-:Y:S01]  /*2ab0*/  IMAD R6, R14, c[0x0][0x2b4], R6 ;  /* 0x0000ad000e067a24 */ /* 0x000fe200078e0206 */
[----:B------:R-:W-:Y:S01]  /*2ac0*/  ISETP.GT.OR P6, PT, R18, 0x2f, P6 ;  /* 0x0000002f1200780c */ /* 0x000fe200037c4670 */
[----:B------:R-:W-:-:S04]  /*2ad0*/  @P1 IMAD.HI.U32 R8, R3, c[0x0][0x2bc], RZ ;  /* 0x0000af0003081a27 */ /* 0x000fc800078e00ff */
[----:B------:R-:W-:Y:S01]  /*2ae0*/  IMAD.MOV.U32 R0, RZ, RZ, R3 ;  /* 0x000000ffff007224 */ /* 0x000fe200078e0003 */
[----:B------:R-:W-:Y:S01]  /*2af0*/  @P1 SHF.R.U32.HI R0, RZ, c[0x0][0x2c0], R8 ;  /* 0x0000b000ff001a19 */ /* 0x000fe20000011608 */
[----:B------:R-:W-:Y:S01]  /*2b00*/  IMAD.IADD R248, R243, 0x1, R6 ;  /* 0x00000001f3f87824 */ /* 0x000fe200078e0206 */
[----:B------:R-:W-:Y:S01]  /*2b10*/  @!P3 LEA R6, P1, R237, R2, 0x1 ;  /* 0x00000002ed06b211 */ /* 0x000fe200078208ff */
[----:B----4-:R-:W-:-:S05]  /*2b20*/  IMAD.SHL.U32 R192, R9, 0x2, RZ ;  /* 0x0000000209c07824 */ /* 0x010fca00078e00ff */
[----:B------:R-:W-:Y:S01]  /*2b30*/  @!PT LDS RZ, [RZ] ;  /* 0x00000000fffff984 */ /* 0x000fe20000000800 */
[----:B------:R-:W-:Y:S01]  /*2b40*/  @!PT LDS RZ, [RZ] ;  /* 0x00000000fffff984 */ /* 0x000fe20000000800 */
[----:B------:R-:W-:Y:S01]  /*2b50*/  @!PT LDS RZ, [RZ] ;  /* 0x00000000fffff984 */ /* 0x000fe20000000800 */
[----:B------:R1:W-:Y:S01]  /*2b60*/  @!P3 LDGSTS.E.BYPASS.LTC128B.128 [R192+0x7880], [R4.64], !P2 ;  /* 0x0788000004c0bfae */ /* 0x0003e2000d101d46 */
[----:B------:R-:W-:-:S04]  /*2b70*/  @!P3 LEA R8, P2, R236, R2, 0x1 ;  /* 0x00000002ec08b211 */ /* 0x000fc800078408ff */
[-C--:B------:R-:W-:Y:S02]  /*2b80*/  @!P3 LEA.HI.X R9, R236, R7.reuse, R19, 0x1, P2 ;  /* 0x00000007ec09b211 */ /* 0x080fe400010f0c13 */
[----:B------:R-:W-:-:S03]  /*2b90*/  @!P3 LEA.HI.X R7, R237, R7, R28, 0x1, P1 ;  /* 0x00000007ed07b211 */ /* 0x000fc600008f0c1c */
[----:B------:R2:W-:Y:S04]  /*2ba0*/  @!P3 LDGSTS.E.BYPASS.LTC128B.128 [R192+0x9880], [R8.64], !P5 ;  /* 0x0988000008c0bfae */ /* 0x0005e8000e901d46 */
[----:B------:R3:W-:Y:S04]  /*2bb0*/  @!P3 LDGSTS.E.BYPASS.LTC128B.128 [R192+0xb880], [R6.64], !P4 ;  /* 0x0b88000006c0bfae */ /* 0x0007e8000e101d46 */
[----:B------:R-:W0:Y:S01]  /*2bc0*/  LDGDEPBAR ;  /* 0x00000000000079af */ /* 0x000e220000000000 */
[----:B------:R-:W-:Y:S03]  /*2bd0*/  WARPSYNC 0xffffffff ;  /* 0xffffffff00007948 */ /* 0x000fe60003800000 */
[----:B------:R-:W-:Y:S01]  /*2be0*/  BAR.SYNC.DEFER_BLOCKING 0x0 ;  /* 0x0000000000007b1d */ /* 0x000fe20000010000 */
[----:B-1----:R-:W-:-:S04]  /*2bf0*/  @!P6 IADD3 R5, P0, R0, R242, RZ ;  /* 0x000000f20005e210 */ /* 0x002fc80007f1e0ff */
[----:B------:R-:W-:Y:S02]  /*2c00*/  @!P6 LEA.HI.X.SX32 R2, R0, R248, 0x1, P0 ;  /* 0x000000f80002e211 */ /* 0x000fe400000f0eff */
[----:B------:R-:W-:-:S04]  /*2c10*/  @!P6 LEA R4, P0, R5, c[0x0][0x2a0], 0x2 ;  /* 0x0000a8000504ea11 */ /* 0x000fc800078010ff */
[----:B------:R-:W-:-:S05]  /*2c20*/  @!P6 LEA.HI.X R5, R5, c[0x0][0x2a4], R2, 0x2, P0 ;  /* 0x0000a9000505ea11 */ /* 0x000fca00000f1402 */
[----:B------:R1:W4:Y:S01]  /*2c30*/  @!P6 LDG.E R200, [R4.64] ;  /* 0x0000000604c8e981 */ /* 0x000322000c1e1900 */
[----:B------:R-:W-:Y:S01]  /*2c40*/  IMAD.MOV R0, RZ, RZ, -R0 ;  /* 0x000000ffff007224 */ /* 0x000fe200078e0a00 */
[----:B------:R-:W-:Y:S01]  /*2c50*/  ISETP.GE.AND P4, PT, R204, c[0x0][0x1d4], PT ;  /* 0x00007500cc007a0c */ /* 0x000fe20003f86270 */
[C---:B------:R-:W-:Y:S01]  /*2c60*/  IMAD.WIDE.U32 R240, R13.reuse, c[0x0][0x1e8], RZ ;  /* 0x00007a000df07a25 */ /* 0x040fe200078e00ff */
[----:B------:R-:W-:Y:S01]  /*2c70*/  ISETP.GE.AND P3, PT, R236, c[0x0][0x1d4], PT ;  /* 0x00007500ec007a0c */ /* 0x000fe20003f66270 */
[----:B------:R-:W-:Y:S02]  /*2c80*/  BSSY B0, `(.L_x_53) ;  /* 0x0000076000007945 */ /* 0x000fe40003800000 */
[----:B------:R-:W-:Y:S02]  /*2c90*/  IMAD R201, R0, c[0x0][0x2b8], R3 ;  /* 0x0000ae0000c97a24 */ /* 0x000fe400078e0203 */
[----:B------:R-:W-:Y:S02]  /*2ca0*/  IMAD R245, R13, c[0x0][0x1ec], R241 ;  /* 0x00007b000df57a24 */ /* 0x000fe400078e02f1 */
[----:B------:R-:W-:-:S04]  /*2cb0*/  IMAD.WIDE.U32 R2, R201, c[0x0][0x1e0], RZ ;  /* 0x00007800c9027a25 */ /* 0x000fc800078e00ff */
[----:B------:R-:W-:Y:S02]  /*2cc0*/  IMAD R104, R132, -0x30, R16 ;  /* 0xffffffd084687824 */ /* 0x000fe400078e0210 */
[----:B------:R-:W-:-:S04]  /*2cd0*/  IMAD.WIDE.U32 R246, R13, c[0x0][0x210], RZ ;  /* 0x000084000df67a25 */ /* 0x000fc800078e00ff */
[----:B------:R-:W-:Y:S01]  /*2ce0*/  IMAD R249, R13, c[0x0][0x214], R247 ;  /* 0x000085000df97a24 */ /* 0x000fe200078e02f7 */
[----:B-1----:R-:W-:-:S05]  /*2cf0*/  SHF.R.S32.HI R4, RZ, 0x1f, R201 ;  /* 0x0000001fff047819 */ /* 0x002fca00000114c9 */
[C---:B------:R-:W-:Y:S02]  /*2d00*/  IMAD R0, R4.reuse, c[0x0][0x1e0], RZ ;  /* 0x0000780004007a24 */ /* 0x040fe400078e02ff */
[----:B---3--:R-:W-:Y:S02]  /*2d10*/  IMAD R6, R4, c[0x0][0x208], RZ ;  /* 0x0000820004067a24 */ /* 0x008fe400078e02ff */
[C---:B------:R-:W-:Y:S02]  /*2d20*/  IMAD R0, R201.reuse, c[0x0][0x1e4], R0 ;  /* 0x00007900c9007a24 */ /* 0x040fe400078e0200 */
[----:B------:R-:W-:Y:S02]  /*2d30*/  IMAD R6, R201, c[0x0][0x20c], R6 ;  /* 0x00008300c9067a24 */ /* 0x000fe400078e0206 */
[----:B------:R-:W-:Y:S01]  /*2d40*/  IMAD.IADD R3, R3, 0x1, R0 ;  /* 0x0000000103037824 */ /* 0x000fe200078e0200 */
[----:B----4-:R-:W-:-:S03]  /*2d50*/  SHF.R.S32.HI R7, RZ, 0x1f, R200 ;  /* 0x0000001fff077819 */ /* 0x010fc600000114c8 */
[----:B------:R-:W-:-:S04]  /*2d60*/  IMAD.WIDE.U32 R2, R200, c[0x0][0x1f0], R2 ;  /* 0x00007c00c8027a25 */ /* 0x000fc800078e0002 */
[----:B------:R-:W-:-:S04]  /*2d70*/  IMAD R0, R7, c[0x0][0x1f0], RZ ;  /* 0x00007c0007007a24 */ /* 0x000fc800078e02ff */
[----:B------:R-:W-:Y:S01]  /*2d80*/  IMAD R5, R200, c[0x0][0x1f4], R0 ;  /* 0x00007d00c8057a24 */ /* 0x000fe200078e0200 */
[----:B------:R-:W-:-:S04]  /*2d90*/  IADD3 R0, P0, R2, R240, RZ ;  /* 0x000000f002007210 */ /* 0x000fc80007f1e0ff */
[----:B------:R-:W-:Y:S01]  /*2da0*/  IADD3.X R5, R245, R3, R5, P0, !PT ;  /* 0x00000003f5057210 */ /* 0x000fe200007fe405 */
[----:B------:R-:W-:Y:S01]  /*2db0*/  IMAD.WIDE.U32 R2, R201, c[0x0][0x208], RZ ;  /* 0x00008200c9027a25 */ /* 0x000fe200078e00ff */
[----:B------:R-:W-:-:S03]  /*2dc0*/  LEA R4, P0, R0, c[0x0][0x1c8], 0x1 ;  /* 0x0000720000047a11 */ /* 0x000fc600078008ff */
[----:B------:R-:W-:Y:S01]  /*2dd0*/  IMAD.IADD R3, R3, 0x1, R6 ;  /* 0x0000000103037824 */ /* 0x000fe200078e0206 */
[----:B------:R-:W-:Y:S01]  /*2de0*/  LEA.HI.X R11, R0, c[0x0][0x1cc], R5, 0x1, P0 ;  /* 0x00007300000b7a11 */ /* 0x000fe200000f0c05 */
[----:B------:R-:W-:Y:S01]  /*2df0*/  SHFL.IDX PT, R10, R4, 0x1, 0x1c1f ;  /* 0x003c1f00040a7f89 */ /* 0x000fe200000e0000 */
[----:B------:R-:W-:Y:S01]  /*2e00*/  IMNMX R5, R104, 0x30, PT ;  /* 0x0000003068057817 */ /* 0x000fe20003800200 */
[----:B------:R-:W-:Y:S02]  /*2e10*/  IMAD.WIDE.U32 R2, R200, c[0x0][0x218], R2 ;  /* 0x00008600c8027a25 */ /* 0x000fe400078e0002 */
[----:B------:R1:W3:Y:S02]  /*2e20*/  SHFL.IDX PT, R0, R4, RZ, 0x1c1f ;  /* 0x001c1fff04007589 */ /* 0x0002e400000e0000 */
[----:B------:R-:W-:Y:S02]  /*2e30*/  IMAD.IADD R5, R5, 0x1, -R238 ;  /* 0x0000000105057824 */ /* 0x000fe400078e0aee */
[----:B------:R-:W4:Y:S03]  /*2e40*/  SHFL.IDX PT, R6, R11, RZ, 0x1c1f ;  /* 0x001c1fff0b067589 */ /* 0x000f2600000e0000 */
[C---:B------:R-:W-:Y:S01]  /*2e50*/  ISETP.GE.AND P6, PT, R5.reuse, 0x1, PT ;  /* 0x000000010500780c */ /* 0x040fe20003fc6270 */
[----:B------:R-:W2:Y:S01]  /*2e60*/  SHFL.IDX PT, R11, R11, 0x1, 0x1c1f ;  /* 0x003c1f000b0b7f89 */ /* 0x000ea200000e0000 */
[----:B------:R-:W-:Y:S01]  /*2e70*/  ISETP.GE.AND P5, PT, R5, 0x21, PT ;  /* 0x000000210500780c */ /* 0x000fe20003fa6270 */
[----:B-1----:R-:W-:Y:S01]  /*2e80*/  IMAD R4, R7, c[0x0][0x218], RZ ;  /* 0x0000860007047a24 */ /* 0x002fe200078e02ff */
[----:B------:R-:W-:-:S09]  /*2e90*/  IADD3 R7, P0, R2, R246, RZ ;  /* 0x000000f602077210 */ /* 0x000fd20007f1e0ff */
[----:B---3--:R-:W-:Y:S01]  /*2ea0*/  @P6 LEA R2, P2, R236, R0, 0x1 ;  /* 0x00000000ec026211 */ /* 0x008fe200078408ff */
[----:B------:R-:W-:Y:S01]  /*2eb0*/  IMAD R4, R200, c[0x0][0x21c], R4 ;  /* 0x00008700c8047a24 */ /* 0x000fe200078e0204 */
[----:B------:R-:W-:-:S04]  /*2ec0*/  LEA R17, P1, R7, c[0x0][0x1f8], 0x1 ;  /* 0x00007e0007117a11 */ /* 0x000fc800078208ff */
[----:B------:R-:W-:Y:S01]  /*2ed0*/  IADD3.X R3, R249, R3, R4, P0, !PT ;  /* 0x00000003f9037210 */ /* 0x000fe200007fe404 */
[----:B------:R-:W1:Y:S01]  /*2ee0*/  SHFL.IDX PT, R12, R17, RZ, 0x1c1f ;  /* 0x001c1fff110c7589 */ /* 0x000e6200000e0000 */
[C---:B------:R-:W-:Y:S02]  /*2ef0*/  @P6 LEA R4, P0, R204.reuse, R0, 0x1 ;  /* 0x00000000cc046211 */ /* 0x040fe400078008ff */
[----:B------:R-:W-:Y:S02]  /*2f00*/  LEA.HI.X R16, R7, c[0x0][0x1fc], R3, 0x1, P1 ;  /* 0x00007f0007107a11 */ /* 0x000fe400008f0c03 */
[----:B----4-:R-:W-:Y:S02]  /*2f10*/  @P6 LEA.HI.X R5, R204, R6, R15, 0x1, P0 ;  /* 0x00000006cc056211 */ /* 0x010fe400000f0c0f */
[C---:B--2---:R-:W-:Y:S01]  /*2f20*/  @P6 LEA R8, P0, R237.reuse, R0, 0x1 ;  /* 0x00000000ed086211 */ /* 0x044fe200078008ff */
[----:B------:R-:W2:Y:S01]  /*2f30*/  SHFL.IDX PT, R13, R16, RZ, 0x1c1f ;  /* 0x001c1fff100d7589 */ /* 0x000ea200000e0000 */
[-C--:B------:R-:W-:Y:S01]  /*2f40*/  @P6 LEA.HI.X R3, R236, R6.reuse, R19, 0x1, P2 ;  /* 0x00000006ec036211 */ /* 0x080fe200010f0c13 */
[----:B------:R-:W-:Y:S01]  /*2f50*/  IMAD.IADD R0, R104, 0x1, -R238 ;  /* 0x0000000168007824 */ /* 0x000fe200078e0aee */
[C---:B------:R-:W-:Y:S01]  /*2f60*/  ISETP.GE.AND P2, PT, R237.reuse, c[0x0][0x1d4], PT ;  /* 0x00007500ed007a0c */ /* 0x040fe20003f46270 */
[----:B------:R3:W-:Y:S01]  /*2f70*/  @P6 LDGSTS.E.BYPASS.LTC128B.128 [R192+0x3c80], [R4.64], !P4 ;  /* 0x03c8000004c06fae */ /* 0x0007e2000e101d46 */
[----:B------:R-:W-:-:S02]  /*2f80*/  @P6 LEA.HI.X R9, R237, R6, R28, 0x1, P0 ;  /* 0x00000006ed096211 */ /* 0x000fc400000f0c1c */
[C---:B------:R-:W-:Y:S01]  /*2f90*/  @P5 LEA R6, P0, R204.reuse, R10, 0x1 ;  /* 0x0000000acc065211 */ /* 0x040fe200078008ff */
[----:B------:R4:W-:Y:S03]  /*2fa0*/  @P6 LDGSTS.E.BYPASS.LTC128B.128 [R192+0x4880], [R2.64], !P3 ;  /* 0x0488000002c06fae */ /* 0x0009e6000d901d46 */
[----:B------:R-:W-:-:S05]  /*2fb0*/  @P5 LEA.HI.X R7, R204, R11, R15, 0x1, P0 ;  /* 0x0000000bcc075211 */ /* 0x000fca00000f0c0f */
[----:B------:R1:W-:Y:S01]  /*2fc0*/  @P6 LDGSTS.E.BYPASS.LTC128B.128 [R192+0x5480], [R8.64], !P2 ;  /* 0x0548000008c06fae */ /* 0x0003e2000d101d46 */
[----:B------:R-:W-:-:S03]  /*2fd0*/  ISETP.GE.AND P6, PT, R236, c[0x0][0x1d4], PT ;  /* 0x00007500ec007a0c */ /* 0x000fc60003fc6270 */
[----:B------:R1:W-:Y:S01]  /*2fe0*/  @P5 LDGSTS.E.BYPASS.LTC128B.128 [R192+0x4480], [R6.64], !P4 ;  /* 0x0448000006c05fae */ /* 0x0003e2000e101d46 */
[CC--:B---3--:R-:W-:Y:S02]  /*2ff0*/  @P5 LEA R4, P1, R236.reuse, R10.reuse, 0x1 ;  /* 0x0000000aec045211 */ /* 0x0c8fe400078208ff */
[C---:B----4-:R-:W-:Y:S02]  /*3000*/  @P5 LEA R2, P0, R237.reuse, R10, 0x1 ;  /* 0x0000000aed025211 */ /* 0x050fe400078008ff */
[-C--:B------:R-:W-:Y:S02]  /*3010*/  @P5 LEA.HI.X R5, R236, R11.reuse, R19, 0x1, P1 ;  /* 0x0000000bec055211 */ /* 0x080fe400008f0c13 */
[C---:B------:R-:W-:Y:S02]  /*3020*/  @P5 LEA.HI.X R3, R237.reuse, R11, R28, 0x1, P0 ;  /* 0x0000000bed035211 */ /* 0x040fe400000f0c1c */
[----:B------:R-:W-:Y:S01]  /*3030*/  ISETP.GE.AND P1, PT, R204, c[0x0][0x1d4], PT ;  /* 0x00007500cc007a0c */ /* 0x000fe20003f26270 */
[----:B------:R3:W-:Y:S04]  /*3040*/  @P5 LDGSTS.E.BYPASS.LTC128B.128 [R192+0x5080], [R4.64], !P3 ;  /* 0x0508000004c05fae */ /* 0x0007e8000d901d46 */
[----:B------:R1:W-:Y:S01]  /*3050*/  @P5 LDGSTS.E.BYPASS.LTC128B.128 [R192+0x5c80], [R2.64], !P2 ;  /* 0x05c8000002c05fae */ /* 0x0003e2000d101d46 */
[----:B------:R-:W-:-:S03]  /*3060*/  ISETP.GE.AND P5, PT, R237, c[0x0][0x1d4], PT ;  /* 0x00007500ed007a0c */ /* 0x000fc60003fa6270 */
[----:B------:R-:W0:Y:S01]  /*3070*/  LDGDEPBAR ;  /* 0x00000000000079af */ /* 0x000e220000000000 */
[----:B-1----:R-:W-:Y:S01]  /*3080*/  LEA R2, P0, R204, R12, 0x1 ;  /* 0x0000000ccc027211 */ /* 0x002fe200078008ff */
[----:B------:R-:W-:-:S04]  /*3090*/  DEPBAR.LE SB0, 0x1 ;  /* 0x000080400000791a */ /* 0x000fc80000000000 */
[----:B------:R-:W-:-:S04]  /*30a0*/  DEPBAR.LE SB0, 0x0 ;  /* 0x000080000000791a */ /* 0x000fc80000000000 */
[----:B------:R-:W-:Y:S01]  /*30b0*/  BAR.SYNC.DEFER_BLOCKING 0x0 ;  /* 0x0000000000007b1d */ /* 0x000fe20000010000 */
[----:B--2---:R-:W-:Y:S02]  /*30c0*/  LEA.HI.X R3, R204, R13, R15, 0x1, P0 ;  /* 0x0000000dcc037211 */ /* 0x004fe400000f0c0f */
[C---:B------:R-:W-:Y:S02]  /*30d0*/  ISETP.LT.OR P0, PT, R0.reuse, 0x1, P1 ;  /* 0x000000010000780c */ /* 0x040fe40000f01670 */
[----:B------:R-:W-:Y:S01]  /*30e0*/  ISETP.LT.OR P1, PT, R0, 0x1, P6 ;  /* 0x000000010000780c */ /* 0x000fe20003721670 */
[----:B------:R1:W2:Y:S04]  /*30f0*/  LDSM.16.M88.4 R8, [R181] ;  /* 0x00000000b508783b */ /* 0x0002a80000000200 */
[----:B---3--:R1:W3:Y:S04]  /*3100*/  LDSM.16.M88.4 R4, [R181+0x1000] ;  /* 0x00100000b504783b */ /* 0x0082e80000000200 */
[----:B------:R1:W4:Y:S04]  /*3110*/  LDSM.16.M88.4 R20, [R106] ;  /* 0x000000006a14783b */ /* 0x0003280000000200 */
[----:B------:R1:W1:Y:S04]  /*3120*/  LDSM.16.M88.4 R24, [R106+0x400] ;  /* 0x000400006a18783b */ /* 0x0002680000000200 */
[----:B------:R1:W1:Y:S04]  /*3130*/  LDSM.16.M88.4 R44, [R106+0x800] ;  /* 0x000800006a2c783b */ /* 0x0002680000000200 */
[----:B------:R1:W1:Y:S04]  /*3140*/  LDSM.16.M88.4 R40, [R182] ;  /* 0x00000000b628783b */ /* 0x0002680000000200 */
[----:B------:R1:W1:Y:S04]  /*3150*/  LDSM.16.M88.4 R32, [R182+0x1000] ;  /* 0x00100000b620783b */ /* 0x0002680000000200 */
[----:B------:R1:W1:Y:S04]  /*3160*/  LDSM.16.M88.4 R48, [R183] ;  /* 0x00000000b730783b */ /* 0x0002680000000200 */
[----:B------:R1:W1:Y:S04]  /*3170*/  LDSM.16.M88.4 R84, [R191] ;  /* 0x00000000bf54783b */ /* 0x0002680000000200 */
[----:B------:R1:W1:Y:S04]  /*3180*/  LDSM.16.M88.4 R92, [R190] ;  /* 0x00000000be5c783b */ /* 0x0002680000000200 */
[----:B------:R-:W-:Y:S01]  /*3190*/  @!PT LDS RZ, [RZ] ;  /* 0x00000000fffff984 */ /* 0x000fe20000000800 */
[----:B------:R-:W-:Y:S01]  /*31a0*/  @!PT LDS RZ, [RZ] ;  /* 0x00000000fffff984 */ /* 0x000fe20000000800 */
[----:B------:R-:W-:Y:S01]  /*31b0*/  @!PT LDS RZ, [RZ] ;  /* 0x00000000fffff984 */ /* 0x000fe20000000800 */
[----:B------:R2:W-:Y:S01]  /*31c0*/  LDGSTS.E.BYPASS.LTC128B.128 [R192+0x1880], [R2.64], !P0 ;  /* 0x0188000002c07fae */ /* 0x0005e2000c101d46 */
[----:B------:R-:W-:-:S04]  /*31d0*/  LEA R14, P0, R236, R12, 0x1 ;  /* 0x0000000cec0e7211 */ /* 0x000fc800078008ff */
[----:B------:R-:W-:Y:S02]  /*31e0*/  LEA.HI.X R15, R236, R13, R19, 0x1, P0 ;  /* 0x0000000dec0f7211 */ /* 0x000fe400000f0c13 */
[----:B------:R-:W1:Y:S04]  /*31f0*/  S2R R19, SR_TID.X ;  /* 0x0000000000137919 */ /* 0x000e680000002100 */
[----:B------:R1:W-:Y:S01]  /*3200*/  LDGSTS.E.BYPASS.LTC128B.128 [R192+0x2480], [R14.64], !P1 ;  /* 0x024800000ec07fae */ /* 0x0003e2000c901d46 */
[----:B------:R-:W-:Y:S02]  /*3210*/  ISETP.GT.AND P1, PT, R18, 0x2f, PT ;  /* 0x0000002f1200780c */ /* 0x000fe40003f24270 */
[----:B--2---:R-:W-:-:S04]  /*3220*/  LEA R2, P0, R237, R12, 0x1 ;  /* 0x0000000ced027211 */ /* 0x004fc800078008ff */
[----:B------:R-:W-:Y:S02]  /*3230*/  LEA.HI.X R3, R237, R13, R28, 0x1, P0 ;  /* 0x0000000ded037211 */ /* 0x000fe400000f0c1c */
[----:B------:R-:W-:-:S13]  /*3240*/  ISETP.LT.OR P0, PT, R0, 0x1, P5 ;  /* 0x000000010000780c */ /* 0x000fda0002f01670 */
[----:B------:R2:W-:Y:S01]  /*3250*/  LDGSTS.E.BYPASS.LTC128B.128 [R192+0x3080], [R2.64], !P0 ;  /* 0x0308000002c07fae */ /* 0x0005e2000c101d46 */
[----:B-1----:R-:W-:-:S13]  /*3260*/  ISETP.GT.AND P0, PT, R19, 0x3f, PT ;  /* 0x0000003f1300780c */ /* 0x002fda0003f04270 */
[----:B------:R-:W-:Y:S05]  /*3270*/  @P0 BRA `(.L_x_54) ;  /* 0x0000016000000947 */ /* 0x000fea0003800000 */
[----:B---34-:R-:W-:Y:S05]  /*3280*/  BRA.DIV ~URZ, `(.L_x_55) ;  /* 0x0000b2c27f007947 */ /* 0x018fea000b800000 */
[----:B------:R1:W3:Y:S04]  /*3290*/  SHFL.IDX PT, R12, R16, 0x1, 0x1c1f ;  /* 0x003c1f00100c7f89 */ /* 0x0002e800000e0000 */
[----:B--2---:R1:W2:Y:S02]  /*32a0*/  SHFL.IDX PT, R2, R17, 0x1, 0x1c1f ;  /* 0x003c1f0011027f89 */ /* 0x0042a400000e0000 */
.L_x_154:
[----:B------:R-:W-:Y:S02]  /*32b0*/  SHF.R.S32.HI R3, RZ, 0x1f, R204 ;  /* 0x0000001fff037819 */ /* 0x000fe400000114cc */
[----:B--2---:R-:W-:Y:S02]  /*32c0*/  LEA R14, P0, R204, R2, 0x1 ;  /* 0x00000002cc0e7211 */ /* 0x004fe400078008ff */
[----:B------:R-:W-:Y:S02]  /*32d0*/  ISETP.LT.OR P6, PT, R0, 0x21, P6 ;  /* 0x000000210000780c */ /* 0x000fe400037c1670 */
[----:B---3--:R-:W-:-:S02]  /*32e0*/  LEA.HI.X R15, R204, R12, R3, 0x1, P0 ;  /* 0x0000000ccc0f7211 */ /* 0x008fc400000f0c03 */
[----:B------:R-:W-:Y:S02]  /*32f0*/  ISETP.GE.AND P0, PT, R204, c[0x0][0x1d4], PT ;  /* 0x00007500cc007a0c */ /* 0x000fe40003f06270 */
[----:B------:R-:W-:Y:S02]  /*3300*/  SHF.R.S32.HI R3, RZ, 0x1f, R236 ;  /* 0x0000001fff037819 */ /* 0x000fe400000114ec */
[C---:B------:R-:W-:Y:S02]  /*3310*/  ISETP.LT.OR P0, PT, R0.reuse, 0x21, P0 ;  /* 0x000000210000780c */ /* 0x040fe40000701670 */
[----:B------:R-:W-:Y:S02]  /*3320*/  ISETP.LT.OR P5, PT, R0, 0x21, P5 ;  /* 0x000000210000780c */ /* 0x000fe40002fa1670 */
[----:B------:R-:W-:-:S09]  /*3330*/  SHF.R.S32.HI R13, RZ, 0x1f, R237 ;  /* 0x0000001fff0d7819 */ /* 0x000fd200000114ed */
[----:B------:R-:W-:Y:S01]  /*3340*/  @!PT LDS RZ, [RZ] ;  /* 0x00000000fffff984 */ /* 0x000fe20000000800 */
[----:B------:R-:W-:Y:S01]  /*3350*/  @!PT LDS RZ, [RZ] ;  /* 0x00000000fffff984 */ /* 0x000fe20000000800 */
[----:B------:R-:W-:Y:S01]  /*3360*/  @!PT LDS RZ, [RZ] ;  /* 0x00000000fffff984 */ /* 0x000fe20000000800 */
[----:B------:R2:W-:Y:S02]  /*3370*/  LDGSTS.E.BYPASS.LTC128B.128 [R192+0x2080], [R14.64], !P0 ;  /* 0x020800000ec07fae */ /* 0x0005e4000c101d46 */
[----:B--2---:R-:W-:-:S04]  /*3380*/  LEA R14, P0, R236, R2, 0x1 ;  /* 0x00000002ec0e7211 */ /* 0x004fc800078008ff */
[----:B------:R-:W-:Y:S02]  /*3390*/  LEA.HI.X R15, R236, R12, R3, 0x1, P0 ;  /* 0x0000000cec0f7211 */ /* 0x000fe400000f0c03 */
[----:B------:R-:W-:-:S03]  /*33a0*/  LEA R2, P0, R237, R2, 0x1 ;  /* 0x00000002ed027211 */ /* 0x000fc600078008ff */
[----:B------:R2:W-:Y:S01]  /*33b0*/  LDGSTS.E.BYPASS.LTC128B.128 [R192+0x2c80], [R14.64], !P6 ;  /* 0x02c800000ec07fae */ /* 0x0005e2000f101d46 */
[----:B------:R-:W-:-:S05]  /*33c0*/  LEA.HI.X R3, R237, R12, R13, 0x1, P0 ;  /* 0x0000000ced037211 */ /* 0x000fca00000f0c0d */
[----:B------:R2:W-:Y:S04]  /*33d0*/  LDGSTS.E.BYPASS.LTC128B.128 [R192+0x3880], [R2.64], !P5 ;  /* 0x0388000002c07fae */ /* 0x0005e8000e901d46 */
.L_x_54:
[----:B---34-:R-:W-:Y:S05]  /*33e0*/  BSYNC B0 ;  /* 0x0000000000007941 */ /* 0x018fea0003800000 */
.L_x_53:
[----:B------:R-:W0:Y:S01]  /*33f0*/  LDGDEPBAR ;  /* 0x00000000000079af */ /* 0x000e220000000000 */
[----:B------:R-:W-:Y:S01]  /*3400*/  WARPSYNC 0xffffffff ;  /* 0xffffffff00007948 */ /* 0x000fe20003800000 */
[-C--:B--2---:R-:W-:Y:S01]  /*3410*/  HMMA.16816.F32.BF16 R12, R8, R20.reuse, RZ ;  /* 0x00000014080c723c */ /* 0x084fe200000418ff */
[----:B------:R-:W-:Y:S01]  /*3420*/  ISETP.GT.AND P0, PT, R132, R239, PT ;  /* 0x000000ef8400720c */ /* 0x000fe20003f04270 */
[----:B------:R-:W-:Y:S01]  /*3430*/  LDSM.16.M88.4 R60, [R106+0xc00] ;  /* 0x000c00006a3c783b */ /* 0x000fe20000000200 */
[----:B------:R-:W-:Y:S03]  /*3440*/  BSSY B1, `(.L_x_56) ;  /* 0x0000108000017945 */ /* 0x000fe60003800000 */
[----:B------:R-:W2:Y:S02]  /*3450*/  LDSM.16.M88.4 R36, [R181+0x2000] ;  /* 0x00200000b524783b */ /* 0x000ea40000000200 */
[C---:B-1----:R-:W-:Y:S02]  /*3460*/  HMMA.16816.F32.BF16 R16, R4.reuse, R20, RZ ;  /* 0x000000140410723c */ /* 0x042fe400000418ff */
[----:B------:R-:W1:Y:S04]  /*3470*/  LDSM.16.M88.4 R28, [R181+0x3000] ;  /* 0x00300000b51c783b */ /* 0x000e680000000200 */
[----:B------:R-:W-:Y:S02]  /*3480*/  LDSM.16.M88.4 R56, [R189] ;  /* 0x00000000bd38783b */ /* 0x000fe40000000200 */
[----:B------:R-:W-:Y:S08]  /*3490*/  HMMA.16816.F32.BF16 R64, R4, R22, RZ ;  /* 0x000000160440723c */ /* 0x000ff000000418ff */
[----:B------:R-:W-:Y:S08]  /*34a0*/  HMMA.16816.F32.BF16 R12, R40, R48, R12 ;  /* 0x00000030280c723c */ /* 0x000ff0000004180c */
[C---:B------:R-:W-:Y:S08]  /*34b0*/  HMMA.16816.F32.BF16 R76, R4.reuse, R24, RZ ;  /* 0x00000018044c723c */ /* 0x040ff000000418ff */
[----:B------:R-:W-:Y:S08]  /*34c0*/  HMMA.16816.F32.BF16 R72, R4, R26, RZ ;  /* 0x0000001a0448723c */ /* 0x000ff000000418ff */
[C---:B------:R-:W-:Y:S08]  /*34d0*/  HMMA.16816.F32.BF16 R100, R8.reuse, R24, RZ ;  /* 0x000000180864723c */ /* 0x040ff000000418ff */
[C---:B------:R-:W-:Y:S01]  /*34e0*/  HMMA.16816.F32.BF16 R52, R8.reuse, R22, RZ ;  /* 0x000000160834723c */ /* 0x040fe200000418ff */
[----:B------:R-:W-:Y:S07]  /*34f0*/  LDSM.16.M88.4 R20, [R182+0x3000] ;  /* 0x00300000b614783b */ /* 0x000fee0000000200 */
[----:B------:R-:W-:Y:S01]  /*3500*/  HMMA.16816.F32.BF16 R116, R8, R26, RZ ;  /* 0x0000001a0874723c */ /* 0x000fe200000418ff */
[----:B------:R-:W3:Y:S07]  /*3510*/  LDSM.16.M88.4 R24, [R182+0x2000] ;  /* 0x00200000b618783b */ /* 0x000eee0000000200 */
[C---:B------:R-:W-:Y:S08]  /*3520*/  HMMA.16816.F32.BF16 R68, R4.reuse, R44, RZ ;  /* 0x0000002c0444723c */ /* 0x040ff000000418ff */
[----:B------:R-:W-:Y:S08]  /*3530*/  HMMA.16816.F32.BF16 R80, R4, R46, RZ ;  /* 0x0000002e0450723c */ /* 0x000ff000000418ff */
[----:B------:R-:W-:Y:S01]  /*3540*/  HMMA.16816.F32.BF16 R4, R32, R48, R16 ;  /* 0x000000302004723c */ /* 0x000fe20000041810 */
[----:B------:R-:W-:Y:S07]  /*3550*/  LDSM.16.M88.4 R16, [R181+0x4000] ;  /* 0x00400000b510783b */ /* 0x000fee0000000200 */
[----:B--2---:R-:W-:Y:S08]  /*3560*/  HMMA.16816.F32.BF16 R12, R36, R60, R12 ;  /* 0x0000003c240c723c */ /* 0x004ff0000004180c */
[-C--:B------:R-:W-:Y:S08]  /*3570*/  HMMA.16816.F32.BF16 R88, R32, R50.reuse, R64 ;  /* 0x000000322058723c */ /* 0x080ff00000041840 */
[----:B------:R-:W-:Y:S01]  /*3580*/  HMMA.16816.F32.BF16 R64, R40, R50, R52 ;  /* 0x000000322840723c */ /* 0x000fe20000041834 */
[----:B------:R-:W2:Y:S07]  /*3590*/  LDSM.16.M88.4 R52, [R106+0x1800] ;  /* 0x001800006a34783b */ /* 0x000eae0000000200 */
[----:B-1----:R-:W-:Y:S08]  /*35a0*/  HMMA.16816.F32.BF16 R4, R28, R60, R4 ;  /* 0x0000003c1c04723c */ /* 0x002ff00000041804 */
[----:B---3--:R-:W-:Y:S01]  /*35b0*/  HMMA.16816.F32.BF16 R48, R24, R56, R12 ;  /* 0x000000381830723c */ /* 0x008fe2000004180c */
[----:B------:R-:W1:Y:S07]  /*35c0*/  LDSM.16.M88.4 R12, [R181+0x5000] ;  /* 0x00500000b50c783b */ /* 0x000e6e0000000200 */
[C---:B------:R-:W-:Y:S08]  /*35d0*/  HMMA.16816.F32.BF16 R108, R8.reuse, R44, RZ ;  /* 0x0000002c086c723c */ /* 0x040ff000000418ff */
[----:B------:R-:W-:Y:S01]  /*35e0*/  HMMA.16816.F32.BF16 R112, R8, R46, RZ ;  /* 0x0000002e0870723c */ /* 0x000fe200000418ff */
[----:B------:R-:W-:Y:S04]  /*35f0*/  LDSM.16.M88.4 R44, [R186] ;  /* 0x00000000ba2c783b */ /* 0x000fe80000000200 */
[----:B------:R-:W3:Y:S03]  /*3600*/  LDSM.16.M88.4 R8, [R182+0x4000] ;  /* 0x00400000b608783b */ /* 0x000ee60000000200 */
[C---:B------:R-:W-:Y:S08]  /*3610*/  HMMA.16816.F32.BF16 R96, R32.reuse, R84, R76 ;  /* 0x000000542060723c */ /* 0x040ff0000004184c */
[C---:B------:R-:W-:Y:S08]  /*3620*/  HMMA.16816.F32.BF16 R124, R32.reuse, R92, R68 ;  /* 0x0000005c207c723c */ /* 0x040ff00000041844 */
[C---:B------:R-:W-:Y:S08]  /*3630*/  HMMA.16816.F32.BF16 R120, R32.reuse, R86, R72 ;  /* 0x000000562078723c */ /* 0x040ff00000041848 */
[----:B------:R-:W-:Y:S08]  /*3640*/  HMMA.16816.F32.BF16 R128, R32, R94, R80 ;  /* 0x0000005e2080723c */ /* 0x000ff00000041850 */
[----:B------:R-:W-:Y:S01]  /*3650*/  HMMA.16816.F32.BF16 R32, R20, R56, R4 ;  /* 0x000000381420723c */ /* 0x000fe20000041804 */
[----:B------:R-:W-:Y:S07]  /*3660*/  LDSM.16.M88.4 R4, [R182+0x5000] ;  /* 0x00500000b604783b */ /* 0x000fee0000000200 */
[----:B------:R-:W-:Y:S08]  /*3670*/  HMMA.16816.F32.BF16 R64, R36, R62, R64 ;  /* 0x0000003e2440723c */ /* 0x000ff00000041840 */
[----:B--2---:R-:W-:Y:S01]  /*3680*/  HMMA.16816.F32.BF16 R68, R16, R52, R48 ;  /* 0x000000341044723c */ /* 0x004fe20000041830 */
[----:B------:R-:W2:Y:S07]  /*3690*/  LDSM.16.M88.4 R48, [R106+0x1000] ;  /* 0x001000006a30783b */ /* 0x000eae0000000200 */
[----:B------:R-:W-:Y:S01]  /*36a0*/  HMMA.16816.F32.BF16 R72, R28, R62, R88 ;  /* 0x0000003e1c48723c */ /* 0x000fe20000041858 */
[----:B------:R-:W4:Y:S07]  /*36b0*/  LDSM.16.M88.4 R60, [R188] ;  /* 0x00000000bc3c783b */ /* 0x000f2e0000000200 */
[----:B------:R-:W-:Y:S08]  /*36c0*/  HMMA.16816.F32.BF16 R80, R40, R84, R100 ;  /* 0x000000542850723c */ /* 0x000ff00000041864 */
[----:B-1----:R-:W-:Y:S08]  /*36d0*/  HMMA.16816.F32.BF16 R32, R12, R52, R32 ;  /* 0x000000340c20723c */ /* 0x002ff00000041820 */
[----:B------:R-:W-:Y:S08]  /*36e0*/  HMMA.16816.F32.BF16 R64, R24, R58, R64 ;  /* 0x0000003a1840723c */ /* 0x000ff00000041840 */
[----:B---3--:R-:W-:Y:S08]  /*36f0*/  HMMA.16816.F32.BF16 R76, R8, R44, R68 ;  /* 0x0000002c084c723c */ /* 0x008ff00000041844 */
[----:B------:R-:W-:Y:S08]  /*3700*/  HMMA.16816.F32.BF16 R72, R20, R58, R72 ;  /* 0x0000003a1448723c */ /* 0x000ff00000041848 */
[----:B--2---:R-:W-:Y:S08]  /*3710*/  HMMA.16816.F32.BF16 R68, R36, R48, R80 ;  /* 0x000000302444723c */ /* 0x004ff00000041850 */
[----:B------:R-:W-:Y:S01]  /*3720*/  HMMA.16816.F32.BF16 R88, R40, R86, R116 ;  /* 0x000000562858723c */ /* 0x000fe20000041874 */
[----:B------:R-:W-:-:S04]  /*3730*/  FMUL.FTZ R0, R76, c[0x0][0x320] ;  /* 0x0000c8004c007a20 */ /* 0x000fc80000410000 */
[----:B------:R1:W2:Y:S03]  /*3740*/  MUFU.TANH R117, R0 ;  /* 0x0000000000757308 */ /* 0x0002a60000002400 */
[----:B------:R-:W-:Y:S01]  /*3750*/  HMMA.16816.F32.BF16 R84, R4, R44, R32 ;  /* 0x0000002c0454723c */ /* 0x000fe20000041820 */
[----:B------:R-:W3:Y:S07]  /*3760*/  LDSM.16.M88.4 R32, [R106+0x1c00] ;  /* 0x001c00006a20783b */ /* 0x000eee0000000200 */
[----:B------:R-:W-:Y:S01]  /*3770*/  HMMA.16816.F32.BF16 R56, R16, R54, R64 ;  /* 0x000000361038723c */ /* 0x000fe20000041840 */
[----:B-1----:R-:W-:-:S07]  /*3780*/  FMUL.FTZ R0, R77, c[0x0][0x320] ;  /* 0x0000c8004d007a20 */ /* 0x002fce0000410000 */
[C---:B------:R-:W-:Y:S01]  /*3790*/  HMMA.16816.F32.BF16 R108, R40.reuse, R92, R108 ;  /* 0x0000005c286c723c */ /* 0x040fe2000004186c */
[----:B------:R1:W1:Y:S07]  /*37a0*/  MUFU.TANH R116, R0 ;  /* 0x0000000000747308 */ /* 0x00026e0000002400 */
[----:B------:R-:W-:Y:S08]  /*37b0*/  HMMA.16816.F32.BF16 R112, R40, R94, R112 ;  /* 0x0000005e2870723c */ /* 0x000ff00000041870 */
[----:B------:R-:W-:Y:S01]  /*37c0*/  HMMA.16816.F32.BF16 R40, R28, R48, R96 ;  /* 0x000000301c28723c */ /* 0x000fe20000041860 */
[----:B-1----:R-:W-:-:S04]  /*37d0*/  FMUL.FTZ R0, R78, c[0x0][0x320] ;  /* 0x0000c8004e007a20 */ /* 0x002fc80000410000 */
[----:B------:R1:W1:Y:S03]  /*37e0*/  MUFU.TANH R103, R0 ;  /* 0x0000000000677308 */ /* 0x0002660000002400 */
[----:B------:R-:W-:Y:S08]  /*37f0*/  HMMA.16816.F32.BF16 R52, R12, R54, R72 ;  /* 0x000000360c34723c */ /* 0x000ff00000041848 */
[----:B----4-:R-:W-:Y:S01]  /*3800*/  HMMA.16816.F32.BF16 R68, R24, R60, R68 ;  /* 0x0000003c1844723c */ /* 0x010fe20000041844 */
[----:B-1----:R-:W-:-:S07]  /*3810*/  FMUL.FTZ R0, R79, c[0x0][0x320] ;  /* 0x0000c8004f007a20 */ /* 0x002fce0000410000 */
[----:B------:R-:W-:Y:S01]  /*3820*/  HMMA.16816.F32.BF16 R76, R8, R46, R56 ;  /* 0x0000002e084c723c */ /* 0x000fe20000041838 */
[----:B------:R-:W-:Y:S01]  /*3830*/  LDSM.16.M88.4 R56, [R185] ;  /* 0x00000000b938783b */ /* 0x000fe20000000200 */
[----:B------:R1:W4:Y:S06]  /*3840*/  MUFU.TANH R102, R0 ;  /* 0x0000000000667308 */ /* 0x00032c0000002400 */
[----:B------:R-:W-:Y:S08]  /*3850*/  HMMA.16816.F32.BF16 R40, R20, R60, R40 ;  /* 0x0000003c1428723c */ /* 0x000ff00000041828 */
[----:B------:R-:W-:Y:S01]  /*3860*/  HMMA.16816.F32.BF16 R80, R4, R46, R52 ;  /* 0x0000002e0450723c */ /* 0x000fe20000041834 */
[----:B------:R-:W5:Y:S01]  /*3870*/  LDSM.16.M88.4 R52, [R106+0x1400] ;  /* 0x001400006a34783b */ /* 0x000f620000000200 */
[----:B-1----:R-:W-:-:S04]  /*3880*/  FMUL.FTZ R0, R84, c[0x0][0x320] ;  /* 0x0000c80054007a20 */ /* 0x002fc80000410000 */
[----:B------:R1:W1:Y:S02]  /*3890*/  MUFU.TANH R101, R0 ;  /* 0x0000000000657308 */ /* 0x0002640000002400 */
[----:B------:R-:W-:Y:S08]  /*38a0*/  HMMA.16816.F32.BF16 R64, R36, R50, R88 ;  /* 0x000000322440723c */ /* 0x000ff00000041858 */
[----:B---3--:R-:W-:Y:S01]  /*38b0*/  HMMA.16816.F32.BF16 R68, R16, R32, R68 ;  /* 0x000000201044723c */ /* 0x008fe20000041844 */
[----:B-1----:R-:W-:-:S07]  /*38c0*/  FMUL.FTZ R0, R85, c[0x0][0x320] ;  /* 0x0000c80055007a20 */ /* 0x002fce0000410000 */
[----:B------:R-:W-:Y:S01]  /*38d0*/  HMMA.16816.F32.BF16 R72, R28, R50, R120 ;  /* 0x000000321c48723c */ /* 0x000fe20000041878 */
[----:B------:R1:W3:Y:S07]  /*38e0*/  MUFU.TANH R100, R0 ;  /* 0x0000000000647308 */ /* 0x0002ee0000002400 */
[----:B------:R-:W-:Y:S01]  /*38f0*/  HMMA.16816.F32.BF16 R44, R12, R32, R40 ;  /* 0x000000200c2c723c */ /* 0x000fe20000041828 */
[----:B------:R-:W2:Y:S07]  /*3900*/  LDSM.16.M88.4 R40, [R187] ;  /* 0x00000000bb28783b */ /* 0x000eae0000000200 */
[----:B------:R-:W-:Y:S01]  /*3910*/  HMMA.16816.F32.BF16 R48, R24, R62, R64 ;  /* 0x0000003e1830723c */ /* 0x000fe20000041840 */
[----:B-1----:R-:W-:-:S04]  /*3920*/  FMUL.FTZ R0, R86, c[0x0][0x320] ;  /* 0x0000c80056007a20 */ /* 0x002fc80000410000 */
[----:B------:R1:W1:Y:S03]  /*3930*/  MUFU.TANH R99, R0 ;  /* 0x0000000000637308 */ /* 0x0002660000002400 */
[----:B------:R-:W-:Y:S08]  /*3940*/  HMMA.16816.F32.BF16 R64, R20, R62, R72 ;  /* 0x0000003e1440723c */ /* 0x000ff00000041848 */
[----:B-----5:R-:W-:Y:S01]  /*3950*/  HMMA.16816.F32.BF16 R60, R36, R52, R108 ;  /* 0x00000034243c723c */ /* 0x020fe2000004186c */
[----:B-1----:R-:W-:-:S07]  /*3960*/  FMUL.FTZ R0, R87, c[0x0][0x320] ;  /* 0x0000c80057007a20 */ /* 0x002fce0000410000 */
[----:B------:R-:W-:Y:S01]  /*3970*/  HMMA.16816.F32.BF16 R84, R4, R56, R44 ;  /* 0x000000380454723c */ /* 0x000fe2000004182c */
[----:B------:R-:W1:Y:S01]  /*3980*/  LDSM.16.M88.4 R44, [R106+0x2000] ;  /* 0x002000006a2c783b */ /* 0x000e620000000200 */
[----:B------:R5:W1:Y:S06]  /*3990*/  MUFU.TANH R97, R0 ;  /* 0x0000000000617308 */ /* 0x000a6c0000002400 */
[----:B------:R-:W-:Y:S08]  /*39a0*/  HMMA.16816.F32.BF16 R48, R16, R34, R48 ;  /* 0x000000221030723c */ /* 0x000ff00000041830 */
[----:B------:R-:W-:Y:S01]  /*39b0*/  HMMA.16816.F32.BF16 R72, R28, R52, R124 ;  /* 0x000000341c48723c */ /* 0x000fe2000004187c */
[----:B-----5:R-:W-:-:S04]  /*39c0*/  FMUL.FTZ R0, R76, c[0x0][0x320] ;  /* 0x0000c8004c007a20 */ /* 0x020fc80000410000 */
[----:B------:R5:W1:Y:S03]  /*39d0*/  MUFU.TANH R98, R0 ;  /* 0x0000000000627308 */ /* 0x000a660000002400 */
[----:B--2---:R-:W-:Y:S08]  /*39e0*/  HMMA.16816.F32.BF16 R60, R24, R40, R60 ;  /* 0x00000028183c723c */ /* 0x004ff0000004183c */
[----:B------:R-:W-:Y:S01]  /*39f0*/  HMMA.16816.F32.BF16 R36, R36, R54, R112 ;  /* 0x000000362424723c */ /* 0x000fe20000041870 */
[----:B-----5:R-:W-:-:S07]  /*3a00*/  FMUL.FTZ R0, R77, c[0x0][0x320] ;  /* 0x0000c8004d007a20 */ /* 0x020fce0000410000 */
[----:B------:R-:W-:Y:S01]  /*3a10*/  HMMA.16816.F32.BF16 R28, R28, R54, R128 ;  /* 0x000000361c1c723c */ /* 0x000fe20000041880 */
[----:B------:R2:W1:Y:S11]  /*3a20*/  MUFU.TANH R96, R0 ;  /* 0x0000000000607308 */ /* 0x0004760000002400 */
[----:B------:R-:W-:Y:S04]  /*3a30*/  @!UPT UIADD3 URZ, URZ, URZ, URZ ;  /* 0x0000003f3f3ff290 */ /* 0x000fe8000fffe03f */
[----:B------:R-:W-:Y:S01]  /*3a40*/  HMMA.16816.F32.BF16 R24, R24, R42, R36 ;  /* 0x0000002a1818723c */ /* 0x000fe20000041824 */
[----:B--2---:R-:W-:-:S04]  /*3a50*/  FMUL.FTZ R0, R78, c[0x0][0x320] ;  /* 0x0000c8004e007a20 */ /* 0x004fc80000410000 */
[----:B------:R2:W1:Y:S02]  /*3a60*/  MUFU.TANH R95, R0 ;  /* 0x00000000005f7308 */ /* 0x0004640000002400 */
[----:B--2---:R-:W-:Y:S02]  /*3a70*/  FMUL.FTZ R0, R79, c[0x0][0x320] ;  /* 0x0000c8004f007a20 */ /* 0x004fe40000410000 */
[----:B------:R-:W-:Y:S04]  /*3a80*/  HMMA.16816.F32.BF16 R76, R8, R56, R68 ;  /* 0x00000038084c723c */ /* 0x000fe80000041844 */
[----:B------:R2:W1:Y:S04]  /*3a90*/  MUFU.TANH R94, R0 ;  /* 0x00000000005e7308 */ /* 0x0004680000002400 */
[----:B------:R-:W-:Y:S01]  /*3aa0*/  HMMA.16816.F32.BF16 R68, R12, R34, R64 ;  /* 0x000000220c44723c */ /* 0x000fe20000041840 */
[----:B------:R-:W5:Y:S01]  /*3ab0*/  LDSM.16.M88.4 R32, [R184] ;  /* 0x00000000b820783b */ /* 0x000f620000000200 */
[----:B------:R-:W-:-:S06]  /*3ac0*/  DEPBAR.LE SB0, 0x0 ;  /* 0x000080000000791a */ /* 0x000fcc0000000000 */
[----:B------:R-:W-:Y:S01]  /*3ad0*/  HMMA.16816.F32.BF16 R64, R20, R40, R72 ;  /* 0x000000281440723c */ /* 0x000fe20000041848 */
[----:B--2---:R-:W-:-:S04]  /*3ae0*/  FMUL.FTZ R0, R80, c[0x0][0x320] ;  /* 0x0000c80050007a20 */ /* 0x004fc80000410000 */
[----:B------:R2:W1:Y:S03]  /*3af0*/  MUFU.TANH R93, R0 ;  /* 0x00000000005d7308 */ /* 0x0004660000002400 */
[----:B------:R-:W-:Y:S08]  /*3b00*/  HMMA.16816.F32.BF16 R40, R20, R42, R28 ;  /* 0x0000002a1428723c */ /* 0x000ff0000004181c */
[----:B------:R-:W-:Y:S01]  /*3b10*/  HMMA.16816.F32.BF16 R68, R4, R58, R68 ;  /* 0x0000003a0444723c */ /* 0x000fe20000041844 */
[----:B--2---:R-:W-:-:S07]  /*3b20*/  FMUL.FTZ R0, R81, c[0x0][0x320] ;  /* 0x0000c80051007a20 */ /* 0x004fce0000410000 */
[C---:B-1----:R-:W-:Y:S01]  /*3b30*/  HMMA.16816.F32.BF16 R36, R12.reuse, R44, R64 ;  /* 0x0000002c0c24723c */ /* 0x042fe20000041840 */
[----:B------:R1:W2:Y:S07]  /*3b40*/  MUFU.TANH R92, R0 ;  /* 0x00000000005c7308 */ /* 0x0002ae0000002400 */
[----:B------:R-:W-:Y:S01]  /*3b50*/  HMMA.16816.F32.BF16 R12, R12, R46, R40 ;  /* 0x0000002e0c0c723c */ /* 0x000fe20000041828 */
[----:B-1----:R-:W-:-:S04]  /*3b60*/  FMUL.FTZ R0, R82, c[0x0][0x320] ;  /* 0x0000c80052007a20 */ /* 0x002fc80000410000 */
[----:B------:R1:W1:Y:S11]  /*3b70*/  MUFU.TANH R91, R0 ;  /* 0x00000000005b7308 */ /* 0x0002760000002400 */
[C---:B-----5:R-:W-:Y:S08]  /*3b80*/  HMMA.16816.F32.BF16 R20, R4.reuse, R32, R36 ;  /* 0x000000200414723c */ /* 0x060ff00000041824 */
        /* <DEDUP_REMOVED lines=9> */
[----:B-1----:R-:W-:Y:S02]  /*3c20*/  FMUL.FTZ R0, R79, c[0x0][0x320] ;  /* 0x0000c8004f007a20 */ /* 0x002fe40000410000 */
[----:B------:R-:W-:Y:S04]  /*3c30*/  HMMA.16816.F32.BF16 R76, R8, R58, R48 ;  /* 0x0000003a084c723c */ /* 0x000fe80000041830 */
[----:B------:R1:W1:Y:S04]  /*3c40*/  MUFU.TANH R82, R0 ;  /* 0x0000000000527308 */ /* 0x0002680000002400 */
[C---:B------:R-:W-:Y:S08]  /*3c50*/  HMMA.16816.F32.BF16 R48, R16.reuse, R44, R60 ;  /* 0x0000002c1030723c */ /* 0x040ff0000004183c */
[----:B------:R-:W-:Y:S01]  /*3c60*/  HMMA.16816.F32.BF16 R16, R16, R46, R24 ;  /* 0x0000002e1010723c */ /* 0x000fe20000041818 */
[----:B-1----:R-:W-:-:S04]  /*3c70*/  FMUL.FTZ R0, R84, c[0x0][0x320] ;  /* 0x0000c80054007a20 */ /* 0x002fc80000410000 */
[----:B------:R1:W1:Y:S11]  /*3c80*/  MUFU.TANH R81, R0 ;  /* 0x0000000000517308 */ /* 0x0002760000002400 */
[----:B------:R-:W-:Y:S01]  /*3c90*/  HMMA.16816.F32.BF16 R48, R8, R32, R48 ;  /* 0x000000200830723c */ /* 0x000fe20000041830 */
[----:B-1----:R-:W-:-:S07]  /*3ca0*/  FMUL.FTZ R0, R85, c[0x0][0x320] ;  /* 0x0000c80055007a20 */ /* 0x002fce0000410000 */
[----:B------:R-:W-:Y:S01]  /*3cb0*/  HMMA.16816.F32.BF16 R8, R8, R34, R16 ;  /* 0x000000220808723c */ /* 0x000fe20000041810 */
        /* <DEDUP_REMOVED lines=52> */
[----:B------:R1:W1:Y:S01]  /*4000*/  MUFU.TANH R20, R0 ;  /* 0x0000000000147308 */ /* 0x0002620000002400 */
[----:B------:R-:W-:Y:S06]  /*4010*/  BAR.SYNC.DEFER_BLOCKING 0x0 ;  /* 0x0000000000007b1d */ /* 0x000fec0000010000 */
[----:B------:R-:W-:Y:S05]  /*4020*/  @!P0 BRA `(.L_x_57) ;  /* 0x0000049000008947 */ /* 0x000fea0003800000 */
[----:B-1234-:R-:W-:Y:S02]  /*4030*/  IMAD.MOV.U32 R0, RZ, RZ, c[0x0][0x2b8] ;  /* 0x0000ae00ff007624 */ /* 0x01efe400078e00ff */
[----:B------:R-:W-:Y:S02]  /*4040*/  IMAD R2, R235, 0x20, R238 ;  /* 0x00000020eb027824 */ /* 0x000fe400078e02ee */
[----:B------:R-:W-:Y:S01]  /*4050*/  IMAD.MOV.U32 R200, RZ, RZ, RZ ;  /* 0x000000ffffc87224 */ /* 0x000fe200078e00ff */
[----:B------:R-:W-:-:S02]  /*4060*/  ISETP.NE.AND P0, PT, R0, 0x1, PT ;  /* 0x000000010000780c */ /* 0x000fc40003f05270 */
[----:B------:R-:W-:-:S04]  /*4070*/  IADD3 R2, R2, R105, R244 ;  /* 0x0000006902027210 */ /* 0x000fc80007ffe0f4 */
[----:B------:R-:W-:-:S05]  /*4080*/  IADD3 R2, R2, -0x30, RZ ;  /* 0xffffffd002027810 */ /* 0x000fca0007ffe0ff */
[----:B------:R-:W-:Y:S02]  /*4090*/  IMAD.MOV.U32 R0, RZ, RZ, R2 ;  /* 0x000000ffff007224 */ /* 0x000fe400078e0002 */
[----:B------:R-:W-:-:S05]  /*40a0*/  @P0 IMAD.HI.U32 R3, R2, c[0x0][0x2bc], RZ ;  /* 0x0000af0002030a27 */ /* 0x000fca00078e00ff */
[----:B------:R-:W-:-:S04]  /*40b0*/  @P0 SHF.R.U32.HI R0, RZ, c[0x0][0x2c0], R3 ;  /* 0x0000b000ff000a19 */ /* 0x000fc80000011603 */
[----:B------:R-:W-:-:S04]  /*40c0*/  @!P1 IADD3 R3, P0, R0, R242, RZ ;  /* 0x000000f200039210 */ /* 0x000fc80007f1e0ff */
[----:B------:R-:W-:Y:S02]  /*40d0*/  @!P1 LEA.HI.X.SX32 R5, R0, R248, 0x1, P0 ;  /* 0x000000f800059211 */ /* 0x000fe400000f0eff */
[----:B------:R-:W-:-:S04]  /*40e0*/  @!P1 LEA R4, P0, R3, c[0x0][0x2a0], 0x2 ;  /* 0x0000a80003049a11 */ /* 0x000fc800078010ff */
[----:B------:R-:W-:-:S05]  /*40f0*/  @!P1 LEA.HI.X R5, R3, c[0x0][0x2a4], R5, 0x2, P0 ;  /* 0x0000a90003059a11 */ /* 0x000fca00000f1405 */
[----:B------:R-:W2:Y:S01]  /*4100*/  @!P1 LDG.E R200, [R4.64] ;  /* 0x0000000604c89981 */ /* 0x000ea2000c1e1900 */
[----:B------:R-:W-:Y:S01]  /*4110*/  IMAD.MOV R0, RZ, RZ, -R0 ;  /* 0x000000ffff007224 */ /* 0x000fe200078e0a00 */
[----:B------:R-:W-:-:S03]  /*4120*/  IADD3 R11, -R238, 0x30, RZ ;  /* 0x00000030ee0b7810 */ /* 0x000fc60007ffe1ff */
[----:B------:R-:W-:Y:S01]  /*4130*/  IMAD R201, R0, c[0x0][0x2b8], R2 ;  /* 0x0000ae0000c97a24 */ /* 0x000fe200078e0202 */
[----:B------:R-:W-:-:S03]  /*4140*/  ISETP.GE.AND P6, PT, R11, 0x1, PT ;  /* 0x000000010b00780c */ /* 0x000fc60003fc6270 */
[----:B------:R-:W-:Y:S01]  /*4150*/  IMAD.WIDE.U32 R2, R201, c[0x0][0x1e0], RZ ;  /* 0x00007800c9027a25 */ /* 0x000fe200078e00ff */
[----:B------:R-:W-:-:S05]  /*4160*/  SHF.R.S32.HI R0, RZ, 0x1f, R201 ;  /* 0x0000001fff007819 */ /* 0x000fca00000114c9 */
[----:B------:R-:W-:-:S04]  /*4170*/  IMAD R0, R0, c[0x0][0x1e0], RZ ;  /* 0x0000780000007a24 */ /* 0x000fc800078e02ff */
[----:B------:R-:W-:-:S04]  /*4180*/  IMAD R0, R201, c[0x0][0x1e4], R0 ;  /* 0x00007900c9007a24 */ /* 0x000fc800078e0200 */
[----:B------:R-:W-:Y:S01]  /*4190*/  IMAD.IADD R3, R3, 0x1, R0 ;  /* 0x0000000103037824 */ /* 0x000fe200078e0200 */
[----:B--2---:R-:W-:-:S03]  /*41a0*/  SHF.R.S32.HI R0, RZ, 0x1f, R200 ;  /* 0x0000001fff007819 */ /* 0x004fc600000114c8 */
[----:B------:R-:W-:-:S04]  /*41b0*/  IMAD.WIDE.U32 R2, R200, c[0x0][0x1f0], R2 ;  /* 0x00007c00c8027a25 */ /* 0x000fc800078e0002 */
[----:B------:R-:W-:Y:S01]  /*41c0*/  IMAD R4, R0, c[0x0][0x1f0], RZ ;  /* 0x00007c0000047a24 */ /* 0x000fe200078e02ff */
[----:B------:R-:W-:-:S03]  /*41d0*/  IADD3 R0, P5, R240, R2, RZ ;  /* 0x00000002f0007210 */ /* 0x000fc60007fbe0ff */
[----:B------:R-:W-:Y:S01]  /*41e0*/  IMAD R2, R200, c[0x0][0x1f4], R4 ;  /* 0x00007d00c8027a24 */ /* 0x000fe200078e0204 */
[----:B------:R-:W-:-:S04]  /*41f0*/  LEA R10, P0, R0, c[0x0][0x1c8], 0x1 ;  /* 0x00007200000a7a11 */ /* 0x000fc800078008ff */
[----:B------:R-:W-:-:S04]  /*4200*/  IADD3.X R2, R245, R3, R2, P5, !PT ;  /* 0x00000003f5027210 */ /* 0x000fc80002ffe402 */
[----:B------:R-:W-:Y:S01]  /*4210*/  LEA.HI.X R5, R0, c[0x0][0x1cc], R2, 0x1, P0 ;  /* 0x0000730000057a11 */ /* 0x000fe200000f0c02 */
[----:B------:R-:W-:Y:S05]  /*4220*/  BRA.DIV ~URZ, `(.L_x_58) ;  /* 0x0000a3f27f007947 */ /* 0x000fea000b800000 */
[----:B------:R1:W2:Y:S02]  /*4230*/  SHFL.IDX PT, R4, R5, RZ, 0x1c1f ;  /* 0x001c1fff05047589 */ /* 0x0002a400000e0000 */
.L_x_155:
[----:B------:R-:W-:Y:S05]  /*4240*/  BRA.DIV ~URZ, `(.L_x_59) ;  /* 0x0000a4427f007947 */ /* 0x000fea000b800000 */
[----:B------:R3:W4:Y:S02]  /*4250*/  SHFL.IDX PT, R0, R10, RZ, 0x1c1f ;  /* 0x001c1fff0a007589 */ /* 0x00072400000e0000 */
.L_x_156:
[----:B------:R-:W-:Y:S01]  /*4260*/  BSSY B0, `(.L_x_60) ;  /* 0x0000011000007945 */ /* 0x000fe20003800000 */
[----:B------:R-:W-:Y:S05]  /*4270*/  @!P6 BRA `(.L_x_61) ;  /* 0x000000f00000e947 */ /* 0x000fea0003800000 */
[-C--:B----4-:R-:W-:Y:S02]  /*4280*/  LEA R8, P6, R204, R0.reuse, 0x1 ;  /* 0x00000000cc087211 */ /* 0x090fe400078c08ff */
[----:B------:R-:W-:Y:S02]  /*4290*/  SHF.R.S32.HI R14, RZ, 0x1f, R204 ;  /* 0x0000001fff0e7819 */ /* 0x000fe400000114cc */
[----:B------:R-:W-:Y:S02]  /*42a0*/  LEA R6, P5, R236, R0, 0x1 ;  /* 0x00000000ec067211 */ /* 0x000fe400078a08ff */
[----:B------:R-:W-:Y:S02]  /*42b0*/  SHF.R.S32.HI R13, RZ, 0x1f, R236 ;  /* 0x0000001fff0d7819 */ /* 0x000fe400000114ec */
[----:B------:R-:W-:-:S02]  /*42c0*/  SHF.R.S32.HI R12, RZ, 0x1f, R237 ;  /* 0x0000001fff0c7819 */ /* 0x000fc400000114ed */
[C---:B------:R-:W-:Y:S02]  /*42d0*/  LEA R2, P0, R237.reuse, R0, 0x1 ;  /* 0x00000000ed027211 */ /* 0x040fe400078008ff */
[-C--:B--2---:R-:W-:Y:S02]  /*42e0*/  LEA.HI.X R9, R204, R4.reuse, R14, 0x1, P6 ;  /* 0x00000004cc097211 */ /* 0x084fe400030f0c0e */
[-C--:B------:R-:W-:Y:S02]  /*42f0*/  LEA.HI.X R7, R236, R4.reuse, R13, 0x1, P5 ;  /* 0x00000004ec077211 */ /* 0x080fe400028f0c0d */
[----:B------:R-:W-:Y:S01]  /*4300*/  LEA.HI.X R3, R237, R4, R12, 0x1, P0 ;  /* 0x00000004ed037211 */ /* 0x000fe200000f0c0c */
[----:B------:R-:W-:Y:S01]  /*4310*/  @!PT LDS RZ, [RZ] ;  /* 0x00000000fffff984 */ /* 0x000fe20000000800 */
[----:B------:R-:W-:Y:S01]  /*4320*/  @!PT LDS RZ, [RZ] ;  /* 0x00000000fffff984 */ /* 0x000fe20000000800 */
[----:B------:R-:W-:Y:S01]  /*4330*/  @!PT LDS RZ, [RZ] ;  /* 0x00000000fffff984 */ /* 0x000fe20000000800 */
[----:B------:R2:W-:Y:S04]  /*4340*/  LDGSTS.E.BYPASS.LTC128B.128 [R192+0x3c80], [R8.64], !P4 ;  /* 0x03c8000008c07fae */ /* 0x0005e8000e101d46 */
[----:B------:R2:W-:Y:S04]  /*4350*/  LDGSTS.E.BYPASS.LTC128B.128 [R192+0x4880], [R6.64], !P3 ;  /* 0x0488000006c07fae */ /* 0x0005e8000d901d46 */
[----:B------:R2:W-:Y:S02]  /*4360*/  LDGSTS.E.BYPASS.LTC128B.128 [R192+0x5480], [R2.64], !P2 ;  /* 0x0548000002c07fae */ /* 0x0005e4000d101d46 */
.L_x_61:
[----:B------:R-:W-:Y:S05]  /*4370*/  BSYNC B0 ;  /* 0x0000000000007941 */ /* 0x000fea0003800000 */
.L_x_60:
[----:B------:R-:W-:Y:S01]  /*4380*/  ISETP.GE.AND P0, PT, R11, 0x21, PT ;  /* 0x000000210b00780c */ /* 0x000fe20003f06270 */
[----:B------:R-:W-:Y:S06]  /*4390*/  BRA.DIV ~URZ, `(.L_x_62) ;  /* 0x0000a3627f007947 */ /* 0x000fec000b800000 */
[----:B--2---:R2:W1:Y:S04]  /*43a0*/  SHFL.IDX PT, R4, R5, 0x1, 0x1c1f ;  /* 0x003c1f0005047f89 */ /* 0x00446800000e0000 */
[----:B----4-:R2:W4:Y:S02]  /*43b0*/  SHFL.IDX PT, R0, R10, 0x1, 0x1c1f ;  /* 0x003c1f000a007f89 */ /* 0x01052400000e0000 */
.L_x_157:
[----:B------:R-:W-:Y:S05]  /*43c0*/  @!P0 BRA `(.L_x_57) ;  /* 0x000000f000008947 */ /* 0x000fea0003800000 */
[----:B----4-:R-:W-:Y:S02]  /*43d0*/  LEA R8, P6, R204, R0, 0x1 ;  /* 0x00000000cc087211 */ /* 0x010fe400078c08ff */
[----:B------:R-:W-:-:S02]  /*43e0*/  SHF.R.S32.HI R11, RZ, 0x1f, R204 ;  /* 0x0000001fff0b7819 */ /* 0x000fc400000114cc */
[-C--:B------:R-:W-:Y:S02]  /*43f0*/  LEA R6, P5, R236, R0.reuse, 0x1 ;  /* 0x00000000ec067211 */ /* 0x080fe400078a08ff */
[----:B--23--:R-:W-:Y:S02]  /*4400*/  SHF.R.S32.HI R10, RZ, 0x1f, R236 ;  /* 0x0000001fff0a7819 */ /* 0x00cfe400000114ec */
[----:B-1----:R-:W-:Y:S02]  /*4410*/  SHF.R.S32.HI R5, RZ, 0x1f, R237 ;  /* 0x0000001fff057819 */ /* 0x002fe400000114ed */
[----:B------:R-:W-:Y:S02]  /*4420*/  LEA R2, P0, R237, R0, 0x1 ;  /* 0x00000000ed027211 */ /* 0x000fe400078008ff */
[-C--:B------:R-:W-:Y:S02]  /*4430*/  LEA.HI.X R9, R204, R4.reuse, R11, 0x1, P6 ;  /* 0x00000004cc097211 */ /* 0x080fe400030f0c0b */
[----:B------:R-:W-:-:S02]  /*4440*/  LEA.HI.X R7, R236, R4, R10, 0x1, P5 ;  /* 0x00000004ec077211 */ /* 0x000fc400028f0c0a */
[----:B------:R-:W-:Y:S01]  /*4450*/  LEA.HI.X R3, R237, R4, R5, 0x1, P0 ;  /* 0x00000004ed037211 */ /* 0x000fe200000f0c05 */
[----:B------:R-:W-:Y:S01]  /*4460*/  @!PT LDS RZ, [RZ] ;  /* 0x00000000fffff984 */ /* 0x000fe20000000800 */
[----:B------:R-:W-:Y:S01]  /*4470*/  @!PT LDS RZ, [RZ] ;  /* 0x00000000fffff984 */ /* 0x000fe20000000800 */
[----:B------:R-:W-:Y:S01]  /*4480*/  @!PT LDS RZ, [RZ] ;  /* 0x00000000fffff984 */ /* 0x000fe20000000800 */
[----:B------:R1:W-:Y:S04]  /*4490*/  LDGSTS.E.BYPASS.LTC128B.128 [R192+0x4480], [R8.64], !P4 ;  /* 0x0448000008c07fae */ /* 0x0003e8000e101d46 */
[----:B------:R1:W-:Y:S04]  /*44a0*/  LDGSTS.E.BYPASS.LTC128B.128 [R192+0x5080], [R6.64], !P3 ;  /* 0x0508000006c07fae */ /* 0x0003e8000d901d46 */
[----:B------:R1:W-:Y:S02]  /*44b0*/  LDGSTS.E.BYPASS.LTC128B.128 [R192+0x5c80], [R2.64], !P2 ;  /* 0x05c8000002c07fae */ /* 0x0003e4000d101d46 */
.L_x_57:
[----:B--234-:R-:W-:Y:S05]  /*44c0*/  BSYNC B1 ;  /* 0x0000000000017941 */ /* 0x01cfea0003800000 */
.L_x_56:
[----:B-1----:R-:W2:Y:S04]  /*44d0*/  LDL R0, [R1+0x4c] ;  /* 0x00004c0001007983 */ /* 0x002ea80000100800 */
[----:B------:R-:W0:Y:S01]  /*44e0*/  LDGDEPBAR ;  /* 0x00000000000079af */ /* 0x000e220000000000 */
[----:B--2---:R-:W-:-:S05]  /*44f0*/  IMAD.IADD R0, R104, 0x1, -R0 ;  /* 0x0000000168007824 */ /* 0x004fca00078e0a00 */
[C---:B------:R-:W-:Y:S02]  /*4500*/  ISETP.GT.AND P0, PT, R0.reuse, 0x9, PT ;  /* 0x000000090000780c */ /* 0x040fe40003f04270 */
[C---:B------:R-:W-:Y:S02]  /*4510*/  ISETP.GT.AND P6, PT, R0.reuse, RZ, PT ;  /* 0x000000ff0000720c */ /* 0x040fe40003fc4270 */
[C---:B------:R-:W-:Y:S02]  /*4520*/  ISETP.GT.AND P5, PT, R0.reuse, 0x1, PT ;  /* 0x000000010000780c */ /* 0x040fe40003fa4270 */
[----:B------:R-:W-:Y:S02]  /*4530*/  ISETP.GT.AND P2, PT, R0, 0x8, PT ;  /* 0x000000080000780c */ /* 0x000fe40003f44270 */
[----:B------:R-:W-:Y:S02]  /*4540*/  FSEL R42, R89, -INF , P0 ;  /* 0xff800000592a7808 */ /* 0x000fe40000000000 */
[----:B------:R-:W-:-:S02]  /*4550*/  FSEL R30, R92, -INF , P0 ;  /* 0xff8000005c1e7808 */ /* 0x000fc40000000000 */
[----:B------:R-:W-:Y:S02]  /*4560*/  FSEL R22, R94, -INF , P0 ;  /* 0xff8000005e167808 */ /* 0x000fe40000000000 */
[----:B------:R-:W-:Y:S02]  /*4570*/  FSEL R13, R96, -INF , P0 ;  /* 0xff800000600d7808 */ /* 0x000fe40000000000 */
[----:B------:R-:W-:Y:S02]  /*4580*/  FSEL R34, R99, -INF , P6 ;  /* 0xff80000063227808 */ /* 0x000fe40003000000 */
[----:B------:R-:W-:Y:S02]  /*4590*/  FSEL R26, R101, -INF , P6 ;  /* 0xff800000651a7808 */ /* 0x000fe40003000000 */
        /* <DEDUP_REMOVED lines=10> */
[C---:B------:R-:W-:Y:S02]  /*4640*/  ISETP.GT.AND P0, PT, R0.reuse, 0x19, PT ;  /* 0x000000190000780c */ /* 0x040fe40003f04270 */
[C---:B------:R-:W-:Y:S02]  /*4650*/  ISETP.GT.AND P6, PT, R0.reuse, 0x10, PT ;  /* 0x000000100000780c */ /* 0x040fe40003fc4270 */
[C---:B------:R-:W-:Y:S02]  /*4660*/  ISETP.GT.AND P5, PT, R0.reuse, 0x11, PT ;  /* 0x000000110000780c */ /* 0x040fe40003fa4270 */
[----:B------:R-:W-:-:S02]  /*4670*/  ISETP.GT.AND P2, PT, R0, 0x18, PT ;  /* 0x000000180000780c */ /* 0x000fc40003f44270 */
        /* <DEDUP_REMOVED lines=16> */
[C---:B------:R-:W-:Y:S02]  /*4780*/  ISETP.GT.AND P6, PT, R0.reuse, 0x20, PT ;  /* 0x000000200000780c */ /* 0x040fe40003fc4270 */
[----:B------:R-:W-:-:S02]  /*4790*/  ISETP.GT.AND P5, PT, R0, 0x21, PT ;  /* 0x000000210000780c */ /* 0x000fc40003fa4270 */
[C---:B------:R-:W-:Y:S02]  /*47a0*/  ISETP.GT.AND P2, PT, R0.reuse, 0x28, PT ;  /* 0x000000280000780c */ /* 0x040fe40003f44270 */
[----:B------:R-:W-:Y:S02]  /*47b0*/  ISETP.GT.AND P0, PT, R0, 0x29, PT ;  /* 0x000000290000780c */ /* 0x000fe40003f04270 */
[----:B------:R-:W-:Y:S02]  /*47c0*/  FMNMX.FTZ R0, R10, R11, !PT ;  /* 0x0000000b0a007209 */ /* 0x000fe40007810000 */
[----:B------:R-:W-:Y:S02]  /*47d0*/  FMNMX.FTZ R2, R17, R18, !PT ;  /* 0x0000001211027209 */ /* 0x000fe40007810000 */
[----:B------:R-:W-:Y:S02]  /*47e0*/  FMNMX.FTZ R3, R26, R27, !PT ;  /* 0x0000001b1a037209 */ /* 0x000fe40007810000 */
[----:B------:R-:W-:-:S02]  /*47f0*/  FMNMX.FTZ R4, R34, R40, !PT ;  /* 0x0000002822047209 */ /* 0x000fc40007810000 */
[----:B------:R-:W-:Y:S02]  /*4800*/  FMNMX.FTZ R0, R12, R0, !PT ;  /* 0x000000000c007209 */ /* 0x000fe40007810000 */
[----:B------:R-:W-:Y:S02]  /*4810*/  FMNMX.FTZ R2, R21, R2, !PT ;  /* 0x0000000215027209 */ /* 0x000fe40007810000 */
        /* <DEDUP_REMOVED lines=18> */
[----:B------:R-:W-:Y:S02]  /*4940*/  FSEL R133, R51, -INF , P6 ;  /* 0xff80000033857808 */ /* 0x000fe40003000000 */
[----:B------:R-:W-:Y:S02]  /*4950*/  FSEL R131, R53, -INF , P6 ;  /* 0xff80000035837808 */ /* 0x000fe40003000000 */
[----:B------:R-:W-:Y:S02]  /*4960*/  FSEL R127, R55, -INF , P6 ;  /* 0xff800000377f7808 */ /* 0x000fe40003000000 */
[----:B------:R-:W-:-:S02]  /*4970*/  FSEL R123, R57, -INF , P6 ;  /* 0xff800000397b7808 */ /* 0x000fc40003000000 */
[----:B------:R-:W-:Y:S02]  /*4980*/  FMNMX.FTZ R0, R19, R0, !PT ;  /* 0x0000000013007209 */ /* 0x000fe40007810000 */
[----:B------:R-:W-:Y:S02]  /*4990*/  FMNMX.FTZ R2, R28, R2, !PT ;  /* 0x000000021c027209 */ /* 0x000fe40007810000 */
[----:B------:R-:W-:Y:S02]  /*49a0*/  FMNMX.FTZ R3, R35, R3, !PT ;  /* 0x0000000323037209 */ /* 0x000fe40007810000 */
[----:B------:R-:W-:Y:S02]  /*49b0*/  FMNMX.FTZ R4, R50, R4, !PT ;  /* 0x0000000432047209 */ /* 0x000fe40007810000 */
[----:B------:R-:W-:Y:S02]  /*49c0*/  FSEL R132, R49, -INF , P5 ;  /* 0xff80000031847808 */ /* 0x000fe40002800000 */
[----:B------:R-:W-:-:S02]  /*49d0*/  FSEL R129, R52, -INF , P5 ;  /* 0xff80000034817808 */ /* 0x000fc40002800000 */
[----:B------:R-:W-:Y:S02]  /*49e0*/  FSEL R125, R54, -INF , P5 ;  /* 0xff800000367d7808 */ /* 0x000fe40002800000 */
[----:B------:R-:W-:Y:S02]  /*49f0*/  FSEL R121, R56, -INF , P5 ;  /* 0xff80000038797808 */ /* 0x000fe40002800000 */
[----:B------:R-:W-:Y:S02]  /*4a00*/  FMNMX.FTZ R0, R123, R0, !PT ;  /* 0x000000007b007209 */ /* 0x000fe40007810000 */
[----:B------:R-:W-:Y:S02]  /*4a10*/  FMNMX.FTZ R2, R127, R2, !PT ;  /* 0x000000027f027209 */ /* 0x000fe40007810000 */
[----:B------:R-:W-:Y:S02]  /*4a20*/  FMNMX.FTZ R3, R131, R3, !PT ;  /* 0x0000000383037209 */ /* 0x000fe40007810000 */
[----:B------:R-:W-:-:S02]  /*4a30*/  FMNMX.FTZ R4, R133, R4, !PT ;  /* 0x0000000485047209 */ /* 0x000fc40007810000 */
[----:B------:R-:W-:Y:S02]  /*4a40*/  FSEL R130, R36, -INF , P2 ;  /* 0xff80000024827808 */ /* 0x000fe40001000000 */
[----:B------:R-:W-:Y:S02]  /*4a50*/  FSEL R126, R38, -INF , P2 ;  /* 0xff800000267e7808 */ /* 0x000fe40001000000 */
[----:B------:R-:W-:Y:S02]  /*4a60*/  FSEL R122, R46, -INF , P2 ;  /* 0xff8000002e7a7808 */ /* 0x000fe40001000000 */
[----:B------:R-:W-:Y:S02]  /*4a70*/  FSEL R105, R48, -INF , P2 ;  /* 0xff80000030697808 */ /* 0x000fe40001000000 */
        /* <DEDUP_REMOVED lines=12> */
[----:B------:R-:W-:Y:S02]  /*4b40*/  FMNMX.FTZ R0, R100, R0, !PT ;  /* 0x0000000064007209 */ /* 0x000fe40007810000 */
[----:B------:R-:W-:-:S02]  /*4b50*/  FMNMX.FTZ R5, R120, R2, !PT ;  /* 0x0000000278057209 */ /* 0x000fc40007810000 */
[----:B------:R-:W-:Y:S02]  /*4b60*/  FMNMX.FTZ R6, R124, R3, !PT ;  /* 0x000000037c067209 */ /* 0x000fe40007810000 */
[----:B------:R-:W-:Y:S01]  /*4b70*/  FMNMX.FTZ R7, R128, R4, !PT ;  /* 0x0000000480077209 */ /* 0x000fe20007810000 */
[----:B------:R-:W-:Y:S05]  /*4b80*/  BRA.DIV ~URZ, `(.L_x_63) ;  /* 0x00009c427f007947 */ /* 0x000fea000b800000 */
[----:B------:R1:W2:Y:S02]  /*4b90*/  SHFL.BFLY PT, R2, R0, 0x2, 0x1f ;  /* 0x0c401f0000027f89 */ /* 0x0002a400000e0000 */
.L_x_158:
[----:B--2---:R-:W-:Y:S01]  /*4ba0*/  FMNMX.FTZ R4, R0, R2, !PT ;  /* 0x0000000200047209 */ /* 0x004fe20007810000 */
[----:B------:R-:W-:Y:S05]  /*4bb0*/  BRA.DIV ~URZ, `(.L_x_64) ;  /* 0x00009c727f007947 */ /* 0x000fea000b800000 */
[----:B-1----:R-:W1:Y:S04]  /*4bc0*/  SHFL.BFLY PT, R0, R5, 0x2, 0x1f ;  /* 0x0c401f0005007f89 */ /* 0x002e6800000e0000 */
[----:B------:R-:W2:Y:S04]  /*4bd0*/  SHFL.BFLY PT, R2, R6, 0x2, 0x1f ;  /* 0x0c401f0006027f89 */ /* 0x000ea800000e0000 */
[----:B------:R-:W3:Y:S04]  /*4be0*/  SHFL.BFLY PT, R8, R7, 0x2, 0x1f ;  /* 0x0c401f0007087f89 */ /* 0x000ee800000e0000 */
[----:B------:R-:W4:Y:S01]  /*4bf0*/  SHFL.BFLY PT, R3, R4, 0x1, 0x1f ;  /* 0x0c201f0004037f89 */ /* 0x000f2200000e0000 */
[----:B-1----:R-:W-:-:S02]  /*4c00*/  FMNMX.FTZ R0, R5, R0, !PT ;  /* 0x0000000005007209 */ /* 0x002fc40007810000 */
[----:B--2---:R-:W-:-:S03]  /*4c10*/  FMNMX.FTZ R2, R6, R2, !PT ;  /* 0x0000000206027209 */ /* 0x004fc60007810000 */
[----:B------:R-:W1:Y:S01]  /*4c20*/  SHFL.BFLY PT, R5, R0, 0x1, 0x1f ;  /* 0x0c201f0000057f89 */ /* 0x000e6200000e0000 */
[----:B---3--:R-:W-:-:S03]  /*4c30*/  FMNMX.FTZ R7, R7, R8, !PT ;  /* 0x0000000807077209 */ /* 0x008fc60007810000 */
[----:B------:R-:W2:Y:S01]  /*4c40*/  SHFL.BFLY PT, R6, R2, 0x1, 0x1f ;  /* 0x0c201f0002067f89 */ /* 0x000ea200000e0000 */
[----:B----4-:R-:W-:-:S03]  /*4c50*/  FMNMX.FTZ R104, R4, R3, !PT ;  /* 0x0000000304687209 */ /* 0x010fc60007810000 */
[----:B------:R3:W4:Y:S01]  /*4c60*/  SHFL.BFLY PT, R9, R7, 0x1, 0x1f ;  /* 0x0c201f0007097f89 */ /* 0x00072200000e0000 */
[----:B-1----:R-:W-:Y:S02]  /*4c70*/  FMNMX.FTZ R103, R0, R5, !PT ;  /* 0x0000000500677209 */ /* 0x002fe40007810000 */
[----:B--2---:R-:W-:Y:S02]  /*4c80*/  FMNMX.FTZ R102, R2, R6, !PT ;  /* 0x0000000602667209 */ /* 0x004fe40007810000 */
.L_x_159:
[C---:B------:R-:W-:Y:S01]  /*4c90*/  FMUL.FTZ R0, R104.reuse, c[0x0][0x2d0] ;  /* 0x0000b40068007a20 */ /* 0x040fe20000410000 */
[----:B------:R-:W-:Y:S01]  /*4ca0*/  FSETP.NEU.FTZ.AND P0, PT, R104, -INF , PT ;  /* 0xff8000006800780b */ /* 0x000fe20003f1d000 */
[----:B------:R-:W-:Y:S01]  /*4cb0*/  FMUL.FTZ R3, R103, c[0x0][0x2d0] ;  /* 0x0000b40067037a20 */ /* 0x000fe20000410000 */
[----:B----4-:R-:W-:Y:S01]  /*4cc0*/  FMNMX.FTZ R101, R9, R7, !PT ;  /* 0x0000000709657209 */ /* 0x010fe20007810000 */
[----:B------:R-:W-:Y:S01]  /*4cd0*/  WARPSYNC 0xffffffff ;  /* 0xffffffff00007948 */ /* 0x000fe20003800000 */
[----:B------:R-:W-:Y:S01]  /*4ce0*/  FSEL R20, R0, RZ, P0 ;  /* 0x000000ff00147208 */ /* 0x000fe20000000000 */
[----:B------:R-:W-:Y:S01]  /*4cf0*/  LDSM.16.MT88.4 R36, [R107] ;  /* 0x000000006b24783b */ /* 0x000fe20000004200 */
[----:B------:R-:W-:-:S02]  /*4d00*/  FSETP.NEU.FTZ.AND P0, PT, R103, -INF , PT ;  /* 0xff8000006700780b */ /* 0x000fc40003f1d000 */
[----:B------:R-:W-:Y:S01]  /*4d10*/  IADD3 R209, R209, -0x2, RZ ;  /* 0xfffffffed1d17810 */ /* 0x000fe20007ffe0ff */
[--C-:B------:R-:W-:Y:S01]  /*4d20*/  FFMA.FTZ R0, R10, c[0x0][0x2d0], -R20.reuse ;  /* 0x0000b4000a007a23 */ /* 0x100fe20000010814 */
[----:B------:R-:W-:Y:S01]  /*4d30*/  FSEL R3, R3, RZ, P0 ;  /* 0x000000ff03037208 */ /* 0x000fe20000000000 */
[----:B------:R-:W-:Y:S01]  /*4d40*/  FFMA.FTZ R2, R16, c[0x0][0x2d0], -R20 ;  /* 0x0000b40010027a23 */ /* 0x000fe20000010814 */
[----:B------:R-:W-:Y:S01]  /*4d50*/  FSETP.NEU.FTZ.AND P0, PT, R102, -INF , PT ;  /* 0xff8000006600780b */ /* 0x000fe20003f1d000 */
[----:B------:R1:W-:Y:S01]  /*4d60*/  MUFU.EX2 R147, R0 ;  /* 0x0000000000937308 */ /* 0x0003e20000000800 */
[----:B------:R-:W-:Y:S01]  /*4d70*/  LDSM.16.MT88.4 R60, [R180+0xc00] ;  /* 0x000c0000b43c783b */ /* 0x000fe20000004200 */
[----:B------:R-:W-:-:S03]  /*4d80*/  FFMA.FTZ R4, R25, c[0x0][0x2d0], -R3 ;  /* 0x0000b40019047a23 */ /* 0x000fc60000010803 */
[----:B------:R-:W-:Y:S03]  /*4d90*/  LDSM.16.MT88.4 R56, [R107+0x1800] ;  /* 0x001800006b38783b */ /* 0x000fe60000004200 */
[----:B------:R2:W-:Y:S01]  /*4da0*/  MUFU.EX2 R223, R2 ;  /* 0x0000000200df7308 */ /* 0x0005e20000000800 */
[----:B------:R-:W4:Y:S04]  /*4db0*/  LDSM.16.MT88.4 R52, [R180+0x1800] ;  /* 0x00180000b434783b */ /* 0x000f280000004200 */
[----:B------:R-:W5:Y:S01]  /*4dc0*/  LDSM.16.MT88.4 R64, [R107+0xc00] ;  /* 0x000c00006b40783b */ /* 0x000f620000004200 */
[----:B-1----:R-:W-:Y:S02]  /*4dd0*/  FFMA.FTZ R0, R11, c[0x0][0x2d0], -R20 ;  /* 0x0000b4000b007a23 */ /* 0x002fe40000010814 */
[----:B------:R1:W-:Y:S01]  /*4de0*/  MUFU.EX2 R218, R4 ;  /* 0x0000000400da7308 */ /* 0x0003e20000000800 */
[----:B------:R-:W3:Y:S04]  /*4df0*/  LDSM.16.MT88.4 R68, [R180] ;  /* 0x00000000b444783b */ /* 0x000ee80000004200 */
[----:B------:R-:W-:Y:S01]  /*4e00*/  LDSM.16.MT88.4 R136, [R107+0x800] ;  /* 0x000800006b88783b */ /* 0x000fe20000004200 */
[----:B--2---:R-:W-:-:S02]  /*4e10*/  FMUL.FTZ R2, R102, c[0x0][0x2d0] ;  /* 0x0000b40066027a20 */ /* 0x004fc40000410000 */
[----:B------:R2:W2:Y:S01]  /*4e20*/  MUFU.EX2 R146, R0 ;  /* 0x0000000000927308 */ /* 0x0004a20000000800 */
[----:B------:R-:W-:Y:S02]  /*4e30*/  LDSM.16.MT88.4 R152, [R107+0x1400] ;  /* 0x001400006b98783b */ /* 0x000fe40000004200 */
[----:B------:R-:W-:Y:S02]  /*4e40*/  FSEL R2, R2, RZ, P0 ;  /* 0x000000ff02027208 */ /* 0x000fe40000000000 */
[----:B------:R-:W-:-:S03]  /*4e50*/  FSETP.NEU.FTZ.AND P0, PT, R101, -INF , PT ;  /* 0xff8000006500780b */ /* 0x000fc60003f1d000 */
[----:B-1----:R-:W-:-:S04]  /*4e60*/  FFMA.FTZ R4, R33, c[0x0][0x2d0], -R2 ;  /* 0x0000b40021047a23 */ /* 0x002fc80000010802 */
[----:B------:R1:W-:Y:S01]  /*4e70*/  MUFU.EX2 R211, R4 ;  /* 0x0000000400d37308 */ /* 0x0003e20000000800 */
[----:B--2---:R-:W-:Y:S01]  /*4e80*/  FFMA.FTZ R0, R12, c[0x0][0x2d0], -R20 ;  /* 0x0000b4000c007a23 */ /* 0x004fe20000010814 */
[----:B------:R-:W-:-:S06]  /*4e90*/  F2FP.BF16.PACK_AB R16, R146, R147 ;  /* 0x000000939210723e */ /* 0x000fcc00000010ff */
[----:B------:R2:W-:Y:S01]  /*4ea0*/  MUFU.EX2 R194, R0 ;  /* 0x0000000000c27308 */ /* 0x0005e20000000800 */
[----:B-1----:R-:W-:-:S07]  /*4eb0*/  FFMA.FTZ R4, R35, c[0x0][0x2d0], -R2 ;  /* 0x0000b40023047a23 */ /* 0x002fce0000010802 */
[----:B------:R-:W1:Y:S01]  /*4ec0*/  MUFU.EX2 R213, R4 ;  /* 0x0000000400d57308 */ /* 0x000e620000000800 */
[----:B--2---:R-:W-:-:S07]  /*4ed0*/  FFMA.FTZ R0, R13, c[0x0][0x2d0], -R20 ;  /* 0x0000b4000d007a23 */ /* 0x004fce0000010814 */
[----:B------:R2:W-:Y:S01]  /*4ee0*/  MUFU.EX2 R220, R0 ;  /* 0x0000000000dc7308 */ /* 0x0005e20000000800 */
[----:B-1----:R-:W-:Y:S01]  /*4ef0*/  F2FP.BF16.PACK_AB R6, R213, R211 ;  /* 0x000000d3d506723e */ /* 0x002fe200000010ff */
[----:B--2---:R-:W-:-:S06]  /*4f00*/  FFMA.FTZ R0, R14, c[0x0][0x2d0], -R20 ;  /* 0x0000b4000e007a23 */ /* 0x004fcc0000010814 */
[----:B------:R1:W-:Y:S02]  /*4f10*/  MUFU.EX2 R221, R0 ;  /* 0x0000000000dd7308 */ /* 0x0003e40000000800 */
[----:B-1----:R-:W-:-:S06]  /*4f20*/  FFMA.FTZ R0, R15, c[0x0][0x2d0], -R20 ;  /* 0x0000b4000f007a23 */ /* 0x002fcc0000010814 */
[----:B------:R1:W2:Y:S02]  /*4f30*/  MUFU.EX2 R222, R0 ;  /* 0x0000000000de7308 */ /* 0x0002a40000000800 */
[----:B-1----:R-:W-:Y:S01]  /*4f40*/  FFMA.FTZ R0, R19, c[0x0][0x2d0], -R20 ;  /* 0x0000b40013007a23 */ /* 0x002fe20000010814 */
[----:B--2---:R-:W-:-:S05]  /*4f50*/  F2FP.BF16.PACK_AB R8, R222, R221 ;  /* 0x000000ddde08723e */ /* 0x004fca00000010ff */
[----:B------:R1:W2:Y:S02]  /*4f60*/  MUFU.EX2 R224, R0 ;  /* 0x0000000000e07308 */ /* 0x0002a40000000800 */
[----:B-1----:R-:W-:Y:S01]  /*4f70*/  FFMA.FTZ R0, R17, c[0x0][0x2d0], -R3 ;  /* 0x0000b40011007a23 */ /* 0x002fe20000010803 */
[----:B--2---:R-:W-:-:S05]  /*4f80*/  F2FP.BF16.PACK_AB R10, R224, R223 ;  /* 0x000000dfe00a723e */ /* 0x004fca00000010ff */
[----:B------:R1:W-:Y:S02]  /*4f90*/  MUFU.EX2 R145, R0 ;  /* 0x0000000000917308 */ /* 0x0003e40000000800 */
[----:B-1----:R-:W-:Y:S01]  /*4fa0*/  FFMA.FTZ R0, R18, c[0x0][0x2d0], -R3 ;  /* 0x0000b40012007a23 */ /* 0x002fe20000010803 */
[----:B------:R-:W-:-:S05]  /*4fb0*/  F2FP.BF16.PACK_AB R18, R220, R194 ;  /* 0x000000c2dc12723e */ /* 0x000fca00000010ff */
[----:B------:R1:W2:Y:S02]  /*4fc0*/  MUFU.EX2 R144, R0 ;  /* 0x0000000000907308 */ /* 0x0002a40000000800 */
[----:B-1----:R-:W-:Y:S01]  /*4fd0*/  FFMA.FTZ R0, R21, c[0x0][0x2d0], -R3 ;  /* 0x0000b40015007a23 */ /* 0x002fe20000010803 */
[----:B--2---:R-:W-:-:S05]  /*4fe0*/  F2FP.BF16.PACK_AB R17, R144, R145 ;  /* 0x000000919011723e */ /* 0x004fca00000010ff */
[----:B------:R1:W-:Y:S02]  /*4ff0*/  MUFU.EX2 R193, R0 ;  /* 0x0000000000c17308 */ /* 0x0003e40000000800 */
[----:B-1----:R-:W-:-:S06]  /*5000*/  FFMA.FTZ R0, R22, c[0x0][0x2d0], -R3 ;  /* 0x0000b40016007a23 */ /* 0x002fcc0000010803 */
[----:B------:R1:W2:Y:S02]  /*5010*/  MUFU.EX2 R215, R0 ;  /* 0x0000000000d77308 */ /* 0x0002a40000000800 */
[----:B-1----:R-:W-:Y:S01]  /*5020*/  FFMA.FTZ R0, R23, c[0x0][0x2d0], -R3 ;  /* 0x0000b40017007a23 */ /* 0x002fe20000010803 */
[----:B--2---:R-:W-:-:S05]  /*5030*/  F2FP.BF16.PACK_AB R19, R215, R193 ;  /* 0x000000c1d713723e */ /* 0x004fca00000010ff */
[----:B------:R1:W-:Y:S02]  /*5040*/  MUFU.EX2 R216, R0 ;  /* 0x0000000000d87308 */ /* 0x0003e40000000800 */
[C---:B----4-:R-:W-:Y:S08]  /*5050*/  HMMA.16816.F32.BF16 R76, R16.reuse, R52, RZ ;  /* 0x00000034104c723c */ /* 0x050ff000000418ff */
[----:B-----5:R-:W-:Y:S01]  /*5060*/  HMMA.16816.F32.BF16 R112, R16, R64, RZ ;  /* 0x000000401070723c */ /* 0x020fe200000418ff */
[----:B-1----:R-:W-:-:S04]  /*5070*/  FFMA.FTZ R0, R24, c[0x0][0x2d0], -R3 ;  /* 0x0000b40018007a23 */ /* 0x002fc80000010803 */
[----:B------:R1:W2:Y:S03]  /*5080*/  MUFU.EX2 R217, R0 ;  /* 0x0000000000d97308 */ /* 0x0002a60000000800 */
[C---:B---3--:R-:W-:Y:S08]  /*5090*/  HMMA.16816.F32.BF16 R116, R16.reuse, R68, RZ ;  /* 0x000000441074723c */ /* 0x048ff000000418ff */
[----:B------:R-:W-:Y:S01]  /*50a0*/  HMMA.16816.F32.BF16 R108, R16, R60, RZ ;  /* 0x0000003c106c723c */ /* 0x000fe200000418ff */
[----:B-1----:R-:W-:Y:S01]  /*50b0*/  FFMA.FTZ R0, R28, c[0x0][0x2d0], -R3 ;  /* 0x0000b4001c007a23 */ /* 0x002fe20000010803 */
[----:B--2---:R-:W-:-:S06]  /*50c0*/  F2FP.BF16.PACK_AB R9, R217, R216 ;  /* 0x000000d8d909723e */ /* 0x004fcc00000010ff */
[----:B------:R-:W-:Y:S01]  /*50d0*/  HMMA.16816.F32.BF16 R96, R16, R56, RZ ;  /* 0x000000381060723c */ /* 0x000fe200000418ff */
        /* <DEDUP_REMOVED lines=9> */
[----:B-1----:R-:W-:-:S06]  /*5170*/  FFMA.FTZ R0, R30, c[0x0][0x2d0], -R2 ;  /* 0x0000b4001e007a23 */ /* 0x002fcc0000010802 */
[----:B------:R1:W2:Y:S02]  /*5180*/  MUFU.EX2 R207, R0 ;  /* 0x0000000000cf7308 */ /* 0x0002a40000000800 */
[--C-:B-1----:R-:W-:Y:S01]  /*5190*/  FFMA.FTZ R0, R31, c[0x0][0x2d0], -R2.reuse ;  /* 0x0000b4001f007a23 */ /* 0x102fe20000010802 */
[----:B--2---:R-:W-:Y:S01]  /*51a0*/  F2FP.BF16.PACK_AB R14, R207, R206 ;  /* 0x000000cecf0e723e */ /* 0x004fe200000010ff */
[----:B------:R-:W1:Y:S04]  /*51b0*/  LDSM.16.MT88.4 R28, [R107+0x400] ;  /* 0x000400006b1c783b */ /* 0x000e680000004200 */
[----:B------:R2:W-:Y:S02]  /*51c0*/  MUFU.EX2 R208, R0 ;  /* 0x0000000000d07308 */ /* 0x0005e40000000800 */
[----:B--2---:R-:W-:-:S06]  /*51d0*/  FFMA.FTZ R0, R32, c[0x0][0x2d0], -R2 ;  /* 0x0000b40020007a23 */ /* 0x004fcc0000010802 */
[----:B------:R2:W-:Y:S02]  /*51e0*/  MUFU.EX2 R210, R0 ;  /* 0x0000000000d27308 */ /* 0x0005e40000000800 */
[----:B--2---:R-:W-:-:S05]  /*51f0*/  FMUL.FTZ R0, R101, c[0x0][0x2d0] ;  /* 0x0000b40065007a20 */ /* 0x004fca0000410000 */
[----:B------:R-:W-:Y:S02]  /*5200*/  FSEL R0, R0, RZ, P0 ;  /* 0x000000ff00007208 */ /* 0x000fe40000000000 */
[----:B------:R-:W-:-:S03]  /*5210*/  ISETP.GE.AND P0, PT, R209, R239, PT ;  /* 0x000000efd100720c */ /* 0x000fc60003f06270 */
[--C-:B------:R-:W-:Y:S02]  /*5220*/  FFMA.FTZ R4, R34, c[0x0][0x2d0], -R0.reuse ;  /* 0x0000b40022047a23 */ /* 0x100fe40000010800 */
[----:B------:R-:W-:Y:S02]  /*5230*/  HMMA.16816.F32.BF16 R32, R16, R36, RZ ;  /* 0x000000241020723c */ /* 0x000fe400000418ff */
[----:B------:R2:W-:Y:S02]  /*5240*/  MUFU.EX2 R197, R4 ;  /* 0x0000000400c57308 */ /* 0x0005e40000000800 */
[----:B--2---:R-:W-:-:S06]  /*5250*/  FFMA.FTZ R4, R40, c[0x0][0x2d0], -R0 ;  /* 0x0000b40028047a23 */ /* 0x004fcc0000010800 */
[----:B------:R2:W3:Y:S11]  /*5260*/  MUFU.EX2 R195, R4 ;  /* 0x0000000400c37308 */ /* 0x0004f60000000800 */
[----:B------:R-:W-:Y:S03]  /*5270*/  @!UPT UIADD3 URZ, URZ, URZ, URZ ;  /* 0x0000003f3f3ff290 */ /* 0x000fe6000fffe03f */
[----:B-1----:R-:W-:Y:S01]  /*5280*/  HMMA.16816.F32.BF16 R148, R8, R28, R32 ;  /* 0x0000001c0894723c */ /* 0x002fe20000041820 */
[----:B------:R-:W1:Y:S01]  /*5290*/  LDSM.16.MT88.4 R32, [R180+0x400] ;  /* 0x00040000b420783b */ /* 0x000e620000004200 */
[----:B--2---:R-:W-:Y:S01]  /*52a0*/  FFMA.FTZ R4, R41, c[0x0][0x2d0], -R0 ;  /* 0x0000b40029047a23 */ /* 0x004fe20000010800 */
[----:B---3--:R-:W-:-:S03]  /*52b0*/  F2FP.BF16.PACK_AB R13, R195, R197 ;  /* 0x000000c5c30d723e */ /* 0x008fc600000010ff */
[----:B------:R2:W-:Y:S02]  /*52c0*/  MUFU.EX2 R196, R4 ;  /* 0x0000000400c47308 */ /* 0x0005e40000000800 */
[----:B--2---:R-:W-:-:S06]  /*52d0*/  FFMA.FTZ R4, R42, c[0x0][0x2d0], -R0 ;  /* 0x0000b4002a047a23 */ /* 0x004fcc0000010800 */
[----:B------:R2:W3:Y:S01]  /*52e0*/  MUFU.EX2 R198, R4 ;  /* 0x0000000400c67308 */ /* 0x0004e20000000800 */
[----:B-1----:R-:W-:Y:S01]  /*52f0*/  HMMA.16816.F32.BF16 R116, R8, R32, R116 ;  /* 0x000000200874723c */ /* 0x002fe20000041874 */
[--C-:B--2---:R-:W-:Y:S01]  /*5300*/  FFMA.FTZ R4, R43, c[0x0][0x2d0], -R0.reuse ;  /* 0x0000b4002b047a23 */ /* 0x104fe20000010800 */
[----:B---3--:R-:W-:Y:S01]  /*5310*/  F2FP.BF16.PACK_AB R15, R198, R196 ;  /* 0x000000c4c60f723e */ /* 0x008fe200000010ff */
[----:B------:R-:W-:Y:S04]  /*5320*/  LDSM.16.MT88.4 R40, [R180+0x1c00] ;  /* 0x001c0000b428783b */ /* 0x000fe80000004200 */
[----:B------:R1:W-:Y:S02]  /*5330*/  MUFU.EX2 R199, R4 ;  /* 0x0000000400c77308 */ /* 0x0003e40000000800 */
[C---:B------:R-:W-:Y:S08]  /*5340*/  HMMA.16816.F32.BF16 R24, R12.reuse, R36, RZ ;  /* 0x000000240c18723c */ /* 0x040ff000000418ff */
[----:B------:R-:W-:Y:S01]  /*5350*/  HMMA.16816.F32.BF16 R84, R12, R60, RZ ;  /* 0x0000003c0c54723c */ /* 0x000fe200000418ff */
[----:B-1----:R-:W-:-:S04]  /*5360*/  FFMA.FTZ R4, R44, c[0x0][0x2d0], -R0 ;  /* 0x0000b4002c047a23 */ /* 0x002fc80000010800 */
[----:B------:R1:W2:Y:S03]  /*5370*/  MUFU.EX2 R202, R4 ;  /* 0x0000000400ca7308 */ /* 0x0002a60000000800 */
[C---:B------:R-:W-:Y:S08]  /*5380*/  HMMA.16816.F32.BF16 R80, R12.reuse, R56, RZ ;  /* 0x000000380c50723c */ /* 0x040ff000000418ff */
[C---:B------:R-:W-:Y:S01]  /*5390*/  HMMA.16816.F32.BF16 R88, R12.reuse, R64, RZ ;  /* 0x000000400c58723c */ /* 0x040fe200000418ff */
[--C-:B-1----:R-:W-:Y:S01]  /*53a0*/  FFMA.FTZ R4, R45, c[0x0][0x2d0], -R0.reuse ;  /* 0x0000b4002d047a23 */ /* 0x102fe20000010800 */
[----:B--2---:R-:W-:Y:S01]  /*53b0*/  F2FP.BF16.PACK_AB R5, R202, R199 ;  /* 0x000000c7ca05723e */ /* 0x004fe200000010ff */
[----:B------:R-:W1:Y:S05]  /*53c0*/  LDSM.16.MT88.4 R44, [R107+0x1c00] ;  /* 0x001c00006b2c783b */ /* 0x000e6a0000004200 */
[C---:B------:R-:W-:Y:S01]  /*53d0*/  HMMA.16816.F32.BF16 R72, R12.reuse, R52, RZ ;  /* 0x000000340c48723c */ /* 0x040fe200000418ff */
[----:B------:R2:W-:Y:S07]  /*53e0*/  MUFU.EX2 R205, R4 ;  /* 0x0000000400cd7308 */ /* 0x0005ee0000000800 */
[----:B------:R-:W-:Y:S01]  /*53f0*/  HMMA.16816.F32.BF16 R92, R12, R68, RZ ;  /* 0x000000440c5c723c */ /* 0x000fe200000418ff */
[----:B--2---:R-:W-:-:S02]  /*5400*/  FFMA.FTZ R4, R50, c[0x0][0x2d0], -R0 ;  /* 0x0000b40032047a23 */ /* 0x004fc40000010800 */
[----:B------:R-:W2:Y:S02]  /*5410*/  LDSM.16.MT88.4 R48, [R180+0x1000] ;  /* 0x00100000b430783b */ /* 0x000ea40000004200 */
[----:B------:R3:W4:Y:S02]  /*5420*/  MUFU.EX2 R203, R4 ;  /* 0x0000000400cb7308 */ /* 0x0007240000000800 */
[----:B---3--:R-:W-:Y:S02]  /*5430*/  F2FP.BF16.PACK_AB R4, R210, R208 ;  /* 0x000000d0d204723e */ /* 0x008fe400000010ff */
[----:B----4-:R-:W-:Y:S01]  /*5440*/  F2FP.BF16.PACK_AB R7, R203, R205 ;  /* 0x000000cdcb07723e */ /* 0x010fe200000010ff */
[----:B-1----:R-:W-:Y:S08]  /*5450*/  HMMA.16816.F32.BF16 R160, R8, R44, R96 ;  /* 0x0000002c08a0723c */ /* 0x002ff00000041860 */
[C---:B------:R-:W-:Y:S01]  /*5460*/  HMMA.16816.F32.BF16 R156, R4.reuse, R28, R24 ;  /* 0x0000001c049c723c */ /* 0x040fe20000041818 */
[----:B------:R-:W1:Y:S07]  /*5470*/  LDSM.16.MT88.4 R24, [R107+0x1000] ;  /* 0x001000006b18783b */ /* 0x000e6e0000004200 */
[C---:B------:R-:W-:Y:S08]  /*5480*/  HMMA.16816.F32.BF16 R172, R4.reuse, R44, R80 ;  /* 0x0000002c04ac723c */ /* 0x040ff00000041850 */
[----:B--2---:R-:W-:Y:S08]  /*5490*/  HMMA.16816.F32.BF16 R176, R4, R48, R84 ;  /* 0x0000003004b0723c */ /* 0x004ff00000041854 */
[----:B------:R-:W-:Y:S08]  /*54a0*/  HMMA.16816.F32.BF16 R84, R8, R40, R76 ;  /* 0x000000280854723c */ /* 0x000ff0000004184c */
[-C--:B------:R-:W-:Y:S08]  /*54b0*/  HMMA.16816.F32.BF16 R80, R16, R38.reuse, RZ ;  /* 0x000000261050723c */ /* 0x080ff000000418ff */
[----:B------:R-:W-:Y:S08]  /*54c0*/  HMMA.16816.F32.BF16 R76, R12, R38, RZ ;  /* 0x000000260c4c723c */ /* 0x000ff000000418ff */
[-C--:B------:R-:W-:Y:S08]  /*54d0*/  HMMA.16816.F32.BF16 R36, R16, R66.reuse, RZ ;  /* 0x000000421024723c */ /* 0x080ff000000418ff */
[----:B------:R-:W-:Y:S08]  /*54e0*/  HMMA.16816.F32.BF16 R64, R12, R66, RZ ;  /* 0x000000420c40723c */ /* 0x000ff000000418ff */
[----:B------:R-:W-:Y:S08]  /*54f0*/  HMMA.16816.F32.BF16 R168, R4, R40, R72 ;  /* 0x0000002804a8723c */ /* 0x000ff00000041848 */
[-C--:B-1----:R-:W-:Y:S08]  /*5500*/  HMMA.16816.F32.BF16 R112, R8, R24.reuse, R112 ;  /* 0x000000180870723c */ /* 0x082ff00000041870 */
[----:B------:R-:W-:Y:S08]  /*5510*/  HMMA.16816.F32.BF16 R88, R4, R24, R88 ;  /* 0x000000180458723c */ /* 0x000ff00000041858 */
[----:B------:R-:W-:Y:S08]  /*5520*/  HMMA.16816.F32.BF16 R72, R16, R70, RZ ;  /* 0x000000461048723c */ /* 0x000ff000000418ff */
[-C--:B------:R-:W-:Y:S08]  /*5530*/  HMMA.16816.F32.BF16 R80, R8, R30.reuse, R80 ;  /* 0x0000001e0850723c */ /* 0x080ff00000041850 */
[----:B------:R-:W-:Y:S08]  /*5540*/  HMMA.16816.F32.BF16 R76, R4, R30, R76 ;  /* 0x0000001e044c723c */ /* 0x000ff0000004184c */
[-C--:B------:R-:W-:Y:S08]  /*5550*/  HMMA.16816.F32.BF16 R36, R8, R26.reuse, R36 ;  /* 0x0000001a0824723c */ /* 0x080ff00000041824 */
[----:B------:R-:W-:Y:S08]  /*5560*/  HMMA.16816.F32.BF16 R64, R4, R26, R64 ;  /* 0x0000001a0440723c */ /* 0x000ff00000041840 */
[C---:B------:R-:W-:Y:S08]  /*5570*/  HMMA.16816.F32.BF16 R68, R12.reuse, R70, RZ ;  /* 0x000000460c44723c */ /* 0x040ff000000418ff */
[C---:B------:R-:W-:Y:S08]  /*5580*/  HMMA.16816.F32.BF16 R28, R12.reuse, R62, RZ ;  /* 0x0000003e0c1c723c */ /* 0x040ff000000418ff */
[C---:B------:R-:W-:Y:S08]  /*5590*/  HMMA.16816.F32.BF16 R24, R12.reuse, R58, RZ ;  /* 0x0000003a0c18723c */ /* 0x040ff000000418ff */
[----:B------:R-:W-:Y:S08]  /*55a0*/  HMMA.16816.F32.BF16 R12, R12, R54, RZ ;  /* 0x000000360c0c723c */ /* 0x000ff000000418ff */
[C---:B------:R-:W-:Y:S08]  /*55b0*/  HMMA.16816.F32.BF16 R60, R16.reuse, R62, RZ ;  /* 0x0000003e103c723c */ /* 0x040ff000000418ff */
[C---:B------:R-:W-:Y:S08]  /*55c0*/  HMMA.16816.F32.BF16 R56, R16.reuse, R58, RZ ;  /* 0x0000003a1038723c */ /* 0x040ff000000418ff */
[----:B------:R-:W-:Y:S08]  /*55d0*/  HMMA.16816.F32.BF16 R16, R16, R54, RZ ;  /* 0x000000361010723c */ /* 0x000ff000000418ff */
[C---:B------:R-:W-:Y:S08]  /*55e0*/  HMMA.16816.F32.BF16 R140, R4.reuse, R32, R92 ;  /* 0x00000020048c723c */ /* 0x040ff0000004185c */
[C---:B------:R-:W-:Y:S08]  /*55f0*/  HMMA.16816.F32.BF16 R68, R4.reuse, R34, R68 ;  /* 0x000000220444723c */ /* 0x040ff00000041844 */
[C---:B------:R-:W-:Y:S08]  /*5600*/  HMMA.16816.F32.BF16 R28, R4.reuse, R50, R28 ;  /* 0x00000032041c723c */ /* 0x040ff0000004181c */
[C---:B------:R-:W-:Y:S08]  /*5610*/  HMMA.16816.F32.BF16 R24, R4.reuse, R46, R24 ;  /* 0x0000002e0418723c */ /* 0x040ff00000041818 */
[-C--:B------:R-:W-:Y:S07]  /*5620*/  HMMA.16816.F32.BF16 R12, R4, R42.reuse, R12 ;  /* 0x0000002a040c723c */ /* 0x080fee000004180c */
[--C-:B------:R-:W-:Y:S01]  /*5630*/  FFMA.FTZ R4, R123, c[0x0][0x2d0], -R20.reuse ;  /* 0x0000b4007b047a23 */ /* 0x100fe20000010814 */
[C---:B------:R-:W-:Y:S03]  /*5640*/  HMMA.16816.F32.BF16 R16, R8.reuse, R42, R16 ;  /* 0x0000002a0810723c */ /* 0x040fe60000041810 */
[----:B------:R1:W-:Y:S05]  /*5650*/  MUFU.EX2 R42, R4 ;  /* 0x00000004002a7308 */ /* 0x0003ea0000000800 */
[C---:B------:R-:W-:Y:S08]  /*5660*/  HMMA.16816.F32.BF16 R72, R8.reuse, R34, R72 ;  /* 0x000000220848723c */ /* 0x040ff00000041848 */
[----:B------:R-:W-:Y:S01]  /*5670*/  HMMA.16816.F32.BF16 R164, R8, R48, R108 ;  /* 0x0000003008a4723c */ /* 0x000fe2000004186c */
[----:B-1----:R-:W-:-:S04]  /*5680*/  FFMA.FTZ R4, R121, c[0x0][0x2d0], -R20 ;  /* 0x0000b40079047a23 */ /* 0x002fc80000010814 */
[----:B------:R1:W2:Y:S03]  /*5690*/  MUFU.EX2 R43, R4 ;  /* 0x00000004002b7308 */ /* 0x0002a60000000800 */
[C---:B------:R-:W-:Y:S01]  /*56a0*/  HMMA.16816.F32.BF16 R32, R8.reuse, R50, R60 ;  /* 0x000000320820723c */ /* 0x040fe2000004183c */
[----:B------:R-:W3:Y:S07]  /*56b0*/  LDSM.16.MT88.4 R60, [R180+0x1400] ;  /* 0x00140000b43c783b */ /* 0x000eee0000004200 */
[----:B------:R-:W-:Y:S01]  /*56c0*/  HMMA.16816.F32.BF16 R56, R8, R46, R56 ;  /* 0x0000002e0838723c */ /* 0x000fe20000041838 */
[----:B-1----:R-:W-:Y:S01]  /*56d0*/  FFMA.FTZ R4, R105, c[0x0][0x2d0], -R20 ;  /* 0x0000b40069047a23 */ /* 0x002fe20000010814 */
[----:B--2---:R-:W-:-:S05]  /*56e0*/  F2FP.BF16.PACK_AB R96, R43, R42 ;  /* 0x0000002a2b60723e */ /* 0x004fca00000010ff */
[----:B------:R-:W-:Y:S01]  /*56f0*/  FADD.FTZ R8, R135, R134 ;  /* 0x0000008687087221 */ /* 0x000fe20000010000 */
        /* <DEDUP_REMOVED lines=10> */
[----:B------:R-:W-:-:S04]  /*57a0*/  FFMA.FTZ R3, R120, c[0x0][0x2d0], -R3 ;  /* 0x0000b40078037a23 */ /* 0x000fc80000010803 */
[----:B------:R1:W-:Y:S08]  /*57b0*/  MUFU.EX2 R41, R4 ;  /* 0x0000000400297308 */ /* 0x0003f00000000800 */
[----:B------:R2:W4:Y:S01]  /*57c0*/  MUFU.EX2 R214, R3 ;  /* 0x0000000300d67308 */ /* 0x0005220000000800 */
[----:B-1----:R-:W-:Y:S02]  /*57d0*/  FADD.FTZ R4, R147, R146 ;  /* 0x0000009293047221 */ /* 0x002fe40000010000 */
[----:B--2---:R-:W-:Y:S01]  /*57e0*/  FFMA.FTZ R3, R131, c[0x0][0x2d0], -R2 ;  /* 0x0000b40083037a23 */ /* 0x004fe20000010802 */
[----:B----4-:R-:W-:-:S04]  /*57f0*/  F2FP.BF16.PACK_AB R99, R214, R41 ;  /* 0x00000029d663723e */ /* 0x010fc800000010ff */
[----:B------:R1:W-:Y:S03]  /*5800*/  MUFU.EX2 R20, R3 ;  /* 0x0000000300147308 */ /* 0x0003e60000000800 */
[C---:B------:R-:W-:Y:S08]  /*5810*/  HMMA.16816.F32.BF16 R112, R96.reuse, R152, R112 ;  /* 0x000000986070723c */ /* 0x040ff00000041870 */
[----:B------:R-:W-:Y:S01]  /*5820*/  HMMA.16816.F32.BF16 R108, R96, R154, R36 ;  /* 0x0000009a606c723c */ /* 0x000fe20000041824 */
[----:B-1----:R-:W-:-:S04]  /*5830*/  FFMA.FTZ R3, R129, c[0x0][0x2d0], -R2 ;  /* 0x0000b40081037a23 */ /* 0x002fc80000010802 */
[----:B------:R1:W2:Y:S03]  /*5840*/  MUFU.EX2 R21, R3 ;  /* 0x0000000300157308 */ /* 0x0002a60000000800 */
[C---:B---3--:R-:W-:Y:S01]  /*5850*/  HMMA.16816.F32.BF16 R52, R96.reuse, R60, R164 ;  /* 0x0000003c6034723c */ /* 0x048fe200000418a4 */
[--C-:B-1----:R-:W-:Y:S01]  /*5860*/  FFMA.FTZ R3, R126, c[0x0][0x2d0], -R2.reuse ;  /* 0x0000b4007e037a23 */ /* 0x102fe20000010802 */
[----:B--2---:R-:W-:Y:S01]  /*5870*/  F2FP.BF16.PACK_AB R92, R21, R20 ;  /* 0x00000014155c723e */ /* 0x004fe200000010ff */
[----:B------:R-:W-:Y:S02]  /*5880*/  FFMA.FTZ R2, R124, c[0x0][0x2d0], -R2 ;  /* 0x0000b4007c027a23 */ /* 0x000fe40000010802 */
[----:B------:R1:W-:Y:S03]  /*5890*/  MUFU.EX2 R22, R3 ;  /* 0x0000000300167308 */ /* 0x0003e60000000800 */
[----:B------:R-:W-:Y:S05]  /*58a0*/  HMMA.16816.F32.BF16 R124, R96, R138, R80 ;  /* 0x0000008a607c723c */ /* 0x000fea0000041850 */
[----:B------:R2:W3:Y:S01]  /*58b0*/  MUFU.EX2 R233, R2 ;  /* 0x0000000200e97308 */ /* 0x0004e20000000800 */
[----:B-1----:R-:W-:-:S07]  /*58c0*/  FFMA.FTZ R3, R130, c[0x0][0x2d0], -R0 ;  /* 0x0000b40082037a23 */ /* 0x002fce0000010800 */
[----:B------:R-:W-:Y:S01]  /*58d0*/  MUFU.EX2 R11, R3 ;  /* 0x00000003000b7308 */ /* 0x000fe20000000800 */
[----:B--2---:R-:W-:Y:S01]  /*58e0*/  FFMA.FTZ R2, R133, c[0x0][0x2d0], -R0 ;  /* 0x0000b40085027a23 */ /* 0x004fe20000010800 */
[----:B---3--:R-:W-:-:S06]  /*58f0*/  F2FP.BF16.PACK_AB R94, R233, R22 ;  /* 0x00000016e95e723e */ /* 0x008fcc00000010ff */
[----:B------:R1:W-:Y:S02]  /*5900*/  MUFU.EX2 R10, R2 ;  /* 0x00000002000a7308 */ /* 0x0003e40000000800 */
[--C-:B-1----:R-:W-:Y:S02]  /*5910*/  FFMA.FTZ R2, R132, c[0x0][0x2d0], -R0.reuse ;  /* 0x0000b40084027a23 */ /* 0x102fe40000010800 */
[----:B------:R-:W-:-:S04]  /*5920*/  FFMA.FTZ R0, R128, c[0x0][0x2d0], -R0 ;  /* 0x0000b40080007a23 */ /* 0x000fc80000010800 */
[----:B------:R-:W1:Y:S01]  /*5930*/  MUFU.EX2 R9, R2 ;  /* 0x0000000200097308 */ /* 0x000e620000000800 */
[----:B------:R-:W-:Y:S07]  /*5940*/  HMMA.16816.F32.BF16 R128, R96, R136, R148 ;  /* 0x000000886080723c */ /* 0x000fee0000041894 */
[----:B------:R-:W2:Y:S01]  /*5950*/  MUFU.EX2 R234, R0 ;  /* 0x0000000000ea7308 */ /* 0x000ea20000000800 */
[----:B-1----:R-:W-:Y:S01]  /*5960*/  F2FP.BF16.PACK_AB R93, R9, R10 ;  /* 0x0000000a095d723e */ /* 0x002fe200000010ff */
[----:B------:R-:W-:-:S02]  /*5970*/  FADD.FTZ R2, R145, R144 ;  /* 0x0000009091027221 */ /* 0x000fc40000010000 */
[----:B------:R-:W1:Y:S02]  /*5980*/  LDSM.16.MT88.4 R144, [R180+0x800] ;  /* 0x00080000b490783b */ /* 0x000e640000004200 */
[----:B------:R-:W-:Y:S02]  /*5990*/  FADD.FTZ R3, R193, R2 ;  /* 0x00000002c1037221 */ /* 0x000fe40000010000 */
[----:B------:R-:W-:Y:S01]  /*59a0*/  FADD.FTZ R2, R206, R8 ;  /* 0x00000008ce027221 */ /* 0x000fe20000010000 */
[----:B--2---:R-:W-:Y:S01]  /*59b0*/  F2FP.BF16.PACK_AB R95, R234, R11 ;  /* 0x0000000bea5f723e */ /* 0x004fe200000010ff */
[----:B------:R-:W-:Y:S02]  /*59c0*/  FADD.FTZ R0, R194, R4 ;  /* 0x00000004c2007221 */ /* 0x000fe40000010000 */
[----:B------:R-:W2:Y:S01]  /*59d0*/  LDSM.16.MT88.4 R4, [R180+0x2000] ;  /* 0x00200000b404783b */ /* 0x000ea20000004200 */
        /* <DEDUP_REMOVED lines=8> */
[----:B------:R-:W3:Y:S01]  /*5a60*/  LDSM.16.MT88.4 R76, [R107+0x2000] ;  /* 0x002000006b4c783b */ /* 0x000ee20000004200 */
[----:B------:R-:W-:Y:S02]  /*5a70*/  FADD.FTZ R0, R222, R0 ;  /* 0x00000000de007221 */ /* 0x000fe40000010000 */
[----:B------:R-:W-:Y:S02]  /*5a80*/  FADD.FTZ R3, R217, R3 ;  /* 0x00000003d9037221 */ /* 0x000fe40000010000 */
[----:B------:R-:W-:-:S02]  /*5a90*/  FADD.FTZ R2, R210, R2 ;  /* 0x00000002d2027221 */ /* 0x000fc40000010000 */
[----:B------:R-:W-:Y:S01]  /*5aa0*/  HMMA.16816.F32.BF16 R148, R92, R152, R88 ;  /* 0x000000985c94723c */ /* 0x000fe20000041858 */
[----:B------:R-:W-:Y:S02]  /*5ab0*/  FADD.FTZ R0, R223, R0 ;  /* 0x00000000df007221 */ /* 0x000fe40000010000 */
[----:B------:R-:W-:-:S05]  /*5ac0*/  FADD.FTZ R3, R218, R3 ;  /* 0x00000003da037221 */ /* 0x000fca0000010000 */
[----:B------:R-:W-:Y:S08]  /*5ad0*/  HMMA.16816.F32.BF16 R152, R92, R154, R64 ;  /* 0x0000009a5c98723c */ /* 0x000ff00000041840 */
[C---:B-1----:R-:W-:Y:S08]  /*5ae0*/  HMMA.16816.F32.BF16 R120, R96.reuse, R144, R116 ;  /* 0x000000906078723c */ /* 0x042ff00000041874 */
[-C--:B--2---:R-:W-:Y:S08]  /*5af0*/  HMMA.16816.F32.BF16 R84, R96, R4.reuse, R84 ;  /* 0x000000046054723c */ /* 0x084ff00000041854 */
[C---:B------:R-:W-:Y:S07]  /*5b00*/  HMMA.16816.F32.BF16 R88, R92.reuse, R4, R168 ;  /* 0x000000045c58723c */ /* 0x040fee00000418a8 */
        /* <DEDUP_REMOVED lines=11> */
[----:B------:R-:W-:Y:S01]  /*5bc0*/  HMMA.16816.F32.BF16 R144, R92, R146, R68 ;  /* 0x000000925c90723c */ /* 0x000fe20000041844 */
[----:B------:R-:W-:Y:S02]  /*5bd0*/  FADD.FTZ R4, R42, R2 ;  /* 0x000000022a047221 */ /* 0x000fe40000010000 */
[----:B------:R-:W-:Y:S02]  /*5be0*/  FADD.FTZ R5, R205, R5 ;  /* 0x00000005cd057221 */ /* 0x000fe40000010000 */
[----:B------:R-:W-:Y:S02]  /*5bf0*/  FADD.FTZ R0, R23, R0 ;  /* 0x0000000017007221 */ /* 0x000fe40000010000 */
[----:B------:R-:W-:Y:S01]  /*5c00*/  FADD.FTZ R2, R203, R5 ;  /* 0x00000005cb027221 */ /* 0x000fe20000010000 */
[----:B---3--:R-:W-:Y:S01]  /*5c10*/  HMMA.16816.F32.BF16 R80, R96, R78, R56 ;  /* 0x0000004e6050723c */ /* 0x008fe20000041838 */
        /* <DEDUP_REMOVED lines=14> */
[----:B------:R-:W-:Y:S01]  /*5d00*/  HMMA.16816.F32.BF16 R56, R92, R60, R176 ;  /* 0x0000003c5c38723c */ /* 0x000fe200000418b0 */
[----:B------:R-:W-:-:S02]  /*5d10*/  FADD.FTZ R233, R233, R2 ;  /* 0x00000002e9e97221 */ /* 0x000fc40000010000 */
[----:B------:R-:W-:-:S05]  /*5d20*/  FADD.FTZ R234, R234, R0 ;  /* 0x00000000eaea7221 */ /* 0x000fca0000010000 */
[C---:B------:R-:W-:Y:S08]  /*5d30*/  HMMA.16816.F32.BF16 R72, R92.reuse, R76, R172 ;  /* 0x0000004c5c48723c */ /* 0x040ff000000418ac */
[C---:B------:R-:W-:Y:S08]  /*5d40*/  HMMA.16816.F32.BF16 R60, R92.reuse, R62, R28 ;  /* 0x0000003e5c3c723c */ /* 0x040ff0000004181c */
[----:B------:R-:W-:Y:S08]  /*5d50*/  HMMA.16816.F32.BF16 R76, R92, R78, R24 ;  /* 0x0000004e5c4c723c */ /* 0x000ff00000041818 */
[-C--:B------:R-:W-:Y:S08]  /*5d60*/  HMMA.16816.F32.BF16 R96, R96, R6.reuse, R16 ;  /* 0x000000066060723c */ /* 0x080ff00000041810 */
[----:B------:R-:W-:Y:S01]  /*5d70*/  HMMA.16816.F32.BF16 R92, R92, R6, R12 ;  /* 0x000000065c5c723c */ /* 0x000fe2000004180c */
[----:B------:R-:W-:Y:S07]  /*5d80*/  @!UPT UIADD3 URZ, URZ, URZ, URZ ;  /* 0x0000003f3f3ff290 */ /* 0x000fee000fffe03f */
[----:B------:R-:W-:Y:S11]  /*5d90*/  @!P0 BRA `(.L_x_65) ;  /* 0x000030d000008947 */ /* 0x000ff60003800000 */
.L_x_77:
[----:B------:R-:W-:Y:S04]  /*5da0*/  DEPBAR.LE SB0, 0x0 ;  /* 0x000080000000791a */ /* 0x000fe80000000000 */
[----:B------:R-:W-:Y:S01]  /*5db0*/  WARPSYNC 0xffffffff ;  /* 0xffffffff00007948 */ /* 0x000fe20003800000 */
[----:B------:R-:W-:Y:S01]  /*5dc0*/  BAR.SYNC.DEFER_BLOCKING 0x0 ;  /* 0x0000000000007b1d */ /* 0x000fe20000010000 */
[----:B------:R-:W-:Y:S01]  /*5dd0*/  SHF.R.S32.HI R0, RZ, 0x1f, R201 ;  /* 0x0000001fff007819 */ /* 0x000fe200000114c9 */
[----:B------:R-:W-:Y:S01]  /*5de0*/  IMAD.WIDE.U32 R2, R201, c[0x0][0x208], RZ ;  /* 0x00008200c9027a25 */ /* 0x000fe200078e00ff */
[----:B------:R-:W-:Y:S02]  /*5df0*/  ISETP.GE.AND P6, PT, R237, c[0x0][0x1d4], PT ;  /* 0x00007500ed007a0c */ /* 0x000fe40003fc6270 */
[----:B------:R-:W-:Y:S01]  /*5e00*/  MOV R100, R103 ;  /* 0x0000006700647202 */ /* 0x000fe20000000f00 */
[----:B------:R-:W-:Y:S01]  /*5e10*/  IMAD R0, R0, c[0x0][0x208], RZ ;  /* 0x0000820000007a24 */ /* 0x000fe200078e02ff */
[----:B------:R-:W-:Y:S03]  /*5e20*/  MOV R105, R102 ;  /* 0x0000006600697202 */ /* 0x000fe60000000f00 */
[----:B------:R-:W-:Y:S04]  /*5e30*/  IMAD R0, R201, c[0x0][0x20c], R0 ;  /* 0x00008300c9007a24 */ /* 0x000fe800078e0200 */
[----:B------:R-:W-:Y:S01]  /*5e40*/  IMAD.IADD R3, R3, 0x1, R0 ;  /* 0x0000000103037824 */ /* 0x000fe200078e0200 */
[----:B------:R-:W-:Y:S03]  /*5e50*/  SHF.R.S32.HI R0, RZ, 0x1f, R200 ;  /* 0x0000001fff007819 */ /* 0x000fe600000114c8 */
[----:B------:R-:W-:Y:S04]  /*5e60*/  IMAD.WIDE.U32 R2, R200, c[0x0][0x218], R2 ;  /* 0x00008600c8027a25 */ /* 0x000fe800078e0002 */
[----:B------:R-:W-:Y:S01]  /*5e70*/  IMAD R4, R0, c[0x0][0x218], RZ ;  /* 0x0000860000047a24 */ /* 0x000fe200078e02ff */
[----:B------:R-:W-:Y:S01]  /*5e80*/  IADD3 R0, P0, R246, R2, RZ ;  /* 0x00000002f6007210 */ /* 0x000fe20007f1e0ff */
[----:B------:R1:W2:Y:S02]  /*5e90*/  LDSM.16.M88.4 R48, [R181] ;  /* 0x00000000b530783b */ /* 0x0002a40000000200 */
[----:B------:R-:W-:Y:S02]  /*5ea0*/  IMAD R4, R200, c[0x0][0x21c], R4 ;  /* 0x00008700c8047a24 */ /* 0x000fe400078e0204 */
[----:B------:R1:W3:Y:S03]  /*5eb0*/  LDSM.16.M88.4 R44, [R181+0x1000] ;  /* 0x00100000b52c783b */ /* 0x0002e60000000200 */
[----:B------:R-:W-:Y:S01]  /*5ec0*/  IADD3.X R2, R249, R3, R4, P0, !PT ;  /* 0x00000003f9027210 */ /* 0x000fe200007fe404 */
[----:B------:R1:W4:Y:S01]  /*5ed0*/  LDSM.16.M88.4 R16, [R106] ;  /* 0x000000006a10783b */ /* 0x0003220000000200 */
[C---:B------:R-:W-:Y:S03]  /*5ee0*/  LEA R11, P0, R0.reuse, c[0x0][0x1f8], 0x1 ;  /* 0x00007e00000b7a11 */ /* 0x040fe600078008ff */
[----:B------:R1:W1:Y:S01]  /*5ef0*/  LDSM.16.M88.4 R32, [R106+0x400] ;  /* 0x000400006a20783b */ /* 0x0002620000000200 */
[----:B------:R-:W-:Y:S01]  /*5f00*/  LEA.HI.X R10, R0, c[0x0][0x1fc], R2, 0x1, P0 ;  /* 0x00007f00000a7a11 */ /* 0x000fe200000f0c02 */
[----:B------:R-:W-:Y:S02]  /*5f10*/  IMAD.MOV.U32 R0, RZ, RZ, R104 ;  /* 0x000000ffff007224 */ /* 0x000fe400078e0068 */
[----:B------:R1:W1:Y:S04]  /*5f20*/  LDSM.16.M88.4 R156, [R106+0x800] ;  /* 0x000800006a9c783b */ /* 0x0002680000000200 */
[----:B------:R1:W1:Y:S04]  /*5f30*/  LDSM.16.M88.4 R160, [R182] ;  /* 0x00000000b6a0783b */ /* 0x0002680000000200 */
[----:B------:R1:W1:Y:S04]  /*5f40*/  LDSM.16.M88.4 R168, [R182+0x1000] ;  /* 0x00100000b6a8783b */ /* 0x0002680000000200 */
[----:B------:R1:W1:Y:S04]  /*5f50*/  LDSM.16.M88.4 R164, [R183] ;  /* 0x00000000b7a4783b */ /* 0x0002680000000200 */
[----:B------:R1:W1:Y:S04]  /*5f60*/  LDSM.16.M88.4 R172, [R191] ;  /* 0x00000000bfac783b */ /* 0x0002680000000200 */
[----:B------:R1:W1:Y:S01]  /*5f70*/  LDSM.16.M88.4 R176, [R190] ;  /* 0x00000000beb0783b */ /* 0x0002620000000200 */
[----:B------:R-:W-:-:S05]  /*5f80*/  BRA.DIV ~URZ, `(.L_x_66) ;  /* 0x00008ac27f007947 */ /* 0x000fca000b800000 */
[----:B------:R4:W3:Y:S02]  /*5f90*/  SHFL.IDX PT, R2, R10, RZ, 0x1c1f ;  /* 0x001c1fff0a027589 */ /* 0x0008e400000e0000 */
.L_x_160:
[----:B------:R-:W-:Y:S01]  /*5fa0*/  SHF.R.S32.HI R12, RZ, 0x1f, R237 ;  /* 0x0000001fff0c7819 */ /* 0x000fe200000114ed */
[----:B------:R-:W5:Y:S01]  /*5fb0*/  SHFL.IDX PT, R3, R11, RZ, 0x1c1f ;  /* 0x001c1fff0b037589 */ /* 0x000f6200000e0000 */
[----:B------:R-:W-:Y:S01]  /*5fc0*/  SHF.R.S32.HI R14, RZ, 0x1f, R204 ;  /* 0x0000001fff0e7819 */ /* 0x000fe200000114cc */
[----:B------:R-:W-:Y:S01]  /*5fd0*/  BSSY B0, `(.L_x_67) ;  /* 0x0000023000007945 */ /* 0x000fe20003800000 */
[----:B------:R-:W-:Y:S02]  /*5fe0*/  SHF.R.S32.HI R13, RZ, 0x1f, R236 ;  /* 0x0000001fff0d7819 */ /* 0x000fe400000114ec */
[CC--:B-----5:R-:W-:Y:S02]  /*5ff0*/  LEA R4, P0, R237.reuse, R3.reuse, 0x1 ;  /* 0x00000003ed047211 */ /* 0x0e0fe400078008ff */
[-C--:B------:R-:W-:Y:S02]  /*6000*/  LEA R8, P5, R204, R3.reuse, 0x1 ;  /* 0x00000003cc087211 */ /* 0x080fe400078a08ff */
[-C--:B---3--:R-:W-:Y:S02]  /*6010*/  LEA.HI.X R5, R237, R2.reuse, R12, 0x1, P0 ;  /* 0x00000002ed057211 */ /* 0x088fe400000f0c0c */
[----:B------:R-:W3:Y:S01]  /*6020*/  S2R R12, SR_TID.X ;  /* 0x00000000000c7919 */ /* 0x000ee20000002100 */
[----:B------:R-:W-:Y:S02]  /*6030*/  LEA R6, P2, R236, R3, 0x1 ;  /* 0x00000003ec067211 */ /* 0x000fe400078408ff */
[-C--:B------:R-:W-:Y:S02]  /*6040*/  LEA.HI.X R9, R204, R2.reuse, R14, 0x1, P5 ;  /* 0x00000002cc097211 */ /* 0x080fe400028f0c0e */
[----:B------:R-:W-:Y:S03]  /*6050*/  LEA.HI.X R7, R236, R2, R13, 0x1, P2 ;  /* 0x00000002ec077211 */ /* 0x000fe600010f0c0d */
[----:B------:R-:W-:Y:S01]  /*6060*/  @!PT LDS RZ, [RZ] ;  /* 0x00000000fffff984 */ /* 0x000fe20000000800 */
[----:B------:R-:W-:Y:S01]  /*6070*/  @!PT LDS RZ, [RZ] ;  /* 0x00000000fffff984 */ /* 0x000fe20000000800 */
[----:B------:R4:W-:Y:S04]  /*6080*/  LDGSTS.E.BYPASS.LTC128B.128 [R192+0x1880], [R8.64], !P4 ;  /* 0x0188000008c07fae */ /* 0x0009e8000e101d46 */
[----:B------:R4:W-:Y:S04]  /*6090*/  LDGSTS.E.BYPASS.LTC128B.128 [R192+0x2480], [R6.64], !P3 ;  /* 0x0248000006c07fae */ /* 0x0009e8000d901d46 */
[----:B------:R4:W-:Y:S01]  /*60a0*/  LDGSTS.E.BYPASS.LTC128B.128 [R192+0x3080], [R4.64], !P6 ;  /* 0x0308000004c07fae */ /* 0x0009e2000f101d46 */
[----:B---3--:R-:W-:Y:S11]  /*60b0*/  ISETP.GT.AND P0, PT, R12, 0x3f, PT ;  /* 0x0000003f0c00780c */ /* 0x008ff60003f04270 */
[----:B------:R-:W-:Y:S02]  /*60c0*/  @!UPT UIADD3 URZ, URZ, URZ, URZ ;  /* 0x0000003f3f3ff290 */ /* 0x000fe4000fffe03f */
[----:B------:R-:W-:-:S05]  /*60d0*/  @P0 BRA `(.L_x_68) ;  /* 0x0000012000000947 */ /* 0x000fca0003800000 */
[----:B------:R-:W-:-:S05]  /*60e0*/  BRA.DIV ~URZ, `(.L_x_69) ;  /* 0x000089d27f007947 */ /* 0x000fca000b800000 */
[----:B----4-:R3:W4:Y:S04]  /*60f0*/  SHFL.IDX PT, R4, R10, 0x1, 0x1c1f ;  /* 0x003c1f000a047f89 */ /* 0x01072800000e0000 */
[----:B------:R3:W2:Y:S02]  /*6100*/  SHFL.IDX PT, R2, R11, 0x1, 0x1c1f ;  /* 0x003c1f000b027f89 */ /* 0x0006a400000e0000 */
.L_x_161:
[-C--:B--2---:R-:W-:Y:S02]  /*6110*/  LEA R8, P5, R204, R2.reuse, 0x1 ;  /* 0x00000002cc087211 */ /* 0x084fe400078a08ff */
[----:B---3--:R-:W-:Y:S02]  /*6120*/  SHF.R.S32.HI R11, RZ, 0x1f, R204 ;  /* 0x0000001fff0b7819 */ /* 0x008fe400000114cc */
[----:B------:R-:W-:Y:S02]  /*6130*/  LEA R6, P2, R236, R2, 0x1 ;  /* 0x00000002ec067211 */ /* 0x000fe400078408ff */
[----:B----4-:R-:W-:Y:S02]  /*6140*/  LEA.HI.X R9, R204, R4, R11, 0x1, P5 ;  /* 0x00000004cc097211 */ /* 0x010fe400028f0c0b */
[----:B------:R-:W-:Y:S02]  /*6150*/  SHF.R.S32.HI R10, RZ, 0x1f, R236 ;  /* 0x0000001fff0a7819 */ /* 0x000fe400000114ec */
[C---:B------:R-:W-:Y:S01]  /*6160*/  LEA R2, P0, R237.reuse, R2, 0x1 ;  /* 0x00000002ed027211 */ /* 0x040fe200078008ff */
[----:B------:R-:W-:Y:S01]  /*6170*/  @!PT LDS RZ, [RZ] ;  /* 0x00000000fffff984 */ /* 0x000fe20000000800 */
[----:B------:R-:W-:Y:S01]  /*6180*/  @!PT LDS RZ, [RZ] ;  /* 0x00000000fffff984 */ /* 0x000fe20000000800 */
[----:B------:R-:W-:Y:S01]  /*6190*/  @!PT LDS RZ, [RZ] ;  /* 0x00000000fffff984 */ /* 0x000fe20000000800 */
[----:B------:R2:W-:Y:S01]  /*61a0*/  LDGSTS.E.BYPASS.LTC128B.128 [R192+0x2080], [R8.64], !P4 ;  /* 0x0208000008c07fae */ /* 0x0005e2000e101d46 */
[-C--:B------:R-:W-:Y:S02]  /*61b0*/  LEA.HI.X R7, R236, R4.reuse, R10, 0x1, P2 ;  /* 0x00000004ec077211 */ /* 0x080fe400010f0c0a */
[----:B------:R-:W-:Y:S03]  /*61c0*/  SHF.R.S32.HI R5, RZ, 0x1f, R237 ;  /* 0x0000001fff057819 */ /* 0x000fe600000114ed */
[----:B------:R2:W-:Y:S01]  /*61d0*/  LDGSTS.E.BYPASS.LTC128B.128 [R192+0x2c80], [R6.64], !P3 ;  /* 0x02c8000006c07fae */ /* 0x0005e2000d901d46 */
[----:B------:R-:W-:Y:S05]  /*61e0*/  LEA.HI.X R3, R237, R4, R5, 0x1, P0 ;  /* 0x00000004ed037211 */ /* 0x000fea00000f0c05 */
[----:B------:R2:W-:Y:S02]  /*61f0*/  LDGSTS.E.BYPASS.LTC128B.128 [R192+0x3880], [R2.64], !P6 ;  /* 0x0388000002c07fae */ /* 0x0005e4000f101d46 */
.L_x_68:
[----:B------:R-:W-:Y:S05]  /*6200*/  BSYNC B0 ;  /* 0x0000000000007941 */ /* 0x000fea0003800000 */
.L_x_67:
[----:B------:R-:W0:Y:S01]  /*6210*/  LDGDEPBAR ;  /* 0x00000000000079af */ /* 0x000e220000000000 */
[----:B------:R-:W-:Y:S01]  /*6220*/  WARPSYNC 0xffffffff ;  /* 0xffffffff00007948 */ /* 0x000fe20003800000 */
[-C--:B--2-4-:R-:W-:Y:S01]  /*6230*/  HMMA.16816.F32.BF16 R4, R48, R16.reuse, RZ ;  /* 0x000000103004723c */ /* 0x094fe200000418ff */
[----:B------:R-:W-:Y:S02]  /*6240*/  BSSY B0, `(.L_x_70) ;  /* 0x0000107000007945 */ /* 0x000fe40003800000 */
[----:B------:R-:W-:Y:S05]  /*6250*/  ISETP.GT.AND P0, PT, R209, R239, PT ;  /* 0x000000efd100720c */ /* 0x000fea0003f04270 */
[C---:B------:R-:W-:Y:S08]  /*6260*/  HMMA.16816.F32.BF16 R8, R44.reuse, R16, RZ ;  /* 0x000000102c08723c */ /* 0x040ff000000418ff */
[-C--:B------:R-:W-:Y:S08]  /*6270*/  HMMA.16816.F32.BF16 R12, R44, R18.reuse, RZ ;  /* 0x000000122c0c723c */ /* 0x080ff000000418ff */
[C---:B------:R-:W-:Y:S08]  /*6280*/  HMMA.16816.F32.BF16 R16, R48.reuse, R18, RZ ;  /* 0x000000123010723c */ /* 0x040ff000000418ff */
[-C--:B-1----:R-:W-:Y:S08]  /*6290*/  HMMA.16816.F32.BF16 R20, R48, R32.reuse, RZ ;  /* 0x000000203014723c */ /* 0x082ff000000418ff */
[C---:B------:R-:W-:Y:S08]  /*62a0*/  HMMA.16816.F32.BF16 R24, R44.reuse, R32, RZ ;  /* 0x000000202c18723c */ /* 0x040ff000000418ff */
[-C--:B------:R-:W-:Y:S08]  /*62b0*/  HMMA.16816.F32.BF16 R28, R44, R34.reuse, RZ ;  /* 0x000000222c1c723c */ /* 0x080ff000000418ff */
[C---:B------:R-:W-:Y:S08]  /*62c0*/  HMMA.16816.F32.BF16 R32, R48.reuse, R34, RZ ;  /* 0x000000223020723c */ /* 0x040ff000000418ff */
[-C--:B------:R-:W-:Y:S08]  /*62d0*/  HMMA.16816.F32.BF16 R36, R48, R156.reuse, RZ ;  /* 0x0000009c3024723c */ /* 0x080ff000000418ff */
[C---:B------:R-:W-:Y:S08]  /*62e0*/  HMMA.16816.F32.BF16 R40, R44.reuse, R156, RZ ;  /* 0x0000009c2c28723c */ /* 0x040ff000000418ff */
[-C--:B------:R-:W-:Y:S08]  /*62f0*/  HMMA.16816.F32.BF16 R44, R44, R158.reuse, RZ ;  /* 0x0000009e2c2c723c */ /* 0x080ff000000418ff */
[----:B------:R-:W-:Y:S01]  /*6300*/  HMMA.16816.F32.BF16 R48, R48, R158, RZ ;  /* 0x0000009e3030723c */ /* 0x000fe200000418ff */
[----:B------:R-:W-:Y:S07]  /*6310*/  LDSM.16.M88.4 R156, [R181+0x2000] ;  /* 0x00200000b59c783b */ /* 0x000fee0000000200 */
[-C--:B------:R-:W-:Y:S08]  /*6320*/  HMMA.16816.F32.BF16 R4, R160, R164.reuse, R4 ;  /* 0x000000a4a004723c */ /* 0x080ff00000041804 */
[C---:B------:R-:W-:Y:S08]  /*6330*/  HMMA.16816.F32.BF16 R8, R168.reuse, R164, R8 ;  /* 0x000000a4a808723c */ /* 0x040ff00000041808 */
[-C--:B------:R-:W-:Y:S08]  /*6340*/  HMMA.16816.F32.BF16 R12, R168, R166.reuse, R12 ;  /* 0x000000a6a80c723c */ /* 0x080ff0000004180c */
[C---:B------:R-:W-:Y:S01]  /*6350*/  HMMA.16816.F32.BF16 R16, R160.reuse, R166, R16 ;  /* 0x000000a6a010723c */ /* 0x040fe20000041810 */
[----:B------:R-:W1:Y:S07]  /*6360*/  LDSM.16.M88.4 R164, [R106+0xc00] ;  /* 0x000c00006aa4783b */ /* 0x000e6e0000000200 */
[-C--:B------:R-:W-:Y:S08]  /*6370*/  HMMA.16816.F32.BF16 R20, R160, R172.reuse, R20 ;  /* 0x000000aca014723c */ /* 0x080ff00000041814 */
[C---:B------:R-:W-:Y:S08]  /*6380*/  HMMA.16816.F32.BF16 R24, R168.reuse, R172, R24 ;  /* 0x000000aca818723c */ /* 0x040ff00000041818 */
[-C--:B------:R-:W-:Y:S08]  /*6390*/  HMMA.16816.F32.BF16 R28, R168, R174.reuse, R28 ;  /* 0x000000aea81c723c */ /* 0x080ff0000004181c */
[C---:B------:R-:W-:Y:S01]  /*63a0*/  HMMA.16816.F32.BF16 R32, R160.reuse, R174, R32 ;  /* 0x000000aea020723c */ /* 0x040fe20000041820 */
[----:B------:R-:W-:Y:S07]  /*63b0*/  LDSM.16.M88.4 R172, [R106+0x1400] ;  /* 0x001400006aac783b */ /* 0x000fee0000000200 */
[-C--:B------:R-:W-:Y:S08]  /*63c0*/  HMMA.16816.F32.BF16 R36, R160, R176.reuse, R36 ;  /* 0x000000b0a024723c */ /* 0x080ff00000041824 */
[C---:B------:R-:W-:Y:S08]  /*63d0*/  HMMA.16816.F32.BF16 R40, R168.reuse, R176, R40 ;  /* 0x000000b0a828723c */ /* 0x040ff00000041828 */
[-C--:B------:R-:W-:Y:S01]  /*63e0*/  HMMA.16816.F32.BF16 R44, R168, R178.reuse, R44 ;  /* 0x000000b2a82c723c */ /* 0x080fe2000004182c */
[----:B------:R-:W2:Y:S07]  /*63f0*/  LDSM.16.M88.4 R168, [R181+0x3000] ;  /* 0x00300000b5a8783b */ /* 0x000eae0000000200 */
[----:B------:R-:W-:Y:S01]  /*6400*/  HMMA.16816.F32.BF16 R48, R160, R178, R48 ;  /* 0x000000b2a030723c */ /* 0x000fe20000041830 */
[----:B------:R-:W3:Y:S07]  /*6410*/  LDSM.16.M88.4 R160, [R106+0x1000] ;  /* 0x001000006aa0783b */ /* 0x000eee0000000200 */
[-C--:B-1----:R-:W-:Y:S08]  /*6420*/  HMMA.16816.F32.BF16 R4, R156, R164.reuse, R4 ;  /* 0x000000a49c04723c */ /* 0x082ff00000041804 */
[C---:B--2---:R-:W-:Y:S08]  /*6430*/  HMMA.16816.F32.BF16 R8, R168.reuse, R164, R8 ;  /* 0x000000a4a808723c */ /* 0x044ff00000041808 */
[-C--:B------:R-:W-:Y:S08]  /*6440*/  HMMA.16816.F32.BF16 R12, R168, R166.reuse, R12 ;  /* 0x000000a6a80c723c */ /* 0x080ff0000004180c */
[C---:B------:R-:W-:Y:S01]  /*6450*/  HMMA.16816.F32.BF16 R16, R156.reuse, R166, R16 ;  /* 0x000000a69c10723c */ /* 0x040fe20000041810 */
[----:B------:R-:W-:Y:S07]  /*6460*/  LDSM.16.M88.4 R164, [R189] ;  /* 0x00000000bda4783b */ /* 0x000fee0000000200 */
[-C--:B---3--:R-:W-:Y:S08]  /*6470*/  HMMA.16816.F32.BF16 R20, R156, R160.reuse, R20 ;  /* 0x000000a09c14723c */ /* 0x088ff00000041814 */
[C---:B------:R-:W-:Y:S08]  /*6480*/  HMMA.16816.F32.BF16 R24, R168.reuse, R160, R24 ;  /* 0x000000a0a818723c */ /* 0x040ff00000041818 */
[-C--:B------:R-:W-:Y:S08]  /*6490*/  HMMA.16816.F32.BF16 R28, R168, R162.reuse, R28 ;  /* 0x000000a2a81c723c */ /* 0x080ff0000004181c */
[C---:B------:R-:W-:Y:S01]  /*64a0*/  HMMA.16816.F32.BF16 R32, R156.reuse, R162, R32 ;  /* 0x000000a29c20723c */ /* 0x040fe20000041820 */
[----:B------:R-:W1:Y:S07]  /*64b0*/  LDSM.16.M88.4 R160, [R182+0x2000] ;  /* 0x00200000b6a0783b */ /* 0x000e6e0000000200 */
[-C--:B------:R-:W-:Y:S08]  /*64c0*/  HMMA.16816.F32.BF16 R36, R156, R172.reuse, R36 ;  /* 0x000000ac9c24723c */ /* 0x080ff00000041824 */
[C---:B------:R-:W-:Y:S08]  /*64d0*/  HMMA.16816.F32.BF16 R40, R168.reuse, R172, R40 ;  /* 0x000000aca828723c */ /* 0x040ff00000041828 */
[-C--:B------:R-:W-:Y:S01]  /*64e0*/  HMMA.16816.F32.BF16 R44, R168, R174.reuse, R44 ;  /* 0x000000aea82c723c */ /* 0x080fe2000004182c */
[----:B------:R-:W2:Y:S07]  /*64f0*/  LDSM.16.M88.4 R168, [R182+0x3000] ;  /* 0x00300000b6a8783b */ /* 0x000eae0000000200 */
[----:B------:R-:W-:Y:S01]  /*6500*/  HMMA.16816.F32.BF16 R48, R156, R174, R48 ;  /* 0x000000ae9c30723c */ /* 0x000fe20000041830 */
[----:B------:R-:W3:Y:S07]  /*6510*/  LDSM.16.M88.4 R156, [R188] ;  /* 0x00000000bc9c783b */ /* 0x000eee0000000200 */
[-C--:B-1----:R-:W-:Y:S01]  /*6520*/  HMMA.16816.F32.BF16 R4, R160, R164.reuse, R4 ;  /* 0x000000a4a004723c */ /* 0x082fe20000041804 */
[----:B------:R-:W1:Y:S07]  /*6530*/  LDSM.16.M88.4 R172, [R187] ;  /* 0x00000000bbac783b */ /* 0x000e6e0000000200 */
[C---:B--2---:R-:W-:Y:S08]  /*6540*/  HMMA.16816.F32.BF16 R8, R168.reuse, R164, R8 ;  /* 0x000000a4a808723c */ /* 0x044ff00000041808 */
[-C--:B------:R-:W-:Y:S08]  /*6550*/  HMMA.16816.F32.BF16 R12, R168, R166.reuse, R12 ;  /* 0x000000a6a80c723c */ /* 0x080ff0000004180c */
[C---:B------:R-:W-:Y:S01]  /*6560*/  HMMA.16816.F32.BF16 R16, R160.reuse, R166, R16 ;  /* 0x000000a6a010723c */ /* 0x040fe20000041810 */
[----:B------:R-:W-:Y:S07]  /*6570*/  LDSM.16.M88.4 R164, [R106+0x1800] ;  /* 0x001800006aa4783b */ /* 0x000fee0000000200 */
[-C--:B---3--:R-:W-:Y:S08]  /*6580*/  HMMA.16816.F32.BF16 R20, R160, R156.reuse, R20 ;  /* 0x0000009ca014723c */ /* 0x088ff00000041814 */
[C---:B------:R-:W-:Y:S08]  /*6590*/  HMMA.16816.F32.BF16 R24, R168.reuse, R156, R24 ;  /* 0x0000009ca818723c */ /* 0x040ff00000041818 */
[-C--:B------:R-:W-:Y:S08]  /*65a0*/  HMMA.16816.F32.BF16 R28, R168, R158.reuse, R28 ;  /* 0x0000009ea81c723c */ /* 0x080ff0000004181c */
[C---:B------:R-:W-:Y:S01]  /*65b0*/  HMMA.16816.F32.BF16 R32, R160.reuse, R158, R32 ;  /* 0x0000009ea020723c */ /* 0x040fe20000041820 */
[----:B------:R-:W2:Y:S07]  /*65c0*/  LDSM.16.M88.4 R156, [R181+0x4000] ;  /* 0x00400000b59c783b */ /* 0x000eae0000000200 */
[-C--:B-1----:R-:W-:Y:S08]  /*65d0*/  HMMA.16816.F32.BF16 R36, R160, R172.reuse, R36 ;  /* 0x000000aca024723c */ /* 0x082ff00000041824 */
[C---:B------:R-:W-:Y:S08]  /*65e0*/  HMMA.16816.F32.BF16 R40, R168.reuse, R172, R40 ;  /* 0x000000aca828723c */ /* 0x040ff00000041828 */
[-C--:B------:R-:W-:Y:S01]  /*65f0*/  HMMA.16816.F32.BF16 R44, R168, R174.reuse, R44 ;  /* 0x000000aea82c723c */ /* 0x080fe2000004182c */
[----:B------:R-:W1:Y:S07]  /*6600*/  LDSM.16.M88.4 R168, [R181+0x5000] ;  /* 0x00500000b5a8783b */ /* 0x000e6e0000000200 */
[----:B------:R-:W-:Y:S01]  /*6610*/  HMMA.16816.F32.BF16 R48, R160, R174, R48 ;  /* 0x000000aea030723c */ /* 0x000fe20000041830 */
[----:B------:R-:W3:Y:S07]  /*6620*/  LDSM.16.M88.4 R160, [R106+0x1c00] ;  /* 0x001c00006aa0783b */ /* 0x000eee0000000200 */
[-C--:B--2---:R-:W-:Y:S01]  /*6630*/  HMMA.16816.F32.BF16 R4, R156, R164.reuse, R4 ;  /* 0x000000a49c04723c */ /* 0x084fe20000041804 */
[----:B------:R-:W2:Y:S07]  /*6640*/  LDSM.16.M88.4 R172, [R106+0x2000] ;  /* 0x002000006aac783b */ /* 0x000eae0000000200 */
[C---:B-1----:R-:W-:Y:S08]  /*6650*/  HMMA.16816.F32.BF16 R8, R168.reuse, R164, R8 ;  /* 0x000000a4a808723c */ /* 0x042ff00000041808 */
        /* <DEDUP_REMOVED lines=8> */
[-C--:B--2---:R-:W-:Y:S08]  /*66e0*/  HMMA.16816.F32.BF16 R36, R156, R172.reuse, R36 ;  /* 0x000000ac9c24723c */ /* 0x084ff00000041824 */
[C---:B------:R-:W-:Y:S08]  /*66f0*/  HMMA.16816.F32.BF16 R40, R168.reuse, R172, R40 ;  /* 0x000000aca828723c */ /* 0x040ff00000041828 */
[-C--:B------:R-:W-:Y:S01]  /*6700*/  HMMA.16816.F32.BF16 R44, R168, R174.reuse, R44 ;  /* 0x000000aea82c723c */ /* 0x080fe2000004182c */
[----:B------:R-:W2:Y:S07]  /*6710*/  LDSM.16.M88.4 R168, [R182+0x5000] ;  /* 0x00500000b6a8783b */ /* 0x000eae0000000200 */
[----:B------:R-:W-:Y:S08]  /*6720*/  HMMA.16816.F32.BF16 R48, R156, R174, R48 ;  /* 0x000000ae9c30723c */ /* 0x000ff00000041830 */
[-C--:B-1----:R-:W-:Y:S11]  /*6730*/  HMMA.16816.F32.BF16 R4, R160, R164.reuse, R4 ;  /* 0x000000a4a004723c */ /* 0x082ff60000041804 */
[----:B------:R-:W-:Y:S11]  /*6740*/  @!UPT UIADD3 URZ, URZ, URZ, URZ ;  /* 0x0000003f3f3ff290 */ /* 0x000ff6000fffe03f */
[----:B------:R-:W-:Y:S02]  /*6750*/  @!UPT UIADD3 URZ, URZ, URZ, URZ ;  /* 0x0000003f3f3ff290 */ /* 0x000fe4000fffe03f */
[----:B------:R-:W-:Y:S01]  /*6760*/  FMUL.FTZ R2, R4, c[0x0][0x320] ;  /* 0x0000c80004027a20 */ /* 0x000fe20000410000 */
[C---:B--2---:R-:W-:Y:S03]  /*6770*/  HMMA.16816.F32.BF16 R8, R168.reuse, R164, R8 ;  /* 0x000000a4a808723c */ /* 0x044fe60000041808 */
[----:B------:R1:W2:Y:S05]  /*6780*/  MUFU.TANH R176, R2 ;  /* 0x0000000200b07308 */ /* 0x0002aa0000002400 */
[-C--:B------:R-:W-:Y:S08]  /*6790*/  HMMA.16816.F32.BF16 R12, R168, R166.reuse, R12 ;  /* 0x000000a6a80c723c */ /* 0x080ff0000004180c */
[C---:B------:R-:W-:Y:S08]  /*67a0*/  HMMA.16816.F32.BF16 R16, R160.reuse, R166, R16 ;  /* 0x000000a6a010723c */ /* 0x040ff00000041810 */
[----:B------:R-:W-:Y:S04]  /*67b0*/  FMUL.FTZ R3, R11, c[0x0][0x320] ;  /* 0x0000c8000b037a20 */ /* 0x000fe80000410000 */
[----:B------:R3:W4:Y:S01]  /*67c0*/  MUFU.TANH R199, R3 ;  /* 0x0000000300c77308 */ /* 0x0007220000002400 */
[----:B-1----:R-:W-:Y:S02]  /*67d0*/  FMUL.FTZ R2, R5, c[0x0][0x320] ;  /* 0x0000c80005027a20 */ /* 0x002fe40000410000 */
[----:B------:R-:W-:Y:S07]  /*67e0*/  FMUL.FTZ R10, R10, c[0x0][0x320] ;  /* 0x0000c8000a0a7a20 */ /* 0x000fee0000410000 */
[----:B------:R1:W1:Y:S10]  /*67f0*/  MUFU.TANH R193, R2 ;  /* 0x0000000200c17308 */ /* 0x0002740000002400 */
[----:B------:R-:W2:Y:S01]  /*6800*/  MUFU.TANH R194, R10 ;  /* 0x0000000a00c27308 */ /* 0x000ea20000002400 */
[----:B---3--:R-:W-:Y:S09]  /*6810*/  FMUL.FTZ R3, R19, c[0x0][0x320] ;  /* 0x0000c80013037a20 */ /* 0x008ff20000410000 */
[----:B------:R-:W3:Y:S01]  /*6820*/  MUFU.TANH R158, R3 ;  /* 0x00000003009e7308 */ /* 0x000ee20000002400 */
[----:B-1----:R-:W-:Y:S09]  /*6830*/  FMUL.FTZ R2, R6, c[0x0][0x320] ;  /* 0x0000c80006027a20 */ /* 0x002ff20000410000 */
[----:B------:R1:W1:Y:S02]  /*6840*/  MUFU.TANH R178, R2 ;  /* 0x0000000200b27308 */ /* 0x0002640000002400 */
[----:B-1----:R-:W-:Y:S02]  /*6850*/  FMUL.FTZ R2, R7, c[0x0][0x320] ;  /* 0x0000c80007027a20 */ /* 0x002fe40000410000 */
[----:B------:R-:W1:Y:S06]  /*6860*/  LDSM.16.M88.4 R4, [R185] ;  /* 0x00000000b904783b */ /* 0x000e6c0000000200 */
[----:B------:R5:W1:Y:S02]  /*6870*/  MUFU.TANH R179, R2 ;  /* 0x0000000200b37308 */ /* 0x000a640000002400 */
[----:B-----5:R-:W-:Y:S02]  /*6880*/  FMUL.FTZ R2, R8, c[0x0][0x320] ;  /* 0x0000c80008027a20 */ /* 0x020fe40000410000 */
[----:B------:R-:W-:Y:S06]  /*6890*/  FMUL.FTZ R8, R18, c[0x0][0x320] ;  /* 0x0000c80012087a20 */ /* 0x000fec0000410000 */
[----:B------:R5:W2:Y:S10]  /*68a0*/  MUFU.TANH R198, R2 ;  /* 0x0000000200c67308 */ /* 0x000ab40000002400 */
[----:B------:R-:W2:Y:S01]  /*68b0*/  MUFU.TANH R159, R8 ;  /* 0x00000008009f7308 */ /* 0x000ea20000002400 */
[-C--:B-1----:R-:W-:Y:S08]  /*68c0*/  HMMA.16816.F32.BF16 R20, R160, R4.reuse, R20 ;  /* 0x00000004a014723c */ /* 0x082ff00000041814 */
[C---:B------:R-:W-:Y:S04]  /*68d0*/  HMMA.16816.F32.BF16 R24, R168.reuse, R4, R24 ;  /* 0x00000004a818723c */ /* 0x040fe80000041818 */
[----:B-----5:R-:W-:Y:S02]  /*68e0*/  FMUL.FTZ R2, R9, c[0x0][0x320] ;  /* 0x0000c80009027a20 */ /* 0x020fe40000410000 */
[----:B------:R-:W-:Y:S02]  /*68f0*/  FMUL.FTZ R9, R17, c[0x0][0x320] ;  /* 0x0000c80011097a20 */ /* 0x000fe40000410000 */
[-C--:B------:R-:W-:Y:S01]  /*6900*/  HMMA.16816.F32.BF16 R28, R168, R6.reuse, R28 ;  /* 0x00000006a81c723c */ /* 0x080fe2000004181c */
[----:B------:R1:W1:Y:S07]  /*6910*/  MUFU.TANH R195, R2 ;  /* 0x0000000200c37308 */ /* 0x00026e0000002400 */
[C---:B------:R-:W-:Y:S03]  /*6920*/  HMMA.16816.F32.BF16 R32, R160.reuse, R6, R32 ;  /* 0x00000006a020723c */ /* 0x040fe60000041820 */
[----:B------:R5:W2:Y:S05]  /*6930*/  MUFU.TANH R164, R9 ;  /* 0x0000000900a47308 */ /* 0x000aaa0000002400 */
[----:B------:R-:W-:Y:S04]  /*6940*/  FMUL.FTZ R3, R27, c[0x0][0x320] ;  /* 0x0000c8001b037a20 */ /* 0x000fe80000410000 */
[----:B------:R-:W-:Y:S01]  /*6950*/  FMUL.FTZ R4, R26, c[0x0][0x320] ;  /* 0x0000c8001a047a20 */ /* 0x000fe20000410000 */
[----:B------:R-:W2:Y:S01]  /*6960*/  MUFU.TANH R208, R3 ;  /* 0x0000000300d07308 */ /* 0x000ea20000002400 */
[----:B-1----:R-:W-:Y:S09]  /*6970*/  FMUL.FTZ R2, R12, c[0x0][0x320] ;  /* 0x0000c8000c027a20 */ /* 0x002ff20000410000 */
[----:B------:R1:W1:Y:S01]  /*6980*/  MUFU.TANH R175, R2 ;  /* 0x0000000200af7308 */ /* 0x0002620000002400 */
[----:B-----5:R-:W5:Y:S01]  /*6990*/  LDSM.16.M88.4 R8, [R184] ;  /* 0x00000000b808783b */ /* 0x020f620000000200 */
[----:B------:R-:W-:Y:S08]  /*69a0*/  DEPBAR.LE SB0, 0x0 ;  /* 0x000080000000791a */ /* 0x000ff00000000000 */
[----:B------:R-:W2:Y:S01]  /*69b0*/  MUFU.TANH R207, R4 ;  /* 0x0000000400cf7308 */ /* 0x000ea20000002400 */
[----:B------:R-:W-:Y:S01]  /*69c0*/  BAR.SYNC.DEFER_BLOCKING 0x0 ;  /* 0x0000000000007b1d */ /* 0x000fe20000010000 */
[----:B-1----:R-:W-:Y:S08]  /*69d0*/  FMUL.FTZ R2, R13, c[0x0][0x320] ;  /* 0x0000c8000d027a20 */ /* 0x002ff00000410000 */
[----:B------:R1:W1:Y:S01]  /*69e0*/  MUFU.TANH R177, R2 ;  /* 0x0000000200b17308 */ /* 0x0002620000002400 */
[-C--:B-----5:R-:W-:Y:S05]  /*69f0*/  HMMA.16816.F32.BF16 R36, R160, R8.reuse, R36 ;  /* 0x00000008a024723c */ /* 0x0a0fea0000041824 */
[----:B-1----:R-:W-:Y:S03]  /*6a00*/  FMUL.FTZ R2, R14, c[0x0][0x320] ;  /* 0x0000c8000e027a20 */ /* 0x002fe60000410000 */
[C---:B------:R-:W-:Y:S01]  /*6a10*/  HMMA.16816.F32.BF16 R40, R168.reuse, R8, R40 ;  /* 0x00000008a828723c */ /* 0x040fe20000041828 */
[----:B------:R1:W1:Y:S07]  /*6a20*/  MUFU.TANH R197, R2 ;  /* 0x0000000200c57308 */ /* 0x00026e0000002400 */
[-C--:B------:R-:W-:Y:S08]  /*6a30*/  HMMA.16816.F32.BF16 R44, R168, R10.reuse, R44 ;  /* 0x0000000aa82c723c */ /* 0x080ff0000004182c */
[----:B------:R-:W-:Y:S04]  /*6a40*/  HMMA.16816.F32.BF16 R48, R160, R10, R48 ;  /* 0x0000000aa030723c */ /* 0x000fe80000041830 */
[----:B-1----:R-:W-:Y:S04]  /*6a50*/  FMUL.FTZ R2, R15, c[0x0][0x320] ;  /* 0x0000c8000f027a20 */ /* 0x002fe80000410000 */
[----:B------:R1:W1:Y:S04]  /*6a60*/  MUFU.TANH R196, R2 ;  /* 0x0000000200c47308 */ /* 0x0002680000002400 */
[----:B-1----:R-:W-:Y:S06]  /*6a70*/  FMUL.FTZ R2, R16, c[0x0][0x320] ;  /* 0x0000c80010027a20 */ /* 0x002fec0000410000 */
[----:B------:R1:W1:Y:S02]  /*6a80*/  MUFU.TANH R174, R2 ;  /* 0x0000000200ae7308 */ /* 0x0002640000002400 */
[----:B-1----:R-:W-:Y:S08]  /*6a90*/  FMUL.FTZ R2, R20, c[0x0][0x320] ;  /* 0x0000c80014027a20 */ /* 0x002ff00000410000 */
        /* <DEDUP_REMOVED lines=58> */
[----:B------:R1:W1:Y:S01]  /*6e40*/  MUFU.TANH R12, R2 ;  /* 0x00000002000c7308 */ /* 0x0002620000002400 */
[----:B------:R-:W-:-:S05]  /*6e50*/  @!P0 BRA `(.L_x_71) ;  /* 0x0000045000008947 */ /* 0x000fca0003800000 */
[----:B-1234-:R-:W-:Y:S02]  /*6e60*/  IMAD.MOV.U32 R2, RZ, RZ, 0x1 ;  /* 0x00000001ff027424 */ /* 0x01efe400078e00ff */
[----:B------:R-:W-:Y:S02]  /*6e70*/  IMAD R3, R209, 0x30, R244 ;  /* 0x00000030d1037824 */ /* 0x000fe400078e02f4 */
[----:B------:R-:W-:Y:S01]  /*6e80*/  IMAD.MOV.U32 R200, RZ, RZ, RZ ;  /* 0x000000ffffc87224 */ /* 0x000fe200078e00ff */
[----:B------:R-:W-:Y:S01]  /*6e90*/  ISETP.NE.AND P0, PT, R2, c[0x0][0x2b8], PT ;  /* 0x0000ae0002007a0c */ /* 0x000fe20003f05270 */
[----:B------:R-:W-:Y:S05]  /*6ea0*/  IMAD R2, R235, 0x20, R238 ;  /* 0x00000020eb027824 */ /* 0x000fea00078e02ee */
[----:B------:R-:W-:Y:S05]  /*6eb0*/  IADD3 R3, R3, -0x30, R2 ;  /* 0xffffffd003037810 */ /* 0x000fea0007ffe002 */
[--C-:B------:R-:W-:Y:S02]  /*6ec0*/  IMAD.MOV.U32 R2, RZ, RZ, R3.reuse ;  /* 0x000000ffff027224 */ /* 0x100fe400078e0003 */
[----:B------:R-:W-:Y:S05]  /*6ed0*/  @P0 IMAD.HI.U32 R4, R3, c[0x0][0x2bc], RZ ;  /* 0x0000af0003040a27 */ /* 0x000fea00078e00ff */
[----:B------:R-:W-:Y:S04]  /*6ee0*/  @P0 SHF.R.U32.HI R2, RZ, c[0x0][0x2c0], R4 ;  /* 0x0000b000ff020a19 */ /* 0x000fe80000011604 */
[C---:B------:R-:W-:Y:S04]  /*6ef0*/  @!P1 IADD3 R5, P0, R2.reuse, R242, RZ ;  /* 0x000000f202059210 */ /* 0x040fe80007f1e0ff */
[----:B------:R-:W-:Y:S01]  /*6f00*/  @!P1 LEA.HI.X.SX32 R6, R2, R248, 0x1, P0 ;  /* 0x000000f802069211 */ /* 0x000fe200000f0eff */
[----:B------:R-:W-:Y:S01]  /*6f10*/  IMAD.MOV R2, RZ, RZ, -R2 ;  /* 0x000000ffff027224 */ /* 0x000fe200078e0a02 */
[C---:B------:R-:W-:Y:S03]  /*6f20*/  @!P1 LEA R4, P0, R5.reuse, c[0x0][0x2a0], 0x2 ;  /* 0x0000a80005049a11 */ /* 0x040fe600078010ff */
[----:B------:R-:W-:Y:S01]  /*6f30*/  IMAD R201, R2, c[0x0][0x2b8], R3 ;  /* 0x0000ae0002c97a24 */ /* 0x000fe200078e0203 */
[----:B------:R-:W-:Y:S04]  /*6f40*/  @!P1 LEA.HI.X R5, R5, c[0x0][0x2a4], R6, 0x2, P0 ;  /* 0x0000a90005059a11 */ /* 0x000fe800000f1406 */
[----:B------:R-:W-:Y:S01]  /*6f50*/  SHF.R.S32.HI R2, RZ, 0x1f, R201 ;  /* 0x0000001fff027819 */ /* 0x000fe200000114c9 */
[----:B------:R1:W2:Y:S04]  /*6f60*/  @!P1 LDG.E R200, [R4.64] ;  /* 0x0000000604c89981 */ /* 0x0002a8000c1e1900 */
[----:B-1----:R-:W-:Y:S01]  /*6f70*/  IMAD R4, R2, c[0x0][0x1e0], RZ ;  /* 0x0000780002047a24 */ /* 0x002fe200078e02ff */
[----:B------:R-:W-:Y:S01]  /*6f80*/  IADD3 R5, -R238, 0x30, RZ ;  /* 0x00000030ee057810 */ /* 0x000fe20007ffe1ff */
[----:B------:R-:W-:Y:S03]  /*6f90*/  IMAD.WIDE.U32 R2, R201, c[0x0][0x1e0], RZ ;  /* 0x00007800c9027a25 */ /* 0x000fe600078e00ff */
[----:B------:R-:W-:Y:S01]  /*6fa0*/  ISETP.GE.AND P5, PT, R5, 0x1, PT ;  /* 0x000000010500780c */ /* 0x000fe20003fa6270 */
[----:B------:R-:W-:Y:S04]  /*6fb0*/  IMAD R4, R201, c[0x0][0x1e4], R4 ;  /* 0x00007900c9047a24 */ /* 0x000fe800078e0204 */
[----:B------:R-:W-:Y:S01]  /*6fc0*/  IMAD.IADD R3, R3, 0x1, R4 ;  /* 0x0000000103037824 */ /* 0x000fe200078e0204 */
[----:B--2---:R-:W-:Y:S03]  /*6fd0*/  SHF.R.S32.HI R4, RZ, 0x1f, R200 ;  /* 0x0000001fff047819 */ /* 0x004fe600000114c8 */
[----:B------:R-:W-:Y:S04]  /*6fe0*/  IMAD.WIDE.U32 R2, R200, c[0x0][0x1f0], R2 ;  /* 0x00007c00c8027a25 */ /* 0x000fe800078e0002 */
[----:B------:R-:W-:Y:S01]  /*6ff0*/  IMAD R4, R4, c[0x0][0x1f0], RZ ;  /* 0x00007c0004047a24 */ /* 0x000fe200078e02ff */
[----:B------:R-:W-:Y:S03]  /*7000*/  IADD3 R2, P2, R240, R2, RZ ;  /* 0x00000002f0027210 */ /* 0x000fe60007f5e0ff */
[----:B------:R-:W-:Y:S01]  /*7010*/  IMAD R4, R200, c[0x0][0x1f4], R4 ;  /* 0x00007d00c8047a24 */ /* 0x000fe200078e0204 */
[C---:B------:R-:W-:Y:S04]  /*7020*/  LEA R11, P0, R2.reuse, c[0x0][0x1c8], 0x1 ;  /* 0x00007200020b7a11 */ /* 0x040fe800078008ff */
[----:B------:R-:W-:Y:S04]  /*7030*/  IADD3.X R3, R245, R3, R4, P2, !PT ;  /* 0x00000003f5037210 */ /* 0x000fe800017fe404 */
[----:B------:R-:W-:Y:S01]  /*7040*/  LEA.HI.X R10, R2, c[0x0][0x1cc], R3, 0x1, P0 ;  /* 0x00007300020a7a11 */ /* 0x000fe200000f0c03 */
[----:B------:R-:W-:-:S05]  /*7050*/  BRA.DIV ~URZ, `(.L_x_72) ;  /* 0x00007b327f007947 */ /* 0x000fca000b800000 */
[----:B------:R1:W2:Y:S02]  /*7060*/  SHFL.IDX PT, R4, R10, RZ, 0x1c1f ;  /* 0x001c1fff0a047589 */ /* 0x0002a400000e0000 */
.L_x_162:
[----:B------:R-:W-:-:S05]  /*7070*/  BRA.DIV ~URZ, `(.L_x_73) ;  /* 0x00007b827f007947 */ /* 0x000fca000b800000 */
[----:B------:R3:W4:Y:S02]  /*7080*/  SHFL.IDX PT, R2, R11, RZ, 0x1c1f ;  /* 0x001c1fff0b027589 */ /* 0x00072400000e0000 */
.L_x_163:
[----:B------:R-:W-:Y:S02]  /*7090*/  SHF.R.S32.HI R3, RZ, 0x1f, R204 ;  /* 0x0000001fff037819 */ /* 0x000fe400000114cc */
[-C--:B----4-:R-:W-:Y:S02]  /*70a0*/  @P5 LEA R8, P0, R204, R2.reuse, 0x1 ;  /* 0x00000002cc085211 */ /* 0x090fe400078008ff */
[----:B------:R-:W-:Y:S02]  /*70b0*/  @P5 LEA R6, P2, R236, R2, 0x1 ;  /* 0x00000002ec065211 */ /* 0x000fe400078408ff */
[----:B--2---:R-:W-:Y:S02]  /*70c0*/  @P5 LEA.HI.X R9, R204, R4, R3, 0x1, P0 ;  /* 0x00000004cc095211 */ /* 0x004fe400000f0c03 */
[----:B------:R-:W-:Y:S02]  /*70d0*/  SHF.R.S32.HI R30, RZ, 0x1f, R236 ;  /* 0x0000001fff1e7819 */ /* 0x000fe400000114ec */
[C---:B------:R-:W-:Y:S01]  /*70e0*/  @P5 LEA R2, P0, R237.reuse, R2, 0x1 ;  /* 0x00000002ed025211 */ /* 0x040fe200078008ff */
[----:B------:R-:W-:Y:S01]  /*70f0*/  @!PT LDS RZ, [RZ] ;  /* 0x00000000fffff984 */ /* 0x000fe20000000800 */
[----:B------:R-:W-:Y:S01]  /*7100*/  @!PT LDS RZ, [RZ] ;  /* 0x00000000fffff984 */ /* 0x000fe20000000800 */
[----:B------:R-:W-:Y:S01]  /*7110*/  @!PT LDS RZ, [RZ] ;  /* 0x00000000fffff984 */ /* 0x000fe20000000800 */
[----:B------:R2:W-:Y:S01]  /*7120*/  @P5 LDGSTS.E.BYPASS.LTC128B.128 [R192+0x3c80], [R8.64], !P4 ;  /* 0x03c8000008c05fae */ /* 0x0005e2000e101d46 */
[-C--:B------:R-:W-:Y:S02]  /*7130*/  @P5 LEA.HI.X R7, R236, R4.reuse, R30, 0x1, P2 ;  /* 0x00000004ec075211 */ /* 0x080fe400010f0c1e */
[----:B------:R-:W-:Y:S03]  /*7140*/  SHF.R.S32.HI R29, RZ, 0x1f, R237 ;  /* 0x0000001fff1d7819 */ /* 0x000fe600000114ed */
[----:B------:R2:W-:Y:S01]  /*7150*/  @P5 LDGSTS.E.BYPASS.LTC128B.128 [R192+0x4880], [R6.64], !P3 ;  /* 0x0488000006c05fae */ /* 0x0005e2000d901d46 */
[----:B------:R-:W-:Y:S02]  /*7160*/  @P5 LEA.HI.X R3, R237, R4, R29, 0x1, P0 ;  /* 0x00000004ed035211 */ /* 0x000fe400000f0c1d */
[----:B------:R-:W-:Y:S03]  /*7170*/  ISETP.GE.AND P0, PT, R5, 0x21, PT ;  /* 0x000000210500780c */ /* 0x000fe60003f06270 */
[----:B------:R2:W-:Y:S01]  /*7180*/  @P5 LDGSTS.E.BYPASS.LTC128B.128 [R192+0x5480], [R2.64], !P6 ;  /* 0x0548000002c05fae */ /* 0x0005e2000f101d46 */
[----:B------:R-:W-:-:S05]  /*7190*/  BRA.DIV ~URZ, `(.L_x_74) ;  /* 0x00007ad27f007947 */ /* 0x000fca000b800000 */
[----:B------:R4:W1:Y:S04]  /*71a0*/  SHFL.IDX PT, R4, R10, 0x1, 0x1c1f ;  /* 0x003c1f000a047f89 */ /* 0x00086800000e0000 */
[----:B--2---:R4:W2:Y:S02]  /*71b0*/  SHFL.IDX PT, R2, R11, 0x1, 0x1c1f ;  /* 0x003c1f000b027f89 */ /* 0x0048a400000e0000 */
.L_x_164:
[-C--:B--2---:R-:W-:Y:S02]  /*71c0*/  @P0 LEA R8, P2, R204, R2.reuse, 0x1 ;  /* 0x00000002cc080211 */ /* 0x084fe400078408ff */
[----:B------:R-:W-:Y:S02]  /*71d0*/  SHF.R.S32.HI R3, RZ, 0x1f, R204 ;  /* 0x0000001fff037819 */ /* 0x000fe400000114cc */
[----:B------:R-:W-:Y:S02]  /*71e0*/  @P0 LEA R6, P5, R236, R2, 0x1 ;  /* 0x00000002ec060211 */ /* 0x000fe400078a08ff */
[----:B-1----:R-:W-:Y:S02]  /*71f0*/  @P0 LEA.HI.X R9, R204, R4, R3, 0x1, P2 ;  /* 0x00000004cc090211 */ /* 0x002fe400010f0c03 */
[----:B----4-:R-:W-:Y:S02]  /*7200*/  SHF.R.S32.HI R10, RZ, 0x1f, R236 ;  /* 0x0000001fff0a7819 */ /* 0x010fe400000114ec */
        /* <DEDUP_REMOVED lines=8> */
[----:B------:R-:W-:Y:S05]  /*7290*/  @P0 LEA.HI.X R3, R237, R4, R5, 0x1, P2 ;  /* 0x00000004ed030211 */ /* 0x000fea00010f0c05 */
[----:B------:R1:W-:Y:S02]  /*72a0*/  @P0 LDGSTS.E.BYPASS.LTC128B.128 [R192+0x5c80], [R2.64], !P6 ;  /* 0x05c8000002c00fae */ /* 0x0003e4000f101d46 */
.L_x_71:
[----:B--234-:R-:W-:Y:S05]  /*72b0*/  BSYNC B0 ;  /* 0x0000000000007941 */ /* 0x01cfea0003800000 */
.L_x_70:
[----:B------:R-:W-:Y:S01]  /*72c0*/  FMNMX.FTZ R5, R176, R104, !PT ;  /* 0x00000068b0057209 */ /* 0x000fe20007810000 */
[----:B------:R-:W0:Y:S01]  /*72d0*/  LDGDEPBAR ;  /* 0x00000000000079af */ /* 0x000e220000000000 */
[----:B------:R-:W-:Y:S02]  /*72e0*/  FMNMX.FTZ R4, R178, R103, !PT ;  /* 0x00000067b2047209 */ /* 0x000fe40007810000 */
[----:B-1----:R-:W-:Y:S02]  /*72f0*/  FMNMX.FTZ R3, R198, R102, !PT ;  /* 0x00000066c6037209 */ /* 0x002fe40007810000 */
        /* <DEDUP_REMOVED lines=45> */
[----:B------:R-:W-:-:S05]  /*75d0*/  BRA.DIV ~URZ, `(.L_x_75) ;  /* 0x000077627f007947 */ /* 0x000fca000b800000 */
[----:B------:R1:W2:Y:S02]  /*75e0*/  SHFL.BFLY PT, R2, R4, 0x2, 0x1f ;  /* 0x0c401f0004027f89 */ /* 0x0002a400000e0000 */
.L_x_165:
[----:B--2---:R-:W-:Y:S01]  /*75f0*/  FMNMX.FTZ R6, R4, R2, !PT ;  /* 0x0000000204067209 */ /* 0x004fe20007810000 */
[----:B------:R-:W-:-:S05]  /*7600*/  BRA.DIV ~URZ, `(.L_x_76) ;  /* 0x000077827f007947 */ /* 0x000fca000b800000 */
[----:B------:R-:W-:Y:S04]  /*7610*/  SHFL.BFLY PT, R3, R5, 0x2, 0x1f ;  /* 0x0c401f0005037f89 */ /* 0x000fe800000e0000 */
[----:B------:R-:W-:Y:S04]  /*7620*/  SHFL.BFLY PT, R2, R7, 0x2, 0x1f ;  /* 0x0c401f0007027f89 */ /* 0x000fe800000e0000 */
[----:B-1----:R-:W1:Y:S02]  /*7630*/  SHFL.BFLY PT, R4, R8, 0x2, 0x1f ;  /* 0x0c401f0008047f89 */ /* 0x002e6400000e0000 */
[----:B-1----:R-:W-:Y:S02]  /*7640*/  FMNMX.FTZ R4, R8, R4, !PT ;  /* 0x0000000408047209 */ /* 0x002fe40007810000 */
[----:B------:R-:W-:Y:S02]  /*7650*/  FMNMX.FTZ R3, R5, R3, !PT ;  /* 0x0000000305037209 */ /* 0x000fe40007810000 */
[----:B------:R-:W-:Y:S02]  /*7660*/  FMNMX.FTZ R5, R7, R2, !PT ;  /* 0x0000000207057209 */ /* 0x000fe40007810000 */
[----:B------:R-:W1:Y:S04]  /*7670*/  SHFL.BFLY PT, R7, R6, 0x1, 0x1f ;  /* 0x0c201f0006077f89 */ /* 0x000e6800000e0000 */
[----:B------:R-:W2:Y:S04]  /*7680*/  SHFL.BFLY PT, R9, R3, 0x1, 0x1f ;  /* 0x0c201f0003097f89 */ /* 0x000ea800000e0000 */
[----:B------:R-:W3:Y:S04]  /*7690*/  SHFL.BFLY PT, R10, R5, 0x1, 0x1f ;  /* 0x0c201f00050a7f89 */ /* 0x000ee800000e0000 */
[----:B------:R4:W4:Y:S01]  /*76a0*/  SHFL.BFLY PT, R2, R4, 0x1, 0x1f ;  /* 0x0c201f0004027f89 */ /* 0x00092200000e0000 */
[----:B-1----:R-:W-:Y:S02]  /*76b0*/  FMNMX.FTZ R104, R6, R7, !PT ;  /* 0x0000000706687209 */ /* 0x002fe40007810000 */
[----:B--2---:R-:W-:Y:S02]  /*76c0*/  FMNMX.FTZ R103, R3, R9, !PT ;  /* 0x0000000903677209 */ /* 0x004fe40007810000 */
[----:B---3--:R-:W-:Y:S02]  /*76d0*/  FMNMX.FTZ R102, R5, R10, !PT ;  /* 0x0000000a05667209 */ /* 0x008fe40007810000 */
.L_x_166:
[----:B------:R-:W-:Y:S01]  /*76e0*/  FADD.FTZ R0, -R104, R0 ;  /* 0x0000000068007221 */ /* 0x000fe20000010100 */
[----:B----4-:R-:W-:Y:S01]  /*76f0*/  FMNMX.FTZ R2, R2, R4, !PT ;  /* 0x0000000402027209 */ /* 0x010fe20007810000 */
[----:B------:R-:W-:Y:S01]  /*7700*/  FMUL.FTZ R7, R104, c[0x0][0x2d0] ;  /* 0x0000b40068077a20 */ /* 0x000fe20000410000 */
[----:B------:R-:W-:Y:S01]  /*7710*/  WARPSYNC 0xffffffff ;  /* 0xffffffff00007948 */ /* 0x000fe20003800000 */
[----:B------:R-:W-:Y:S01]  /*7720*/  FMUL.FTZ R0, R0, c[0x0][0x2d0] ;  /* 0x0000b40000007a20 */ /* 0x000fe20000410000 */
[----:B------:R-:W-:Y:S01]  /*7730*/  LDSM.16.MT88.4 R40, [R180] ;  /* 0x00000000b428783b */ /* 0x000fe20000004200 */
[----:B------:R-:W-:Y:S01]  /*7740*/  FMUL.FTZ R6, R103, c[0x0][0x2d0] ;  /* 0x0000b40067067a20 */ /* 0x000fe20000410000 */
[----:B------:R-:W-:Y:S01]  /*7750*/  ISETP.GT.AND P0, PT, R209, R239, PT ;  /* 0x000000efd100720c */ /* 0x000fe20003f04270 */
[----:B------:R1:W2:Y:S01]  /*7760*/  MUFU.EX2 R3, R0 ;  /* 0x0000000000037308 */ /* 0x0002a20000000800 */
[--C-:B------:R-:W-:Y:S02]  /*7770*/  FFMA.FTZ R10, R174, c[0x0][0x2d0], -R7.reuse ;  /* 0x0000b400ae0a7a23 */ /* 0x100fe40000010807 */
[--C-:B------:R-:W-:Y:S02]  /*7780*/  FFMA.FTZ R5, R179, c[0x0][0x2d0], -R6.reuse ;  /* 0x0000b400b3057a23 */ /* 0x100fe40000010806 */
[--C-:B------:R-:W-:Y:S02]  /*7790*/  FFMA.FTZ R9, R164, c[0x0][0x2d0], -R7.reuse ;  /* 0x0000b400a4097a23 */ /* 0x100fe40000010807 */
[--C-:B------:R-:W-:Y:S02]  /*77a0*/  FFMA.FTZ R164, R25, c[0x0][0x2d0], -R7.reuse ;  /* 0x0000b40019a47a23 */ /* 0x100fe40000010807 */
[--C-:B------:R-:W-:Y:S01]  /*77b0*/  FFMA.FTZ R161, R26, c[0x0][0x2d0], -R6.reuse ;  /* 0x0000b4001aa17a23 */ /* 0x100fe20000010806 */
[----:B------:R3:W-:Y:S01]  /*77c0*/  MUFU.EX2 R213, R5 ;  /* 0x0000000500d57308 */ /* 0x0007e20000000800 */
[--C-:B------:R-:W-:Y:S02]  /*77d0*/  FFMA.FTZ R160, R24, c[0x0][0x2d0], -R6.reuse ;  /* 0x0000b40018a07a23 */ /* 0x100fe40000010806 */
[--C-:B------:R-:W-:Y:S02]  /*77e0*/  FFMA.FTZ R168, R167, c[0x0][0x2d0], -R7.reuse ;  /* 0x0000b400a7a87a23 */ /* 0x100fe40000010807 */
[--C-:B------:R-:W-:Y:S02]  /*77f0*/  FFMA.FTZ R167, R27, c[0x0][0x2d0], -R7.reuse ;  /* 0x0000b4001ba77a23 */ /* 0x100fe40000010807 */
[----:B------:R-:W4:Y:S01]  /*7800*/  LDSM.16.MT88.4 R24, [R107] ;  /* 0x000000006b18783b */ /* 0x000f220000004200 */
[--C-:B------:R-:W-:Y:S02]  /*7810*/  FFMA.FTZ R11, R193, c[0x0][0x2d0], -R7.reuse ;  /* 0x0000b400c10b7a23 */ /* 0x100fe40000010807 */
[----:B------:R5:W-:Y:S01]  /*7820*/  MUFU.EX2 R217, R10 ;  /* 0x0000000a00d97308 */ /* 0x000be20000000800 */
[--C-:B------:R-:W-:Y:S02]  /*7830*/  FFMA.FTZ R169, R173, c[0x0][0x2d0], -R7.reuse ;  /* 0x0000b400ada97a23 */ /* 0x100fe40000010807 */
[--C-:B------:R-:W-:Y:S02]  /*7840*/  FFMA.FTZ R163, R172, c[0x0][0x2d0], -R6.reuse ;  /* 0x0000b400aca37a23 */ /* 0x100fe40000010806 */
[--C-:B-1----:R-:W-:Y:S02]  /*7850*/  FFMA.FTZ R0, R176, c[0x0][0x2d0], -R7.reuse ;  /* 0x0000b400b0007a23 */ /* 0x102fe40000010807 */
[--C-:B------:R-:W-:Y:S02]  /*7860*/  FFMA.FTZ R176, R20, c[0x0][0x2d0], -R6.reuse ;  /* 0x0000b40014b07a23 */ /* 0x100fe40000010806 */
[--C-:B------:R-:W-:Y:S01]  /*7870*/  FFMA.FTZ R162, R166, c[0x0][0x2d0], -R6.reuse ;  /* 0x0000b400a6a27a23 */ /* 0x100fe20000010806 */
[----:B------:R1:W-:Y:S01]  /*7880*/  MUFU.EX2 R30, R0 ;  /* 0x00000000001e7308 */ /* 0x0003e20000000800 */
[----:B------:R-:W-:Y:S02]  /*7890*/  FFMA.FTZ R173, R12, c[0x0][0x2d0], -R6 ;  /* 0x0000b4000cad7a23 */ /* 0x000fe40000010806 */
[--C-:B------:R-:W-:Y:S02]  /*78a0*/  FFMA.FTZ R193, R21, c[0x0][0x2d0], -R7.reuse ;  /* 0x0000b40015c17a23 */ /* 0x100fe40000010807 */
[----:B---3--:R-:W-:Y:S02]  /*78b0*/  FMUL.FTZ R5, R102, c[0x0][0x2d0] ;  /* 0x0000b40066057a20 */ /* 0x008fe40000410000 */
[----:B------:R-:W-:Y:S02]  /*78c0*/  FFMA.FTZ R179, R15, c[0x0][0x2d0], -R7 ;  /* 0x0000b4000fb37a23 */ /* 0x000fe40000010807 */
[--C-:B------:R-:W-:Y:S01]  /*78d0*/  FFMA.FTZ R172, R19, c[0x0][0x2d0], -R5.reuse ;  /* 0x0000b40013ac7a23 */ /* 0x100fe20000010805 */
[----:B------:R3:W-:Y:S01]  /*78e0*/  MUFU.EX2 R232, R9 ;  /* 0x0000000900e87308 */ /* 0x0007e20000000800 */
[--C-:B------:R-:W-:Y:S02]  /*78f0*/  FFMA.FTZ R166, R18, c[0x0][0x2d0], -R5.reuse ;  /* 0x0000b40012a67a23 */ /* 0x100fe40000010805 */
[--C-:B------:R-:W-:Y:S02]  /*7900*/  FFMA.FTZ R174, R16, c[0x0][0x2d0], -R5.reuse ;  /* 0x0000b40010ae7a23 */ /* 0x100fe40000010805 */
[--C-:B-----5:R-:W-:Y:S05]  /*7910*/  FFMA.FTZ R10, R198, c[0x0][0x2d0], -R5.reuse ;  /* 0x0000b400c60a7a23 */ /* 0x120fea0000010805 */
[----:B------:R-:W5:Y:S01]  /*7920*/  MUFU.EX2 R215, R11 ;  /* 0x0000000b00d77308 */ /* 0x000f620000000800 */
[----:B-1----:R-:W-:Y:S04]  /*7930*/  FADD.FTZ R0, -R103, R100 ;  /* 0x0000006467007221 */ /* 0x002fe80000010100 */
[----:B------:R-:W-:Y:S05]  /*7940*/  FMUL.FTZ R0, R0, c[0x0][0x2d0] ;  /* 0x0000b40000007a20 */ /* 0x000fea0000410000 */
[----:B------:R-:W-:Y:S01]  /*7950*/  MUFU.EX2 R210, R10 ;  /* 0x0000000a00d27308 */ /* 0x000fe20000000800 */
[----:B---3--:R-:W-:Y:S02]  /*7960*/  FFMA.FTZ R9, R195, c[0x0][0x2d0], -R5 ;  /* 0x0000b400c3097a23 */ /* 0x008fe40000010805 */
[--C-:B------:R-:W-:Y:S07]  /*7970*/  FFMA.FTZ R195, R23, c[0x0][0x2d0], -R7.reuse ;  /* 0x0000b40017c37a23 */ /* 0x100fee0000010807 */
[----:B------:R1:W-:Y:S10]  /*7980*/  MUFU.EX2 R8, R0 ;  /* 0x0000000000087308 */ /* 0x0003f40000000800 */
[----:B------:R-:W-:Y:S10]  /*7990*/  MUFU.EX2 R211, R9 ;  /* 0x0000000900d37308 */ /* 0x000ff40000000800 */
[----:B------:R-:W-:Y:S01]  /*79a0*/  MUFU.EX2 R222, R168 ;  /* 0x000000a800de7308 */ /* 0x000fe20000000800 */
[--C-:B-1----:R-:W-:Y:S02]  /*79b0*/  FFMA.FTZ R0, R178, c[0x0][0x2d0], -R6.reuse ;  /* 0x0000b400b2007a23 */ /* 0x102fe40000010806 */
[----:B------:R-:W-:Y:S07]  /*79c0*/  FFMA.FTZ R178, R14, c[0x0][0x2d0], -R7 ;  /* 0x0000b4000eb27a23 */ /* 0x000fee0000010807 */
[----:B------:R1:W3:Y:S10]  /*79d0*/  MUFU.EX2 R29, R0 ;  /* 0x00000000001d7308 */ /* 0x0002f40000000800 */
[----:B------:R-:W-:Y:S10]  /*79e0*/  MUFU.EX2 R218, R163 ;  /* 0x000000a300da7308 */ /* 0x000ff40000000800 */
[----:B------:R-:W-:Y:S01]  /*79f0*/  MUFU.EX2 R220, R162 ;  /* 0x000000a200dc7308 */ /* 0x000fe20000000800 */
[--C-:B-1----:R-:W-:Y:S02]  /*7a00*/  FFMA.FTZ R0, R159, c[0x0][0x2d0], -R6.reuse ;  /* 0x0000b4009f007a23 */ /* 0x102fe40000010806 */
[--C-:B------:R-:W-:Y:S02]  /*7a10*/  FFMA.FTZ R159, R165, c[0x0][0x2d0], -R5.reuse ;  /* 0x0000b400a59f7a23 */ /* 0x100fe40000010805 */
[----:B------:R-:W-:Y:S05]  /*7a20*/  FFMA.FTZ R165, R17, c[0x0][0x2d0], -R5 ;  /* 0x0000b40011a57a23 */ /* 0x000fea0000010805 */
[----:B------:R1:W-:Y:S10]  /*7a30*/  MUFU.EX2 R230, R0 ;  /* 0x0000000000e67308 */ /* 0x0003f40000000800 */
[----:B------:R-:W-:Y:S10]  /*7a40*/  MUFU.EX2 R223, R167 ;  /* 0x000000a700df7308 */ /* 0x000ff40000000800 */
[----:B------:R-:W-:Y:S01]  /*7a50*/  MUFU.EX2 R225, R164 ;  /* 0x000000a400e17308 */ /* 0x000fe20000000800 */
[----:B-1----:R-:W-:Y:S02]  /*7a60*/  FFMA.FTZ R0, R158, c[0x0][0x2d0], -R6 ;  /* 0x0000b4009e007a23 */ /* 0x002fe40000010806 */
[----:B------:R-:W-:Y:S07]  /*7a70*/  FMUL.FTZ R158, R2, c[0x0][0x2d0] ;  /* 0x0000b400029e7a20 */ /* 0x000fee0000410000 */
[----:B------:R1:W1:Y:S01]  /*7a80*/  MUFU.EX2 R231, R0 ;  /* 0x0000000000e77308 */ /* 0x0002620000000800 */
[--C-:B------:R-:W-:Y:S02]  /*7a90*/  FFMA.FTZ R4, R194, c[0x0][0x2d0], -R158.reuse ;  /* 0x0000b400c2047a23 */ /* 0x100fe4000001089e */
[--C-:B------:R-:W-:Y:S07]  /*7aa0*/  FFMA.FTZ R9, R196, c[0x0][0x2d0], -R158.reuse ;  /* 0x0000b400c4097a23 */ /* 0x100fee000001089e */
[----:B------:R2:W-:Y:S10]  /*7ab0*/  MUFU.EX2 R198, R4 ;  /* 0x0000000400c67308 */ /* 0x0005f40000000800 */
[----:B------:R-:W-:Y:S01]  /*7ac0*/  MUFU.EX2 R226, R9 ;  /* 0x0000000900e27308 */ /* 0x000fe20000000800 */
[----:B-1----:R-:W-:Y:S02]  /*7ad0*/  FADD.FTZ R0, -R102, R105 ;  /* 0x0000006966007221 */ /* 0x002fe40000010100 */
[--C-:B------:R-:W-:Y:S02]  /*7ae0*/  FFMA.FTZ R105, R157, c[0x0][0x2d0], -R5.reuse ;  /* 0x0000b4009d697a23 */ /* 0x100fe40000010805 */
[----:B------:R-:W-:Y:S02]  /*7af0*/  FMUL.FTZ R0, R0, c[0x0][0x2d0] ;  /* 0x0000b40000007a20 */ /* 0x000fe40000410000 */
[--C-:B------:R-:W-:Y:S03]  /*7b00*/  FFMA.FTZ R157, R28, c[0x0][0x2d0], -R5.reuse ;  /* 0x0000b4001c9d7a23 */ /* 0x100fe60000010805 */
[----:B------:R-:W-:Y:S01]  /*7b10*/  MUFU.EX2 R221, R161 ;  /* 0x000000a100dd7308 */ /* 0x000fe20000000800 */
[----:B--2---:R-:W-:Y:S09]  /*7b20*/  FFMA.FTZ R4, R199, c[0x0][0x2d0], -R158 ;  /* 0x0000b400c7047a23 */ /* 0x004ff2000001089e */
[----:B------:R1:W-:Y:S10]  /*7b30*/  MUFU.EX2 R100, R0 ;  /* 0x0000000000647308 */ /* 0x0003f40000000800 */
[----:B------:R-:W2:Y:S10]  /*7b40*/  MUFU.EX2 R194, R4 ;  /* 0x0000000400c27308 */ /* 0x000eb40000000800 */
[----:B------:R-:W-:Y:S01]  /*7b50*/  MUFU.EX2 R224, R160 ;  /* 0x000000a000e07308 */ /* 0x000fe20000000800 */
[--C-:B-1----:R-:W-:Y:S02]  /*7b60*/  FFMA.FTZ R0, R175, c[0x0][0x2d0], -R5.reuse ;  /* 0x0000b400af007a23 */ /* 0x102fe40000010805 */
[--C-:B------:R-:W-:Y:S07]  /*7b70*/  FFMA.FTZ R175, R13, c[0x0][0x2d0], -R6.reuse ;  /* 0x0000b4000daf7a23 */ /* 0x100fee0000010806 */
[----:B------:R1:W-:Y:S10]  /*7b80*/  MUFU.EX2 R228, R0 ;  /* 0x0000000000e47308 */ /* 0x0003f40000000800 */
[----:B------:R2:W-:Y:S10]  /*7b90*/  MUFU.EX2 R216, R105 ;  /* 0x0000006900d87308 */ /* 0x0005f40000000800 */
[----:B------:R-:W-:Y:S01]  /*7ba0*/  MUFU.EX2 R193, R193 ;  /* 0x000000c100c17308 */ /* 0x000fe20000000800 */
[----:B-1----:R-:W-:Y:S02]  /*7bb0*/  FFMA.FTZ R0, R177, c[0x0][0x2d0], -R5 ;  /* 0x0000b400b1007a23 */ /* 0x002fe40000010805 */
[----:B------:R-:W-:Y:S02]  /*7bc0*/  FFMA.FTZ R177, R22, c[0x0][0x2d0], -R6 ;  /* 0x0000b40016b17a23 */ /* 0x000fe40000010806 */
[--C-:B------:R-:W-:Y:S05]  /*7bd0*/  FFMA.FTZ R6, R197, c[0x0][0x2d0], -R158.reuse ;  /* 0x0000b400c5067a23 */ /* 0x100fea000001089e */
[----:B------:R1:W1:Y:S01]  /*7be0*/  MUFU.EX2 R229, R0 ;  /* 0x0000000000e57308 */ /* 0x0002620000000800 */
[--C-:B--2---:R-:W-:Y:S09]  /*7bf0*/  FFMA.FTZ R105, R202, c[0x0][0x2d0], -R158.reuse ;  /* 0x0000b400ca697a23 */ /* 0x104ff2000001089e */
[----:B------:R-:W2:Y:S10]  /*7c00*/  MUFU.EX2 R227, R6 ;  /* 0x0000000600e37308 */ /* 0x000eb40000000800 */
[----:B------:R-:W-:Y:S01]  /*7c10*/  MUFU.EX2 R176, R176 ;  /* 0x000000b000b07308 */ /* 0x000fe20000000800 */
[----:B-1----:R-:W-:Y:S02]  /*7c20*/  FADD.FTZ R0, -R2, R101 ;  /* 0x0000006502007221 */ /* 0x002fe40000010100 */
[----:B------:R-:W-:Y:S02]  /*7c30*/  FFMA.FTZ R101, R156, c[0x0][0x2d0], -R5 ;  /* 0x0000b4009c657a23 */ /* 0x000fe40000010805 */
[----:B------:R-:W-:Y:S05]  /*7c40*/  FMUL.FTZ R0, R0, c[0x0][0x2d0] ;  /* 0x0000b40000007a20 */ /* 0x000fea0000410000 */
[----:B------:R1:W-:Y:S10]  /*7c50*/  MUFU.EX2 R219, R101 ;  /* 0x0000006500db7308 */ /* 0x0003f40000000800 */
[----:B------:R-:W2:Y:S10]  /*7c60*/  MUFU.EX2 R0, R0 ;  /* 0x0000000000007308 */ /* 0x000eb40000000800 */
[----:B------:R-:W-:Y:S01]  /*7c70*/  MUFU.EX2 R179, R179 ;  /* 0x000000b300b37308 */ /* 0x000fe20000000800 */
[----:B-1----:R-:W-:Y:S09]  /*7c80*/  FFMA.FTZ R101, R203, c[0x0][0x2d0], -R158 ;  /* 0x0000b400cb657a23 */ /* 0x002ff2000001089e */
[----:B------:R-:W-:Y:S10]  /*7c90*/  MUFU.EX2 R178, R178 ;  /* 0x000000b200b27308 */ /* 0x000ff40000000800 */
[----:B------:R-:W-:Y:S10]  /*7ca0*/  MUFU.EX2 R175, R175 ;  /* 0x000000af00af7308 */ /* 0x000ff40000000800 */
[----:B------:R-:W-:Y:S10]  /*7cb0*/  MUFU.EX2 R167, R101 ;  /* 0x0000006500a77308 */ /* 0x000ff40000000800 */
[----:B------:R-:W-:Y:S01]  /*7cc0*/  MUFU.EX2 R168, R174 ;  /* 0x000000ae00a87308 */ /* 0x000fe20000000800 */
[----:B------:R-:W-:Y:S01]  /*7cd0*/  FMUL.FTZ R48, R3, R108 ;  /* 0x0000006c03307220 */ /* 0x000fe20000410000 */
[----:B-----5:R-:W-:Y:S01]  /*7ce0*/  F2FP.BF16.PACK_AB R108, R215, R30 ;  /* 0x0000001ed76c723e */ /* 0x020fe200000010ff */
[----:B------:R-:W-:Y:S01]  /*7cf0*/  FMUL.FTZ R49, R3, R109 ;  /* 0x0000006d03317220 */ /* 0x000fe20000410000 */
[----:B---3--:R-:W-:Y:S01]  /*7d00*/  F2FP.BF16.PACK_AB R109, R213, R29 ;  /* 0x0000001dd56d723e */ /* 0x008fe200000010ff */
[----:B------:R-:W-:Y:S01]  /*7d10*/  FMUL.FTZ R50, R8, R110 ;  /* 0x0000006e08327220 */ /* 0x000fe20000410000 */
[----:B------:R-:W-:Y:S01]  /*7d20*/  F2FP.BF16.PACK_AB R110, R232, R217 ;  /* 0x000000d9e86e723e */ /* 0x000fe200000010ff */
[C---:B------:R-:W-:Y:S01]  /*7d30*/  FMUL.FTZ R51, R8.reuse, R111 ;  /* 0x0000006f08337220 */ /* 0x040fe20000410000 */
[----:B------:R-:W-:Y:S01]  /*7d40*/  F2FP.BF16.PACK_AB R111, R231, R230 ;  /* 0x000000e6e76f723e */ /* 0x000fe200000010ff */
[C---:B------:R-:W-:Y:S02]  /*7d50*/  FMUL.FTZ R4, R3.reuse, R128 ;  /* 0x0000008003047220 */ /* 0x040fe40000410000 */
[C---:B------:R-:W-:Y:S02]  /*7d60*/  FMUL.FTZ R5, R3.reuse, R129 ;  /* 0x0000008103057220 */ /* 0x040fe40000410000 */
[C---:B------:R-:W-:Y:S02]  /*7d70*/  FMUL.FTZ R6, R8.reuse, R130 ;  /* 0x0000008208067220 */ /* 0x040fe40000410000 */
[C---:B------:R-:W-:Y:S02]  /*7d80*/  FMUL.FTZ R7, R8.reuse, R131 ;  /* 0x0000008308077220 */ /* 0x040fe40000410000 */
[C---:B------:R-:W-:Y:S02]  /*7d90*/  FMUL.FTZ R18, R8.reuse, R126 ;  /* 0x0000007e08127220 */ /* 0x040fe40000410000 */
[C---:B------:R-:W-:Y:S02]  /*7da0*/  FMUL.FTZ R19, R8.reuse, R127 ;  /* 0x0000007f08137220 */ /* 0x040fe40000410000 */
[C---:B------:R-:W-:Y:S01]  /*7db0*/  FMUL.FTZ R22, R8.reuse, R122 ;  /* 0x0000007a08167220 */ /* 0x040fe20000410000 */
[-C--:B----4-:R-:W-:Y:S05]  /*7dc0*/  HMMA.16816.F32.BF16 R4, R108, R24.reuse, R4 ;  /* 0x000000186c04723c */ /* 0x090fea0000041804 */
[C---:B------:R-:W-:Y:S02]  /*7dd0*/  FMUL.FTZ R23, R8.reuse, R123 ;  /* 0x0000007b08177220 */ /* 0x040fe40000410000 */
[C---:B------:R-:W-:Y:S02]  /*7de0*/  FMUL.FTZ R34, R8.reuse, R118 ;  /* 0x0000007608227220 */ /* 0x040fe40000410000 */
[----:B------:R-:W-:Y:S03]  /*7df0*/  FMUL.FTZ R35, R8, R119 ;  /* 0x0000007708237220 */ /* 0x000fe60000410000 */
[----:B------:R-:W-:Y:S01]  /*7e00*/  FMUL.FTZ R36, R3, R112 ;  /* 0x0000007003247220 */ /* 0x000fe20000410000 */
[----:B------:R-:W-:Y:S01]  /*7e10*/  F2FP.BF16.PACK_AB R112, R211, R210 ;  /* 0x000000d2d370723e */ /* 0x000fe200000010ff */
[----:B------:R-:W-:Y:S01]  /*7e20*/  FMUL.FTZ R37, R3, R113 ;  /* 0x0000007103257220 */ /* 0x000fe20000410000 */
[----:B------:R-:W-:Y:S01]  /*7e30*/  F2FP.BF16.PACK_AB R113, R194, R198 ;  /* 0x000000c6c271723e */ /* 0x000fe200000010ff */
[C---:B------:R-:W-:Y:S01]  /*7e40*/  FMUL.FTZ R38, R8.reuse, R114 ;  /* 0x0000007208267220 */ /* 0x040fe20000410000 */
[----:B------:R-:W-:Y:S01]  /*7e50*/  F2FP.BF16.PACK_AB R114, R229, R228 ;  /* 0x000000e4e572723e */ /* 0x000fe200000010ff */
[----:B------:R-:W-:Y:S01]  /*7e60*/  FMUL.FTZ R39, R8, R115 ;  /* 0x0000007308277220 */ /* 0x000fe20000410000 */
[----:B--2---:R-:W-:Y:S01]  /*7e70*/  F2FP.BF16.PACK_AB R115, R226, R227 ;  /* 0x000000e3e273723e */ /* 0x004fe200000010ff */
        /* <DEDUP_REMOVED lines=8> */
[----:B------:R-:W-:Y:S02]  /*7f00*/  FMUL.FTZ R9, R100, R133 ;  /* 0x0000008564097220 */ /* 0x000fe40000410000 */
[C---:B------:R-:W-:Y:S01]  /*7f10*/  FMUL.FTZ R10, R0.reuse, R134 ;  /* 0x00000086000a7220 */ /* 0x040fe20000410000 */
[----:B------:R-:W-:Y:S01]  /*7f20*/  MUFU.EX2 R133, R169 ;  /* 0x000000a900857308 */ /* 0x000fe20000000800 */
[----:B------:R-:W-:Y:S02]  /*7f30*/  FMUL.FTZ R11, R0, R135 ;  /* 0x00000087000b7220 */ /* 0x000fe40000410000 */
[C---:B------:R-:W-:Y:S02]  /*7f40*/  FMUL.FTZ R86, R8.reuse, R86 ;  /* 0x0000005608567220 */ /* 0x040fe40000410000 */
[C---:B------:R-:W-:Y:S02]  /*7f50*/  FMUL.FTZ R87, R8.reuse, R87 ;  /* 0x0000005708577220 */ /* 0x040fe40000410000 */
[C---:B------:R-:W-:Y:S02]  /*7f60*/  FMUL.FTZ R98, R8.reuse, R98 ;  /* 0x0000006208627220 */ /* 0x040fe40000410000 */
[C---:B------:R-:W-:Y:S01]  /*7f70*/  FMUL.FTZ R99, R8.reuse, R99 ;  /* 0x0000006308637220 */ /* 0x040fe20000410000 */
[----:B------:R-:W-:Y:S01]  /*7f80*/  MUFU.EX2 R169, R172 ;  /* 0x000000ac00a97308 */ /* 0x000fe20000000800 */
[----:B------:R-:W-:Y:S02]  /*7f90*/  FFMA.FTZ R130, R8, R214, R29 ;  /* 0x000000d608827223 */ /* 0x000fe4000001001d */
[C---:B------:R-:W-:Y:S02]  /*7fa0*/  FMUL.FTZ R8, R100.reuse, R132 ;  /* 0x0000008464087220 */ /* 0x040fe40000410000 */
[C---:B------:R-:W-:Y:S02]  /*7fb0*/  FMUL.FTZ R16, R3.reuse, R124 ;  /* 0x0000007c03107220 */ /* 0x040fe40000410000 */
[C---:B------:R-:W-:Y:S02]  /*7fc0*/  FMUL.FTZ R17, R3.reuse, R125 ;  /* 0x0000007d03117220 */ /* 0x040fe40000410000 */
[----:B------:R-:W-:Y:S01]  /*7fd0*/  LDSM.16.MT88.4 R124, [R107+0x1000] ;  /* 0x001000006b7c783b */ /* 0x000fe20000004200 */
[C---:B------:R-:W-:Y:S01]  /*7fe0*/  HMMA.16816.F32.BF16 R8, R112.reuse, R24, R8 ;  /* 0x000000187008723c */ /* 0x040fe20000041808 */
[----:B------:R-:W-:Y:S03]  /*7ff0*/  MUFU.EX2 R214, R159 ;  /* 0x0000009f00d67308 */ /* 0x000fe60000000800 */
[C---:B------:R-:W-:Y:S02]  /*8000*/  FMUL.FTZ R12, R100.reuse, R136 ;  /* 0x00000088640c7220 */ /* 0x040fe40000410000 */
[----:B------:R-:W-:Y:S02]  /*8010*/  FMUL.FTZ R13, R100, R137 ;  /* 0x00000089640d7220 */ /* 0x000fe40000410000 */
[C---:B------:R-:W-:Y:S03]  /*8020*/  FMUL.FTZ R14, R0.reuse, R138 ;  /* 0x0000008a000e7220 */ /* 0x040fe60000410000 */
[----:B------:R-:W1:Y:S01]  /*8030*/  MUFU.EX2 R172, R166 ;  /* 0x000000a600ac7308 */ /* 0x000e620000000800 */
[----:B------:R-:W-:Y:S02]  /*8040*/  FMUL.FTZ R15, R0, R139 ;  /* 0x0000008b000f7220 */ /* 0x000fe40000410000 */
[C---:B------:R-:W-:Y:S02]  /*8050*/  FMUL.FTZ R32, R3.reuse, R116 ;  /* 0x0000007403207220 */ /* 0x040fe40000410000 */
[C---:B------:R-:W-:Y:S02]  /*8060*/  FMUL.FTZ R33, R3.reuse, R117 ;  /* 0x0000007503217220 */ /* 0x040fe40000410000 */
[----:B------:R-:W2:Y:S01]  /*8070*/  LDSM.16.MT88.4 R116, [R107+0xc00] ;  /* 0x000c00006b74783b */ /* 0x000ea20000004200 */
[-C--:B------:R-:W-:Y:S02]  /*8080*/  HMMA.16816.F32.BF16 R12, R112, R26.reuse, R12 ;  /* 0x0000001a700c723c */ /* 0x080fe4000004180c */
[----:B------:R-:W3:Y:S01]  /*8090*/  MUFU.EX2 R166, R105 ;  /* 0x0000006900a67308 */ /* 0x000ee20000000800 */
[C---:B------:R-:W-:Y:S02]  /*80a0*/  FMUL.FTZ R20, R3.reuse, R120 ;  /* 0x0000007803147220 */ /* 0x040fe40000410000 */
[C---:B------:R-:W-:Y:S02]  /*80b0*/  FMUL.FTZ R21, R3.reuse, R121 ;  /* 0x0000007903157220 */ /* 0x040fe40000410000 */
[----:B------:R-:W-:Y:S01]  /*80c0*/  LDSM.16.MT88.4 R120, [R180+0x400] ;  /* 0x00040000b478783b */ /* 0x000fe20000004200 */
[C---:B------:R-:W-:Y:S04]  /*80d0*/  HMMA.16816.F32.BF16 R16, R108.reuse, R26, R16 ;  /* 0x0000001a6c10723c */ /* 0x040fe80000041810 */
[C---:B------:R-:W-:Y:S02]  /*80e0*/  FMUL.FTZ R24, R100.reuse, R140 ;  /* 0x0000008c64187220 */ /* 0x040fe40000410000 */
[----:B------:R-:W-:Y:S02]  /*80f0*/  FMUL.FTZ R25, R100, R141 ;  /* 0x0000008d64197220 */ /* 0x000fe40000410000 */
[-C--:B------:R-:W-:Y:S04]  /*8100*/  HMMA.16816.F32.BF16 R20, R108, R40.reuse, R20 ;  /* 0x000000286c14723c */ /* 0x080fe80000041814 */
[----:B------:R-:W-:Y:S01]  /*8110*/  FMUL.FTZ R26, R0, R142 ;  /* 0x0000008e001a7220 */ /* 0x000fe20000410000 */
[----:B-1----:R-:W-:Y:S01]  /*8120*/  F2FP.BF16.PACK_AB R160, R172, R169 ;  /* 0x000000a9aca0723e */ /* 0x002fe200000010ff */
[----:B------:R-:W-:Y:S02]  /*8130*/  FMUL.FTZ R27, R0, R143 ;  /* 0x0000008f001b7220 */ /* 0x000fe40000410000 */
[C---:B------:R-:W-:Y:S04]  /*8140*/  FMUL.FTZ R28, R100.reuse, R144 ;  /* 0x00000090641c7220 */ /* 0x040fe80000410000 */
[----:B------:R-:W-:Y:S01]  /*8150*/  FMUL.FTZ R29, R100, R145 ;  /* 0x00000091641d7220 */ /* 0x000fe20000410000 */
[C---:B------:R-:W-:Y:S04]  /*8160*/  HMMA.16816.F32.BF16 R24, R112.reuse, R40, R24 ;  /* 0x000000287018723c */ /* 0x040fe80000041818 */
[----:B------:R-:W-:Y:S01]  /*8170*/  FMUL.FTZ R31, R0, R147 ;  /* 0x00000093001f7220 */ /* 0x000fe20000410000 */
[----:B---3--:R-:W-:Y:S01]  /*8180*/  F2FP.BF16.PACK_AB R161, R166, R167 ;  /* 0x000000a7a6a1723e */ /* 0x008fe200000010ff */
[C---:B------:R-:W-:Y:S02]  /*8190*/  FFMA.FTZ R156, R3.reuse, R212, R30 ;  /* 0x000000d4039c7223 */ /* 0x040fe4000001001e */
[----:B------:R-:W-:Y:S01]  /*81a0*/  FMUL.FTZ R30, R0, R146 ;  /* 0x00000092001e7220 */ /* 0x000fe20000410000 */
[----:B------:R-:W-:Y:S03]  /*81b0*/  MUFU.EX2 R212, R157 ;  /* 0x0000009d00d47308 */ /* 0x000fe60000000800 */
[C---:B------:R-:W-:Y:S02]  /*81c0*/  FMUL.FTZ R40, R100.reuse, R148 ;  /* 0x0000009464287220 */ /* 0x040fe40000410000 */
[C---:B------:R-:W-:Y:S01]  /*81d0*/  FMUL.FTZ R41, R100.reuse, R149 ;  /* 0x0000009564297220 */ /* 0x040fe20000410000 */
[-C--:B------:R-:W-:Y:S03]  /*81e0*/  HMMA.16816.F32.BF16 R28, R112, R42.reuse, R28 ;  /* 0x0000002a701c723c */ /* 0x080fe6000004181c */
[C---:B------:R-:W-:Y:S02]  /*81f0*/  FMUL.FTZ R44, R100.reuse, R152 ;  /* 0x00000098642c7220 */ /* 0x040fe40000410000 */
[----:B------:R-:W-:Y:S02]  /*8200*/  FMUL.FTZ R45, R100, R153 ;  /* 0x00000099642d7220 */ /* 0x000fe40000410000 */
[C---:B------:R-:W-:Y:S01]  /*8210*/  FMUL.FTZ R46, R0.reuse, R154 ;  /* 0x0000009a002e7220 */ /* 0x040fe20000410000 */
[C---:B------:R-:W-:Y:S04]  /*8220*/  HMMA.16816.F32.BF16 R32, R108.reuse, R42, R32 ;  /* 0x0000002a6c20723c */ /* 0x040fe80000041820 */
[C---:B------:R-:W-:Y:S02]  /*8230*/  FMUL.FTZ R47, R0.reuse, R155 ;  /* 0x0000009b002f7220 */ /* 0x040fe40000410000 */
[C---:B------:R-:W-:Y:S02]  /*8240*/  FMUL.FTZ R52, R3.reuse, R52 ;  /* 0x0000003403347220 */ /* 0x040fe40000410000 */
[-C--:B--2---:R-:W-:Y:S04]  /*8250*/  HMMA.16816.F32.BF16 R36, R108, R116.reuse, R36 ;  /* 0x000000746c24723c */ /* 0x084fe80000041824 */
[C---:B------:R-:W-:Y:S02]  /*8260*/  FMUL.FTZ R42, R0.reuse, R150 ;  /* 0x00000096002a7220 */ /* 0x040fe40000410000 */
[----:B------:R-:W-:Y:S02]  /*8270*/  FMUL.FTZ R43, R0, R151 ;  /* 0x00000097002b7220 */ /* 0x000fe40000410000 */
[C---:B------:R-:W-:Y:S04]  /*8280*/  FMUL.FTZ R53, R3.reuse, R53 ;  /* 0x0000003503357220 */ /* 0x040fe80000410000 */
[C---:B------:R-:W-:Y:S01]  /*8290*/  FMUL.FTZ R56, R100.reuse, R56 ;  /* 0x0000003864387220 */ /* 0x040fe20000410000 */
[C---:B------:R-:W-:Y:S04]  /*82a0*/  HMMA.16816.F32.BF16 R40, R112.reuse, R116, R40 ;  /* 0x000000747028723c */ /* 0x040fe80000041828 */
[----:B------:R-:W-:Y:S02]  /*82b0*/  FMUL.FTZ R57, R100, R57 ;  /* 0x0000003964397220 */ /* 0x000fe40000410000 */
[C---:B------:R-:W-:Y:S02]  /*82c0*/  FMUL.FTZ R58, R0.reuse, R58 ;  /* 0x0000003a003a7220 */ /* 0x040fe40000410000 */
[-C--:B------:R-:W-:Y:S04]  /*82d0*/  HMMA.16816.F32.BF16 R44, R112, R118.reuse, R44 ;  /* 0x00000076702c723c */ /* 0x080fe8000004182c */
[----:B------:R-:W-:Y:S02]  /*82e0*/  FMUL.FTZ R59, R0, R59 ;  /* 0x0000003b003b7220 */ /* 0x000fe40000410000 */
[C---:B------:R-:W-:Y:S02]  /*82f0*/  FMUL.FTZ R60, R100.reuse, R60 ;  /* 0x0000003c643c7220 */ /* 0x040fe40000410000 */
[C---:B------:R-:W-:Y:S01]  /*8300*/  HMMA.16816.F32.BF16 R48, R108.reuse, R118, R48 ;  /* 0x000000766c30723c */ /* 0x040fe20000041830 */
[----:B------:R-:W1:Y:S03]  /*8310*/  LDSM.16.MT88.4 R116, [R180+0xc00] ;  /* 0x000c0000b474783b */ /* 0x000e660000004200 */
[----:B------:R-:W-:Y:S02]  /*8320*/  FMUL.FTZ R61, R100, R61 ;  /* 0x0000003d643d7220 */ /* 0x000fe40000410000 */
[C---:B------:R-:W-:Y:S02]  /*8330*/  FMUL.FTZ R62, R0.reuse, R62 ;  /* 0x0000003e003e7220 */ /* 0x040fe40000410000 */
[----:B------:R-:W-:Y:S04]  /*8340*/  FMUL.FTZ R63, R0, R63 ;  /* 0x0000003f003f7220 */ /* 0x000fe80000410000 */
[C---:B------:R-:W-:Y:S02]  /*8350*/  FMUL.FTZ R64, R3.reuse, R64 ;  /* 0x0000004003407220 */ /* 0x040fe40000410000 */
[C---:B------:R-:W-:Y:S02]  /*8360*/  FMUL.FTZ R65, R3.reuse, R65 ;  /* 0x0000004103417220 */ /* 0x040fe40000410000 */
[C---:B------:R-:W-:Y:S02]  /*8370*/  FMUL.FTZ R68, R3.reuse, R68 ;  /* 0x0000004403447220 */ /* 0x040fe40000410000 */
[C---:B------:R-:W-:Y:S02]  /*8380*/  FMUL.FTZ R69, R3.reuse, R69 ;  /* 0x0000004503457220 */ /* 0x040fe40000410000 */
[C---:B------:R-:W-:Y:S02]  /*8390*/  FMUL.FTZ R72, R100.reuse, R72 ;  /* 0x0000004864487220 */ /* 0x040fe40000410000 */
[----:B------:R-:W-:Y:S02]  /*83a0*/  FMUL.FTZ R73, R100, R73 ;  /* 0x0000004964497220 */ /* 0x000fe40000410000 */
        /* <DEDUP_REMOVED lines=8> */
[C---:B------:R-:W-:Y:S01]  /*8430*/  FMUL.FTZ R88, R100.reuse, R88 ;  /* 0x0000005864587220 */ /* 0x040fe20000410000 */
[-C--:B-1----:R-:W-:Y:S03]  /*8440*/  HMMA.16816.F32.BF16 R52, R108, R116.reuse, R52 ;  /* 0x000000746c34723c */ /* 0x082fe60000041834 */
[----:B------:R-:W-:Y:S02]  /*8450*/  FMUL.FTZ R89, R100, R89 ;  /* 0x0000005964597220 */ /* 0x000fe40000410000 */
[C---:B------:R-:W-:Y:S02]  /*8460*/  FMUL.FTZ R90, R0.reuse, R90 ;  /* 0x0000005a005a7220 */ /* 0x040fe40000410000 */
[----:B------:R-:W-:Y:S01]  /*8470*/  FMUL.FTZ R91, R0, R91 ;  /* 0x0000005b005b7220 */ /* 0x000fe20000410000 */
[C---:B------:R-:W-:Y:S04]  /*8480*/  HMMA.16816.F32.BF16 R56, R112.reuse, R116, R56 ;  /* 0x000000747038723c */ /* 0x040fe80000041838 */
[C---:B------:R-:W-:Y:S02]  /*8490*/  FMUL.FTZ R92, R100.reuse, R92 ;  /* 0x0000005c645c7220 */ /* 0x040fe40000410000 */
[----:B------:R-:W-:Y:S02]  /*84a0*/  FMUL.FTZ R93, R100, R93 ;  /* 0x0000005d645d7220 */ /* 0x000fe40000410000 */
[-C--:B------:R-:W-:Y:S04]  /*84b0*/  HMMA.16816.F32.BF16 R60, R112, R118.reuse, R60 ;  /* 0x00000076703c723c */ /* 0x080fe8000004183c */
[C---:B------:R-:W-:Y:S02]  /*84c0*/  FMUL.FTZ R94, R0.reuse, R94 ;  /* 0x0000005e005e7220 */ /* 0x040fe40000410000 */
[----:B------:R-:W-:Y:S02]  /*84d0*/  FMUL.FTZ R95, R0, R95 ;  /* 0x0000005f005f7220 */ /* 0x000fe40000410000 */
[C---:B------:R-:W-:Y:S01]  /*84e0*/  HMMA.16816.F32.BF16 R64, R108.reuse, R118, R64 ;  /* 0x000000766c40723c */ /* 0x040fe20000041840 */
[----:B------:R-:W1:Y:S03]  /*84f0*/  LDSM.16.MT88.4 R116, [R107+0x1800] ;  /* 0x001800006b74783b */ /* 0x000e660000004200 */
[--C-:B------:R-:W-:Y:S02]  /*8500*/  FFMA.FTZ R128, R171, c[0x0][0x2d0], -R158.reuse ;  /* 0x0000b400ab807a23 */ /* 0x100fe4000001089e */
[----:B------:R-:W-:Y:S01]  /*8510*/  FFMA.FTZ R129, R170, c[0x0][0x2d0], -R158 ;  /* 0x0000b400aa817a23 */ /* 0x000fe2000001089e */
[----:B------:R-:W-:Y:S01]  /*8520*/  MUFU.EX2 R171, R195 ;  /* 0x000000c300ab7308 */ /* 0x000fe20000000800 */
[----:B------:R-:W-:Y:S04]  /*8530*/  FADD.FTZ R132, R213, R130 ;  /* 0x00000082d5847221 */ /* 0x000fe80000010000 */
[C---:B------:R-:W-:Y:S02]  /*8540*/  FMUL.FTZ R84, R3.reuse, R84 ;  /* 0x0000005403547220 */ /* 0x040fe40000410000 */
[C---:B------:R-:W-:Y:S02]  /*8550*/  FMUL.FTZ R85, R3.reuse, R85 ;  /* 0x0000005503557220 */ /* 0x040fe40000410000 */
[C---:B------:R-:W-:Y:S01]  /*8560*/  FMUL.FTZ R96, R3.reuse, R96 ;  /* 0x0000006003607220 */ /* 0x040fe20000410000 */
[----:B------:R-:W-:Y:S01]  /*8570*/  MUFU.EX2 R164, R129 ;  /* 0x0000008100a47308 */ /* 0x000fe20000000800 */
[----:B------:R-:W-:Y:S02]  /*8580*/  FMUL.FTZ R97, R3, R97 ;  /* 0x0000006103617220 */ /* 0x000fe40000410000 */
[----:B------:R-:W-:Y:S02]  /*8590*/  FFMA.FTZ R3, R207, c[0x0][0x2d0], -R158 ;  /* 0x0000b400cf037a23 */ /* 0x000fe4000001089e */
[----:B------:R-:W-:Y:S04]  /*85a0*/  FFMA.FTZ R0, R0, R234, R198 ;  /* 0x000000ea00007223 */ /* 0x000fe800000100c6 */
[----:B------:R-:W-:Y:S01]  /*85b0*/  FADD.FTZ R130, R194, R0 ;  /* 0x00000000c2827221 */ /* 0x000fe20000010000 */
[----:B------:R2:W-:Y:S10]  /*85c0*/  MUFU.EX2 R207, R3 ;  /* 0x0000000300cf7308 */ /* 0x0005f40000000800 */
[----:B------:R-:W3:Y:S01]  /*85d0*/  MUFU.EX2 R170, R177 ;  /* 0x000000b100aa7308 */ /* 0x000ee20000000800 */
[-C--:B-1----:R-:W-:Y:S09]  /*85e0*/  HMMA.16816.F32.BF16 R68, R108, R116.reuse, R68 ;  /* 0x000000746c44723c */ /* 0x082ff20000041844 */
[----:B------:R-:W1:Y:S01]  /*85f0*/  MUFU.EX2 R177, R173 ;  /* 0x000000ad00b17308 */ /* 0x000e620000000800 */
[C---:B------:R-:W-:Y:S04]  /*8600*/  HMMA.16816.F32.BF16 R72, R112.reuse, R116, R72 ;  /* 0x000000747048723c */ /* 0x040fe80000041848 */
[--C-:B--2---:R-:W-:Y:S04]  /*8610*/  FFMA.FTZ R3, R208, c[0x0][0x2d0], -R158.reuse ;  /* 0x0000b400d0037a23 */ /* 0x104fe8000001089e */
[-C--:B------:R-:W-:Y:S01]  /*8620*/  HMMA.16816.F32.BF16 R76, R112, R118.reuse, R76 ;  /* 0x00000076704c723c */ /* 0x080fe2000004184c */
[----:B------:R2:W-:Y:S03]  /*8630*/  MUFU.EX2 R197, R3 ;  /* 0x0000000300c57308 */ /* 0x0005e60000000800 */
[----:B---3--:R-:W-:Y:S04]  /*8640*/  F2FP.BF16.PACK_AB R157, R176, R170 ;  /* 0x000000aab09d723e */ /* 0x008fe800000010ff */
[C---:B------:R-:W-:Y:S01]  /*8650*/  HMMA.16816.F32.BF16 R80, R108.reuse, R118, R80 ;  /* 0x000000766c50723c */ /* 0x040fe20000041850 */
[----:B------:R-:W3:Y:S02]  /*8660*/  LDSM.16.MT88.4 R116, [R180+0x1800] ;  /* 0x00180000b474783b */ /* 0x000ee40000004200 */
[----:B------:R-:W4:Y:S01]  /*8670*/  MUFU.EX2 R173, R165 ;  /* 0x000000a500ad7308 */ /* 0x000f220000000800 */
[----:B-1----:R-:W-:Y:S09]  /*8680*/  F2FP.BF16.PACK_AB R159, R177, R175 ;  /* 0x000000afb19f723e */ /* 0x002ff200000010ff */
[----:B------:R-:W1:Y:S01]  /*8690*/  MUFU.EX2 R165, R128 ;  /* 0x0000008000a57308 */ /* 0x000e620000000800 */
[--C-:B--2---:R-:W-:Y:S09]  /*86a0*/  FFMA.FTZ R3, R206, c[0x0][0x2d0], -R158.reuse ;  /* 0x0000b400ce037a23 */ /* 0x104ff2000001089e */
[----:B------:R2:W-:Y:S01]  /*86b0*/  MUFU.EX2 R199, R3 ;  /* 0x0000000300c77308 */ /* 0x0005e20000000800 */
[----:B----4-:R-:W-:Y:S02]  /*86c0*/  F2FP.BF16.PACK_AB R162, R168, R173 ;  /* 0x000000ada8a2723e */ /* 0x010fe400000010ff */
[----:B-1----:R-:W-:Y:S01]  /*86d0*/  F2FP.BF16.PACK_AB R163, R164, R165 ;  /* 0x000000a5a4a3723e */ /* 0x002fe200000010ff */
[-C--:B---3--:R-:W-:Y:S03]  /*86e0*/  HMMA.16816.F32.BF16 R84, R108, R116.reuse, R84 ;  /* 0x000000746c54723c */ /* 0x088fe60000041854 */
[----:B--2---:R-:W-:Y:S01]  /*86f0*/  FFMA.FTZ R3, R205, c[0x0][0x2d0], -R158 ;  /* 0x0000b400cd037a23 */ /* 0x004fe2000001089e */
[----:B------:R-:W-:Y:S04]  /*8700*/  F2FP.BF16.PACK_AB R158, R178, R179 ;  /* 0x000000b3b29e723e */ /* 0x000fe800000010ff */
[C---:B------:R-:W-:Y:S01]  /*8710*/  HMMA.16816.F32.BF16 R88, R112.reuse, R116, R88 ;  /* 0x000000747058723c */ /* 0x040fe20000041858 */
[----:B------:R1:W2:Y:S06]  /*8720*/  MUFU.EX2 R196, R3 ;  /* 0x0000000300c47308 */ /* 0x0002ac0000000800 */
[----:B------:R-:W-:Y:S01]  /*8730*/  F2FP.BF16.PACK_AB R116, R216, R214 ;  /* 0x000000d6d874723e */ /* 0x000fe200000010ff */
[-C--:B------:R-:W-:Y:S01]  /*8740*/  HMMA.16816.F32.BF16 R92, R112, R118.reuse, R92 ;  /* 0x00000076705c723c */ /* 0x080fe2000004185c */
[----:B------:R-:W3:Y:S03]  /*8750*/  LDSM.16.MT88.4 R112, [R107+0x400] ;  /* 0x000400006b70783b */ /* 0x000ee60000004200 */
[----:B------:R-:W-:Y:S04]  /*8760*/  F2FP.BF16.PACK_AB R117, R197, R207 ;  /* 0x000000cfc575723e */ /* 0x000fe800000010ff */
[----:B------:R-:W-:Y:S07]  /*8770*/  HMMA.16816.F32.BF16 R96, R108, R118, R96 ;  /* 0x000000766c60723c */ /* 0x000fee0000041860 */
[----:B------:R-:W-:Y:S02]  /*8780*/  F2FP.BF16.PACK_AB R108, R222, R133 ;  /* 0x00000085de6c723e */ /* 0x000fe400000010ff */
[----:B------:R-:W-:Y:S03]  /*8790*/  F2FP.BF16.PACK_AB R109, R220, R218 ;  /* 0x000000dadc6d723e */ /* 0x000fe600000010ff */
[----:B------:R-:W-:Y:S01]  /*87a0*/  F2FP.BF16.PACK_AB R110, R225, R223 ;  /* 0x000000dfe16e723e */ /* 0x000fe200000010ff */
[----:B-1----:R-:W-:Y:S01]  /*87b0*/  FFMA.FTZ R3, R100, R233, R210 ;  /* 0x000000e964037223 */ /* 0x002fe200000100d2 */
[----:B------:R-:W-:Y:S01]  /*87c0*/  F2FP.BF16.PACK_AB R111, R224, R221 ;  /* 0x000000dde06f723e */ /* 0x000fe200000010ff */
[----:B------:R-:W-:Y:S01]  /*87d0*/  FADD.FTZ R100, R215, R156 ;  /* 0x0000009cd7647221 */ /* 0x000fe20000010000 */
[----:B------:R-:W-:Y:S01]  /*87e0*/  F2FP.BF16.PACK_AB R118, R212, R219 ;  /* 0x000000dbd476723e */ /* 0x000fe200000010ff */
[----:B------:R-:W-:Y:S01]  /*87f0*/  FADD.FTZ R131, R211, R3 ;  /* 0x00000003d3837221 */ /* 0x000fe20000010000 */
[----:B--2---:R-:W-:Y:S01]  /*8800*/  F2FP.BF16.PACK_AB R119, R196, R199 ;  /* 0x000000c7c477723e */ /* 0x004fe200000010ff */
[----:B------:R-:W-:Y:S01]  /*8810*/  FADD.FTZ R3, R230, R132 ;  /* 0x00000084e6037221 */ /* 0x000fe20000010000 */
[----:B------:R-:W-:Y:S01]  /*8820*/  F2FP.BF16.PACK_AB R156, R193, R171 ;  /* 0x000000abc19c723e */ /* 0x000fe200000010ff */
[----:B------:R-:W-:Y:S02]  /*8830*/  FADD.FTZ R101, R228, R131 ;  /* 0x00000083e4657221 */ /* 0x000fe40000010000 */
[----:B------:R-:W-:Y:S02]  /*8840*/  FADD.FTZ R0, R217, R100 ;  /* 0x00000064d9007221 */ /* 0x000fe40000010000 */
[----:B------:R-:W-:Y:S02]  /*8850*/  FADD.FTZ R100, R227, R130 ;  /* 0x00000082e3647221 */ /* 0x000fe40000010000 */
[----:B------:R-:W-:Y:S02]  /*8860*/  FADD.FTZ R0, R232, R0 ;  /* 0x00000000e8007221 */ /* 0x000fe40000010000 */
[----:B------:R-:W-:Y:S02]  /*8870*/  FADD.FTZ R105, R231, R3 ;  /* 0x00000003e7697221 */ /* 0x000fe40000010000 */
[----:B------:R-:W-:Y:S01]  /*8880*/  FADD.FTZ R3, R229, R101 ;  /* 0x00000065e5037221 */ /* 0x000fe20000010000 */
[-C--:B---3--:R-:W-:Y:S03]  /*8890*/  HMMA.16816.F32.BF16 R4, R108, R112.reuse, R4 ;  /* 0x000000706c04723c */ /* 0x088fe60000041804 */
[----:B------:R-:W-:Y:S02]  /*88a0*/  FADD.FTZ R101, R226, R100 ;  /* 0x00000064e2657221 */ /* 0x000fe40000010000 */
[----:B------:R-:W-:Y:S02]  /*88b0*/  FADD.FTZ R100, R133, R0 ;  /* 0x0000000085647221 */ /* 0x000fe40000010000 */
[----:B------:R-:W-:Y:S01]  /*88c0*/  FADD.FTZ R0, R218, R105 ;  /* 0x00000069da007221 */ /* 0x000fe20000010000 */
[C---:B------:R-:W-:Y:S04]  /*88d0*/  HMMA.16816.F32.BF16 R8, R116.reuse, R112, R8 ;  /* 0x000000707408723c */ /* 0x040fe80000041808 */
[----:B------:R-:W-:Y:S04]  /*88e0*/  FADD.FTZ R3, R214, R3 ;  /* 0x00000003d6037221 */ /* 0x000fe80000010000 */
[-C--:B------:R-:W-:Y:S04]  /*88f0*/  HMMA.16816.F32.BF16 R12, R116, R114.reuse, R12 ;  /* 0x00000072740c723c */ /* 0x080fe8000004180c */
[----:B------:R-:W-:Y:S04]  /*8900*/  FADD.FTZ R3, R216, R3 ;  /* 0x00000003d8037221 */ /* 0x000fe80000010000 */
[C---:B------:R-:W-:Y:S01]  /*8910*/  HMMA.16816.F32.BF16 R16, R108.reuse, R114, R16 ;  /* 0x000000726c10723c */ /* 0x040fe20000041810 */
[----:B------:R-:W1:Y:S07]  /*8920*/  LDSM.16.MT88.4 R112, [R180+0x1000] ;  /* 0x00100000b470783b */ /* 0x000e6e0000004200 */
[-C--:B------:R-:W-:Y:S08]  /*8930*/  HMMA.16816.F32.BF16 R20, R108, R120.reuse, R20 ;  /* 0x000000786c14723c */ /* 0x080ff00000041814 */
[C---:B------:R-:W-:Y:S08]  /*8940*/  HMMA.16816.F32.BF16 R24, R116.reuse, R120, R24 ;  /* 0x000000787418723c */ /* 0x040ff00000041818 */
[-C--:B------:R-:W-:Y:S08]  /*8950*/  HMMA.16816.F32.BF16 R28, R116, R122.reuse, R28 ;  /* 0x0000007a741c723c */ /* 0x080ff0000004181c */
[C---:B------:R-:W-:Y:S01]  /*8960*/  HMMA.16816.F32.BF16 R32, R108.reuse, R122, R32 ;  /* 0x0000007a6c20723c */ /* 0x040fe20000041820 */
[----:B------:R-:W2:Y:S07]  /*8970*/  LDSM.16.MT88.4 R120, [R107+0x1c00] ;  /* 0x001c00006b78783b */ /* 0x000eae0000004200 */
[-C--:B------:R-:W-:Y:S08]  /*8980*/  HMMA.16816.F32.BF16 R36, R108, R124.reuse, R36 ;  /* 0x0000007c6c24723c */ /* 0x080ff00000041824 */
[C---:B------:R-:W-:Y:S08]  /*8990*/  HMMA.16816.F32.BF16 R40, R116.reuse, R124, R40 ;  /* 0x0000007c7428723c */ /* 0x040ff00000041828 */
[-C--:B------:R-:W-:Y:S08]  /*89a0*/  HMMA.16816.F32.BF16 R44, R116, R126.reuse, R44 ;  /* 0x0000007e742c723c */ /* 0x080ff0000004182c */
[C---:B------:R-:W-:Y:S01]  /*89b0*/  HMMA.16816.F32.BF16 R48, R108.reuse, R126, R48 ;  /* 0x0000007e6c30723c */ /* 0x040fe20000041830 */
[----:B------:R-:W3:Y:S07]  /*89c0*/  LDSM.16.MT88.4 R124, [R180+0x1c00] ;  /* 0x001c0000b47c783b */ /* 0x000eee0000004200 */
[-C--:B-1----:R-:W-:Y:S08]  /*89d0*/  HMMA.16816.F32.BF16 R52, R108, R112.reuse, R52 ;  /* 0x000000706c34723c */ /* 0x082ff00000041834 */
[C---:B------:R-:W-:Y:S08]  /*89e0*/  HMMA.16816.F32.BF16 R56, R116.reuse, R112, R56 ;  /* 0x000000707438723c */ /* 0x040ff00000041838 */
[-C--:B------:R-:W-:Y:S08]  /*89f0*/  HMMA.16816.F32.BF16 R60, R116, R114.reuse, R60 ;  /* 0x00000072743c723c */ /* 0x080ff0000004183c */
[C---:B------:R-:W-:Y:S01]  /*8a00*/  HMMA.16816.F32.BF16 R64, R108.reuse, R114, R64 ;  /* 0x000000726c40723c */ /* 0x040fe20000041840 */
[----:B------:R-:W1:Y:S07]  /*8a10*/  LDSM.16.MT88.4 R112, [R107+0x800] ;  /* 0x000800006b70783b */ /* 0x000e6e0000004200 */
[-C--:B--2---:R-:W-:Y:S08]  /*8a20*/  HMMA.16816.F32.BF16 R68, R108, R120.reuse, R68 ;  /* 0x000000786c44723c */ /* 0x084ff00000041844 */
[C---:B------:R-:W-:Y:S08]  /*8a30*/  HMMA.16816.F32.BF16 R72, R116.reuse, R120, R72 ;  /* 0x000000787448723c */ /* 0x040ff00000041848 */
[-C--:B------:R-:W-:Y:S08]  /*8a40*/  HMMA.16816.F32.BF16 R76, R116, R122.reuse, R76 ;  /* 0x0000007a744c723c */ /* 0x080ff0000004184c */
[C---:B------:R-:W-:Y:S08]  /*8a50*/  HMMA.16816.F32.BF16 R80, R108.reuse, R122, R80 ;  /* 0x0000007a6c50723c */ /* 0x040ff00000041850 */
[-C--:B---3--:R-:W-:Y:S08]  /*8a60*/  HMMA.16816.F32.BF16 R84, R108, R124.reuse, R84 ;  /* 0x0000007c6c54723c */ /* 0x088ff00000041854 */
[C---:B------:R-:W-:Y:S08]  /*8a70*/  HMMA.16816.F32.BF16 R88, R116.reuse, R124, R88 ;  /* 0x0000007c7458723c */ /* 0x040ff00000041858 */
[-C--:B------:R-:W-:Y:S01]  /*8a80*/  HMMA.16816.F32.BF16 R92, R116, R126.reuse, R92 ;  /* 0x0000007e745c723c */ /* 0x080fe2000004185c */
[----:B------:R-:W2:Y:S07]  /*8a90*/  LDSM.16.MT88.4 R116, [R180+0x800] ;  /* 0x00080000b474783b */ /* 0x000eae0000004200 */
[----:B------:R-:W-:Y:S01]  /*8aa0*/  HMMA.16816.F32.BF16 R96, R108, R126, R96 ;  /* 0x0000007e6c60723c */ /* 0x000fe20000041860 */
[----:B------:R-:W3:Y:S07]  /*8ab0*/  LDSM.16.MT88.4 R108, [R107+0x1400] ;  /* 0x001400006b6c783b */ /* 0x000eee0000004200 */
[-C--:B-1----:R-:W-:Y:S01]  /*8ac0*/  HMMA.16816.F32.BF16 R128, R156, R112.reuse, R4 ;  /* 0x000000709c80723c */ /* 0x082fe20000041804 */
[----:B------:R-:W1:Y:S07]  /*8ad0*/  LDSM.16.MT88.4 R4, [R180+0x1400] ;  /* 0x00140000b404783b */ /* 0x000e6e0000004200 */
[C---:B------:R-:W-:Y:S01]  /*8ae0*/  HMMA.16816.F32.BF16 R132, R160.reuse, R112, R8 ;  /* 0x00000070a084723c */ /* 0x040fe20000041808 */
[----:B------:R-:W4:Y:S07]  /*8af0*/  LDSM.16.MT88.4 R8, [R107+0x2000] ;  /* 0x002000006b08783b */ /* 0x000f2e0000004200 */
[-C--:B------:R-:W-:Y:S01]  /*8b00*/  HMMA.16816.F32.BF16 R136, R160, R114.reuse, R12 ;  /* 0x00000072a088723c */ /* 0x080fe2000004180c */
[----:B------:R-:W5:Y:S07]  /*8b10*/  LDSM.16.MT88.4 R12, [R180+0x2000] ;  /* 0x00200000b40c783b */ /* 0x000f6e0000004200 */
[C---:B------:R-:W-:Y:S08]  /*8b20*/  HMMA.16816.F32.BF16 R124, R156.reuse, R114, R16 ;  /* 0x000000729c7c723c */ /* 0x040ff00000041810 */
[-C--:B--2---:R-:W-:Y:S08]  /*8b30*/  HMMA.16816.F32.BF16 R120, R156, R116.reuse, R20 ;  /* 0x000000749c78723c */ /* 0x084ff00000041814 */
[C---:B------:R-:W-:Y:S08]  /*8b40*/  HMMA.16816.F32.BF16 R140, R160.reuse, R116, R24 ;  /* 0x00000074a08c723c */ /* 0x040ff00000041818 */
[-C--:B------:R-:W-:Y:S08]  /*8b50*/  HMMA.16816.F32.BF16 R144, R160, R118.reuse, R28 ;  /* 0x00000076a090723c */ /* 0x080ff0000004181c */
[C---:B------:R-:W-:Y:S08]  /*8b60*/  HMMA.16816.F32.BF16 R116, R156.reuse, R118, R32 ;  /* 0x000000769c74723c */ /* 0x040ff00000041820 */
[-C--:B---3--:R-:W-:Y:S08]  /*8b70*/  HMMA.16816.F32.BF16 R112, R156, R108.reuse, R36 ;  /* 0x0000006c9c70723c */ /* 0x088ff00000041824 */
[C---:B------:R-:W-:Y:S08]  /*8b80*/  HMMA.16816.F32.BF16 R148, R160.reuse, R108, R40 ;  /* 0x0000006ca094723c */ /* 0x040ff00000041828 */
[-C--:B------:R-:W-:Y:S08]  /*8b90*/  HMMA.16816.F32.BF16 R152, R160, R110.reuse, R44 ;  /* 0x0000006ea098723c */ /* 0x080ff0000004182c */
[C---:B------:R-:W-:Y:S08]  /*8ba0*/  HMMA.16816.F32.BF16 R108, R156.reuse, R110, R48 ;  /* 0x0000006e9c6c723c */ /* 0x040ff00000041830 */
[-C--:B-1----:R-:W-:Y:S08]  /*8bb0*/  HMMA.16816.F32.BF16 R52, R156, R4.reuse, R52 ;  /* 0x000000049c34723c */ /* 0x082ff00000041834 */
[C---:B------:R-:W-:Y:S07]  /*8bc0*/  HMMA.16816.F32.BF16 R56, R160.reuse, R4, R56 ;  /* 0x00000004a038723c */ /* 0x040fee0000041838 */
[----:B------:R-:W-:Y:S01]  /*8bd0*/  FADD.FTZ R5, R207, R101 ;  /* 0x00000065cf057221 */ /* 0x000fe20000010000 */
[-C--:B------:R-:W-:Y:S04]  /*8be0*/  HMMA.16816.F32.BF16 R60, R160, R6.reuse, R60 ;  /* 0x00000006a03c723c */ /* 0x080fe8000004183c */
[----:B------:R-:W-:Y:S01]  /*8bf0*/  MOV R101, R2 ;  /* 0x0000000200657202 */ /* 0x000fe20000000f00 */
[----:B------:R-:W-:Y:S02]  /*8c00*/  FADD.FTZ R4, R220, R0 ;  /* 0x00000000dc047221 */ /* 0x000fe40000010000 */
[----:B------:R-:W-:Y:S01]  /*8c10*/  FADD.FTZ R0, R197, R5 ;  /* 0x00000005c5007221 */ /* 0x000fe20000010000 */
[C---:B------:R-:W-:Y:S04]  /*8c20*/  HMMA.16816.F32.BF16 R64, R156.reuse, R6, R64 ;  /* 0x000000069c40723c */ /* 0x040fe80000041840 */
[----:B------:R-:W-:Y:S03]  /*8c30*/  FADD.FTZ R5, R199, R0 ;  /* 0x00000000c7057221 */ /* 0x000fe60000010000 */
[----:B------:R-:W-:Y:S01]  /*8c40*/  FADD.FTZ R6, R222, R100 ;  /* 0x00000064de067221 */ /* 0x000fe20000010000 */
[-C--:B----4-:R-:W-:Y:S04]  /*8c50*/  HMMA.16816.F32.BF16 R68, R156, R8.reuse, R68 ;  /* 0x000000089c44723c */ /* 0x090fe80000041844 */
[----:B------:R-:W-:Y:S04]  /*8c60*/  FADD.FTZ R7, R221, R4 ;  /* 0x00000004dd077221 */ /* 0x000fe80000010000 */
[C---:B------:R-:W-:Y:S07]  /*8c70*/  HMMA.16816.F32.BF16 R72, R160.reuse, R8, R72 ;  /* 0x00000008a048723c */ /* 0x040fee0000041848 */
[----:B------:R-:W-:Y:S01]  /*8c80*/  FADD.FTZ R8, R223, R6 ;  /* 0x00000006df087221 */ /* 0x000fe20000010000 */
[-C--:B------:R-:W-:Y:S04]  /*8c90*/  HMMA.16816.F32.BF16 R76, R160, R10.reuse, R76 ;  /* 0x0000000aa04c723c */ /* 0x080fe8000004184c */
[----:B------:R-:W-:Y:S02]  /*8ca0*/  FADD.FTZ R6, R219, R3 ;  /* 0x00000003db067221 */ /* 0x000fe40000010000 */
[----:B------:R-:W-:Y:S02]  /*8cb0*/  FADD.FTZ R4, R225, R8 ;  /* 0x00000008e1047221 */ /* 0x000fe40000010000 */
[C---:B------:R-:W-:Y:S04]  /*8cc0*/  HMMA.16816.F32.BF16 R80, R156.reuse, R10, R80 ;  /* 0x0000000a9c50723c */ /* 0x040fe80000041850 */
[----:B------:R-:W-:Y:S02]  /*8cd0*/  FADD.FTZ R3, R224, R7 ;  /* 0x00000007e0037221 */ /* 0x000fe40000010000 */
[----:B------:R-:W-:Y:S02]  /*8ce0*/  FADD.FTZ R0, R212, R6 ;  /* 0x00000006d4007221 */ /* 0x000fe40000010000 */
[----:B------:R-:W-:Y:S01]  /*8cf0*/  FADD.FTZ R8, R196, R5 ;  /* 0x00000005c4087221 */ /* 0x000fe20000010000 */
[-C--:B-----5:R-:W-:Y:S03]  /*8d00*/  HMMA.16816.F32.BF16 R84, R156, R12.reuse, R84 ;  /* 0x0000000c9c54723c */ /* 0x0a0fe60000041854 */
[----:B------:R-:W-:Y:S02]  /*8d10*/  FADD.FTZ R7, R171, R4 ;  /* 0x00000004ab077221 */ /* 0x000fe40000010000 */
[----:B------:R-:W-:Y:S02]  /*8d20*/  FADD.FTZ R6, R170, R3 ;  /* 0x00000003aa067221 */ /* 0x000fe40000010000 */
[----:B------:R-:W-:Y:S01]  /*8d30*/  FADD.FTZ R5, R169, R0 ;  /* 0x00000000a9057221 */ /* 0x000fe20000010000 */
[C---:B------:R-:W-:Y:S04]  /*8d40*/  HMMA.16816.F32.BF16 R88, R160.reuse, R12, R88 ;  /* 0x0000000ca058723c */ /* 0x040fe80000041858 */
[----:B------:R-:W-:Y:S02]  /*8d50*/  FADD.FTZ R4, R167, R8 ;  /* 0x00000008a7047221 */ /* 0x000fe40000010000 */
[----:B------:R-:W-:Y:S02]  /*8d60*/  FADD.FTZ R3, R193, R7 ;  /* 0x00000007c1037221 */ /* 0x000fe40000010000 */
[----:B------:R-:W-:Y:S01]  /*8d70*/  FADD.FTZ R0, R176, R6 ;  /* 0x00000006b0007221 */ /* 0x000fe20000010000 */
[-C--:B------:R-:W-:Y:S03]  /*8d80*/  HMMA.16816.F32.BF16 R92, R160, R14.reuse, R92 ;  /* 0x0000000ea05c723c */ /* 0x080fe6000004185c */
[----:B------:R-:W-:Y:S02]  /*8d90*/  FADD.FTZ R8, R172, R5 ;  /* 0x00000005ac087221 */ /* 0x000fe40000010000 */
[----:B------:R-:W-:Y:S02]  /*8da0*/  FADD.FTZ R7, R166, R4 ;  /* 0x00000004a6077221 */ /* 0x000fe40000010000 */
[----:B------:R-:W-:Y:S01]  /*8db0*/  FADD.FTZ R6, R179, R3 ;  /* 0x00000003b3067221 */ /* 0x000fe20000010000 */
[----:B------:R-:W-:Y:S04]  /*8dc0*/  HMMA.16816.F32.BF16 R96, R156, R14, R96 ;  /* 0x0000000e9c60723c */ /* 0x000fe80000041860 */
[----:B------:R-:W-:Y:S01]  /*8dd0*/  FADD.FTZ R5, R175, R0 ;  /* 0x00000000af057221 */ /* 0x000fe20000010000 */
[----:B------:R-:W-:Y:S01]  /*8de0*/  IADD3 R0, R209, -0x1, RZ ;  /* 0xffffffffd1007810 */ /* 0x000fe20007ffe0ff */
[----:B------:R-:W-:Y:S02]  /*8df0*/  FADD.FTZ R4, R173, R8 ;  /* 0x00000008ad047221 */ /* 0x000fe40000010000 */
[----:B------:R-:W-:Y:S01]  /*8e00*/  FADD.FTZ R3, R165, R7 ;  /* 0x00000007a5037221 */ /* 0x000fe20000010000 */
[----:B------:R-:W-:Y:S03]  /*8e10*/  MOV R209, R0 ;  /* 0x0000000000d17202 */ /* 0x000fe60000000f00 */
[----:B------:R-:W-:Y:S02]  /*8e20*/  FADD.FTZ R212, R178, R6 ;  /* 0x00000006b2d47221 */ /* 0x000fe40000010000 */
[----:B------:R-:W-:Y:S02]  /*8e30*/  FADD.FTZ R214, R177, R5 ;  /* 0x00000005b1d67221 */ /* 0x000fe40000010000 */
[----:B------:R-:W-:Y:S02]  /*8e40*/  FADD.FTZ R233, R168, R4 ;  /* 0x00000004a8e97221 */ /* 0x000fe40000010000 */
[----:B------:R-:W-:Y:S01]  /*8e50*/  FADD.FTZ R234, R164, R3 ;  /* 0x00000003a4ea7221 */ /* 0x000fe20000010000 */
[----:B------:R-:W-:-:S05]  /*8e60*/  @P0 BRA `(.L_x_77) ;  /* 0xffffcf3000000947 */ /* 0x000fca000383ffff */
.L_x_65:
[----:B------:R-:W-:Y:S05]  /*8e70*/  BRA.DIV ~URZ, `(.L_x_78) ;  /* 0x000061227f007947 */ /* 0x000fea000b800000 */
[----:B------:R-:W1:Y:S04]  /*8e80*/  SHFL.BFLY PT, R3, R212, 0x2, 0x1f ;  /* 0x0c401f00d4037f89 */ /* 0x000e6800000e0000 */
[----:B------:R-:W2:Y:S04]  /*8e90*/  SHFL.BFLY PT, R2, R214, 0x2, 0x1f ;  /* 0x0c401f00d6027f89 */ /* 0x000ea800000e0000 */
[----:B------:R-:W3:Y:S04]  /*8ea0*/  SHFL.BFLY PT, R0, R233, 0x2, 0x1f ;  /* 0x0c401f00e9007f89 */ /* 0x000ee800000e0000 */
[----:B------:R-:W4:Y:S01]  /*8eb0*/  SHFL.BFLY PT, R4, R234, 0x2, 0x1f ;  /* 0x0c401f00ea047f89 */ /* 0x000f2200000e0000 */
[----:B-1----:R-:W-:-:S02]  /*8ec0*/  FADD.FTZ R3, R3, R212 ;  /* 0x000000d403037221 */ /* 0x002fc40000010000 */
[----:B--2---:R-:W-:-:S03]  /*8ed0*/  FADD.FTZ R2, R2, R214 ;  /* 0x000000d602027221 */ /* 0x004fc60000010000 */
[----:B------:R-:W1:Y:S01]  /*8ee0*/  SHFL.BFLY PT, R7, R3, 0x1, 0x1f ;  /* 0x0c201f0003077f89 */ /* 0x000e6200000e0000 */
[----:B---3--:R-:W-:-:S03]  /*8ef0*/  FADD.FTZ R0, R0, R233 ;  /* 0x000000e900007221 */ /* 0x008fc60000010000 */
[----:B------:R-:W2:Y:S01]  /*8f00*/  SHFL.BFLY PT, R6, R2, 0x1, 0x1f ;  /* 0x0c201f0002067f89 */ /* 0x000ea200000e0000 */
[----:B----4-:R-:W-:-:S03]  /*8f10*/  FADD.FTZ R4, R4, R234 ;  /* 0x000000ea04047221 */ /* 0x010fc60000010000 */
[----:B------:R-:W3:Y:S04]  /*8f20*/  SHFL.BFLY PT, R5, R0, 0x1, 0x1f ;  /* 0x0c201f0000057f89 */ /* 0x000ee800000e0000 */
[----:B------:R4:W4:Y:S01]  /*8f30*/  SHFL.BFLY PT, R9, R4, 0x1, 0x1f ;  /* 0x0c201f0004097f89 */ /* 0x00092200000e0000 */
[----:B-1----:R-:W-:Y:S02]  /*8f40*/  FADD.FTZ R7, R3, R7 ;  /* 0x0000000703077221 */ /* 0x002fe40000010000 */
[----:B--2---:R-:W-:Y:S02]  /*8f50*/  FADD.FTZ R6, R2, R6 ;  /* 0x0000000602067221 */ /* 0x004fe40000010000 */
[----:B---3--:R-:W-:Y:S02]  /*8f60*/  FADD.FTZ R5, R0, R5 ;  /* 0x0000000500057221 */ /* 0x008fe40000010000 */
.L_x_167:
[----:B------:R-:W-:Y:S01]  /*8f70*/  FSETP.NE.FTZ.AND P3, PT, R7, RZ, PT ;  /* 0x000000ff0700720b */ /* 0x000fe20003f75000 */
[----:B------:R-:W-:Y:S01]  /*8f80*/  CS2R R2, SRZ ;  /* 0x0000000000027805 */ /* 0x000fe2000001ff00 */
[----:B------:R-:W-:Y:S01]  /*8f90*/  MOV R0, RZ ;  /* 0x000000ff00007202 */ /* 0x000fe20000000f00 */
[----:B----4-:R-:W-:Y:S01]  /*8fa0*/  FADD.FTZ R4, R9, R4 ;  /* 0x0000000409047221 */ /* 0x010fe20000010000 */
[----:B------:R-:W-:-:S02]  /*8fb0*/  FSETP.NE.FTZ.AND P2, PT, R6, RZ, PT ;  /* 0x000000ff0600720b */ /* 0x000fc40003f55000 */
[----:B------:R-:W-:Y:S02]  /*8fc0*/  FSETP.NE.FTZ.AND P1, PT, R5, RZ, PT ;  /* 0x000000ff0500720b */ /* 0x000fe40003f35000 */
[----:B------:R-:W-:Y:S02]  /*8fd0*/  FSETP.NE.FTZ.AND P0, PT, R4, RZ, PT ;  /* 0x000000ff0400720b */ /* 0x000fe40003f15000 */
[----:B------:R-:W-:Y:S02]  /*8fe0*/  MOV R24, 0xff800000 ;  /* 0xff80000000187802 */ /* 0x000fe40000000f00 */
[----:B------:R-:W-:Y:S01]  /*8ff0*/  MOV R22, 0xff800000 ;  /* 0xff80000000167802 */ /* 0x000fe20000000f00 */
[----:B------:R-:W1:Y:S01]  /*9000*/  @P3 MUFU.RCP R0, R7 ;  /* 0x0000000700003308 */ /* 0x000e620000001000 */
[----:B------:R-:W-:Y:S02]  /*9010*/  MOV R23, 0xff800000 ;  /* 0xff80000000177802 */ /* 0x000fe40000000f00 */
[----:B------:R-:W-:-:S03]  /*9020*/  MOV R19, 0xff800000 ;  /* 0xff80000000137802 */ /* 0x000fc60000000f00 */
[----:B------:R-:W-:Y:S02]  /*9030*/  @P1 MOV R10, 0x3f317218 ;  /* 0x3f317218000a1802 */ /* 0x000fe40000000f00 */
[----:B------:R-:W2:Y:S01]  /*9040*/  @P3 MUFU.LG2 R8, R7 ;  /* 0x0000000700083308 */ /* 0x000ea20000000c00 */
[----:B-1----:R-:W-:-:S07]  /*9050*/  FMUL.FTZ R156, R0, R108 ;  /* 0x0000006c009c7220 */ /* 0x002fce0000410000 */
[----:B------:R-:W1:Y:S01]  /*9060*/  @P2 MUFU.LG2 R7, R6 ;  /* 0x0000000600072308 */ /* 0x000e620000000c00 */
[C---:B------:R-:W-:Y:S02]  /*9070*/  FMUL.FTZ R157, R0.reuse, R109 ;  /* 0x0000006d009d7220 */ /* 0x040fe40000410000 */
[C---:B------:R-:W-:Y:S02]  /*9080*/  FMUL.FTZ R164, R0.reuse, R80 ;  /* 0x0000005000a47220 */ /* 0x040fe40000410000 */
[C---:B------:R-:W-:Y:S02]  /*9090*/  FMUL.FTZ R165, R0.reuse, R81 ;  /* 0x0000005100a57220 */ /* 0x040fe40000410000 */
[C---:B------:R-:W-:Y:S01]  /*90a0*/  FMUL.FTZ R128, R0.reuse, R128 ;  /* 0x0000008000807220 */ /* 0x040fe20000410000 */
[----:B------:R-:W3:Y:S01]  /*90b0*/  @P2 MUFU.RCP R3, R6 ;  /* 0x0000000600032308 */ /* 0x000ee20000001000 */
[C---:B------:R-:W-:Y:S02]  /*90c0*/  FMUL.FTZ R129, R0.reuse, R129 ;  /* 0x0000008100817220 */ /* 0x040fe40000410000 */
[----:B------:R-:W-:-:S02]  /*90d0*/  FMUL.FTZ R124, R0, R124 ;  /* 0x0000007c007c7220 */ /* 0x000fc40000410000 */
[C---:B------:R-:W-:Y:S02]  /*90e0*/  FMUL.FTZ R125, R0.reuse, R125 ;  /* 0x0000007d007d7220 */ /* 0x040fe40000410000 */
[C---:B------:R-:W-:Y:S01]  /*90f0*/  FMUL.FTZ R120, R0.reuse, R120 ;  /* 0x0000007800787220 */ /* 0x040fe20000410000 */
[----:B------:R-:W-:Y:S01]  /*9100*/  @P1 MUFU.RCP R2, R5 ;  /* 0x0000000500021308 */ /* 0x000fe20000001000 */
        /* <DEDUP_REMOVED lines=14> */
[----:B------:R-:W-:Y:S02]  /*91f0*/  FMUL.FTZ R81, R0, R97 ;  /* 0x0000006100517220 */ /* 0x000fe40000410000 */
[----:B------:R4:W5:Y:S01]  /*9200*/  @P1 MUFU.LG2 R0, R5 ;  /* 0x0000000500001308 */ /* 0x0009620000000c00 */
[----:B--2---:R-:W-:-:S02]  /*9210*/  @P3 FMUL.FTZ R9, R8, 0.69314718246459960938 ;  /* 0x3f31721808093820 */ /* 0x004fc40000410000 */
[----:B-1----:R-:W-:Y:S02]  /*9220*/  @P2 FMUL.FTZ R8, R7, 0.69314718246459960938 ;  /* 0x3f31721807082820 */ /* 0x002fe40000410000 */
[C---:B---3--:R-:W-:Y:S02]  /*9230*/  FMUL.FTZ R162, R3.reuse, R122 ;  /* 0x0000007a03a27220 */ /* 0x048fe40000410000 */
[C---:B------:R-:W-:Y:S02]  /*9240*/  FMUL.FTZ R163, R3.reuse, R123 ;  /* 0x0000007b03a37220 */ /* 0x040fe40000410000 */
[C---:B------:R-:W-:Y:S02]  /*9250*/  FMUL.FTZ R96, R3.reuse, R118 ;  /* 0x0000007603607220 */ /* 0x040fe40000410000 */
[C---:B------:R-:W-:Y:S02]  /*9260*/  FMUL.FTZ R97, R3.reuse, R119 ;  /* 0x0000007703617220 */ /* 0x040fe40000410000 */
[----:B------:R-:W-:-:S02]  /*9270*/  FMUL.FTZ R168, R3, R70 ;  /* 0x0000004603a87220 */ /* 0x000fc40000410000 */
[C---:B------:R-:W-:Y:S01]  /*9280*/  FMUL.FTZ R169, R3.reuse, R71 ;  /* 0x0000004703a97220 */ /* 0x040fe20000410000 */
[----:B----4-:R-:W-:Y:S01]  /*9290*/  @P2 MOV R5, 0x3f317218 ;  /* 0x3f31721800052802 */ /* 0x010fe20000000f00 */
[----:B-----5:R-:W-:Y:S01]  /*92a0*/  @P1 FMUL.FTZ R7, R0, 0.69314718246459960938 ;  /* 0x3f31721800071820 */ /* 0x020fe20000410000 */
[----:B------:R-:W-:Y:S01]  /*92b0*/  MOV R0, RZ ;  /* 0x000000ff00007202 */ /* 0x000fe20000000f00 */
[C---:B------:R-:W-:Y:S02]  /*92c0*/  FMUL.FTZ R166, R3.reuse, R82 ;  /* 0x0000005203a67220 */ /* 0x040fe40000410000 */
[----:B------:R-:W-:Y:S02]  /*92d0*/  FMUL.FTZ R167, R3, R83 ;  /* 0x0000005303a77220 */ /* 0x000fe40000410000 */
[C---:B------:R-:W-:Y:S01]  /*92e0*/  FMUL.FTZ R48, R2.reuse, R60 ;  /* 0x0000003c02307220 */ /* 0x040fe20000410000 */
[----:B------:R-:W1:Y:S01]  /*92f0*/  @P0 MUFU.RCP R0, R4 ;  /* 0x0000000400000308 */ /* 0x000e620000001000 */
        /* <DEDUP_REMOVED lines=39> */
[----:B------:R-:W-:Y:S02]  /*9570*/  FMUL.FTZ R27, R2, R93 ;  /* 0x0000005d021b7220 */ /* 0x000fe40000410000 */
[----:B------:R2:W3:Y:S01]  /*9580*/  @P0 MUFU.LG2 R2, R4 ;  /* 0x0000000400020308 */ /* 0x0004e20000000c00 */
[----:B------:R-:W-:Y:S02]  /*9590*/  @P3 FMUL.FTZ R6, R3, c[0x0][0x2d0] ;  /* 0x0000b40003063a20 */ /* 0x000fe40000410000 */
[----:B------:R-:W-:Y:S02]  /*95a0*/  @P1 FMUL.FTZ R3, R10, c[0x0][0x2d0] ;  /* 0x0000b4000a031a20 */ /* 0x000fe40000410000 */
[----:B------:R-:W-:Y:S02]  /*95b0*/  @P2 FMUL.FTZ R5, R5, c[0x0][0x2d0] ;  /* 0x0000b40005052a20 */ /* 0x000fe40000410000 */
[----:B------:R-:W-:Y:S01]  /*95c0*/  @P1 FFMA.FTZ R24, R3, R102, R7 ;  /* 0x0000006603181223 */ /* 0x000fe20000010007 */
[----:B------:R-:W-:Y:S01]  /*95d0*/  @P0 MOV R3, 0x3f317218 ;  /* 0x3f31721800030802 */ /* 0x000fe20000000f00 */
[----:B-1----:R-:W-:-:S02]  /*95e0*/  FMUL.FTZ R76, R0, R62 ;  /* 0x0000003e004c7220 */ /* 0x002fc40000410000 */
[C---:B------:R-:W-:Y:S02]  /*95f0*/  FMUL.FTZ R77, R0.reuse, R63 ;  /* 0x0000003f004d7220 */ /* 0x040fe40000410000 */
[----:B------:R-:W-:Y:S02]  /*9600*/  @P0 FMUL.FTZ R3, R3, c[0x0][0x2d0] ;  /* 0x0000b40003030a20 */ /* 0x000fe40000410000 */
[----:B------:R-:W-:Y:S01]  /*9610*/  FMUL.FTZ R66, R0, R134 ;  /* 0x0000008600427220 */ /* 0x000fe20000410000 */
[----:B--2---:R-:W-:Y:S01]  /*9620*/  MOV R4, 0x1 ;  /* 0x0000000100047802 */ /* 0x004fe20000000f00 */
[----:B---3--:R-:W-:Y:S02]  /*9630*/  @P0 FMUL.FTZ R2, R2, 0.69314718246459960938 ;  /* 0x3f31721802020820 */ /* 0x008fe40000410000 */
        /* <DEDUP_REMOVED lines=20> */
[----:B------:R-:W-:Y:S01]  /*9780*/  FMUL.FTZ R33, R0, R95 ;  /* 0x0000005f00217220 */ /* 0x000fe20000410000 */
[----:B------:R-:W-:Y:S01]  /*9790*/  PRMT R0, R4, 0x7610, R0 ;  /* 0x0000761004007816 */ /* 0x000fe20000000000 */
[----:B------:R-:W-:Y:S02]  /*97a0*/  @P3 FFMA.FTZ R22, R6, R104, R9 ;  /* 0x0000006806163223 */ /* 0x000fe40000010009 */
[----:B------:R-:W-:Y:S02]  /*97b0*/  @P2 FFMA.FTZ R23, R5, R103, R8 ;  /* 0x0000006705172223 */ /* 0x000fe40000010008 */
[----:B------:R-:W-:Y:S02]  /*97c0*/  @P0 FFMA.FTZ R19, R3, R101, R2 ;  /* 0x0000006503130223 */ /* 0x000fe40000010002 */
.L_x_40:
[----:B------:R2:W5:Y:S04]  /*97d0*/  LDL R6, [R1] ;  /* 0x0000000001067983 */ /* 0x0005680000100800 */
[----:B------:R-:W3:Y:S01]  /*97e0*/  S2R R2, SR_TID.X ;  /* 0x0000000000027919 */ /* 0x000ee20000002100 */
[----:B------:R-:W-:Y:S01]  /*97f0*/  BSSY B0, `(.L_x_79) ;  /* 0x0000011000007945 */ /* 0x000fe20003800000 */
[----:B---3--:R-:W-:-:S13]  /*9800*/  LOP3.LUT P0, RZ, R2, 0x7f, RZ, 0xc0, !PT ;  /* 0x0000007f02ff7812 */ /* 0x008fda000780c0ff */
[----:B------:R-:W-:Y:S05]  /*9810*/  @P0 BRA `(.L_x_80) ;  /* 0x000000e000000947 */ /* 0x000fea0003800000 */
[----:B--2---:R-:W2:Y:S01]  /*9820*/  S2R R4, SR_LANEID ;  /* 0x0000000000047919 */ /* 0x004ea20000000000 */
[----:B------:R-:W-:Y:S01]  /*9830*/  VOTEU.ANY UR4, UPT, PT ;  /* 0x0000000000047886 */ /* 0x000fe200038e0100 */
[----:B-1----:R-:W-:Y:S01]  /*9840*/  IMAD.MOV.U32 R5, RZ, RZ, c[0x0][0x564] ;  /* 0x00015900ff057624 */ /* 0x002fe200078e00ff */
[----:B------:R-:W2:Y:S08]  /*9850*/  FLO.U32 R3, UR4 ;  /* 0x0000000400037d00 */ /* 0x000eb000080e0000 */
[----:B------:R-:W1:Y:S01]  /*9860*/  POPC R2, UR4 ;  /* 0x0000000400027d09 */ /* 0x000e620008000000 */
[----:B--2---:R-:W-:Y:S01]  /*9870*/  ISETP.EQ.U32.AND P0, PT, R3, R4, PT ;  /* 0x000000040300720c */ /* 0x004fe20003f02070 */
[----:B------:R-:W-:-:S12]  /*9880*/  IMAD.MOV.U32 R4, RZ, RZ, c[0x0][0x560] ;  /* 0x00015800ff047624 */ /* 0x000fd800078e00ff */
[----:B-1----:R1:W2:Y:S04]  /*9890*/  @P0 ATOMG.E.ADD.STRONG.GPU PT, R2, [R4.64], R2 ;  /* 0x00000002040209a8 */ /* 0x0022a800081ee1c6 */
[----:B-1----:R-:W1:Y:S04]  /*98a0*/  S2R R4, SR_LTMASK ;  /* 0x0000000000047919 */ /* 0x002e680000003900 */
[----:B--2---:R1:W2:Y:S02]  /*98b0*/  SHFL.IDX PT, R3, R2, R3, 0x1f ;  /* 0x00001f0302037589 */ /* 0x0042a400000e0000 */
[----:B-1----:R-:W-:-:S06]  /*98c0*/  LOP3.LUT R2, R4, UR4, RZ, 0xc0, !PT ;  /* 0x0000000404027c12 */ /* 0x002fcc000f8ec0ff */
[----:B------:R-:W2:Y:S02]  /*98d0*/  POPC R2, R2 ;  /* 0x0000000200027309 */ /* 0x000ea40000000000 */
[----:B--2--5:R-:W-:-:S05]  /*98e0*/  IADD3 R6, R3, c[0x0][0xc], R2 ;  /* 0x0000030003067a10 */ /* 0x024fca0007ffe002 */
[----:B------:R1:W-:Y:S02]  /*98f0*/  STL [R1], R6 ;  /* 0x0000000601007387 */ /* 0x0003e40000100800 */
.L_x_80:
[----:B--2---:R-:W-:Y:S05]  /*9900*/  BSYNC B0 ;  /* 0x0000000000007941 */ /* 0x004fea0003800000 */
.L_x_79:
[----:B------:R-:W-:Y:S01]  /*9910*/  PRMT R0, R0, 0x9910, RZ ;  /* 0x0000991000007816 */ /* 0x000fe200000000ff */
[----:B------:R-:W-:Y:S01]  /*9920*/  BSSY B1, `(.L_x_81) ;  /* 0x000038b000017945 */ /* 0x000fe20003800000 */
[----:B-----5:R-:W-:Y:S02]  /*9930*/  IMAD.MOV.U32 R28, RZ, RZ, R6 ;  /* 0x000000ffff1c7224 */ /* 0x020fe400078e0006 */
[----:B------:R-:W-:-:S13]  /*9940*/  ISETP.NE.AND P0, PT, R0, RZ, PT ;  /* 0x000000ff0000720c */ /* 0x000fda0003f05270 */
[----:B------:R-:W-:Y:S05]  /*9950*/  @!P0 BRA `(.L_x_82) ;  /* 0x00002b5000008947 */ /* 0x000fea0003800000 */
[----:B------:R-:W2:Y:S04]  /*9960*/  LDL R10, [R1+0x40] ;  /* 0x00004000010a7983 */ /* 0x000ea80000100800 */
[----:B------:R-:W3:Y:S04]  /*9970*/  LDL.LU R9, [R1+0x44] ;  /* 0x0000440001097983 */ /* 0x000ee80000300800 */
[----:B------:R-:W4:Y:S04]  /*9980*/  LDL R8, [R1+0x3c] ;  /* 0x00003c0001087983 */ /* 0x000f280000100800 */
[----:B------:R-:W3:Y:S01]  /*9990*/  LDL.LU R7, [R1+0x48] ;  /* 0x0000480001077983 */ /* 0x000ee20000300800 */
[----:B------:R-:W-:Y:S01]  /*99a0*/  WARPSYNC 0xffffffff ;  /* 0xffffffff00007948 */ /* 0x000fe20003800000 */
[----:B------:R-:W-:-:S02]  /*99b0*/  F2FP.BF16.PACK_AB R0, R129, R128 ;  /* 0x000000808100723e */ /* 0x000fc400000010ff */
[----:B------:R-:W-:Y:S01]  /*99c0*/  BAR.SYNC.DEFER_BLOCKING 0x1, 0x80 ;  /* 0x0042000000007b1d */ /* 0x000fe20000010000 */
[----:B------:R-:W-:Y:S02]  /*99d0*/  F2FP.BF16.PACK_AB R3, R131, R130 ;  /* 0x000000828303723e */ /* 0x000fe400000010ff */
[----:B------:R-:W-:Y:S02]  /*99e0*/  F2FP.BF16.PACK_AB R2, R125, R124 ;  /* 0x0000007c7d02723e */ /* 0x000fe400000010ff */
[----:B------:R-:W-:Y:S01]  /*99f0*/  F2FP.BF16.PACK_AB R4, R55, R54 ;  /* 0x000000363704723e */ /* 0x000fe200000010ff */
[----:B-1----:R-:W3:Y:S01]  /*9a00*/  LDL.LU R6, [R1+0x50] ;  /* 0x0000500001067983 */ /* 0x002ee20000300800 */
[----:B------:R-:W-:Y:S01]  /*9a10*/  F2FP.BF16.PACK_AB R5, R77, R76 ;  /* 0x0000004c4d05723e */ /* 0x000fe200000010ff */
[----:B------:R-:W-:Y:S01]  /*9a20*/  IMAD.MOV.U32 R11, RZ, RZ, c[0x0][0x388] ;  /* 0x0000e200ff0b7624 */ /* 0x000fe200078e00ff */
[----:B------:R-:W-:Y:S02]  /*9a30*/  ISETP.NE.U32.AND P2, PT, RZ, c[0x0][0x500], PT ;  /* 0x00014000ff007a0c */ /* 0x000fe40003f45070 */
[----:B------:R-:W-:-:S02]  /*9a40*/  ISETP.NE.U32.AND P3, PT, RZ, c[0x0][0x508], PT ;  /* 0x00014200ff007a0c */ /* 0x000fc40003f65070 */
[----:B------:R-:W-:Y:S02]  /*9a50*/  ISETP.NE.AND.EX P2, PT, RZ, c[0x0][0x504], PT, P2 ;  /* 0x00014100ff007a0c */ /* 0x000fe40003f45320 */
[----:B------:R-:W-:Y:S01]  /*9a60*/  ISETP.NE.AND.EX P3, PT, RZ, c[0x0][0x50c], PT, P3 ;  /* 0x00014300ff007a0c */ /* 0x000fe20003f65330 */
[----:B------:R1:W-:Y:S04]  /*9a70*/  STS [R251+0x80], R0 ;  /* 0x00008000fb007388 */ /* 0x0003e80000000800 */
[----:B------:R1:W-:Y:S04]  /*9a80*/  STS [R251+0x280], R3 ;  /* 0x00028003fb007388 */ /* 0x0003e80000000800 */
[----:B------:R1:W-:Y:S02]  /*9a90*/  STS [R252], R2 ;  /* 0x00000002fc007388 */ /* 0x0003e40000000800 */
[----:B-1----:R-:W-:-:S02]  /*9aa0*/  F2FP.BF16.PACK_AB R0, R127, R126 ;  /* 0x0000007e7f00723e */ /* 0x002fc400000010ff */
[----:B------:R-:W-:-:S03]  /*9ab0*/  F2FP.BF16.PACK_AB R3, R35, R34 ;  /* 0x000000222303723e */ /* 0x000fc600000010ff */
[----:B------:R1:W-:Y:S01]  /*9ac0*/  STS [R252+0x200], R0 ;  /* 0x00020000fc007388 */ /* 0x0003e20000000800 */
[----:B------:R-:W-:-:S03]  /*9ad0*/  F2FP.BF16.PACK_AB R2, R67, R66 ;  /* 0x000000424302723e */ /* 0x000fc600000010ff */
[----:B------:R1:W-:Y:S04]  /*9ae0*/  STS [R251+0x1080], R3 ;  /* 0x00108003fb007388 */ /* 0x0003e80000000800 */
[----:B------:R1:W-:Y:S04]  /*9af0*/  STS [R251+0x1280], R2 ;  /* 0x00128002fb007388 */ /* 0x0003e80000000800 */
[----:B------:R1:W-:Y:S02]  /*9b00*/  STS [R252+0x1200], R4 ;  /* 0x00120004fc007388 */ /* 0x0003e40000000800 */
[----:B-1----:R-:W-:-:S02]  /*9b10*/  F2FP.BF16.PACK_AB R0, R37, R36 ;  /* 0x000000242500723e */ /* 0x002fc400000010ff */
[----:B------:R-:W-:-:S03]  /*9b20*/  F2FP.BF16.PACK_AB R3, R121, R120 ;  /* 0x000000787903723e */ /* 0x000fc600000010ff */
[----:B------:R1:W-:Y:S01]  /*9b30*/  STS [R252+0x1000], R0 ;  /* 0x00100000fc007388 */ /* 0x0003e20000000800 */
[----:B------:R-:W-:Y:S02]  /*9b40*/  F2FP.BF16.PACK_AB R2, R163, R162 ;  /* 0x000000a2a302723e */ /* 0x000fe400000010ff */
[----:B------:R-:W-:Y:S02]  /*9b50*/  F2FP.BF16.PACK_AB R4, R39, R38 ;  /* 0x000000262704723e */ /* 0x000fe400000010ff */
[----:B-1----:R-:W-:Y:S01]  /*9b60*/  F2FP.BF16.PACK_AB R0, R117, R116 ;  /* 0x000000747500723e */ /* 0x002fe200000010ff */
[----:B--2---:R1:W-:Y:S04]  /*9b70*/  STS [R10+0x80], R3 ;  /* 0x000080030a007388 */ /* 0x0043e80000000800 */
[----:B------:R2:W-:Y:S04]  /*9b80*/  STS [R10+0x280], R2 ;  /* 0x000280020a007388 */ /* 0x0005e80000000800 */
[----:B----4-:R4:W-:Y:S01]  /*9b90*/  STS [R8], R0 ;  /* 0x0000000008007388 */ /* 0x0109e20000000800 */
[----:B-1----:R-:W-:-:S02]  /*9ba0*/  F2FP.BF16.PACK_AB R3, R97, R96 ;  /* 0x000000606103723e */ /* 0x002fc400000010ff */
[----:B--2---:R-:W-:-:S03]  /*9bb0*/  F2FP.BF16.PACK_AB R2, R73, R72 ;  /* 0x000000484902723e */ /* 0x004fc600000010ff */
[----:B------:R1:W-:Y:S01]  /*9bc0*/  STS [R8+0x200], R3 ;  /* 0x0002000308007388 */ /* 0x0003e20000000800 */
[----:B----4-:R-:W-:-:S03]  /*9bd0*/  F2FP.BF16.PACK_AB R0, R41, R40 ;  /* 0x000000282900723e */ /* 0x010fc600000010ff */
[----:B------:R2:W-:Y:S04]  /*9be0*/  STS [R10+0x1080], R4 ;  /* 0x001080040a007388 */ /* 0x0005e80000000800 */
[----:B------:R4:W-:Y:S04]  /*9bf0*/  STS [R10+0x1280], R2 ;  /* 0x001280020a007388 */ /* 0x0009e80000000800 */
[----:B------:R3:W-:Y:S01]  /*9c00*/  STS [R8+0x1000], R0 ;  /* 0x0010000008007388 */ /* 0x0007e20000000800 */
[----:B-1----:R-:W-:Y:S02]  /*9c10*/  F2FP.BF16.PACK_AB R3, R113, R112 ;  /* 0x000000707103723e */ /* 0x002fe400000010ff */
[----:B--2---:R-:W-:-:S02]  /*9c20*/  F2FP.BF16.PACK_AB R4, R69, R68 ;  /* 0x000000444504723e */ /* 0x004fc400000010ff */
[----:B----4-:R-:W-:-:S03]  /*9c30*/  F2FP.BF16.PACK_AB R2, R115, R114 ;  /* 0x000000727302723e */ /* 0x010fc600000010ff */
[----:B------:R1:W-:Y:S01]  /*9c40*/  STS [R8+0x1200], R4 ;  /* 0x0012000408007388 */ /* 0x0003e20000000800 */
[----:B---3--:R-:W-:-:S03]  /*9c50*/  F2FP.BF16.PACK_AB R0, R157, R156 ;  /* 0x0000009c9d00723e */ /* 0x008fc600000010ff */
[----:B------:R2:W-:Y:S04]  /*9c60*/  STS [R251+0x2080], R3 ;  /* 0x00208003fb007388 */ /* 0x0005e80000000800 */
[----:B------:R3:W-:Y:S04]  /*9c70*/  STS [R251+0x2280], R2 ;  /* 0x00228002fb007388 */ /* 0x0007e80000000800 */
[----:B------:R4:W-:Y:S01]  /*9c80*/  STS [R252+0x2000], R0 ;  /* 0x00200000fc007388 */ /* 0x0009e20000000800 */
[----:B-1----:R-:W-:Y:S02]  /*9c90*/  F2FP.BF16.PACK_AB R4, R65, R64 ;  /* 0x000000404104723e */ /* 0x002fe400000010ff */
[----:B--2---:R-:W-:-:S02]  /*9ca0*/  F2FP.BF16.PACK_AB R3, R111, R110 ;  /* 0x0000006e6f03723e */ /* 0x004fc400000010ff */
[----:B---3--:R-:W-:-:S03]  /*9cb0*/  F2FP.BF16.PACK_AB R2, R43, R42 ;  /* 0x0000002a2b02723e */ /* 0x008fc600000010ff */
[----:B------:R1:W-:Y:S01]  /*9cc0*/  STS [R252+0x2200], R3 ;  /* 0x00220003fc007388 */ /* 0x0003e20000000800 */
[----:B----4-:R-:W-:-:S03]  /*9cd0*/  F2FP.BF16.PACK_AB R0, R45, R44 ;  /* 0x0000002c2d00723e */ /* 0x010fc600000010ff */
        /* <DEDUP_REMOVED lines=18> */
[----:B------:R4:W-:Y:S04]  /*9e00*/  STS [R8+0x3000], R0 ;  /* 0x0030000008007388 */ /* 0x0009e80000000800 */
[----:B------:R-:W-:Y:S01]  /*9e10*/  STS [R8+0x3200], R5 ;  /* 0x0032000508007388 */ /* 0x000fe20000000800 */
[----:B-1----:R-:W-:-:S02]  /*9e20*/  F2FP.BF16.PACK_AB R3, R169, R168 ;  /* 0x000000a8a903723e */ /* 0x002fc400000010ff */
[----:B--2---:R-:W-:-:S03]  /*9e30*/  F2FP.BF16.PACK_AB R4, R109, R108 ;  /* 0x0000006c6d04723e */ /* 0x004fc600000010ff */
[----:B------:R1:W-:Y:S01]  /*9e40*/  STS [R251+0x4280], R3 ;  /* 0x00428003fb007388 */ /* 0x0003e20000000800 */
[----:B---3--:R-:W-:-:S03]  /*9e50*/  F2FP.BF16.PACK_AB R2, R165, R164 ;  /* 0x000000a4a502723e */ /* 0x008fc600000010ff */
[----:B------:R2:W-:Y:S01]  /*9e60*/  STS [R251+0x4080], R4 ;  /* 0x00408004fb007388 */ /* 0x0005e20000000800 */
[----:B----4-:R-:W-:-:S03]  /*9e70*/  F2FP.BF16.PACK_AB R0, R167, R166 ;  /* 0x000000a6a700723e */ /* 0x010fc600000010ff */
[----:B------:R3:W-:Y:S04]  /*9e80*/  STS [R252+0x4000], R2 ;  /* 0x00400002fc007388 */ /* 0x0007e80000000800 */
[----:B------:R4:W-:Y:S01]  /*9e90*/  STS [R252+0x4200], R0 ;  /* 0x00420000fc007388 */ /* 0x0009e20000000800 */
[----:B-1----:R-:W-:Y:S02]  /*9ea0*/  F2FP.BF16.PACK_AB R3, R75, R74 ;  /* 0x0000004a4b03723e */ /* 0x002fe400000010ff */
        /* <DEDUP_REMOVED lines=8> */
[----:B--2---:R-:W-:Y:S02]  /*9f30*/  F2FP.BF16.PACK_AB R4, R87, R86 ;  /* 0x000000565704723e */ /* 0x004fe400000010ff */
[----:B---3--:R-:W-:Y:S02]  /*9f40*/  F2FP.BF16.PACK_AB R2, R83, R82 ;  /* 0x000000525302723e */ /* 0x008fe400000010ff */
[----:B----4-:R-:W-:-:S05]  /*9f50*/  F2FP.BF16.PACK_AB R0, R85, R84 ;  /* 0x000000545500723e */ /* 0x010fca00000010ff */
[----:B------:R1:W-:Y:S04]  /*9f60*/  STS [R10+0x4080], R0 ;  /* 0x004080000a007388 */ /* 0x0003e80000000800 */
[----:B------:R2:W-:Y:S04]  /*9f70*/  STS [R10+0x4280], R4 ;  /* 0x004280040a007388 */ /* 0x0005e80000000800 */
[----:B------:R3:W-:Y:S04]  /*9f80*/  STS [R8+0x4000], R3 ;  /* 0x0040000308007388 */ /* 0x0007e80000000800 */
[----:B------:R4:W-:Y:S01]  /*9f90*/  STS [R8+0x4200], R2 ;  /* 0x0042000208007388 */ /* 0x0009e20000000800 */
[----:B-1----:R-:W-:-:S02]  /*9fa0*/  F2FP.BF16.PACK_AB R0, R51, R50 ;  /* 0x000000323300723e */ /* 0x002fc400000010ff */
[----:B--2---:R-:W-:-:S03]  /*9fb0*/  @P3 IADD3 R4, P0, R9, c[0x0][0x508], RZ ;  /* 0x0001420009043a10 */ /* 0x004fc60007f1e0ff */
[----:B------:R1:W-:Y:S01]  /*9fc0*/  STS [R10+0x5080], R0 ;  /* 0x005080000a007388 */ /* 0x0003e20000000800 */
[----:B---3--:R-:W-:Y:S02]  /*9fd0*/  F2FP.BF16.PACK_AB R3, R33, R32 ;  /* 0x000000202103723e */ /* 0x008fe400000010ff */
[----:B------:R-:W-:Y:S02]  /*9fe0*/  @P3 IADD3.X R5, R7, c[0x0][0x50c], RZ, P0, !PT ;  /* 0x0001430007053a10 */ /* 0x000fe400007fe4ff */
[----:B----4-:R-:W-:-:S05]  /*9ff0*/  F2FP.BF16.PACK_AB R2, R53, R52 ;  /* 0x000000343502723e */ /* 0x010fca00000010ff */
[----:B------:R2:W-:Y:S01]  /*a000*/  STS [R10+0x5280], R2 ;  /* 0x005280020a007388 */ /* 0x0005e20000000800 */
[----:B-1----:R-:W-:-:S05]  /*a010*/  F2FP.BF16.PACK_AB R0, R27, R26 ;  /* 0x0000001a1b00723e */ /* 0x002fca00000010ff */
[----:B------:R1:W-:Y:S04]  /*a020*/  STS [R8+0x5000], R0 ;  /* 0x0050000008007388 */ /* 0x0003e80000000800 */
[----:B------:R3:W-:Y:S04]  /*a030*/  STS [R8+0x5200], R3 ;  /* 0x0052000308007388 */ /* 0x0007e80000000800 */
[----:B------:R-:W-:Y:S01]  /*a040*/  BAR.SYNC.DEFER_BLOCKING 0x1, 0x80 ;  /* 0x0042000000007b1d */ /* 0x000fe20000010000 */
[----:B--2---:R-:W-:Y:S01]  /*a050*/  IADD3 R2, P1, R9, c[0x0][0x500], RZ ;  /* 0x0001400009027a10 */ /* 0x004fe20007f3e0ff */
[----:B-1----:R-:W-:-:S03]  /*a060*/  IMAD.MOV.U32 R0, RZ, RZ, RZ ;  /* 0x000000ffff007224 */ /* 0x002fc600078e00ff */
[----:B---3--:R-:W-:Y:S02]  /*a070*/  IADD3.X R3, R7, c[0x0][0x504], RZ, P1, !PT ;  /* 0x0001410007037a10 */ /* 0x008fe40000ffe4ff */
[C---:B------:R-:W-:Y:S01]  /*a080*/  ISETP.NE.AND P0, PT, R6.reuse, RZ, PT ;  /* 0x000000ff0600720c */ /* 0x040fe20003f05270 */
[----:B------:R1:W5:Y:S04]  /*a090*/  @P3 LDG.E R11, [R4.64] ;  /* 0x00000006040b3981 */ /* 0x000368000c1e1900 */
[----:B------:R2:W5:Y:S01]  /*a0a0*/  @P2 LDG.E R0, [R2.64] ;  /* 0x0000000602002981 */ /* 0x000562000c1e1900 */
[----:B-1----:R-:W-:Y:S01]  /*a0b0*/  SEL R5, R6, c[0x0][0x3d4], P0 ;  /* 0x0000f50006057a07 */ /* 0x002fe20000000000 */
[----:B------:R-:W-:Y:S05]  /*a0c0*/  @P3 BRA `(.L_x_83) ;  /* 0x0000004000003947 */ /* 0x000fea0003800000 */
[----:B------:R-:W-:Y:S05]  /*a0d0*/  @!P2 BRA `(.L_x_83) ;  /* 0x000000300000a947 */ /* 0x000fea0003800000 */
[----:B------:R1:W3:Y:S04]  /*a0e0*/  LDG.E R4, [R2.64] ;  /* 0x0000000602047981 */ /* 0x0002e8000c1e1900 */
[----:B-12---:R-:W3:Y:S02]  /*a0f0*/  LDG.E R2, [R2.64+0x4] ;  /* 0x0000040602027981 */ /* 0x006ee4000c1e1900 */
[----:B---3-5:R-:W-:-:S02]  /*a100*/  IADD3 R11, -R4, R2, RZ ;  /* 0x00000002040b7210 */ /* 0x028fc40007ffe1ff */
.L_x_83:
[----:B------:R-:W3:Y:S04]  /*a110*/  LDL R8, [R1+0x94] ;  /* 0x0000940001087983 */ /* 0x000ee80000100800 */
[----:B------:R-:W4:Y:S04]  /*a120*/  LDL.LU R4, [R1+0x54] ;  /* 0x0000540001047983 */ /* 0x000f280000300800 */
[----:B--2---:R-:W2:Y:S04]  /*a130*/  LDL.LU R3, [R1+0x8] ;  /* 0x0000080001037983 */ /* 0x004ea80000300800 */
[----:B------:R-:W3:Y:S04]  /*a140*/  LDL R25, [R1+0x4] ;  /* 0x0000040001197983 */ /* 0x000ee80000100800 */
[----:B------:R-:W3:Y:S04]  /*a150*/  LDL R18, [R1+0x58] ;  /* 0x0000580001127983 */ /* 0x000ee80000100800 */
[----:B------:R-:W3:Y:S01]  /*a160*/  LDL R30, [R1+0x90] ;  /* 0x00009000011e7983 */ /* 0x000ee20000100800 */
[----:B------:R-:W-:Y:S01]  /*a170*/  IMAD.MOV.U32 R2, RZ, RZ, 0x368 ;  /* 0x00000368ff027424 */ /* 0x000fe200078e00ff */
[----:B------:R-:W-:-:S04]  /*a180*/  ISETP.GT.AND P3, PT, R5, 0x1, PT ;  /* 0x000000010500780c */ /* 0x000fc80003f64270 */
[----:B------:R-:W-:-:S04]  /*a190*/  SEL R2, R2, 0x328, P3 ;  /* 0x0000032802027807 */ /* 0x000fc80001800000 */
[----:B------:R1:W4:Y:S08]  /*a1a0*/  LDC.64 R6, c[0x0][R2+0x170] ;  /* 0x00005c0002067b82 */ /* 0x0003300000000a00 */
[----:B------:R1:W2:Y:S08]  /*a1b0*/  LDC.64 R14, c[0x0][R2+0x168] ;  /* 0x00005a00020e7b82 */ /* 0x0002b00000000a00 */
[----:B------:R1:W2:Y:S08]  /*a1c0*/  LDC.64 R16, c[0x0][R2+0x178] ;  /* 0x00005e0002107b82 */ /* 0x0002b00000000a00 */
[----:B------:R1:W2:Y:S01]  /*a1d0*/  LDC.64 R20, c[0x0][R2+0x160] ;  /* 0x0000580002147b82 */ /* 0x0002a20000000a00 */
[----:B------:R-:W-:-:S04]  /*a1e0*/  ISETP.NE.U32.AND P0, PT, RZ, c[0x0][0x500], PT ;  /* 0x00014000ff007a0c */ /* 0x000fc80003f05070 */
[----:B------:R-:W-:Y:S01]  /*a1f0*/  ISETP.NE.AND.EX P0, PT, RZ, c[0x0][0x504], PT, P0 ;  /* 0x00014100ff007a0c */ /* 0x000fe20003f05300 */
[----:B-1----:R-:W-:-:S05]  /*a200*/  IMAD.MOV.U32 R2, RZ, RZ, c[0x0][0x4e8] ;  /* 0x00013a00ff027624 */ /* 0x002fca00078e00ff */
[----:B------:R-:W-:Y:S02]  /*a210*/  ISETP.NE.AND P2, PT, R2, 0x1, PT ;  /* 0x000000010200780c */ /* 0x000fe40003f45270 */
[----:B------:R-:W-:Y:S01]  /*a220*/  SEL R2, R250, RZ, !P0 ;  /* 0x000000fffa027207 */ /* 0x000fe20004000000 */
[----:B------:R-:W1:Y:S02]  /*a230*/  S2R R31, SR_TID.X ;  /* 0x00000000001f7919 */ /* 0x000e640000002100 */
[----:B-1----:R-:W-:-:S04]  /*a240*/  SHF.R.S32.HI R29, RZ, 0x1f, R31 ;  /* 0x0000001fff1d7819 */ /* 0x002fc8000001141f */
[----:B------:R-:W-:-:S04]  /*a250*/  LEA.HI R29, R29, R31, RZ, 0x5 ;  /* 0x0000001f1d1d7211 */ /* 0x000fc800078f28ff */
[----:B------:R-:W-:-:S05]  /*a260*/  LOP3.LUT R29, R29, 0xffffffe0, RZ, 0xc0, !PT ;  /* 0xffffffe01d1d7812 */ /* 0x000fca00078ec0ff */
[----:B------:R-:W-:Y:S01]  /*a270*/  IMAD.IADD R29, R31, 0x1, -R29 ;  /* 0x000000011f1d7824 */ /* 0x000fe200078e0a1d */
[----:B----4-:R-:W-:Y:S01]  /*a280*/  SEL R5, R4, RZ, !P0 ;  /* 0x000000ff04057207 */ /* 0x010fe20004000000 */
[----:B------:R-:W-:Y:S01]  /*a290*/  IMAD R4, R7, R2, RZ ;  /* 0x0000000207047224 */ /* 0x000fe200078e02ff */
[----:B--2---:R-:W-:-:S03]  /*a2a0*/  LOP3.LUT R3, R3, 0xffff, RZ, 0xc0, !PT ;  /* 0x0000ffff03037812 */ /* 0x004fc600078ec0ff */
[----:B------:R-:W-:Y:S02]  /*a2b0*/  IMAD R13, R6, R5, R4 ;  /* 0x00000005060d7224 */ /* 0x000fe400078e0204 */
[----:B---3--:R-:W-:-:S04]  /*a2c0*/  IMAD R10, R25, 0x80, R8 ;  /* 0x00000080190a7824 */ /* 0x008fc800078e0208 */
[----:B------:R-:W-:-:S04]  /*a2d0*/  @P2 IMAD.HI.U32 R5, R10, c[0x0][0x4ec], RZ ;  /* 0x00013b000a052a27 */ /* 0x000fc800078e00ff */
[----:B------:R-:W-:-:S04]  /*a2e0*/  IMAD.WIDE.U32 R6, R6, R2, RZ ;  /* 0x0000000206067225 */ /* 0x000fc800078e00ff */
[----:B------:R-:W-:-:S04]  /*a2f0*/  IMAD.WIDE.U32 R8, R14, R3, RZ ;  /* 0x000000030e087225 */ /* 0x000fc800078e00ff */
[----:B------:R-:W-:Y:S01]  /*a300*/  IMAD.MOV.U32 R4, RZ, RZ, R10 ;  /* 0x000000ffff047224 */ /* 0x000fe200078e000a */
[----:B------:R-:W-:Y:S01]  /*a310*/  @P2 SHF.R.U32.HI R4, RZ, c[0x0][0x4f0], R5 ;  /* 0x00013c00ff042a19 */ /* 0x000fe20000011605 */
[----:B------:R-:W-:Y:S01]  /*a320*/  IMAD R12, R15, R3, RZ ;  /* 0x000000030f0c7224 */ /* 0x000fe200078e02ff */
[----:B------:R-:W-:Y:S02]  /*a330*/  SEL R5, R18, RZ, P3 ;  /* 0x000000ff12057207 */ /* 0x000fe40001800000 */
[----:B-----5:R-:W-:Y:S01]  /*a340*/  IADD3 R14, P1, P0, R6, R8, R0 ;  /* 0x00000008060e7210 */ /* 0x020fe2000783e000 */
[----:B------:R-:W-:Y:S01]  /*a350*/  IMAD.IADD R8, R9, 0x1, R12 ;  /* 0x0000000109087824 */ /* 0x000fe200078e020c */
[----:B------:R-:W-:Y:S01]  /*a360*/  SHF.R.S32.HI R18, RZ, 0x1f, R0 ;  /* 0x0000001fff127819 */ /* 0x000fe20000011400 */
[----:B------:R-:W-:Y:S02]  /*a370*/  IMAD.IADD R13, R7, 0x1, R13 ;  /* 0x00000001070d7824 */ /* 0x000fe400078e020d */
[----:B------:R-:W-:-:S02]  /*a380*/  IMAD.MOV R9, RZ, RZ, -R4 ;  /* 0x000000ffff097224 */ /* 0x000fc400078e0a04 */
[-C--:B------:R-:W-:Y:S02]  /*a390*/  IMAD R12, R17, R5.reuse, RZ ;  /* 0x00000005110c7224 */ /* 0x080fe400078e02ff */
[----:B------:R-:W-:Y:S01]  /*a3a0*/  IMAD.WIDE.U32 R6, R16, R5, RZ ;  /* 0x0000000510067225 */ /* 0x000fe200078e00ff */
[----:B------:R-:W-:-:S03]  /*a3b0*/  IADD3.X R13, R13, R8, R18, P1, P0 ;  /* 0x000000080d0d7210 */ /* 0x000fc60000fe0412 */
[----:B------:R-:W-:Y:S01]  /*a3c0*/  IMAD R5, R9, c[0x0][0x4e8], R10 ;  /* 0x00013a0009057a24 */ /* 0x000fe200078e020a */
[----:B------:R-:W-:Y:S01]  /*a3d0*/  IADD3 R6, P1, P0, R4, R14, R6 ;  /* 0x0000000e04067210 */ /* 0x000fe2000783e006 */
[----:B------:R-:W-:Y:S01]  /*a3e0*/  IMAD.IADD R12, R7, 0x1, R12 ;  /* 0x00000001070c7824 */ /* 0x000fe200078e020c */
[----:B------:R-:W-:Y:S01]  /*a3f0*/  SHF.R.S32.HI R7, RZ, 0x1f, R4 ;  /* 0x0000001fff077819 */ /* 0x000fe20000011404 */
[----:B------:R-:W-:Y:S01]  /*a400*/  IMAD R4, R21, R5, RZ ;  /* 0x0000000515047224 */ /* 0x000fe200078e02ff */
[----:B------:R-:W-:Y:S02]  /*a410*/  SHF.R.S32.HI R8, RZ, 0x1f, R5 ;  /* 0x0000001fff087819 */ /* 0x000fe40000011405 */
[----:B------:R-:W-:Y:S01]  /*a420*/  IADD3.X R7, R7, R13, R12, P1, P0 ;  /* 0x0000000d07077210 */ /* 0x000fe20000fe040c */
[----:B------:R-:W-:Y:S02]  /*a430*/  IMAD.MOV.U32 R9, RZ, RZ, c[0x0][0x4a8] ;  /* 0x00012a00ff097624 */ /* 0x000fe400078e00ff */
[----:B------:R-:W-:-:S02]  /*a440*/  IMAD R8, R20, R8, R4 ;  /* 0x0000000814087224 */ /* 0x000fc400078e0204 */
[----:B------:R-:W-:Y:S01]  /*a450*/  IMAD.WIDE.U32 R4, R20, R5, R6 ;  /* 0x0000000514047225 */ /* 0x000fe200078e0006 */
[----:B------:R-:W-:-:S03]  /*a460*/  SEL R6, R9, c[0x0][0x450], P3 ;  /* 0x0001140009067a07 */ /* 0x000fc60001800000 */
[----:B------:R-:W-:Y:S01]  /*a470*/  IMAD.MOV.U32 R7, RZ, RZ, c[0x0][0x4ac] ;  /* 0x00012b00ff077624 */ /* 0x000fe200078e00ff */
[----:B------:R-:W-:Y:S01]  /*a480*/  LEA R6, P0, R4, R6, 0x2 ;  /* 0x0000000604067211 */ /* 0x000fe200078010ff */
[----:B------:R-:W-:-:S03]  /*a490*/  IMAD.IADD R5, R5, 0x1, R8 ;  /* 0x0000000105057824 */ /* 0x000fc600078e0208 */
[----:B------:R-:W-:-:S04]  /*a4a0*/  SEL R7, R7, c[0x0][0x454], P3 ;  /* 0x0001150007077a07 */ /* 0x000fc80001800000 */
[----:B------:R-:W-:Y:S01]  /*a4b0*/  LEA.HI.X R5, R4, R7, R5, 0x2, P0 ;  /* 0x0000000704057211 */ /* 0x000fe200000f1405 */
[----:B------:R-:W-:Y:S04]  /*a4c0*/  SHFL.IDX PT, R14, R6, RZ, 0x1c1f ;  /* 0x001c1fff060e7589 */ /* 0x000fe800000e0000 */
[----:B------:R-:W1:Y:S04]  /*a4d0*/  SHFL.IDX PT, R15, R5, RZ, 0x1c1f ;  /* 0x001c1fff050f7589 */ /* 0x000e6800000e0000 */
[----:B------:R-:W-:Y:S04]  /*a4e0*/  SHFL.IDX PT, R12, R6, 0x1, 0x1c1f ;  /* 0x003c1f00060c7f89 */ /* 0x000fe800000e0000 */
[----:B------:R-:W2:Y:S04]  /*a4f0*/  SHFL.IDX PT, R13, R5, 0x1, 0x1c1f ;  /* 0x003c1f00050d7f89 */ /* 0x000ea800000e0000 */
[----:B------:R-:W-:Y:S04]  /*a500*/  SHFL.IDX PT, R8, R6, 0x2, 0x1c1f ;  /* 0x005c1f0006087f89 */ /* 0x000fe800000e0000 */
[----:B------:R-:W3:Y:S04]  /*a510*/  SHFL.IDX PT, R9, R5, 0x2, 0x1c1f ;  /* 0x005c1f0005097f89 */ /* 0x000ee800000e0000 */
[----:B------:R4:W-:Y:S01]  /*a520*/  SHFL.IDX PT, R7, R5, 0x3, 0x1c1f ;  /* 0x007c1f0005077f89 */ /* 0x0009e200000e0000 */
[----:B------:R-:W-:-:S03]  /*a530*/  IMAD R4, R11, c[0x0][0x4e8], RZ ;  /* 0x00013a000b047a24 */ /* 0x000fc600078e02ff */
[----:B------:R-:W1:Y:S01]  /*a540*/  SHFL.IDX PT, R6, R6, 0x3, 0x1c1f ;  /* 0x007c1f0006067f89 */ /* 0x000e6200000e0000 */
[----:B------:R-:W-:Y:S01]  /*a550*/  LOP3.LUT P0, RZ, R29, 0x3, RZ, 0xc0, !PT ;  /* 0x000000031dff7812 */ /* 0x000fe2000780c0ff */
[----:B----4-:R-:W-:-:S05]  /*a560*/  IMAD R5, R25, 0x80, R30 ;  /* 0x0000008019057824 */ /* 0x010fca00078e021e */
[C---:B------:R-:W-:Y:S02]  /*a570*/  IADD3 R17, R5.reuse, 0x8, RZ ;  /* 0x0000000805117810 */ /* 0x040fe40007ffe0ff */
[C---:B------:R-:W-:Y:S02]  /*a580*/  IADD3 R16, R5.reuse, 0x40, RZ ;  /* 0x0000004005107810 */ /* 0x040fe40007ffe0ff */
[C---:B------:R-:W-:Y:S02]  /*a590*/  IADD3 R11, R5.reuse, 0x48, RZ ;  /* 0x00000048050b7810 */ /* 0x040fe40007ffe0ff */
[-C--:B------:R-:W-:Y:S02]  /*a5a0*/  ISETP.GE.OR P5, PT, R5, R4.reuse, P0 ;  /* 0x000000040500720c */ /* 0x080fe400007a6670 */
[-C--:B------:R-:W-:Y:S02]  /*a5b0*/  ISETP.GE.OR P4, PT, R17, R4.reuse, P0 ;  /* 0x000000041100720c */ /* 0x080fe40000786670 */
[----:B------:R-:W-:-:S02]  /*a5c0*/  ISETP.GE.OR P1, PT, R16, R4, P0 ;  /* 0x000000041000720c */ /* 0x000fc40000726670 */
[----:B------:R-:W-:-:S07]  /*a5d0*/  ISETP.GE.OR P0, PT, R11, R4, P0 ;  /* 0x000000040b00720c */ /* 0x000fce0000706670 */
[----:B-1----:R1:W-:Y:S01]  /*a5e0*/  @!P5 ST.E [R14.64], R22 ;  /* 0x000000160e00d985 */ /* 0x0023e2000c101906 */
[----:B------:R-:W-:-:S03]  /*a5f0*/  ISETP.GE.AND P5, PT, R11, R4, PT ;  /* 0x000000040b00720c */ /* 0x000fc60003fa6270 */
[----:B--2---:R1:W-:Y:S01]  /*a600*/  @!P4 ST.E [R12.64], R23 ;  /* 0x000000170c00c985 */ /* 0x0043e2000c101906 */
[----:B------:R-:W-:-:S03]  /*a610*/  ISETP.GE.AND P4, PT, R16, R4, PT ;  /* 0x000000041000720c */ /* 0x000fc60003f86270 */
[----:B---3--:R1:W-:Y:S01]  /*a620*/  @!P1 ST.E [R8.64], R24 ;  /* 0x0000001808009985 */ /* 0x0083e2000c101906 */
[----:B------:R-:W-:-:S03]  /*a630*/  ISETP.GE.AND P1, PT, R5, R4, PT ;  /* 0x000000040500720c */ /* 0x000fc60003f26270 */
[----:B------:R1:W-:Y:S01]  /*a640*/  @!P0 ST.E [R6.64], R19 ;  /* 0x0000001306008985 */ /* 0x0003e2000c101906 */
[----:B------:R-:W-:Y:S01]  /*a650*/  ISETP.GE.AND P0, PT, R17, R4, PT ;  /* 0x000000041100720c */ /* 0x000fe20003f06270 */
[----:B------:R-:W-:Y:S05]  /*a660*/  @P3 BRA `(.L_x_84) ;  /* 0x000008b000003947 */ /* 0x000fea0003800000 */
[----:B------:R-:W2:Y:S01]  /*a670*/  LDL R20, [R1+0x5c] ;  /* 0x00005c0001147983 */ /* 0x000ea20000100800 */
[----:B------:R-:W-:Y:S01]  /*a680*/  IMAD R5, R18, c[0x0][0x3a0], RZ ;  /* 0x0000e80012057a24 */ /* 0x000fe200078e02ff */
[----:B-1----:R-:W-:Y:S01]  /*a690*/  LEA R8, R235, R238, 0x5 ;  /* 0x000000eeeb087211 */ /* 0x002fe200078e28ff */
[----:B------:R-:W-:-:S03]  /*a6a0*/  IMAD.WIDE.U32 R6, R0, c[0x0][0x3a0], RZ ;  /* 0x0000e80000067a25 */ /* 0x000fc600078e00ff */
[----:B------:R-:W-:Y:S01]  /*a6b0*/  LEA R8, R25, R8, 0x7 ;  /* 0x0000000819087211 */ /* 0x000fe200078e38ff */
[----:B------:R-:W-:-:S03]  /*a6c0*/  IMAD R0, R0, c[0x0][0x3a4], R5 ;  /* 0x0000e90000007a24 */ /* 0x000fc600078e0205 */
[----:B------:R-:W-:Y:S01]  /*a6d0*/  MOV R5, R8 ;  /* 0x0000000800057202 */ /* 0x000fe20000000f00 */
[----:B------:R-:W-:Y:S01]  /*a6e0*/  @P2 IMAD.HI.U32 R9, R8, c[0x0][0x4ec], RZ ;  /* 0x00013b0008092a27 */ /* 0x000fe200078e00ff */
[----:B------:R-:W-:Y:S02]  /*a6f0*/  IADD3 R7, R7, R0, RZ ;  /* 0x0000000007077210 */ /* 0x000fe40007ffe0ff */
[----:B------:R-:W-:Y:S02]  /*a700*/  SHF.R.S32.HI R0, RZ, 0x1f, R2 ;  /* 0x0000001fff007819 */ /* 0x000fe40000011402 */
[----:B------:R-:W-:Y:S01]  /*a710*/  @P2 SHF.R.U32.HI R5, RZ, c[0x0][0x4f0], R9 ;  /* 0x00013c00ff052a19 */ /* 0x000fe20000011609 */
[----:B------:R-:W-:-:S04]  /*a720*/  IMAD.WIDE.U32 R6, R3, c[0x0][0x3e8], R6 ;  /* 0x0000fa0003067a25 */ /* 0x000fc800078e0006 */
[----:B------:R-:W-:Y:S02]  /*a730*/  IMAD R7, R3, c[0x0][0x3ec], R7 ;  /* 0x0000fb0003077a24 */ /* 0x000fe400078e0207 */
[----:B------:R-:W-:-:S04]  /*a740*/  IMAD R3, R0, c[0x0][0x3f0], RZ ;  /* 0x0000fc0000037a24 */ /* 0x000fc800078e02ff */
[C---:B------:R-:W-:Y:S02]  /*a750*/  IMAD R9, R2.reuse, c[0x0][0x3f4], R3 ;  /* 0x0000fd0002097a24 */ /* 0x040fe400078e0203 */
[----:B------:R-:W-:Y:S01]  /*a760*/  IMAD.WIDE.U32 R2, R2, c[0x0][0x3f0], R6 ;  /* 0x0000fc0002027a25 */ /* 0x000fe200078e0006 */
[----:B------:R-:W-:-:S04]  /*a770*/  SHF.R.S32.HI R6, RZ, 0x1f, R5 ;  /* 0x0000001fff067819 */ /* 0x000fc80000011405 */
[----:B------:R-:W-:Y:S01]  /*a780*/  IADD3 R3, R3, R9, RZ ;  /* 0x0000000903037210 */ /* 0x000fe20007ffe0ff */
[----:B------:R-:W-:-:S04]  /*a790*/  IMAD R6, R6, c[0x0][0x3e0], RZ ;  /* 0x0000f80006067a24 */ /* 0x000fc800078e02ff */
[C---:B------:R-:W-:Y:S02]  /*a7a0*/  IMAD R6, R5.reuse, c[0x0][0x3e4], R6 ;  /* 0x0000f90005067a24 */ /* 0x040fe400078e0206 */
[----:B------:R-:W-:-:S05]  /*a7b0*/  IMAD.WIDE.U32 R2, R5, c[0x0][0x3e0], R2 ;  /* 0x0000f80005027a25 */ /* 0x000fca00078e0002 */
[----:B------:R-:W-:Y:S02]  /*a7c0*/  IADD3 R3, R3, R6, RZ ;  /* 0x0000000603037210 */ /* 0x000fe40007ffe0ff */
[----:B--2---:R-:W-:-:S05]  /*a7d0*/  SHF.L.U32 R0, R20, 0x1, RZ ;  /* 0x0000000114007819 */ /* 0x004fca00000006ff */
[----:B------:R-:W1:Y:S04]  /*a7e0*/  LDS.128 R24, [R0+0x80] ;  /* 0x0000800000187984 */ /* 0x000e680000000c00 */
[----:B------:R-:W2:Y:S04]  /*a7f0*/  LDS.128 R40, [R0+0x880] ;  /* 0x0008800000287984 */ /* 0x000ea80000000c00 */
[----:B------:R-:W3:Y:S04]  /*a800*/  LDS.128 R52, [R0+0x1080] ;  /* 0x0010800000347984 */ /* 0x000ee80000000c00 */
[----:B------:R-:W4:Y:S04]  /*a810*/  LDS.128 R64, [R0+0x1880] ;  /* 0x0018800000407984 */ /* 0x000f280000000c00 */
[----:B------:R-:W1:Y:S04]  /*a820*/  LDS.128 R20, [R0+0x2080] ;  /* 0x0020800000147984 */ /* 0x000e680000000c00 */
[----:B------:R-:W1:Y:S04]  /*a830*/  LDS.128 R36, [R0+0x2880] ;  /* 0x0028800000247984 */ /* 0x000e680000000c00 */
[----:B------:R-:W1:Y:S04]  /*a840*/  LDS.128 R48, [R0+0x3080] ;  /* 0x0030800000307984 */ /* 0x000e680000000c00 */
[----:B------:R-:W1:Y:S04]  /*a850*/  LDS.128 R60, [R0+0x3880] ;  /* 0x00388000003c7984 */ /* 0x000e680000000c00 */
[----:B------:R-:W1:Y:S04]  /*a860*/  LDS.128 R16, [R0+0x4080] ;  /* 0x0040800000107984 */ /* 0x000e680000000c00 */
[----:B------:R-:W1:Y:S04]  /*a870*/  LDS.128 R32, [R0+0x4880] ;  /* 0x0048800000207984 */ /* 0x000e680000000c00 */
[----:B------:R-:W1:Y:S04]  /*a880*/  LDS.128 R44, [R0+0x5080] ;  /* 0x00508000002c7984 */ /* 0x000e680000000c00 */
[----:B------:R5:W1:Y:S02]  /*a890*/  LDS.128 R56, [R0+0x5880] ;  /* 0x0058800000387984 */ /* 0x000a640000000c00 */
[----:B-----5:R-:W-:-:S05]  /*a8a0*/  IADD3 R0, -R5, RZ, RZ ;  /* 0x000000ff05007210 */ /* 0x020fca0007ffe1ff */
[----:B------:R-:W-:-:S04]  /*a8b0*/  IMAD R0, R0, c[0x0][0x4e8], R8 ;  /* 0x00013a0000007a24 */ /* 0x000fc800078e0208 */
[----:B------:R-:W-:Y:S01]  /*a8c0*/  IMAD.WIDE.U32 R2, R0, c[0x0][0x3d8], R2 ;  /* 0x0000f60000027a25 */ /* 0x000fe200078e0002 */
[----:B------:R-:W-:-:S04]  /*a8d0*/  SHF.R.S32.HI R5, RZ, 0x1f, R0 ;  /* 0x0000001fff057819 */ /* 0x000fc80000011400 */
[----:B------:R-:W-:Y:S01]  /*a8e0*/  LEA R12, P0, R2, c[0x0][0x380], 0x1 ;  /* 0x0000e000020c7a11 */ /* 0x000fe200078008ff */
[----:B------:R-:W-:-:S04]  /*a8f0*/  IMAD R5, R5, c[0x0][0x3d8], RZ ;  /* 0x0000f60005057a24 */ /* 0x000fc800078e02ff */
[----:B------:R-:W-:-:S05]  /*a900*/  IMAD R0, R0, c[0x0][0x3dc], R5 ;  /* 0x0000f70000007a24 */ /* 0x000fca00078e0205 */
[----:B------:R-:W-:-:S04]  /*a910*/  IADD3 R0, R3, R0, RZ ;  /* 0x0000000003007210 */ /* 0x000fc80007ffe0ff */
[----:B------:R-:W-:Y:S01]  /*a920*/  LEA.HI.X R10, R2, c[0x0][0x384], R0, 0x1, P0 ;  /* 0x0000e100020a7a11 */ /* 0x000fe200000f0c00 */
[----:B------:R-:W-:Y:S05]  /*a930*/  BRA.DIV ~URZ, `(.L_x_85) ;  /* 0x000048c27f007947 */ /* 0x000fea000b800000 */
[----:B-1234-:R1:W2:Y:S02]  /*a940*/  SHFL.IDX PT, R5, R10, RZ, 0x1c1f ;  /* 0x001c1fff0a057589 */ /* 0x01e2a400000e0000 */
.L_x_168:
[----:B------:R-:W-:Y:S05]  /*a950*/  BRA.DIV ~URZ, `(.L_x_86) ;  /* 0x000049127f007947 */ /* 0x000fea000b800000 */
[----:B------:R3:W4:Y:S02]  /*a960*/  SHFL.IDX PT, R0, R12, RZ, 0x1c1f ;  /* 0x001c1fff0c007589 */ /* 0x00072400000e0000 */
.L_x_169:
[----:B------:R-:W5:Y:S01]  /*a970*/  LDL.LU R2, [R1+0x4] ;  /* 0x0000040001027983 */ /* 0x000f620000300800 */
[----:B------:R-:W-:Y:S01]  /*a980*/  BSSY B0, `(.L_x_87) ;  /* 0x0000013000007945 */ /* 0x000fe20003800000 */
[----:B-----5:R-:W-:-:S04]  /*a990*/  LEA R11, R2, R238, 0x7 ;  /* 0x000000ee020b7211 */ /* 0x020fc800078e38ff */
[----:B------:R-:W-:-:S13]  /*a9a0*/  ISETP.GE.AND P0, PT, R11, R4, PT ;  /* 0x000000040b00720c */ /* 0x000fda0003f06270 */
[----:B------:R-:W-:Y:S05]  /*a9b0*/  @P0 BRA `(.L_x_88) ;  /* 0x000000f000000947 */ /* 0x000fea0003800000 */
[----:B------:R-:W-:Y:S02]  /*a9c0*/  ISETP.GE.AND P5, PT, R204, c[0x0][0x3c8], PT ;  /* 0x0000f200cc007a0c */ /* 0x000fe40003fa6270 */
[----:B------:R-:W-:Y:S02]  /*a9d0*/  ISETP.GE.AND P4, PT, R236, c[0x0][0x3c8], PT ;  /* 0x0000f200ec007a0c */ /* 0x000fe40003f86270 */
[----:B------:R-:W-:Y:S02]  /*a9e0*/  ISETP.GE.AND P3, PT, R237, c[0x0][0x3c8], PT ;  /* 0x0000f200ed007a0c */ /* 0x000fe40003f66270 */
[----:B------:R-:W-:Y:S02]  /*a9f0*/  SHF.R.S32.HI R15, RZ, 0x1f, R204 ;  /* 0x0000001fff0f7819 */ /* 0x000fe400000114cc */
[----:B------:R-:W-:Y:S02]  /*aa00*/  SHF.R.S32.HI R14, RZ, 0x1f, R236 ;  /* 0x0000001fff0e7819 */ /* 0x000fe400000114ec */
[----:B------:R-:W-:-:S03]  /*aa10*/  SHF.R.S32.HI R13, RZ, 0x1f, R237 ;  /* 0x0000001fff0d7819 */ /* 0x000fc600000114ed */
[-C--:B----4-:R-:W-:Y:S02]  /*aa20*/  @!P5 LEA R8, P2, R204, R0.reuse, 0x1 ;  /* 0x00000000cc08d211 */ /* 0x090fe400078408ff */
[-C--:B------:R-:W-:Y:S02]  /*aa30*/  @!P4 LEA R6, P1, R236, R0.reuse, 0x1 ;  /* 0x00000000ec06c211 */ /* 0x080fe400078208ff */
[C---:B------:R-:W-:Y:S02]  /*aa40*/  @!P3 LEA R2, P0, R237.reuse, R0, 0x1 ;  /* 0x00000000ed02b211 */ /* 0x040fe400078008ff */
[-C--:B--2---:R-:W-:Y:S02]  /*aa50*/  @!P5 LEA.HI.X R9, R204, R5.reuse, R15, 0x1, P2 ;  /* 0x00000005cc09d211 */ /* 0x084fe400010f0c0f */
[-C--:B------:R-:W-:Y:S02]  /*aa60*/  @!P4 LEA.HI.X R7, R236, R5.reuse, R14, 0x1, P1 ;  /* 0x00000005ec07c211 */ /* 0x080fe400008f0c0e */
[----:B------:R-:W-:Y:S01]  /*aa70*/  @!P3 LEA.HI.X R3, R237, R5, R13, 0x1, P0 ;  /* 0x00000005ed03b211 */ /* 0x000fe200000f0c0d */
[----:B------:R2:W-:Y:S04]  /*aa80*/  @!P5 ST.E.128 [R8.64], R24 ;  /* 0x000000180800d985 */ /* 0x0005e8000c101d06 */
[----:B------:R2:W-:Y:S04]  /*aa90*/  @!P4 ST.E.128 [R6.64], R20 ;  /* 0x000000140600c985 */ /* 0x0005e8000c101d06 */
[----:B------:R2:W-:Y:S02]  /*aaa0*/  @!P3 ST.E.128 [R2.64], R16 ;  /* 0x000000100200b985 */ /* 0x0005e4000c101d06 */
.L_x_88:
[----:B------:R-:W-:Y:S05]  /*aab0*/  BSYNC B0 ;  /* 0x0000000000007941 */ /* 0x000fea0003800000 */
.L_x_87:
[----:B------:R-:W-:Y:S05]  /*aac0*/  BRA.DIV ~URZ, `(.L_x_89) ;  /* 0x000048127f007947 */ /* 0x000fea000b800000 */
[----:B--2---:R2:W1:Y:S04]  /*aad0*/  SHFL.IDX PT, R5, R10, 0x1, 0x1c1f ;  /* 0x003c1f000a057f89 */ /* 0x00446800000e0000 */
[----:B----4-:R2:W4:Y:S02]  /*aae0*/  SHFL.IDX PT, R0, R12, 0x1, 0x1c1f ;  /* 0x003c1f000c007f89 */ /* 0x01052400000e0000 */
.L_x_170:
[----:B------:R-:W-:Y:S01]  /*aaf0*/  IADD3 R2, R11, 0x20, RZ ;  /* 0x000000200b027810 */ /* 0x000fe20007ffe0ff */
[----:B------:R-:W-:Y:S03]  /*ab00*/  BSSY B0, `(.L_x_90) ;  /* 0x0000012000007945 */ /* 0x000fe60003800000 */
        /* <DEDUP_REMOVED lines=11> */
[-C--:B-1----:R-:W-:Y:S02]  /*abc0*/  @!P2 LEA.HI.X R9, R204, R5.reuse, R15, 0x1, P5 ;  /* 0x00000005cc09a211 */ /* 0x082fe400028f0c0f */
[-C--:B------:R-:W-:Y:S02]  /*abd0*/  @!P1 LEA.HI.X R7, R236, R5.reuse, R14, 0x1, P4 ;  /* 0x00000005ec079211 */ /* 0x080fe400020f0c0e */
[----:B------:R-:W-:Y:S01]  /*abe0*/  @!P0 LEA.HI.X R3, R237, R5, R13, 0x1, P3 ;  /* 0x00000005ed038211 */ /* 0x000fe200018f0c0d */
[----:B------:R1:W-:Y:S04]  /*abf0*/  @!P2 ST.E.128 [R8.64], R40 ;  /* 0x000000280800a985 */ /* 0x0003e8000c101d06 */
[----:B------:R1:W-:Y:S04]  /*ac00*/  @!P1 ST.E.128 [R6.64], R36 ;  /* 0x0000002406009985 */ /* 0x0003e8000c101d06 */
[----:B------:R1:W-:Y:S02]  /*ac10*/  @!P0 ST.E.128 [R2.64], R32 ;  /* 0x0000002002008985 */ /* 0x0003e4000c101d06 */
.L_x_91:
[----:B------:R-:W-:Y:S05]  /*ac20*/  BSYNC B0 ;  /* 0x0000000000007941 */ /* 0x000fea0003800000 */
.L_x_90:
[----:B------:R-:W-:Y:S05]  /*ac30*/  BRA.DIV ~URZ, `(.L_x_92) ;  /* 0x000047727f007947 */ /* 0x000fea000b800000 */
[----:B-1----:R1:W2:Y:S02]  /*ac40*/  SHFL.IDX PT, R5, R10, 0x2, 0x1c1f ;  /* 0x005c1f000a057f89 */ /* 0x0022a400000e0000 */
.L_x_171:
[----:B------:R-:W-:Y:S05]  /*ac50*/  BRA.DIV ~URZ, `(.L_x_93) ;  /* 0x000047c27f007947 */ /* 0x000fea000b800000 */
[----:B----4-:R4:W1:Y:S02]  /*ac60*/  SHFL.IDX PT, R0, R12, 0x2, 0x1c1f ;  /* 0x005c1f000c007f89 */ /* 0x01086400000e0000 */
.L_x_172:
        /* <DEDUP_REMOVED lines=10> */
[-C--:B-1----:R-:W-:Y:S02]  /*ad10*/  @!P2 LEA R8, P5, R204, R0.reuse, 0x1 ;  /* 0x00000000cc08a211 */ /* 0x082fe400078a08ff */
        /* <DEDUP_REMOVED lines=8> */
.L_x_95:
[----:B------:R-:W-:Y:S05]  /*ada0*/  BSYNC B0 ;  /* 0x0000000000007941 */ /* 0x000fea0003800000 */
.L_x_94:
[----:B------:R-:W-:Y:S05]  /*adb0*/  BRA.DIV ~URZ, `(.L_x_96) ;  /* 0x000046d27f007947 */ /* 0x000fea000b800000 */
[----:B-1----:R1:W3:Y:S04]  /*adc0*/  SHFL.IDX PT, R6, R10, 0x3, 0x1c1f ;  /* 0x007c1f000a067f89 */ /* 0x0022e800000e0000 */
[----:B------:R1:W4:Y:S02]  /*add0*/  SHFL.IDX PT, R0, R12, 0x3, 0x1c1f ;  /* 0x007c1f000c007f89 */ /* 0x00032400000e0000 */
.L_x_173:
[----:B------:R-:W-:-:S04]  /*ade0*/  IADD3 R2, R11, 0x60, RZ ;  /* 0x000000600b027810 */ /* 0x000fc80007ffe0ff */
[----:B------:R-:W-:-:S13]  /*adf0*/  ISETP.GE.AND P0, PT, R2, R4, PT ;  /* 0x000000040200720c */ /* 0x000fda0003f06270 */
[----:B------:R-:W-:Y:S05]  /*ae00*/  @P0 BRA `(.L_x_97) ;  /* 0x000023c000000947 */ /* 0x000fea0003800000 */
[----:B------:R-:W-:Y:S02]  /*ae10*/  ISETP.GE.AND P1, PT, R204, c[0x0][0x3c8], PT ;  /* 0x0000f200cc007a0c */ /* 0x000fe40003f26270 */
[----:B------:R-:W-:Y:S02]  /*ae20*/  ISETP.GE.AND P0, PT, R236, c[0x0][0x3c8], PT ;  /* 0x0000f200ec007a0c */ /* 0x000fe40003f06270 */
[----:B------:R-:W-:Y:S02]  /*ae30*/  SHF.R.S32.HI R8, RZ, 0x1f, R204 ;  /* 0x0000001fff087819 */ /* 0x000fe400000114cc */
[----:B------:R-:W-:-:S07]  /*ae40*/  SHF.R.S32.HI R7, RZ, 0x1f, R236 ;  /* 0x0000001fff077819 */ /* 0x000fce00000114ec */
[-C--:B----4-:R-:W-:Y:S02]  /*ae50*/  @!P1 LEA R4, P3, R204, R0.reuse, 0x1 ;  /* 0x00000000cc049211 */ /* 0x090fe400078608ff */
[----:B------:R-:W-:Y:S02]  /*ae60*/  @!P0 LEA R2, P2, R236, R0, 0x1 ;  /* 0x00000000ec028211 */ /* 0x000fe400078408ff */
[-C--:B--23--:R-:W-:Y:S02]  /*ae70*/  @!P1 LEA.HI.X R5, R204, R6.reuse, R8, 0x1, P3 ;  /* 0x00000006cc059211 */ /* 0x08cfe400018f0c08 */
[----:B------:R-:W-:-:S03]  /*ae80*/  @!P0 LEA.HI.X R3, R236, R6, R7, 0x1, P2 ;  /* 0x00000006ec038211 */ /* 0x000fc600010f0c07 */
[----:B------:R2:W-:Y:S04]  /*ae90*/  @!P1 ST.E.128 [R4.64], R64 ;  /* 0x0000004004009985 */ /* 0x0005e8000c101d06 */
[----:B------:R2:W-:Y:S01]  /*aea0*/  @!P0 ST.E.128 [R2.64], R60 ;  /* 0x0000003c02008985 */ /* 0x0005e2000c101d06 */
[----:B------:R-:W-:-:S13]  /*aeb0*/  ISETP.GE.AND P0, PT, R237, c[0x0][0x3c8], PT ;  /* 0x0000f200ed007a0c */ /* 0x000fda0003f06270 */
[----:B------:R-:W-:Y:S05]  /*aec0*/  @P0 BRA `(.L_x_97) ;  /* 0x0000230000000947 */ /* 0x000fea0003800000 */
[----:B------:R-:W-:Y:S02]  /*aed0*/  SHF.R.S32.HI R7, RZ, 0x1f, R237 ;  /* 0x0000001fff077819 */ /* 0x000fe400000114ed */
[----:B--2---:R-:W-:-:S04]  /*aee0*/  LEA R2, P0, R237, R0, 0x1 ;  /* 0x00000000ed027211 */ /* 0x004fc800078008ff */
[----:B------:R-:W-:-:S05]  /*aef0*/  LEA.HI.X R3, R237, R6, R7, 0x1, P0 ;  /* 0x00000006ed037211 */ /* 0x000fca00000f0c07 */
[----:B------:R2:W-:Y:S01]  /*af00*/  ST.E.128 [R2.64], R56 ;  /* 0x0000003802007985 */ /* 0x0005e2000c101d06 */
[----:B------:R-:W-:Y:S05]  /*af10*/  BRA `(.L_x_97) ;  /* 0x000022b000007947 */ /* 0x000fea0003800000 */
.L_x_84:
[----:B-1----:R-:W2:Y:S01]  /*af20*/  LDL.LU R8, [R1+0x58] ;  /* 0x0000580001087983 */ /* 0x002ea20000300800 */
[----:B------:R-:W-:Y:S02]  /*af30*/  IMAD R6, R18, c[0x0][0x408], RZ ;  /* 0x0001020012067a24 */ /* 0x000fe400078e02ff */
[----:B------:R-:W-:-:S04]  /*af40*/  IMAD.WIDE.U32 R4, R0, c[0x0][0x408], RZ ;  /* 0x0001020000047a25 */ /* 0x000fc800078e00ff */
[----:B------:R-:W-:Y:S02]  /*af50*/  IMAD R0, R0, c[0x0][0x40c], R6 ;  /* 0x0001030000007a24 */ /* 0x000fe400078e0206 */
[----:B------:R-:W-:-:S03]  /*af60*/  @P2 IMAD.HI.U32 R7, R10, c[0x0][0x4ec], RZ ;  /* 0x00013b000a072a27 */ /* 0x000fc600078e00ff */
[----:B------:R-:W-:Y:S02]  /*af70*/  IADD3 R5, R5, R0, RZ ;  /* 0x0000000005057210 */ /* 0x000fe40007ffe0ff */
[----:B------:R-:W-:-:S03]  /*af80*/  SHF.R.S32.HI R0, RZ, 0x1f, R2 ;  /* 0x0000001fff007819 */ /* 0x000fc60000011402 */
[----:B------:R-:W-:-:S04]  /*af90*/  IMAD.WIDE.U32 R4, R3, c[0x0][0x438], R4 ;  /* 0x00010e0003047a25 */ /* 0x000fc800078e0004 */
[----:B------:R-:W-:Y:S02]  /*afa0*/  IMAD R0, R0, c[0x0][0x440], RZ ;  /* 0x0001100000007a24 */ /* 0x000fe400078e02ff */
[----:B------:R-:W-:Y:S02]  /*afb0*/  IMAD R5, R3, c[0x0][0x43c], R5 ;  /* 0x00010f0003057a24 */ /* 0x000fe400078e0205 */
[C---:B------:R-:W-:Y:S01]  /*afc0*/  IMAD R6, R2.reuse, c[0x0][0x444], R0 ;  /* 0x0001110002067a24 */ /* 0x040fe200078e0200 */
[----:B------:R-:W-:Y:S01]  /*afd0*/  MOV R0, R10 ;  /* 0x0000000a00007202 */ /* 0x000fe20000000f00 */
[----:B------:R-:W-:Y:S01]  /*afe0*/  IMAD.WIDE.U32 R2, R2, c[0x0][0x440], R4 ;  /* 0x0001100002027a25 */ /* 0x000fe200078e0004 */
[----:B------:R-:W-:-:S04]  /*aff0*/  @P2 SHF.R.U32.HI R0, RZ, c[0x0][0x4f0], R7 ;  /* 0x00013c00ff002a19 */ /* 0x000fc80000011607 */
[----:B------:R-:W-:Y:S02]  /*b000*/  IADD3 R3, R3, R6, RZ ;  /* 0x0000000603037210 */ /* 0x000fe40007ffe0ff */
[----:B------:R-:W-:Y:S02]  /*b010*/  SHF.R.S32.HI R5, RZ, 0x1f, R0 ;  /* 0x0000001fff057819 */ /* 0x000fe40000011400 */
[----:B------:R-:W-:-:S03]  /*b020*/  IADD3 R4, -R0, RZ, RZ ;  /* 0x000000ff00047210 */ /* 0x000fc60007ffe1ff */
[----:B------:R-:W-:Y:S02]  /*b030*/  IMAD R5, R5, c[0x0][0x430], RZ ;  /* 0x00010c0005057a24 */ /* 0x000fe400078e02ff */
[----:B------:R-:W-:Y:S02]  /*b040*/  IMAD R4, R4, c[0x0][0x4e8], R10 ;  /* 0x00013a0004047a24 */ /* 0x000fe400078e020a */
[----:B------:R-:W-:Y:S02]  /*b050*/  IMAD R5, R0, c[0x0][0x434], R5 ;  /* 0x00010d0000057a24 */ /* 0x000fe400078e0205 */
[----:B--2---:R-:W-:-:S04]  /*b060*/  IMAD.WIDE.U32 R2, R8, c[0x0][0x448], R2 ;  /* 0x0001120008027a25 */ /* 0x004fc800078e0002 */
[----:B------:R-:W-:-:S04]  /*b070*/  IMAD R3, R8, c[0x0][0x44c], R3 ;  /* 0x0001130008037a24 */ /* 0x000fc800078e0203 */
[----:B------:R-:W-:Y:S01]  /*b080*/  IMAD.WIDE.U32 R2, R0, c[0x0][0x430], R2 ;  /* 0x00010c0000027a25 */ /* 0x000fe200078e0002 */
[----:B------:R-:W-:-:S04]  /*b090*/  SHF.R.S32.HI R0, RZ, 0x1f, R4 ;  /* 0x0000001fff007819 */ /* 0x000fc80000011404 */
[----:B------:R-:W-:Y:S01]  /*b0a0*/  IADD3 R3, R3, R5, RZ ;  /* 0x0000000503037210 */ /* 0x000fe20007ffe0ff */
[----:B------:R-:W-:-:S04]  /*b0b0*/  IMAD R0, R0, c[0x0][0x428], RZ ;  /* 0x00010a0000007a24 */ /* 0x000fc800078e02ff */
[----:B------:R-:W-:-:S04]  /*b0c0*/  IMAD.WIDE.U32 R2, R4, c[0x0][0x428], R2 ;  /* 0x00010a0004027a25 */ /* 0x000fc800078e0002 */
[----:B------:R-:W-:Y:S01]  /*b0d0*/  IMAD R4, R4, c[0x0][0x42c], R0 ;  /* 0x00010b0004047a24 */ /* 0x000fe200078e0200 */
[----:B------:R-:W-:-:S04]  /*b0e0*/  LEA R12, P2, R2, c[0x0][0x400], 0x2 ;  /* 0x00010000020c7a11 */ /* 0x000fc800078410ff */
[----:B------:R-:W-:-:S04]  /*b0f0*/  IADD3 R4, R3, R4, RZ ;  /* 0x0000000403047210 */ /* 0x000fc80007ffe0ff */
[----:B------:R-:W-:Y:S01]  /*b100*/  LEA.HI.X R5, R2, c[0x0][0x404], R4, 0x2, P2 ;  /* 0x0001010002057a11 */ /* 0x000fe200010f1404 */
[----:B------:R-:W-:Y:S05]  /*b110*/  BRA.DIV ~URZ, `(.L_x_98) ;  /* 0x000044427f007947 */ /* 0x000fea000b800000 */
[----:B------:R1:W2:Y:S02]  /*b120*/  SHFL.IDX PT, R4, R5, RZ, 0x1c1f ;  /* 0x001c1fff05047589 */ /* 0x0002a400000e0000 */
.L_x_174:
[----:B------:R-:W-:Y:S05]  /*b130*/  BRA.DIV ~URZ, `(.L_x_99) ;  /* 0x000044927f007947 */ /* 0x000fea000b800000 */
[----:B------:R3:W4:Y:S02]  /*b140*/  SHFL.IDX PT, R0, R12, RZ, 0x1c1f ;  /* 0x001c1fff0c007589 */ /* 0x00072400000e0000 */
.L_x_175:
[----:B------:R-:W-:Y:S01]  /*b150*/  BSSY B0, `(.L_x_100) ;  /* 0x000004a000007945 */ /* 0x000fe20003800000 */
[----:B------:R-:W-:Y:S05]  /*b160*/  @P1 BRA `(.L_x_101) ;  /* 0x0000048000001947 */ /* 0x000fea0003800000 */
[----:B------:R-:W5:Y:S04]  /*b170*/  LDL R6, [R1+0x4c] ;  /* 0x00004c0001067983 */ /* 0x000f680000100800 */
[----:B---3--:R-:W3:Y:S04]  /*b180*/  LDL R16, [R1+0x38] ;  /* 0x0000380001107983 */ /* 0x008ee80000100800 */
[----:B----4-:R-:W4:Y:S04]  /*b190*/  LDL R11, [R1+0x34] ;  /* 0x00003400010b7983 */ /* 0x010f280000100800 */
[----:B--2---:R-:W2:Y:S04]  /*b1a0*/  LDL R18, [R1+0x88] ;  /* 0x0000880001127983 */ /* 0x004ea80000100800 */
[----:B------:R-:W2:Y:S04]  /*b1b0*/  LDL R14, [R1+0x84] ;  /* 0x00008400010e7983 */ /* 0x000ea80000100800 */
        /* <DEDUP_REMOVED lines=13> */
[----:B------:R-:W2:Y:S01]  /*b290*/  LDL R10, [R1+0x10] ;  /* 0x00001000010a7983 */ /* 0x000ea20000100800 */
[----:B-----5:R-:W-:-:S02]  /*b2a0*/  ISETP.GE.AND P6, PT, R6, c[0x0][0x3c8], PT ;  /* 0x0000f20006007a0c */ /* 0x020fc40003fc6270 */
[----:B---3--:R-:W-:-:S11]  /*b2b0*/  ISETP.GE.AND P3, PT, R16, c[0x0][0x3c8], PT ;  /* 0x0000f20010007a0c */ /* 0x008fd60003f66270 */
[----:B------:R-:W-:Y:S02]  /*b2c0*/  @!P6 IMAD.MOV.U32 R2, RZ, RZ, R0 ;  /* 0x000000ffff02e224 */ /* 0x000fe400078e0000 */
[----:B------:R-:W-:Y:S01]  /*b2d0*/  @!P6 IMAD.MOV.U32 R3, RZ, RZ, R4 ;  /* 0x000000ffff03e224 */ /* 0x000fe200078e0004 */
[----:B----4-:R-:W-:-:S03]  /*b2e0*/  ISETP.GE.AND P1, PT, R11, c[0x0][0x3c8], PT ;  /* 0x0000f2000b007a0c */ /* 0x010fc60003f26270 */
[----:B------:R-:W-:Y:S01]  /*b2f0*/  @!P6 IMAD.WIDE R6, R6, 0x4, R2 ;  /* 0x000000040606e825 */ /* 0x000fe200078e0202 */
[----:B------:R-:W-:-:S04]  /*b300*/  @!P3 LEA R2, P2, R16, R0, 0x2 ;  /* 0x000000001002b211 */ /* 0x000fc800078410ff */
[----:B--2---:R-:W-:Y:S02]  /*b310*/  @!P3 LEA.HI.X R3, R16, R4, R18, 0x2, P2 ;  /* 0x000000041003b211 */ /* 0x004fe400010f1412 */
[----:B------:R-:W2:Y:S04]  /*b320*/  LDL R18, [R1+0x6c] ;  /* 0x00006c0001127983 */ /* 0x000ea80000100800 */
[----:B------:R3:W-:Y:S04]  /*b330*/  @!P6 ST.E.64 [R6.64], R128 ;  /* 0x000000800600e985 */ /* 0x0007e8000c101b06 */
[----:B------:R-:W4:Y:S01]  /*b340*/  LDL R16, [R1+0x68] ;  /* 0x0000680001107983 */ /* 0x000f220000100800 */
[----:B---3--:R-:W-:-:S04]  /*b350*/  @!P1 LEA R6, P2, R11, R0, 0x2 ;  /* 0x000000000b069211 */ /* 0x008fc800078410ff */
[----:B------:R-:W-:Y:S02]  /*b360*/  @!P1 LEA.HI.X R7, R11, R4, R14, 0x2, P2 ;  /* 0x000000040b079211 */ /* 0x000fe400010f140e */
[----:B------:R-:W3:Y:S04]  /*b370*/  LDL R14, [R1+0x64] ;  /* 0x00006400010e7983 */ /* 0x000ee80000100800 */
[----:B------:R-:W5:Y:S01]  /*b380*/  LDL R11, [R1+0x60] ;  /* 0x00006000010b7983 */ /* 0x000f620000100800 */
[----:B------:R-:W-:-:S03]  /*b390*/  ISETP.GE.AND P6, PT, R25, c[0x0][0x3c8], PT ;  /* 0x0000f20019007a0c */ /* 0x000fc60003fc6270 */
[----:B------:R1:W-:Y:S01]  /*b3a0*/  @!P3 ST.E.64 [R2.64], R124 ;  /* 0x0000007c0200b985 */ /* 0x0003e2000c101b06 */
[----:B------:R-:W-:-:S03]  /*b3b0*/  ISETP.GE.AND P3, PT, R23, c[0x0][0x3c8], PT ;  /* 0x0000f20017007a0c */ /* 0x000fc60003f66270 */
[----:B------:R1:W-:Y:S01]  /*b3c0*/  @!P1 ST.E.64 [R6.64], R120 ;  /* 0x0000007806009985 */ /* 0x0003e2000c101b06 */
[----:B------:R-:W-:-:S05]  /*b3d0*/  ISETP.GE.AND P1, PT, R8, c[0x0][0x3c8], PT ;  /* 0x0000f20008007a0c */ /* 0x000fca0003f26270 */
[----:B-1----:R-:W-:-:S04]  /*b3e0*/  @!P6 LEA R2, P2, R25, R0, 0x2 ;  /* 0x000000001902e211 */ /* 0x002fc800078410ff */
[----:B------:R-:W-:Y:S02]  /*b3f0*/  @!P6 LEA.HI.X R3, R25, R4, R29, 0x2, P2 ;  /* 0x000000041903e211 */ /* 0x000fe400010f141d */
[----:B------:R-:W-:-:S03]  /*b400*/  @!P3 LEA R6, P2, R23, R0, 0x2 ;  /* 0x000000001706b211 */ /* 0x000fc600078410ff */
[----:B------:R1:W-:Y:S01]  /*b410*/  @!P6 ST.E.64 [R2.64], R116 ;  /* 0x000000740200e985 */ /* 0x0003e2000c101b06 */
[----:B------:R-:W-:Y:S02]  /*b420*/  @!P3 LEA.HI.X R7, R23, R4, R24, 0x2, P2 ;  /* 0x000000041707b211 */ /* 0x000fe400010f1418 */
[----:B------:R-:W-:-:S03]  /*b430*/  ISETP.GE.AND P6, PT, R21, c[0x0][0x3c8], PT ;  /* 0x0000f20015007a0c */ /* 0x000fc60003fc6270 */
[----:B------:R1:W-:Y:S01]  /*b440*/  @!P3 ST.E.64 [R6.64], R112 ;  /* 0x000000700600b985 */ /* 0x0003e2000c101b06 */
[----:B------:R-:W-:Y:S02]  /*b450*/  ISETP.GE.AND P3, PT, R19, c[0x0][0x3c8], PT ;  /* 0x0000f20013007a0c */ /* 0x000fe40003f66270 */
[----:B-1----:R-:W-:-:S04]  /*b460*/  @!P1 LEA R2, P2, R8, R0, 0x2 ;  /* 0x0000000008029211 */ /* 0x002fc800078410ff */
[----:B------:R-:W-:-:S03]  /*b470*/  @!P1 LEA.HI.X R3, R8, R4, R9, 0x2, P2 ;  /* 0x0000000408039211 */ /* 0x000fc600010f1409 */
[----:B------:R-:W-:Y:S02]  /*b480*/  @!P6 LEA R8, P2, R21, R0, 0x2 ;  /* 0x000000001508e211 */ /* 0x000fe400078410ff */
[----:B------:R1:W-:Y:S01]  /*b490*/  @!P1 ST.E.64 [R2.64], R156 ;  /* 0x0000009c02009985 */ /* 0x0003e2000c101b06 */
[----:B------:R-:W-:Y:S02]  /*b4a0*/  ISETP.GE.AND P1, PT, R17, c[0x0][0x3c8], PT ;  /* 0x0000f20011007a0c */ /* 0x000fe40003f26270 */
        /* <DEDUP_REMOVED lines=8> */
[----:B--2---:R-:W-:Y:S02]  /*b530*/  @!P1 LEA.HI.X R3, R17, R4, R18, 0x2, P2 ;  /* 0x0000000411039211 */ /* 0x004fe400010f1412 */
[----:B------:R-:W-:-:S03]  /*b540*/  ISETP.GE.AND P2, PT, R10, c[0x0][0x3c8], PT ;  /* 0x0000f2000a007a0c */ /* 0x000fc60003f46270 */
[----:B------:R1:W-:Y:S01]  /*b550*/  @!P1 ST.E.64 [R2.64], R108 ;  /* 0x0000006c02009985 */ /* 0x0003e2000c101b06 */
[----:B------:R-:W-:-:S04]  /*b560*/  @!P6 LEA R8, P1, R15, R0, 0x2 ;  /* 0x000000000f08e211 */ /* 0x000fc800078210ff */
[----:B----4-:R-:W-:Y:S02]  /*b570*/  @!P6 LEA.HI.X R9, R15, R4, R16, 0x2, P1 ;  /* 0x000000040f09e211 */ /* 0x010fe400008f1410 */
[----:B------:R-:W-:-:S03]  /*b580*/  @!P3 LEA R6, P1, R13, R0, 0x2 ;  /* 0x000000000d06b211 */ /* 0x000fc600078210ff */
[----:B------:R2:W-:Y:S01]  /*b590*/  @!P6 ST.E.64 [R8.64], R164 ;  /* 0x000000a40800e985 */ /* 0x0005e2000c101b06 */
[----:B---3--:R-:W-:Y:S02]  /*b5a0*/  @!P3 LEA.HI.X R7, R13, R4, R14, 0x2, P1 ;  /* 0x000000040d07b211 */ /* 0x008fe400008f140e */
[----:B-1----:R-:W-:-:S04]  /*b5b0*/  @!P2 LEA R2, P1, R10, R0, 0x2 ;  /* 0x000000000a02a211 */ /* 0x002fc800078210ff */
[----:B-----5:R-:W-:Y:S01]  /*b5c0*/  @!P2 LEA.HI.X R3, R10, R4, R11, 0x2, P1 ;  /* 0x000000040a03a211 */ /* 0x020fe200008f140b */
[----:B------:R2:W-:Y:S04]  /*b5d0*/  @!P3 ST.E.64 [R6.64], R84 ;  /* 0x000000540600b985 */ /* 0x0005e8000c101b06 */
[----:B------:R2:W-:Y:S04]  /*b5e0*/  @!P2 ST.E.64 [R2.64], R80 ;  /* 0x000000500200a985 */ /* 0x0005e8000c101b06 */
.L_x_101:
[----:B------:R-:W-:Y:S05]  /*b5f0*/  BSYNC B0 ;  /* 0x0000000000007941 */ /* 0x000fea0003800000 */
.L_x_100:
[----:B------:R-:W-:Y:S05]  /*b600*/  BRA.DIV ~URZ, `(.L_x_102) ;  /* 0x000040327f007947 */ /* 0x000fea000b800000 */
[----:B--2---:R2:W1:Y:S04]  /*b610*/  SHFL.IDX PT, R4, R5, 0x1, 0x1c1f ;  /* 0x003c1f0005047f89 */ /* 0x00446800000e0000 */
[----:B----4-:R2:W4:Y:S02]  /*b620*/  SHFL.IDX PT, R0, R12, 0x1, 0x1c1f ;  /* 0x003c1f000c007f89 */ /* 0x01052400000e0000 */
.L_x_176:
[----:B------:R-:W-:Y:S01]  /*b630*/  BSSY B0, `(.L_x_103) ;  /* 0x000004a000007945 */ /* 0x000fe20003800000 */
[----:B------:R-:W-:Y:S05]  /*b640*/  @P0 BRA `(.L_x_104) ;  /* 0x0000048000000947 */ /* 0x000fea0003800000 */
[----:B------:R-:W5:Y:S04]  /*b650*/  LDL R13, [R1+0x4c] ;  /* 0x00004c00010d7983 */ /* 0x000f680000100800 */
[----:B--2---:R-:W2:Y:S04]  /*b660*/  LDL R9, [R1+0x38] ;  /* 0x0000380001097983 */ /* 0x004ea80000100800 */
[----:B---3--:R-:W3:Y:S04]  /*b670*/  LDL R14, [R1+0x88] ;  /* 0x00008800010e7983 */ /* 0x008ee80000100800 */
[----:B----4-:R-:W4:Y:S04]  /*b680*/  LDL R30, [R1+0x34] ;  /* 0x00003400011e7983 */ /* 0x010f280000100800 */
[----:B------:R-:W3:Y:S04]  /*b690*/  LDL R25, [R1+0x30] ;  /* 0x0000300001197983 */ /* 0x000ee80000100800 */
[----:B------:R-:W3:Y:S04]  /*b6a0*/  LDL R23, [R1+0x2c] ;  /* 0x00002c0001177983 */ /* 0x000ee80000100800 */
[----:B------:R-:W4:Y:S04]  /*b6b0*/  LDL R31, [R1+0x84] ;  /* 0x00008400011f7983 */ /* 0x000f280000100800 */
        /* <DEDUP_REMOVED lines=12> */
[----:B------:R-:W4:Y:S01]  /*b780*/  LDL R16, [R1+0x64] ;  /* 0x0000640001107983 */ /* 0x000f220000100800 */
[----:B-----5:R-:W-:-:S02]  /*b790*/  ISETP.GE.AND P2, PT, R13, c[0x0][0x3c8], PT ;  /* 0x0000f2000d007a0c */ /* 0x020fc40003f46270 */
[----:B--2---:R-:W-:-:S11]  /*b7a0*/  ISETP.GE.AND P6, PT, R9, c[0x0][0x3c8], PT ;  /* 0x0000f20009007a0c */ /* 0x004fd60003fc6270 */
[----:B------:R-:W-:Y:S02]  /*b7b0*/  @!P2 IMAD.MOV.U32 R6, RZ, RZ, R0 ;  /* 0x000000ffff06a224 */ /* 0x000fe400078e0000 */
[----:B-1----:R-:W-:Y:S01]  /*b7c0*/  @!P2 IMAD.MOV.U32 R7, RZ, RZ, R4 ;  /* 0x000000ffff07a224 */ /* 0x002fe200078e0004 */
[----:B------:R-:W-:-:S03]  /*b7d0*/  @!P6 LEA R2, P3, R9, R0, 0x2 ;  /* 0x000000000902e211 */ /* 0x000fc600078610ff */
[----:B------:R-:W-:Y:S02]  /*b7e0*/  @!P2 IMAD.WIDE R6, R13, 0x4, R6 ;  /* 0x000000040d06a825 */ /* 0x000fe400078e0206 */
[----:B------:R-:W2:Y:S01]  /*b7f0*/  LDL R13, [R1+0x10] ;  /* 0x00001000010d7983 */ /* 0x000ea20000100800 */
[----:B---3--:R-:W-:-:S03]  /*b800*/  @!P6 LEA.HI.X R3, R9, R4, R14, 0x2, P3 ;  /* 0x000000040903e211 */ /* 0x008fc600018f140e */
[----:B------:R-:W3:Y:S04]  /*b810*/  LDL R9, [R1+0x6c] ;  /* 0x00006c0001097983 */ /* 0x000ee80000100800 */
[----:B------:R-:W5:Y:S01]  /*b820*/  LDL R14, [R1+0x60] ;  /* 0x00006000010e7983 */ /* 0x000f620000100800 */
[----:B----4-:R-:W-:Y:S02]  /*b830*/  ISETP.GE.AND P1, PT, R30, c[0x0][0x3c8], PT ;  /* 0x0000f2001e007a0c */ /* 0x010fe40003f26270 */
[----:B------:R-:W-:Y:S01]  /*b840*/  ISETP.GE.AND P0, PT, R25, c[0x0][0x3c8], PT ;  /* 0x0000f20019007a0c */ /* 0x000fe20003f06270 */
[----:B------:R1:W-:Y:S01]  /*b850*/  @!P2 ST.E.64 [R6.64], R130 ;  /* 0x000000820600a985 */ /* 0x0003e2000c101b06 */
[----:B------:R-:W-:-:S03]  /*b860*/  ISETP.GE.AND P2, PT, R23, c[0x0][0x3c8], PT ;  /* 0x0000f20017007a0c */ /* 0x000fc60003f46270 */
[----:B------:R4:W-:Y:S01]  /*b870*/  @!P6 ST.E.64 [R2.64], R126 ;  /* 0x0000007e0200e985 */ /* 0x0009e2000c101b06 */
[----:B------:R-:W-:-:S05]  /*b880*/  ISETP.GE.AND P6, PT, R21, c[0x0][0x3c8], PT ;  /* 0x0000f20015007a0c */ /* 0x000fca0003fc6270 */
[----:B-1----:R-:W-:-:S04]  /*b890*/  @!P1 LEA R6, P3, R30, R0, 0x2 ;  /* 0x000000001e069211 */ /* 0x002fc800078610ff */
[----:B------:R-:W-:Y:S02]  /*b8a0*/  @!P1 LEA.HI.X R7, R30, R4, R31, 0x2, P3 ;  /* 0x000000041e079211 */ /* 0x000fe400018f141f */
[----:B----4-:R-:W-:-:S03]  /*b8b0*/  @!P0 LEA R2, P3, R25, R0, 0x2 ;  /* 0x0000000019028211 */ /* 0x010fc600078610ff */
[----:B------:R1:W-:Y:S01]  /*b8c0*/  @!P1 ST.E.64 [R6.64], R162 ;  /* 0x000000a206009985 */ /* 0x0003e2000c101b06 */
[----:B------:R-:W-:Y:S02]  /*b8d0*/  @!P0 LEA.HI.X R3, R25, R4, R29, 0x2, P3 ;  /* 0x0000000419038211 */ /* 0x000fe400018f141d */
[----:B------:R-:W-:-:S03]  /*b8e0*/  ISETP.GE.AND P1, PT, R19, c[0x0][0x3c8], PT ;  /* 0x0000f20013007a0c */ /* 0x000fc60003f26270 */
[----:B------:R4:W-:Y:S01]  /*b8f0*/  @!P0 ST.E.64 [R2.64], R96 ;  /* 0x0000006002008985 */ /* 0x0009e2000c101b06 */
[----:B------:R-:W-:Y:S02]  /*b900*/  ISETP.GE.AND P0, PT, R10, c[0x0][0x3c8], PT ;  /* 0x0000f2000a007a0c */ /* 0x000fe40003f06270 */
[----:B-1----:R-:W-:-:S04]  /*b910*/  @!P2 LEA R6, P3, R23, R0, 0x2 ;  /* 0x000000001706a211 */ /* 0x002fc800078610ff */
[----:B------:R-:W-:Y:S02]  /*b920*/  @!P2 LEA.HI.X R7, R23, R4, R24, 0x2, P3 ;  /* 0x000000041707a211 */ /* 0x000fe400018f1418 */
[----:B----4-:R-:W-:-:S03]  /*b930*/  @!P6 LEA R2, P3, R21, R0, 0x2 ;  /* 0x000000001502e211 */ /* 0x010fc600078610ff */
[----:B------:R1:W-:Y:S01]  /*b940*/  @!P2 ST.E.64 [R6.64], R114 ;  /* 0x000000720600a985 */ /* 0x0003e2000c101b06 */
[----:B------:R-:W-:Y:S02]  /*b950*/  @!P6 LEA.HI.X R3, R21, R4, R22, 0x2, P3 ;  /* 0x000000041503e211 */ /* 0x000fe400018f1416 */
[----:B------:R-:W-:-:S03]  /*b960*/  ISETP.GE.AND P3, PT, R8, c[0x0][0x3c8], PT ;  /* 0x0000f20008007a0c */ /* 0x000fc60003f66270 */
[----:B------:R4:W-:Y:S01]  /*b970*/  @!P6 ST.E.64 [R2.64], R110 ;  /* 0x0000006e0200e985 */ /* 0x0009e2000c101b06 */
[----:B-1----:R-:W-:-:S04]  /*b980*/  @!P1 LEA R6, P2, R19, R0, 0x2 ;  /* 0x0000000013069211 */ /* 0x002fc800078410ff */
[----:B------:R-:W-:Y:S02]  /*b990*/  @!P1 LEA.HI.X R7, R19, R4, R20, 0x2, P2 ;  /* 0x0000000413079211 */ /* 0x000fe400010f1414 */
[C---:B----4-:R-:W-:Y:S02]  /*b9a0*/  @!P0 LEA R2, P6, R10.reuse, R0, 0x2 ;  /* 0x000000000a028211 */ /* 0x050fe400078c10ff */
[----:B------:R-:W-:Y:S01]  /*b9b0*/  ISETP.GE.AND P2, PT, R17, c[0x0][0x3c8], PT ;  /* 0x0000f20011007a0c */ /* 0x000fe20003f46270 */
[----:B------:R1:W-:Y:S01]  /*b9c0*/  @!P1 ST.E.64 [R6.64], R118 ;  /* 0x0000007606009985 */ /* 0x0003e2000c101b06 */
[----:B------:R-:W-:Y:S02]  /*b9d0*/  @!P0 LEA.HI.X R3, R10, R4, R11, 0x2, P6 ;  /* 0x000000040a038211 */ /* 0x000fe400030f140b */
[----:B------:R-:W-:Y:S02]  /*b9e0*/  ISETP.GE.AND P1, PT, R15, c[0x0][0x3c8], PT ;  /* 0x0000f2000f007a0c */ /* 0x000fe40003f26270 */
[----:B------:R-:W-:Y:S01]  /*b9f0*/  @!P3 LEA R10, P6, R8, R0, 0x2 ;  /* 0x00000000080ab211 */ /* 0x000fe200078c10ff */
[----:B------:R4:W-:Y:S01]  /*ba00*/  @!P0 ST.E.64 [R2.64], R122 ;  /* 0x0000007a02008985 */ /* 0x0009e2000c101b06 */
[----:B--2---:R-:W-:-:S02]  /*ba10*/  ISETP.GE.AND P0, PT, R13, c[0x0][0x3c8], PT ;  /* 0x0000f2000d007a0c */ /* 0x004fc40003f06270 */
[----:B---3--:R-:W-:-:S03]  /*ba20*/  @!P3 LEA.HI.X R11, R8, R4, R9, 0x2, P6 ;  /* 0x00000004080bb211 */ /* 0x008fc600030f1409 */
[----:B------:R-:W-:-:S04]  /*ba30*/  @!P2 LEA R8, P6, R17, R0, 0x2 ;  /* 0x000000001108a211 */ /* 0x000fc800078c10ff */
[----:B------:R-:W-:Y:S02]  /*ba40*/  @!P2 LEA.HI.X R9, R17, R4, R18, 0x2, P6 ;  /* 0x000000041109a211 */ /* 0x000fe400030f1412 */
[----:B-1----:R-:W-:-:S04]  /*ba50*/  @!P1 LEA R6, P6, R15, R0, 0x2 ;  /* 0x000000000f069211 */ /* 0x002fc800078c10ff */
[----:B------:R-:W-:Y:S02]  /*ba60*/  @!P1 LEA.HI.X R7, R15, R4, R16, 0x2, P6 ;  /* 0x000000040f079211 */ /* 0x000fe400030f1410 */
[C---:B----4-:R-:W-:Y:S01]  /*ba70*/  @!P0 LEA R2, P6, R13.reuse, R0, 0x2 ;  /* 0x000000000d028211 */ /* 0x050fe200078c10ff */
[----:B------:R1:W-:Y:S03]  /*ba80*/  @!P3 ST.E.64 [R10.64], R168 ;  /* 0x000000a80a00b985 */ /* 0x0003e6000c101b06 */
[----:B-----5:R-:W-:Y:S01]  /*ba90*/  @!P0 LEA.HI.X R3, R13, R4, R14, 0x2, P6 ;  /* 0x000000040d038211 */ /* 0x020fe200030f140e */
[----:B------:R1:W-:Y:S04]  /*baa0*/  @!P2 ST.E.64 [R8.64], R166 ;  /* 0x000000a60800a985 */ /* 0x0003e8000c101b06 */
[----:B------:R1:W-:Y:S04]  /*bab0*/  @!P1 ST.E.64 [R6.64], R86 ;  /* 0x0000005606009985 */ /* 0x0003e8000c101b06 */
[----:B------:R1:W-:Y:S02]  /*bac0*/  @!P0 ST.E.64 [R2.64], R82 ;  /* 0x0000005202008985 */ /* 0x0003e4000c101b06 */
.L_x_104:
[----:B------:R-:W-:Y:S05]  /*bad0*/  BSYNC B0 ;  /* 0x0000000000007941 */ /* 0x000fea0003800000 */
.L_x_103:
[----:B------:R-:W-:Y:S05]  /*bae0*/  BRA.DIV ~URZ, `(.L_x_105) ;  /* 0x00003c227f007947 */ /* 0x000fea000b800000 */
[----:B-1----:R1:W2:Y:S02]  /*baf0*/  SHFL.IDX PT, R4, R5, 0x2, 0x1c1f ;  /* 0x005c1f0005047f89 */ /* 0x0022a400000e0000 */
.L_x_177:
[----:B------:R-:W-:Y:S05]  /*bb00*/  BRA.DIV ~URZ, `(.L_x_106) ;  /* 0x00003c727f007947 */ /* 0x000fea000b800000 */
[----:B----4-:R4:W1:Y:S02]  /*bb10*/  SHFL.IDX PT, R0, R12, 0x2, 0x1c1f ;  /* 0x005c1f000c007f89 */ /* 0x01086400000e0000 */
.L_x_178:
        /* <DEDUP_REMOVED lines=24> */
[----:B-1----:R-:W-:-:S04]  /*bca0*/  @!P1 LEA R2, P3, R11, R0, 0x2 ;  /* 0x000000000b029211 */ /* 0x002fc800078610ff */
[----:B----4-:R-:W-:Y:S02]  /*bcb0*/  @!P1 LEA.HI.X R3, R11, R4, R14, 0x2, P3 ;  /* 0x000000040b039211 */ /* 0x010fe400018f140e */
[----:B------:R-:W3:Y:S01]  /*bcc0*/  LDL R11, [R1+0x70] ;  /* 0x00007000010b7983 */ /* 0x000ee20000100800 */
[----:B------:R-:W-:Y:S02]  /*bcd0*/  @!P0 IMAD.MOV.U32 R6, RZ, RZ, R0 ;  /* 0x000000ffff068224 */ /* 0x000fe400078e0000 */
[----:B------:R-:W-:Y:S01]  /*bce0*/  @!P0 IMAD.MOV.U32 R7, RZ, RZ, R4 ;  /* 0x000000ffff078224 */ /* 0x000fe200078e0004 */
[----:B------:R-:W4:Y:S03]  /*bcf0*/  LDL R14, [R1+0x60] ;  /* 0x00006000010e7983 */ /* 0x000f260000100800 */
[----:B------:R-:W-:Y:S02]  /*bd00*/  @!P0 IMAD.WIDE R6, R16, 0x4, R6 ;  /* 0x0000000410068825 */ /* 0x000fe400078e0206 */
[----:B------:R-:W5:Y:S01]  /*bd10*/  LDL R16, [R1+0x64] ;  /* 0x0000640001107983 */ /* 0x000f620000100800 */
[----:B--2---:R-:W-:-:S02]  /*bd20*/  ISETP.GE.AND P2, PT, R30, c[0x0][0x3c8], PT ;  /* 0x0000f2001e007a0c */ /* 0x004fc40003f46270 */
[----:B------:R-:W-:Y:S01]  /*bd30*/  ISETP.GE.AND P4, PT, R8, c[0x0][0x3c8], PT ;  /* 0x0000f20008007a0c */ /* 0x000fe20003f86270 */
[----:B------:R1:W-:Y:S01]  /*bd40*/  @!P0 ST.E.64 [R6.64], R34 ;  /* 0x0000002206008985 */ /* 0x0003e2000c101b06 */
[----:B------:R-:W-:-:S03]  /*bd50*/  ISETP.GE.AND P3, PT, R25, c[0x0][0x3c8], PT ;  /* 0x0000f20019007a0c */ /* 0x000fc60003f66270 */
[----:B------:R2:W-:Y:S01]  /*bd60*/  @!P1 ST.E.64 [R2.64], R36 ;  /* 0x0000002402009985 */ /* 0x0005e2000c101b06 */
[----:B------:R-:W-:-:S05]  /*bd70*/  ISETP.GE.AND P1, PT, R23, c[0x0][0x3c8], PT ;  /* 0x0000f20017007a0c */ /* 0x000fca0003f26270 */
[-C--:B-1----:R-:W-:Y:S02]  /*bd80*/  @!P2 LEA R6, P0, R30, R0.reuse, 0x2 ;  /* 0x000000001e06a211 */ /* 0x082fe400078010ff */
[----:B--2---:R-:W-:Y:S02]  /*bd90*/  @!P4 LEA R2, P6, R8, R0, 0x2 ;  /* 0x000000000802c211 */ /* 0x004fe400078c10ff */
[-C--:B------:R-:W-:Y:S02]  /*bda0*/  @!P2 LEA.HI.X R7, R30, R4.reuse, R31, 0x2, P0 ;  /* 0x000000041e07a211 */ /* 0x080fe400000f141f */
[----:B------:R-:W-:Y:S02]  /*bdb0*/  ISETP.GE.AND P0, PT, R21, c[0x0][0x3c8], PT ;  /* 0x0000f20015007a0c */ /* 0x000fe40003f06270 */
[----:B------:R-:W-:Y:S01]  /*bdc0*/  @!P4 LEA.HI.X R3, R8, R4, R9, 0x2, P6 ;  /* 0x000000040803c211 */ /* 0x000fe200030f1409 */
[----:B------:R1:W-:Y:S01]  /*bdd0*/  @!P2 ST.E.64 [R6.64], R38 ;  /* 0x000000260600a985 */ /* 0x0003e2000c101b06 */
[----:B------:R-:W-:-:S03]  /*bde0*/  @!P3 LEA R8, P2, R25, R0, 0x2 ;  /* 0x000000001908b211 */ /* 0x000fc600078410ff */
[----:B------:R2:W-:Y:S01]  /*bdf0*/  @!P4 ST.E.64 [R2.64], R40 ;  /* 0x000000280200c985 */ /* 0x0005e2000c101b06 */
[----:B------:R-:W-:Y:S02]  /*be00*/  ISETP.GE.AND P4, PT, R10, c[0x0][0x3c8], PT ;  /* 0x0000f2000a007a0c */ /* 0x000fe40003f86270 */
[----:B------:R-:W-:-:S05]  /*be10*/  @!P3 LEA.HI.X R9, R25, R4, R29, 0x2, P2 ;  /* 0x000000041909b211 */ /* 0x000fca00010f141d */
[----:B------:R-:W-:Y:S01]  /*be20*/  @!P3 ST.E.64 [R8.64], R64 ;  /* 0x000000400800b985 */ /* 0x000fe2000c101b06 */
[----:B------:R-:W-:Y:S02]  /*be30*/  ISETP.GE.AND P3, PT, R19, c[0x0][0x3c8], PT ;  /* 0x0000f20013007a0c */ /* 0x000fe40003f66270 */
[-C--:B-1----:R-:W-:Y:S02]  /*be40*/  @!P0 LEA R6, P2, R21, R0.reuse, 0x2 ;  /* 0x0000000015068211 */ /* 0x082fe400078410ff */
[----:B--2---:R-:W-:Y:S02]  /*be50*/  @!P1 LEA R2, P6, R23, R0, 0x2 ;  /* 0x0000000017029211 */ /* 0x004fe400078c10ff */
[-C--:B------:R-:W-:Y:S02]  /*be60*/  @!P0 LEA.HI.X R7, R21, R4.reuse, R22, 0x2, P2 ;  /* 0x0000000415078211 */ /* 0x080fe400010f1416 */
[----:B------:R-:W-:Y:S02]  /*be70*/  @!P1 LEA.HI.X R3, R23, R4, R24, 0x2, P6 ;  /* 0x0000000417039211 */ /* 0x000fe400030f1418 */
[----:B------:R-:W-:-:S03]  /*be80*/  ISETP.GE.AND P2, PT, R17, c[0x0][0x3c8], PT ;  /* 0x0000f20011007a0c */ /* 0x000fc60003f46270 */
[----:B------:R1:W-:Y:S01]  /*be90*/  @!P1 ST.E.64 [R2.64], R44 ;  /* 0x0000002c02009985 */ /* 0x0003e2000c101b06 */
[----:B------:R-:W-:-:S03]  /*bea0*/  ISETP.GE.AND P1, PT, R15, c[0x0][0x3c8], PT ;  /* 0x0000f2000f007a0c */ /* 0x000fc60003f26270 */
[----:B------:R2:W-:Y:S01]  /*beb0*/  @!P0 ST.E.64 [R6.64], R46 ;  /* 0x0000002e06008985 */ /* 0x0005e2000c101b06 */
[----:B------:R-:W-:Y:S02]  /*bec0*/  ISETP.GE.AND P0, PT, R13, c[0x0][0x3c8], PT ;  /* 0x0000f2000d007a0c */ /* 0x000fe40003f06270 */
[----:B-1----:R-:W-:-:S04]  /*bed0*/  @!P4 LEA R2, P6, R10, R0, 0x2 ;  /* 0x000000000a02c211 */ /* 0x002fc800078c10ff */
[----:B---3--:R-:W-:Y:S02]  /*bee0*/  @!P4 LEA.HI.X R3, R10, R4, R11, 0x2, P6 ;  /* 0x000000040a03c211 */ /* 0x008fe400030f140b */
[----:B------:R-:W-:-:S03]  /*bef0*/  @!P3 LEA R10, P6, R19, R0, 0x2 ;  /* 0x00000000130ab211 */ /* 0x000fc600078c10ff */
[----:B------:R1:W-:Y:S01]  /*bf00*/  @!P4 ST.E.64 [R2.64], R48 ;  /* 0x000000300200c985 */ /* 0x0003e2000c101b06 */
[----:B------:R-:W-:Y:S02]  /*bf10*/  @!P2 LEA R8, P4, R17, R0, 0x2 ;  /* 0x000000001108a211 */ /* 0x000fe400078810ff */
[----:B------:R-:W-:Y:S02]  /*bf20*/  @!P3 LEA.HI.X R11, R19, R4, R20, 0x2, P6 ;  /* 0x00000004130bb211 */ /* 0x000fe400030f1414 */
[----:B--2---:R-:W-:Y:S02]  /*bf30*/  @!P1 LEA R6, P6, R15, R0, 0x2 ;  /* 0x000000000f069211 */ /* 0x004fe400078c10ff */
[-C--:B------:R-:W-:Y:S02]  /*bf40*/  @!P2 LEA.HI.X R9, R17, R4.reuse, R18, 0x2, P4 ;  /* 0x000000041109a211 */ /* 0x080fe400020f1412 */
[----:B-----5:R-:W-:Y:S01]  /*bf50*/  @!P1 LEA.HI.X R7, R15, R4, R16, 0x2, P6 ;  /* 0x000000040f079211 */ /* 0x020fe200030f1410 */
[----:B------:R2:W-:Y:S04]  /*bf60*/  @!P3 ST.E.64 [R10.64], R70 ;  /* 0x000000460a00b985 */ /* 0x0005e8000c101b06 */
[----:B------:R2:W-:Y:S04]  /*bf70*/  @!P2 ST.E.64 [R8.64], R60 ;  /* 0x0000003c0800a985 */ /* 0x0005e8000c101b06 */
[----:B------:R2:W-:Y:S01]  /*bf80*/  @!P1 ST.E.64 [R6.64], R50 ;  /* 0x0000003206009985 */ /* 0x0005e2000c101b06 */
[----:B-1----:R-:W-:-:S04]  /*bf90*/  @!P0 LEA R2, P4, R13, R0, 0x2 ;  /* 0x000000000d028211 */ /* 0x002fc800078810ff */
[----:B----4-:R-:W-:-:S05]  /*bfa0*/  @!P0 LEA.HI.X R3, R13, R4, R14, 0x2, P4 ;  /* 0x000000040d038211 */ /* 0x010fca00020f140e */
[----:B------:R2:W-:Y:S04]  /*bfb0*/  @!P0 ST.E.64 [R2.64], R26 ;  /* 0x0000001a02008985 */ /* 0x0005e8000c101b06 */
.L_x_108:
[----:B------:R-:W-:Y:S05]  /*bfc0*/  BSYNC B0 ;  /* 0x0000000000007941 */ /* 0x000fea0003800000 */
.L_x_107:
[----:B------:R-:W-:Y:S05]  /*bfd0*/  BRA.DIV ~URZ, `(.L_x_109) ;  /* 0x000038127f007947 */ /* 0x000fea000b800000 */
[----:B--2---:R2:W3:Y:S04]  /*bfe0*/  SHFL.IDX PT, R4, R5, 0x3, 0x1c1f ;  /* 0x007c1f0005047f89 */ /* 0x0044e800000e0000 */
[----:B-1----:R2:W1:Y:S02]  /*bff0*/  SHFL.IDX PT, R0, R12, 0x3, 0x1c1f ;  /* 0x007c1f000c007f89 */ /* 0x00246400000e0000 */
.L_x_179:
[----:B------:R-:W-:Y:S05]  /*c000*/  @P5 BRA `(.L_x_97) ;  /* 0x000011c000005947 */ /* 0x000fea0003800000 */
[----:B--2---:R-:W2:Y:S04]  /*c010*/  LDL R5, [R1+0x38] ;  /* 0x0000380001057983 */ /* 0x004ea80000100800 */
[----:B------:R-:W5:Y:S04]  /*c020*/  LDL R8, [R1+0x88] ;  /* 0x0000880001087983 */ /* 0x000f680000100800 */
[----:B----4-:R-:W4:Y:S04]  /*c030*/  LDL R9, [R1+0x4c] ;  /* 0x00004c0001097983 */ /* 0x010f280000100800 */
[----:B---3--:R-:W3:Y:S04]  /*c040*/  LDL R26, [R1+0x34] ;  /* 0x00003400011a7983 */ /* 0x008ee80000100800 */
[----:B------:R-:W3:Y:S04]  /*c050*/  LDL R24, [R1+0x30] ;  /* 0x0000300001187983 */ /* 0x000ee80000100800 */
        /* <DEDUP_REMOVED lines=15> */
[----:B------:R-:W3:Y:S01]  /*c150*/  LDL R13, [R1+0x64] ;  /* 0x00006400010d7983 */ /* 0x000ee20000100800 */
[----:B--2---:R-:W-:-:S13]  /*c160*/  ISETP.GE.AND P3, PT, R5, c[0x0][0x3c8], PT ;  /* 0x0000f20005007a0c */ /* 0x004fda0003f66270 */
[----:B-1----:R-:W-:-:S04]  /*c170*/  @!P3 LEA R2, P5, R5, R0, 0x2 ;  /* 0x000000000502b211 */ /* 0x002fc800078a10ff */
[----:B-----5:R-:W-:Y:S02]  /*c180*/  @!P3 LEA.HI.X R3, R5, R4, R8, 0x2, P5 ;  /* 0x000000040503b211 */ /* 0x020fe400028f1408 */
[----:B------:R-:W2:Y:S01]  /*c190*/  LDL R5, [R1+0x10] ;  /* 0x0000100001057983 */ /* 0x000ea20000100800 */
[----:B----4-:R-:W-:Y:S02]  /*c1a0*/  ISETP.GE.AND P4, PT, R9, c[0x0][0x3c8], PT ;  /* 0x0000f20009007a0c */ /* 0x010fe40003f86270 */
[----:B---3--:R-:W-:Y:S02]  /*c1b0*/  ISETP.GE.AND P2, PT, R26, c[0x0][0x3c8], PT ;  /* 0x0000f2001a007a0c */ /* 0x008fe40003f46270 */
[----:B------:R-:W-:Y:S02]  /*c1c0*/  ISETP.GE.AND P1, PT, R24, c[0x0][0x3c8], PT ;  /* 0x0000f20018007a0c */ /* 0x000fe40003f26270 */
[----:B------:R-:W-:-:S07]  /*c1d0*/  ISETP.GE.AND P0, PT, R22, c[0x0][0x3c8], PT ;  /* 0x0000f20016007a0c */ /* 0x000fce0003f06270 */
[----:B------:R-:W-:Y:S02]  /*c1e0*/  @!P4 IMAD.MOV.U32 R6, RZ, RZ, R0 ;  /* 0x000000ffff06c224 */ /* 0x000fe400078e0000 */
[----:B------:R-:W-:-:S04]  /*c1f0*/  @!P4 IMAD.MOV.U32 R7, RZ, RZ, R4 ;  /* 0x000000ffff07c224 */ /* 0x000fc800078e0004 */
[----:B------:R-:W-:Y:S01]  /*c200*/  @!P4 IMAD.WIDE R6, R9, 0x4, R6 ;  /* 0x000000040906c825 */ /* 0x000fe200078e0206 */
[----:B------:R-:W-:-:S04]  /*c210*/  @!P2 LEA R8, P5, R26, R0, 0x2 ;  /* 0x000000001a08a211 */ /* 0x000fc800078a10ff */
[----:B------:R1:W-:Y:S01]  /*c220*/  @!P4 ST.E.64 [R6.64], R66 ;  /* 0x000000420600c985 */ /* 0x0003e2000c101b06 */
[----:B------:R-:W-:-:S03]  /*c230*/  ISETP.GE.AND P4, PT, R20, c[0x0][0x3c8], PT ;  /* 0x0000f20014007a0c */ /* 0x000fc60003f86270 */
[----:B------:R3:W-:Y:S01]  /*c240*/  @!P3 ST.E.64 [R2.64], R54 ;  /* 0x000000360200b985 */ /* 0x0007e2000c101b06 */
[----:B------:R-:W-:Y:S02]  /*c250*/  @!P2 LEA.HI.X R9, R26, R4, R27, 0x2, P5 ;  /* 0x000000041a09a211 */ /* 0x000fe400028f141b */
[----:B------:R-:W-:-:S03]  /*c260*/  ISETP.GE.AND P5, PT, R10, c[0x0][0x3c8], PT ;  /* 0x0000f2000a007a0c */ /* 0x000fc60003fa6270 */
[----:B------:R-:W-:Y:S01]  /*c270*/  @!P2 ST.E.64 [R8.64], R72 ;  /* 0x000000480800a985 */ /* 0x000fe2000c101b06 */
[----:B------:R-:W-:Y:S02]  /*c280*/  ISETP.GE.AND P2, PT, R16, c[0x0][0x3c8], PT ;  /* 0x0000f20010007a0c */ /* 0x000fe40003f46270 */
[-C--:B-1----:R-:W-:Y:S02]  /*c290*/  @!P1 LEA R6, P6, R24, R0.reuse, 0x2 ;  /* 0x0000000018069211 */ /* 0x082fe400078c10ff */
[----:B---3--:R-:W-:Y:S02]  /*c2a0*/  @!P0 LEA R2, P3, R22, R0, 0x2 ;  /* 0x0000000016028211 */ /* 0x008fe400078610ff */
[-C--:B------:R-:W-:Y:S02]  /*c2b0*/  @!P1 LEA.HI.X R7, R24, R4.reuse, R25, 0x2, P6 ;  /* 0x0000000418079211 */ /* 0x080fe400030f1419 */
[----:B------:R-:W-:-:S03]  /*c2c0*/  @!P0 LEA.HI.X R3, R22, R4, R23, 0x2, P3 ;  /* 0x0000000416038211 */ /* 0x000fc600018f1417 */
[----:B------:R1:W-:Y:S01]  /*c2d0*/  @!P1 ST.E.64 [R6.64], R68 ;  /* 0x0000004406009985 */ /* 0x0003e2000c101b06 */
[----:B------:R-:W-:-:S03]  /*c2e0*/  ISETP.GE.AND P3, PT, R18, c[0x0][0x3c8], PT ;  /* 0x0000f20012007a0c */ /* 0x000fc60003f66270 */
[----:B------:R3:W-:Y:S01]  /*c2f0*/  @!P0 ST.E.64 [R2.64], R42 ;  /* 0x0000002a02008985 */ /* 0x0007e2000c101b06 */
[----:B------:R-:W-:Y:S02]  /*c300*/  ISETP.GE.AND P1, PT, R14, c[0x0][0x3c8], PT ;  /* 0x0000f2000e007a0c */ /* 0x000fe40003f26270 */
[----:B-1----:R-:W-:-:S04]  /*c310*/  @!P4 LEA R6, P0, R20, R0, 0x2 ;  /* 0x000000001406c211 */ /* 0x002fc800078010ff */
[----:B------:R-:W-:Y:S02]  /*c320*/  @!P4 LEA.HI.X R7, R20, R4, R21, 0x2, P0 ;  /* 0x000000041407c211 */ /* 0x000fe400000f1415 */
[----:B------:R-:W-:Y:S02]  /*c330*/  ISETP.GE.AND P0, PT, R12, c[0x0][0x3c8], PT ;  /* 0x0000f2000c007a0c */ /* 0x000fe40003f06270 */
[C---:B---3--:R-:W-:Y:S01]  /*c340*/  @!P5 LEA R2, P6, R10.reuse, R0, 0x2 ;  /* 0x000000000a02d211 */ /* 0x048fe200078c10ff */
[----:B------:R1:W-:Y:S03]  /*c350*/  @!P4 ST.E.64 [R6.64], R56 ;  /* 0x000000380600c985 */ /* 0x0003e6000c101b06 */
[----:B------:R-:W-:Y:S02]  /*c360*/  @!P5 LEA.HI.X R3, R10, R4, R11, 0x2, P6 ;  /* 0x000000040a03d211 */ /* 0x000fe400030f140b */
[----:B------:R-:W-:-:S02]  /*c370*/  @!P3 LEA R10, P4, R18, R0, 0x2 ;  /* 0x00000000120ab211 */ /* 0x000fc400078810ff */
[----:B------:R-:W-:Y:S01]  /*c380*/  @!P2 LEA R8, P6, R16, R0, 0x2 ;  /* 0x000000001008a211 */ /* 0x000fe200078c10ff */
[----:B------:R3:W-:Y:S01]  /*c390*/  @!P5 ST.E.64 [R2.64], R58 ;  /* 0x0000003a0200d985 */ /* 0x0007e2000c101b06 */
[-C--:B------:R-:W-:Y:S02]  /*c3a0*/  @!P3 LEA.HI.X R11, R18, R4.reuse, R19, 0x2, P4 ;  /* 0x00000004120bb211 */ /* 0x080fe400020f1413 */
[----:B------:R-:W-:-:S03]  /*c3b0*/  @!P2 LEA.HI.X R9, R16, R4, R17, 0x2, P6 ;  /* 0x000000041009a211 */ /* 0x000fc600030f1411 */
[----:B------:R4:W-:Y:S04]  /*c3c0*/  @!P3 ST.E.64 [R10.64], R76 ;  /* 0x0000004c0a00b985 */ /* 0x0009e8000c101b06 */
[----:B------:R4:W-:Y:S01]  /*c3d0*/  @!P2 ST.E.64 [R8.64], R74 ;  /* 0x0000004a0800a985 */ /* 0x0009e2000c101b06 */
[----:B-1----:R-:W-:-:S04]  /*c3e0*/  @!P1 LEA R6, P5, R14, R0, 0x2 ;  /* 0x000000000e069211 */ /* 0x002fc800078a10ff */
[----:B------:R-:W-:Y:S02]  /*c3f0*/  @!P1 LEA.HI.X R7, R14, R4, R15, 0x2, P5 ;  /* 0x000000040e079211 */ /* 0x000fe400028f140f */
[----:B---3--:R-:W-:-:S04]  /*c400*/  @!P0 LEA R2, P4, R12, R0, 0x2 ;  /* 0x000000000c028211 */ /* 0x008fc800078810ff */
[----:B------:R-:W-:Y:S01]  /*c410*/  @!P0 LEA.HI.X R3, R12, R4, R13, 0x2, P4 ;  /* 0x000000040c038211 */ /* 0x000fe200020f140d */
[----:B------:R4:W-:Y:S04]  /*c420*/  @!P1 ST.E.64 [R6.64], R62 ;  /* 0x0000003e06009985 */ /* 0x0009e8000c101b06 */
[----:B------:R4:W-:Y:S01]  /*c430*/  @!P0 ST.E.64 [R2.64], R52 ;  /* 0x0000003402008985 */ /* 0x0009e2000c101b06 */
[----:B--2---:R-:W-:-:S13]  /*c440*/  ISETP.GE.AND P0, PT, R5, c[0x0][0x3c8], PT ;  /* 0x0000f20005007a0c */ /* 0x004fda0003f06270 */
[----:B------:R-:W-:Y:S05]  /*c450*/  @P0 BRA `(.L_x_97) ;  /* 0x00000d7000000947 */ /* 0x000fea0003800000 */
[----:B----4-:R-:W2:Y:S01]  /*c460*/  LDL R12, [R1+0x60] ;  /* 0x00006000010c7983 */ /* 0x010ea20000100800 */
[----:B------:R-:W-:-:S04]  /*c470*/  LEA R2, P0, R5, R0, 0x2 ;  /* 0x0000000005027211 */ /* 0x000fc800078010ff */
[----:B--2---:R-:W-:-:S05]  /*c480*/  LEA.HI.X R3, R5, R4, R12, 0x2, P0 ;  /* 0x0000000405037211 */ /* 0x004fca00000f140c */
[----:B------:R1:W-:Y:S01]  /*c490*/  ST.E.64 [R2.64], R32 ;  /* 0x0000002002007985 */ /* 0x0003e2000c101b06 */
[----:B------:R-:W-:Y:S05]  /*c4a0*/  BRA `(.L_x_97) ;  /* 0x00000d2000007947 */ /* 0x000fea0003800000 */
.L_x_82:
[----:B------:R-:W2:Y:S04]  /*c4b0*/  LDL.LU R4, [R1+0x44] ;  /* 0x0000440001047983 */ /* 0x000ea80000300800 */
[----:B------:R-:W3:Y:S01]  /*c4c0*/  LDL.LU R7, [R1+0x48] ;  /* 0x0000480001077983 */ /* 0x000ee20000300800 */
[----:B------:R-:W-:Y:S02]  /*c4d0*/  ISETP.NE.U32.AND P1, PT, RZ, c[0x0][0x508], PT ;  /* 0x00014200ff007a0c */ /* 0x000fe40003f25070 */
[----:B------:R-:W-:Y:S01]  /*c4e0*/  ISETP.NE.U32.AND P3, PT, RZ, c[0x0][0x500], PT ;  /* 0x00014000ff007a0c */ /* 0x000fe20003f65070 */
[----:B------:R-:W4:Y:S01]  /*c4f0*/  LDL.LU R0, [R1+0x50] ;  /* 0x0000500001007983 */ /* 0x000f220000300800 */
[----:B------:R-:W-:Y:S01]  /*c500*/  ISETP.NE.AND.EX P1, PT, RZ, c[0x0][0x50c], PT, P1 ;  /* 0x00014300ff007a0c */ /* 0x000fe20003f25310 */
[----:B-1----:R-:W-:Y:S01]  /*c510*/  IMAD.MOV.U32 R6, RZ, RZ, RZ ;  /* 0x000000ffff067224 */ /* 0x002fe200078e00ff */
[----:B------:R-:W-:Y:S01]  /*c520*/  ISETP.NE.AND.EX P3, PT, RZ, c[0x0][0x504], PT, P3 ;  /* 0x00014100ff007a0c */ /* 0x000fe20003f65330 */
[----:B------:R-:W-:Y:S01]  /*c530*/  IMAD.MOV.U32 R20, RZ, RZ, c[0x0][0x388] ;  /* 0x0000e200ff147624 */ /* 0x000fe200078e00ff */
[----:B--2---:R-:W-:-:S09]  /*c540*/  IADD3 R2, P2, R4, c[0x0][0x500], RZ ;  /* 0x0001400004027a10 */ /* 0x004fd20007f5e0ff */
[----:B------:R-:W-:Y:S02]  /*c550*/  @P1 IADD3 R4, P0, R4, c[0x0][0x508], RZ ;  /* 0x0001420004041a10 */ /* 0x000fe40007f1e0ff */
[C---:B---3--:R-:W-:Y:S02]  /*c560*/  IADD3.X R3, R7.reuse, c[0x0][0x504], RZ, P2, !PT ;  /* 0x0001410007037a10 */ /* 0x048fe400017fe4ff */
[----:B------:R-:W-:-:S03]  /*c570*/  @P1 IADD3.X R5, R7, c[0x0][0x50c], RZ, P0, !PT ;  /* 0x0001430007051a10 */ /* 0x000fc600007fe4ff */
[----:B------:R1:W5:Y:S04]  /*c580*/  @P3 LDG.E R6, [R2.64] ;  /* 0x0000000602063981 */ /* 0x000368000c1e1900 */
[----:B------:R1:W5:Y:S01]  /*c590*/  @P1 LDG.E R20, [R4.64] ;  /* 0x0000000604141981 */ /* 0x000362000c1e1900 */
[----:B----4-:R-:W-:-:S04]  /*c5a0*/  ISETP.NE.AND P0, PT, R0, RZ, PT ;  /* 0x000000ff0000720c */ /* 0x010fc80003f05270 */
[----:B------:R-:W-:Y:S01]  /*c5b0*/  SEL R19, R0, c[0x0][0x3d4], P0 ;  /* 0x0000f50000137a07 */ /* 0x000fe20000000000 */
[----:B------:R-:W-:Y:S05]  /*c5c0*/  @P1 BRA `(.L_x_110) ;  /* 0x0000004000001947 */ /* 0x000fea0003800000 */
[----:B------:R-:W-:Y:S05]  /*c5d0*/  @!P3 BRA `(.L_x_110) ;  /* 0x000000300000b947 */ /* 0x000fea0003800000 */
[----:B------:R2:W3:Y:S04]  /*c5e0*/  LDG.E R0, [R2.64] ;  /* 0x0000000602007981 */ /* 0x0004e8000c1e1900 */
[----:B-12---:R-:W3:Y:S02]  /*c5f0*/  LDG.E R2, [R2.64+0x4] ;  /* 0x0000040602027981 */ /* 0x006ee4000c1e1900 */
[----:B---3-5:R-:W-:Y:S02]  /*c600*/  IADD3 R20, -R0, R2, RZ ;  /* 0x0000000200147210 */ /* 0x028fe40007ffe1ff */
.L_x_110:
[----:B-1----:R-:W2:Y:S04]  /*c610*/  LDL.LU R2, [R1+0x8] ;  /* 0x0000080001027983 */ /* 0x002ea80000300800 */
[----:B------:R-:W3:Y:S01]  /*c620*/  LDL.LU R0, [R1+0x54] ;  /* 0x0000540001007983 */ /* 0x000ee20000300800 */
[----:B------:R-:W-:Y:S01]  /*c630*/  BSSY B0, `(.L_x_111) ;  /* 0x0000039000007945 */ /* 0x000fe20003800000 */
[----:B------:R-:W-:-:S02]  /*c640*/  SEL R13, R250, RZ, !P3 ;  /* 0x000000fffa0d7207 */ /* 0x000fc40005800000 */
[----:B------:R-:W1:Y:S01]  /*c650*/  S2R R3, SR_TID.X ;  /* 0x0000000000037919 */ /* 0x000e620000002100 */
[----:B-----5:R-:W-:Y:S02]  /*c660*/  SHF.R.S32.HI R18, RZ, 0x1f, R6 ;  /* 0x0000001fff127819 */ /* 0x020fe40000011406 */
[----:B-1----:R-:W-:Y:S02]  /*c670*/  ISETP.GT.AND P0, PT, R3, 0x7f, PT ;  /* 0x0000007f0300780c */ /* 0x002fe40003f04270 */
[----:B--2---:R-:W-:Y:S02]  /*c680*/  LOP3.LUT R12, R2, 0xffff, RZ, 0xc0, !PT ;  /* 0x0000ffff020c7812 */ /* 0x004fe400078ec0ff */
[----:B---3--:R-:W-:-:S09]  /*c690*/  SEL R21, R0, RZ, !P3 ;  /* 0x000000ff00157207 */ /* 0x008fd20005800000 */
[----:B------:R-:W-:Y:S05]  /*c6a0*/  @P0 BRA `(.L_x_112) ;  /* 0x0000031000000947 */ /* 0x000fea0003800000 */
[----:B------:R-:W2:Y:S01]  /*c6b0*/  LDL R2, [R1+0x4] ;  /* 0x0000040001027983 */ /* 0x000ea20000100800 */
[----:B------:R-:W-:Y:S01]  /*c6c0*/  IMAD R0, R20, c[0x0][0x4e8], RZ ;  /* 0x00013a0014007a24 */ /* 0x000fe200078e02ff */
[----:B--2---:R-:W-:-:S04]  /*c6d0*/  LEA R16, R2, R3, 0x7 ;  /* 0x0000000302107211 */ /* 0x004fc800078e38ff */
[----:B------:R-:W-:-:S13]  /*c6e0*/  ISETP.GE.AND P0, PT, R16, R0, PT ;  /* 0x000000001000720c */ /* 0x000fda0003f06270 */
[----:B------:R-:W-:Y:S05]  /*c6f0*/  @P0 BRA `(.L_x_112) ;  /* 0x000002c000000947 */ /* 0x000fea0003800000 */
[----:B------:R-:W2:Y:S01]  /*c700*/  LDL.LU R22, [R1+0x58] ;  /* 0x0000580001167983 */ /* 0x000ea20000300800 */
[----:B------:R-:W-:Y:S01]  /*c710*/  IMAD.MOV.U32 R0, RZ, RZ, 0x368 ;  /* 0x00000368ff007424 */ /* 0x000fe200078e00ff */
[----:B------:R-:W-:-:S04]  /*c720*/  ISETP.GT.AND P2, PT, R19, 0x1, PT ;  /* 0x000000011300780c */ /* 0x000fc80003f44270 */
[----:B------:R-:W-:-:S04]  /*c730*/  SEL R0, R0, 0x328, P2 ;  /* 0x0000032800007807 */ /* 0x000fc80001000000 */
[----:B------:R1:W3:Y:S08]  /*c740*/  LDC.64 R8, c[0x0][R0+0x170] ;  /* 0x00005c0000087b82 */ /* 0x0002f00000000a00 */
[----:B------:R1:W4:Y:S08]  /*c750*/  LDC.64 R4, c[0x0][R0+0x168] ;  /* 0x00005a0000047b82 */ /* 0x0003300000000a00 */
[----:B------:R1:W5:Y:S08]  /*c760*/  LDC.64 R14, c[0x0][R0+0x178] ;  /* 0x00005e00000e7b82 */ /* 0x0003700000000a00 */
[----:B------:R1:W2:Y:S02]  /*c770*/  LDC.64 R10, c[0x0][R0+0x160] ;  /* 0x00005800000a7b82 */ /* 0x0002a40000000a00 */
[----:B-1----:R-:W-:-:S02]  /*c780*/  IMAD.MOV.U32 R0, RZ, RZ, c[0x0][0x4e8] ;  /* 0x00013a00ff007624 */ /* 0x002fc400078e00ff */
[-C--:B---3--:R-:W-:Y:S02]  /*c790*/  IMAD R7, R9, R13.reuse, RZ ;  /* 0x0000000d09077224 */ /* 0x088fe400078e02ff */
[----:B------:R-:W-:Y:S01]  /*c7a0*/  IMAD.WIDE.U32 R2, R8, R13, RZ ;  /* 0x0000000d08027225 */ /* 0x000fe200078e00ff */
[----:B------:R-:W-:Y:S02]  /*c7b0*/  ISETP.NE.AND P0, PT, R0, 0x1, PT ;  /* 0x000000010000780c */ /* 0x000fe40003f05270 */
[----:B------:R-:W-:Y:S01]  /*c7c0*/  MOV R0, R16 ;  /* 0x0000001000007202 */ /* 0x000fe20000000f00 */
[----:B------:R-:W-:Y:S02]  /*c7d0*/  IMAD R8, R8, R21, R7 ;  /* 0x0000001508087224 */ /* 0x000fe400078e0207 */
[-C--:B----4-:R-:W-:Y:S02]  /*c7e0*/  IMAD R9, R5, R12.reuse, RZ ;  /* 0x0000000c05097224 */ /* 0x090fe400078e02ff */
[----:B------:R-:W-:Y:S01]  /*c7f0*/  IMAD.WIDE.U32 R4, R4, R12, RZ ;  /* 0x0000000c04047225 */ /* 0x000fe200078e00ff */
[----:B------:R-:W-:-:S03]  /*c800*/  IADD3 R3, R3, R8, RZ ;  /* 0x0000000803037210 */ /* 0x000fc60007ffe0ff */
[----:B------:R-:W-:Y:S02]  /*c810*/  IMAD.IADD R9, R5, 0x1, R9 ;  /* 0x0000000105097824 */ /* 0x000fe400078e0209 */
[----:B------:R-:W-:-:S05]  /*c820*/  @P0 IMAD.HI.U32 R17, R16, c[0x0][0x4ec], RZ ;  /* 0x00013b0010110a27 */ /* 0x000fca00078e00ff */
[----:B------:R-:W-:Y:S02]  /*c830*/  @P0 SHF.R.U32.HI R0, RZ, c[0x0][0x4f0], R17 ;  /* 0x00013c00ff000a19 */ /* 0x000fe40000011611 */
[----:B------:R-:W-:-:S03]  /*c840*/  IADD3 R17, P1, P0, R2, R4, R6 ;  /* 0x0000000402117210 */ /* 0x000fc6000783e006 */
[----:B------:R-:W-:Y:S01]  /*c850*/  IMAD.MOV R2, RZ, RZ, -R0 ;  /* 0x000000ffff027224 */ /* 0x000fe200078e0a00 */
[----:B------:R-:W-:Y:S02]  /*c860*/  IADD3.X R9, R3, R9, R18, P1, P0 ;  /* 0x0000000903097210 */ /* 0x000fe40000fe0412 */
[----:B------:R-:W-:Y:S01]  /*c870*/  SHF.R.S32.HI R3, RZ, 0x1f, R0 ;  /* 0x0000001fff037819 */ /* 0x000fe20000011400 */
[----:B------:R-:W-:Y:S01]  /*c880*/  IMAD R2, R2, c[0x0][0x4e8], R16 ;  /* 0x00013a0002027a24 */ /* 0x000fe200078e0210 */
[----:B--2---:R-:W-:-:S05]  /*c890*/  SEL R7, R22, RZ, P2 ;  /* 0x000000ff16077207 */ /* 0x004fca0001000000 */
[-C--:B-----5:R-:W-:Y:S02]  /*c8a0*/  IMAD R8, R15, R7.reuse, RZ ;  /* 0x000000070f087224 */ /* 0x0a0fe400078e02ff */
[----:B------:R-:W-:Y:S01]  /*c8b0*/  IMAD.WIDE.U32 R4, R14, R7, RZ ;  /* 0x000000070e047225 */ /* 0x000fe200078e00ff */
[----:B------:R-:W-:-:S04]  /*c8c0*/  SHF.R.S32.HI R7, RZ, 0x1f, R2 ;  /* 0x0000001fff077819 */ /* 0x000fc80000011402 */
[----:B------:R-:W-:Y:S01]  /*c8d0*/  IADD3 R5, R5, R8, RZ ;  /* 0x0000000805057210 */ /* 0x000fe20007ffe0ff */
[----:B------:R-:W-:Y:S01]  /*c8e0*/  IMAD.MOV.U32 R8, RZ, RZ, c[0x0][0x4a8] ;  /* 0x00012a00ff087624 */ /* 0x000fe200078e00ff */
[----:B------:R-:W-:Y:S01]  /*c8f0*/  IADD3 R4, P1, P0, R0, R17, R4 ;  /* 0x0000001100047210 */ /* 0x000fe2000783e004 */
[----:B------:R-:W-:-:S03]  /*c900*/  IMAD R0, R11, R2, RZ ;  /* 0x000000020b007224 */ /* 0x000fc600078e02ff */
[----:B------:R-:W-:Y:S01]  /*c910*/  IADD3.X R5, R3, R9, R5, P1, P0 ;  /* 0x0000000903057210 */ /* 0x000fe20000fe0405 */
[----:B------:R-:W-:-:S04]  /*c920*/  IMAD R0, R10, R7, R0 ;  /* 0x000000070a007224 */ /* 0x000fc800078e0200 */
[----:B------:R-:W-:Y:S01]  /*c930*/  IMAD.WIDE.U32 R2, R10, R2, R4 ;  /* 0x000000020a027225 */ /* 0x000fe200078e0004 */
[----:B------:R-:W-:Y:S02]  /*c940*/  MOV R5, c[0x0][0x4ac] ;  /* 0x00012b0000057a02 */ /* 0x000fe40000000f00 */
[----:B------:R-:W-:Y:S01]  /*c950*/  SEL R4, R8, c[0x0][0x450], P2 ;  /* 0x0001140008047a07 */ /* 0x000fe20001000000 */
[----:B------:R-:W-:Y:S01]  /*c960*/  IMAD.IADD R0, R3, 0x1, R0 ;  /* 0x0000000103007824 */ /* 0x000fe200078e0200 */
[----:B------:R-:W-:Y:S02]  /*c970*/  SEL R5, R5, c[0x0][0x454], P2 ;  /* 0x0001150005057a07 */ /* 0x000fe40001000000 */
[----:B------:R-:W-:-:S04]  /*c980*/  LEA R4, P0, R2, R4, 0x2 ;  /* 0x0000000402047211 */ /* 0x000fc800078010ff */
[----:B------:R-:W-:Y:S02]  /*c990*/  LEA.HI.X R5, R2, R5, R0, 0x2, P0 ;  /* 0x0000000502057211 */ /* 0x000fe400000f1400 */
[----:B------:R-:W-:-:S05]  /*c9a0*/  MOV R0, 0xff800000 ;  /* 0xff80000000007802 */ /* 0x000fca0000000f00 */
[----:B------:R1:W-:Y:S02]  /*c9b0*/  STG.E [R4.64], R0 ;  /* 0x0000000004007986 */ /* 0x0003e4000c101906 */
.L_x_112:
[----:B------:R-:W-:Y:S05]  /*c9c0*/  BSYNC B0 ;  /* 0x0000000000007941 */ /* 0x000fea0003800000 */
.L_x_111:
[----:B------:R-:W-:-:S13]  /*c9d0*/  ISETP.GT.AND P0, PT, R19, 0x1, PT ;  /* 0x000000011300780c */ /* 0x000fda0003f04270 */
[----:B------:R-:W-:Y:S05]  /*c9e0*/  @P0 BRA `(.L_x_97) ;  /* 0x000007e000000947 */ /* 0x000fea0003800000 */
[----:B-1----:R-:W2:Y:S01]  /*c9f0*/  LDL R5, [R1+0x4] ;  /* 0x0000040001057983 */ /* 0x002ea20000100800 */
[----:B------:R-:W-:Y:S01]  /*ca00*/  MOV R2, c[0x0][0x4e8] ;  /* 0x00013a0000027a02 */ /* 0x000fe20000000f00 */
[----:B------:R-:W-:Y:S01]  /*ca10*/  IMAD R0, R18, c[0x0][0x3a0], RZ ;  /* 0x0000e80012007a24 */ /* 0x000fe200078e02ff */
[----:B------:R-:W-:Y:S02]  /*ca20*/  LEA R4, R235, R238, 0x5 ;  /* 0x000000eeeb047211 */ /* 0x000fe400078e28ff */
[----:B------:R-:W-:Y:S01]  /*ca30*/  ISETP.NE.AND P0, PT, R2, 0x1, PT ;  /* 0x000000010200780c */ /* 0x000fe20003f05270 */
[----:B------:R-:W-:-:S04]  /*ca40*/  IMAD.WIDE.U32 R2, R6, c[0x0][0x3a0], RZ ;  /* 0x0000e80006027a25 */ /* 0x000fc800078e00ff */
[----:B------:R-:W-:-:S05]  /*ca50*/  IMAD R6, R6, c[0x0][0x3a4], R0 ;  /* 0x0000e90006067a24 */ /* 0x000fca00078e0200 */
[----:B------:R-:W-:-:S05]  /*ca60*/  IADD3 R3, R3, R6, RZ ;  /* 0x0000000603037210 */ /* 0x000fca0007ffe0ff */
[----:B------:R-:W-:-:S04]  /*ca70*/  IMAD.WIDE.U32 R2, R12, c[0x0][0x3e8], R2 ;  /* 0x0000fa000c027a25 */ /* 0x000fc800078e0002 */
[----:B------:R-:W-:-:S04]  /*ca80*/  IMAD R3, R12, c[0x0][0x3ec], R3 ;  /* 0x0000fb000c037a24 */ /* 0x000fc800078e0203 */
[----:B------:R-:W-:Y:S01]  /*ca90*/  IMAD.WIDE.U32 R2, R13, c[0x0][0x3f0], R2 ;  /* 0x0000fc000d027a25 */ /* 0x000fe200078e0002 */
[----:B--2---:R-:W-:-:S03]  /*caa0*/  LEA R4, R5, R4, 0x7 ;  /* 0x0000000405047211 */ /* 0x004fc600078e38ff */
[----:B------:R-:W-:Y:S01]  /*cab0*/  IMAD R5, R21, c[0x0][0x3f0], RZ ;  /* 0x0000fc0015057a24 */ /* 0x000fe200078e02ff */
[----:B------:R-:W-:Y:S01]  /*cac0*/  MOV R0, R4 ;  /* 0x0000000400007202 */ /* 0x000fe20000000f00 */
[----:B------:R-:W-:-:S04]  /*cad0*/  @P0 IMAD.HI.U32 R6, R4, c[0x0][0x4ec], RZ ;  /* 0x00013b0004060a27 */ /* 0x000fc800078e00ff */
[----:B------:R-:W-:Y:S01]  /*cae0*/  IMAD R7, R13, c[0x0][0x3f4], R5 ;  /* 0x0000fd000d077a24 */ /* 0x000fe200078e0205 */
[----:B------:R-:W-:-:S04]  /*caf0*/  @P0 SHF.R.U32.HI R0, RZ, c[0x0][0x4f0], R6 ;  /* 0x00013c00ff000a19 */ /* 0x000fc80000011606 */
[----:B------:R-:W-:Y:S02]  /*cb00*/  SHF.R.S32.HI R6, RZ, 0x1f, R0 ;  /* 0x0000001fff067819 */ /* 0x000fe40000011400 */
[----:B------:R-:W-:Y:S02]  /*cb10*/  IADD3 R5, -R0, RZ, RZ ;  /* 0x000000ff00057210 */ /* 0x000fe40007ffe1ff */
[----:B------:R-:W-:Y:S01]  /*cb20*/  IADD3 R3, R3, R7, RZ ;  /* 0x0000000703037210 */ /* 0x000fe20007ffe0ff */
[----:B------:R-:W-:Y:S02]  /*cb30*/  IMAD R6, R6, c[0x0][0x3e0], RZ ;  /* 0x0000f80006067a24 */ /* 0x000fe400078e02ff */
[----:B------:R-:W-:Y:S02]  /*cb40*/  IMAD R4, R5, c[0x0][0x4e8], R4 ;  /* 0x00013a0005047a24 */ /* 0x000fe400078e0204 */
[C---:B------:R-:W-:Y:S02]  /*cb50*/  IMAD R6, R0.reuse, c[0x0][0x3e4], R6 ;  /* 0x0000f90000067a24 */ /* 0x040fe400078e0206 */
        /* <DEDUP_REMOVED lines=11> */
.L_x_180:
[----:B------:R-:W-:Y:S05]  /*cc10*/  BRA.DIV ~URZ, `(.L_x_114) ;  /* 0x00002d127f007947 */ /* 0x000fea000b800000 */
[----:B------:R3:W4:Y:S02]  /*cc20*/  SHFL.IDX PT, R0, R12, RZ, 0x1c1f ;  /* 0x001c1fff0c007589 */ /* 0x00072400000e0000 */
.L_x_181:
[----:B------:R-:W5:Y:S01]  /*cc30*/  LDL.LU R2, [R1+0x4] ;  /* 0x0000040001027983 */ /* 0x000f620000300800 */
[----:B------:R-:W-:Y:S01]  /*cc40*/  IMAD R11, R20, c[0x0][0x4e8], RZ ;  /* 0x00013a00140b7a24 */ /* 0x000fe200078e02ff */
        /* <DEDUP_REMOVED lines=16> */
[----:B------:R2:W-:Y:S04]  /*cd50*/  @!P2 ST.E.128 [R8.64], RZ ;  /* 0x000000ff0800a985 */ /* 0x0005e8000c101d06 */
[----:B------:R2:W-:Y:S04]  /*cd60*/  @!P1 ST.E.128 [R6.64], RZ ;  /* 0x000000ff06009985 */ /* 0x0005e8000c101d06 */
[----:B------:R2:W-:Y:S02]  /*cd70*/  @!P0 ST.E.128 [R2.64], RZ ;  /* 0x000000ff02008985 */ /* 0x0005e4000c101d06 */
.L_x_116:
[----:B------:R-:W-:Y:S05]  /*cd80*/  BSYNC B0 ;  /* 0x0000000000007941 */ /* 0x000fea0003800000 */
.L_x_115:
[----:B------:R-:W-:Y:S05]  /*cd90*/  BRA.DIV ~URZ, `(.L_x_117) ;  /* 0x00002c027f007947 */ /* 0x000fea000b800000 */
[----:B--2---:R2:W1:Y:S04]  /*cda0*/  SHFL.IDX PT, R4, R5, 0x1, 0x1c1f ;  /* 0x003c1f0005047f89 */ /* 0x00446800000e0000 */
[----:B----4-:R2:W4:Y:S02]  /*cdb0*/  SHFL.IDX PT, R0, R12, 0x1, 0x1c1f ;  /* 0x003c1f000c007f89 */ /* 0x01052400000e0000 */
.L_x_182:
        /* <DEDUP_REMOVED lines=16> */
[----:B------:R1:W-:Y:S04]  /*cec0*/  @!P2 ST.E.128 [R8.64], RZ ;  /* 0x000000ff0800a985 */ /* 0x0003e8000c101d06 */
[----:B------:R1:W-:Y:S04]  /*ced0*/  @!P1 ST.E.128 [R6.64], RZ ;  /* 0x000000ff06009985 */ /* 0x0003e8000c101d06 */
[----:B------:R1:W-:Y:S02]  /*cee0*/  @!P0 ST.E.128 [R2.64], RZ ;  /* 0x000000ff02008985 */ /* 0x0003e4000c101d06 */
.L_x_119:
[----:B------:R-:W-:Y:S05]  /*cef0*/  BSYNC B0 ;  /* 0x0000000000007941 */ /* 0x000fea0003800000 */
.L_x_118:
[----:B------:R-:W-:Y:S05]  /*cf00*/  BRA.DIV ~URZ, `(.L_x_120) ;  /* 0x00002b627f007947 */ /* 0x000fea000b800000 */
[----:B-1----:R1:W2:Y:S02]  /*cf10*/  SHFL.IDX PT, R4, R5, 0x2, 0x1c1f ;  /* 0x005c1f0005047f89 */ /* 0x0022a400000e0000 */
.L_x_183:
[----:B------:R-:W-:Y:S05]  /*cf20*/  BRA.DIV ~URZ, `(.L_x_121) ;  /* 0x00002bb27f007947 */ /* 0x000fea000b800000 */
[----:B----4-:R4:W1:Y:S02]  /*cf30*/  SHFL.IDX PT, R0, R12, 0x2, 0x1c1f ;  /* 0x005c1f000c007f89 */ /* 0x01086400000e0000 */
.L_x_184:
        /* <DEDUP_REMOVED lines=19> */
.L_x_123:
[----:B------:R-:W-:Y:S05]  /*d070*/  BSYNC B0 ;  /* 0x0000000000007941 */ /* 0x000fea0003800000 */
.L_x_122:
[----:B------:R-:W-:Y:S05]  /*d080*/  BRA.DIV ~URZ, `(.L_x_124) ;  /* 0x00002ac27f007947 */ /* 0x000fea000b800000 */
[----:B--2---:R2:W3:Y:S04]  /*d090*/  SHFL.IDX PT, R4, R5, 0x3, 0x1c1f ;  /* 0x007c1f0005047f89 */ /* 0x0044e800000e0000 */
[----:B-1----:R2:W1:Y:S02]  /*d0a0*/  SHFL.IDX PT, R0, R12, 0x3, 0x1c1f ;  /* 0x007c1f000c007f89 */ /* 0x00246400000e0000 */
.L_x_185:
[----:B------:R-:W-:-:S04]  /*d0b0*/  IADD3 R2, R10, 0x60, RZ ;  /* 0x000000600a027810 */ /* 0x000fc80007ffe0ff */
[----:B------:R-:W-:-:S13]  /*d0c0*/  ISETP.GE.AND P0, PT, R2, R11, PT ;  /* 0x0000000b0200720c */ /* 0x000fda0003f06270 */
[----:B------:R-:W-:Y:S05]  /*d0d0*/  @P0 BRA `(.L_x_97) ;  /* 0x000000f000000947 */ /* 0x000fea0003800000 */
[----:B------:R-:W-:Y:S02]  /*d0e0*/  ISETP.GE.AND P2, PT, R204, c[0x0][0x3c8], PT ;  /* 0x0000f200cc007a0c */ /* 0x000fe40003f46270 */
[----:B------:R-:W-:Y:S02]  /*d0f0*/  ISETP.GE.AND P1, PT, R236, c[0x0][0x3c8], PT ;  /* 0x0000f200ec007a0c */ /* 0x000fe40003f26270 */
[----:B------:R-:W-:Y:S02]  /*d100*/  ISETP.GE.AND P0, PT, R237, c[0x0][0x3c8], PT ;  /* 0x0000f200ed007a0c */ /* 0x000fe40003f06270 */
[----:B------:R-:W-:Y:S02]  /*d110*/  SHF.R.S32.HI R13, RZ, 0x1f, R204 ;  /* 0x0000001fff0d7819 */ /* 0x000fe400000114cc */
[----:B--234-:R-:W-:Y:S02]  /*d120*/  SHF.R.S32.HI R12, RZ, 0x1f, R236 ;  /* 0x0000001fff0c7819 */ /* 0x01cfe400000114ec */
[----:B------:R-:W-:-:S03]  /*d130*/  SHF.R.S32.HI R5, RZ, 0x1f, R237 ;  /* 0x0000001fff057819 */ /* 0x000fc600000114ed */
[-C--:B-1----:R-:W-:Y:S02]  /*d140*/  @!P2 LEA R8, P5, R204, R0.reuse, 0x1 ;  /* 0x00000000cc08a211 */ /* 0x082fe400078a08ff */
[-C--:B------:R-:W-:Y:S02]  /*d150*/  @!P1 LEA R6, P4, R236, R0.reuse, 0x1 ;  /* 0x00000000ec069211 */ /* 0x080fe400078808ff */
[C---:B------:R-:W-:Y:S02]  /*d160*/  @!P0 LEA R2, P3, R237.reuse, R0, 0x1 ;  /* 0x00000000ed028211 */ /* 0x040fe400078608ff */
[-C--:B------:R-:W-:Y:S02]  /*d170*/  @!P2 LEA.HI.X R9, R204, R4.reuse, R13, 0x1, P5 ;  /* 0x00000004cc09a211 */ /* 0x080fe400028f0c0d */
[-C--:B------:R-:W-:Y:S02]  /*d180*/  @!P1 LEA.HI.X R7, R236, R4.reuse, R12, 0x1, P4 ;  /* 0x00000004ec079211 */ /* 0x080fe400020f0c0c */
[----:B------:R-:W-:Y:S01]  /*d190*/  @!P0 LEA.HI.X R3, R237, R4, R5, 0x1, P3 ;  /* 0x00000004ed038211 */ /* 0x000fe200018f0c05 */
[----:B------:R1:W-:Y:S04]  /*d1a0*/  @!P2 ST.E.128 [R8.64], RZ ;  /* 0x000000ff0800a985 */ /* 0x0003e8000c101d06 */
[----:B------:R1:W-:Y:S04]  /*d1b0*/  @!P1 ST.E.128 [R6.64], RZ ;  /* 0x000000ff06009985 */ /* 0x0003e8000c101d06 */
[----:B------:R1:W-:Y:S02]  /*d1c0*/  @!P0 ST.E.128 [R2.64], RZ ;  /* 0x000000ff02008985 */ /* 0x0003e4000c101d06 */
.L_x_97:
[----:B----4-:R-:W-:Y:S05]  /*d1d0*/  BSYNC B1 ;  /* 0x0000000000017941 */ /* 0x010fea0003800000 */
.L_x_81:
[----:B-1----:R-:W4:Y:S02]  /*d1e0*/  LDL R0, [R1+0x8c] ;  /* 0x00008c0001007983 */ /* 0x002f240000100800 */
[----:B----4-:R-:W-:-:S13]  /*d1f0*/  ISETP.NE.AND P0, PT, R0, RZ, PT ;  /* 0x000000ff0000720c */ /* 0x010fda0003f05270 */
[----:B------:R-:W-:Y:S01]  /*d200*/  @P0 WARPSYNC 0xffffffff ;  /* 0xffffffff00000948 */ /* 0x000fe20003800000 */
[----:B------:R-:W-:Y:S06]  /*d210*/  @P0 BAR.SYNC.DEFER_BLOCKING 0x5, 0x80 ;  /* 0x0142000000000b1d */ /* 0x000fec0000010000 */
[----:B--23--:R-:W1:Y:S04]  /*d220*/  @P0 LDS.128 R4, [0xc080] ;  /* 0x00c08000ff040984 */ /* 0x00ce680000000c00 */
[----:B-1----:R1:W-:Y:S04]  /*d230*/  @P0 STL.64 [R1], R4 ;  /* 0x0000000401000387 */ /* 0x0023e80000100a00 */
[----:B------:R1:W-:Y:S04]  /*d240*/  @P0 STL.64 [R1+0x8], R6 ;  /* 0x0000080601000387 */ /* 0x0003e80000100a00 */
[----:B------:R-:W-:Y:S06]  /*d250*/  @P0 BAR.ARV 0x4, 0x80 ;  /* 0x0102000000000b1d */ /* 0x000fec0000002000 */
[----:B------:R-:W-:Y:S05]  /*d260*/  @P0 BRA `(.L_x_125) ;  /* 0x00000b9000000947 */ /* 0x000fea0003800000 */
[----:B------:R-:W2:Y:S01]  /*d270*/  S2R R0, SR_TID.X ;  /* 0x0000000000007919 */ /* 0x000ea20000002100 */
[----:B-1----:R-:W-:Y:S01]  /*d280*/  IMAD.MOV.U32 R7, RZ, RZ, RZ ;  /* 0x000000ffff077224 */ /* 0x002fe200078e00ff */
[----:B--2---:R-:W-:-:S04]  /*d290*/  LOP3.LUT R13, R0, 0x1f, RZ, 0xc0, !PT ;  /* 0x0000001f000d7812 */ /* 0x004fc800078ec0ff */
[----:B------:R-:W-:Y:S01]  /*d2a0*/  ISETP.NE.AND P5, PT, R13, 0x1f, PT ;  /* 0x0000001f0d00780c */ /* 0x000fe20003fa5270 */
[----:B------:R-:W-:Y:S10]  /*d2b0*/  BRA.DIV ~URZ, `(.L_x_126) ;  /* 0x000029627f007947 */ /* 0x000ff4000b800000 */
[----:B------:R1:W2:Y:S02]  /*d2c0*/  SHFL.IDX PT, R9, R28, RZ, 0x1f ;  /* 0x00001fff1c097589 */ /* 0x0002a400000e0000 */
.L_x_186:
[----:B------:R-:W-:Y:S05]  /*d2d0*/  BRA.DIV ~URZ, `(.L_x_127) ;  /* 0x000029b27f007947 */ /* 0x000fea000b800000 */
[----:B------:R3:W4:Y:S02]  /*d2e0*/  SHFL.IDX PT, R8, R28, 0x1, 0x1f ;  /* 0x00201f001c087f89 */ /* 0x00072400000e0000 */
.L_x_187:
[----:B------:R-:W5:Y:S01]  /*d2f0*/  LDL R0, [R1+0xc] ;  /* 0x00000c0001007983 */ /* 0x000f620000100800 */
[----:B------:R-:W-:Y:S02]  /*d300*/  IMAD.MOV.U32 R6, RZ, RZ, RZ ;  /* 0x000000ffff067224 */ /* 0x000fe400078e00ff */
[----:B-----5:R-:W-:-:S05]  /*d310*/  IMAD.IADD R0, R0, 0x1, R13 ;  /* 0x0000000100007824 */ /* 0x020fca00078e020d */
[----:B------:R-:W-:-:S13]  /*d320*/  ISETP.GE.OR P0, PT, R0, c[0x0][0x53c], !P5 ;  /* 0x00014f0000007a0c */ /* 0x000fda0006f06670 */
[----:B------:R-:W-:Y:S01]  /*d330*/  @!P0 IMAD.MOV.U32 R2, RZ, RZ, 0x4 ;  /* 0x00000004ff028424 */ /* 0x000fe200078e00ff */
[----:B------:R-:W-:-:S03]  /*d340*/  @!P0 MOV R3, 0x4 ;  /* 0x0000000400038802 */ /* 0x000fc60000000f00 */
[----:B------:R-:W-:-:S04]  /*d350*/  @!P0 IMAD.WIDE R4, R0, R2, c[0x0][0x580] ;  /* 0x0001600000048625 */ /* 0x000fc800078e0202 */
[----:B------:R-:W-:Y:S01]  /*d360*/  @!P0 IMAD.WIDE R2, R0, R3, c[0x0][0x578] ;  /* 0x00015e0000028625 */ /* 0x000fe200078e0203 */
[----:B------:R-:W5:Y:S04]  /*d370*/  @!P0 LDG.E R6, [R4.64] ;  /* 0x0000000604068981 */ /* 0x000f68000c1e1900 */
[----:B------:R-:W5:Y:S01]  /*d380*/  @!P0 LDG.E R7, [R2.64] ;  /* 0x0000000602078981 */ /* 0x000f62000c1e1900 */
[C---:B------:R-:W-:Y:S02]  /*d390*/  ISETP.GE.U32.AND P4, PT, R13.reuse, 0x10, PT ;  /* 0x000000100d00780c */ /* 0x040fe40003f86070 */
[C---:B------:R-:W-:Y:S02]  /*d3a0*/  ISETP.GE.U32.AND P3, PT, R13.reuse, 0x8, PT ;  /* 0x000000080d00780c */ /* 0x040fe40003f66070 */
[----:B------:R-:W-:-:S02]  /*d3b0*/  ISETP.GE.U32.AND P2, PT, R13, 0x4, PT ;  /* 0x000000040d00780c */ /* 0x000fc40003f46070 */
[C---:B------:R-:W-:Y:S02]  /*d3c0*/  ISETP.GE.U32.AND P1, PT, R13.reuse, 0x2, PT ;  /* 0x000000020d00780c */ /* 0x040fe40003f26070 */
[----:B------:R-:W-:Y:S02]  /*d3d0*/  ISETP.NE.AND P0, PT, R13, RZ, PT ;  /* 0x000000ff0d00720c */ /* 0x000fe40003f05270 */
[----:B------:R-:W-:Y:S01]  /*d3e0*/  MOV R12, RZ ;  /* 0x000000ff000c7202 */ /* 0x000fe20000000f00 */
[----:B-----5:R-:W-:Y:S01]  /*d3f0*/  IMAD R0, R7, R6, RZ ;  /* 0x0000000607007224 */ /* 0x020fe200078e02ff */
[----:B------:R-:W-:Y:S07]  /*d400*/  BRA.DIV ~URZ, `(.L_x_128) ;  /* 0x000028f27f007947 */ /* 0x000fee000b800000 */
[----:B------:R1:W3:Y:S02]  /*d410*/  SHFL.UP PT, R4, R0, 0x1, RZ ;  /* 0x0420000000047989 */ /* 0x0002e400000e00ff */
.L_x_188:
[----:B---3--:R-:W-:-:S04]  /*d420*/  SEL R4, R4, RZ, P0 ;  /* 0x000000ff04047207 */ /* 0x008fc80000000000 */
        /* <DEDUP_REMOVED lines=14> */
[----:B------:R1:W3:Y:S02]  /*d510*/  SHFL.IDX PT, R0, R4, 0x1f, 0x1f ;  /* 0x03e01f0004007f89 */ /* 0x0002e400000e0000 */
.L_x_189:
[----:B---3--:R-:W-:Y:S01]  /*d520*/  IMAD R0, R0, c[0x0][0x538], RZ ;  /* 0x00014e0000007a24 */ /* 0x008fe200078e02ff */
[----:B------:R-:W-:Y:S04]  /*d530*/  BSSY B1, `(.L_x_130) ;  /* 0x0000083000017945 */ /* 0x000fe80003800000 */
[----:B----4-:R-:W-:-:S04]  /*d540*/  IADD3 R8, R0, R8, RZ ;  /* 0x0000000800087210 */ /* 0x010fc80007ffe0ff */
[----:B--2---:R-:W-:-:S13]  /*d550*/  ISETP.GT.AND P6, PT, R8, R9, PT ;  /* 0x000000090800720c */ /* 0x004fda0003fc4270 */
[----:B------:R-:W-:Y:S05]  /*d560*/  @P6 BRA `(.L_x_131) ;  /* 0x0000025000006947 */ /* 0x000fea0003800000 */
.L_x_135:
[----:B------:R-:W2:Y:S02]  /*d570*/  LDL.LU R0, [R1+0xc] ;  /* 0x00000c0001007983 */ /* 0x000ea40000300800 */
[----:B--2---:R-:W-:-:S04]  /*d580*/  IADD3 R0, R0, 0x1f, RZ ;  /* 0x0000001f00007810 */ /* 0x004fc80007ffe0ff */
[----:B------:R-:W-:-:S13]  /*d590*/  ISETP.GE.AND P6, PT, R0, c[0x0][0x53c], PT ;  /* 0x00014f0000007a0c */ /* 0x000fda0003fc6270 */
[----:B------:R-:W-:Y:S05]  /*d5a0*/  @P6 BRA `(.L_x_132) ;  /* 0x0000076000006947 */ /* 0x000fea0003800000 */
[----:B------:R2:W-:Y:S01]  /*d5b0*/  STL [R1+0xc], R0 ;  /* 0x00000c0001007387 */ /* 0x0005e20000100800 */
[----:B------:R-:W-:Y:S01]  /*d5c0*/  CS2R R6, SRZ ;  /* 0x0000000000067805 */ /* 0x000fe2000001ff00 */
[----:B--2---:R-:W-:-:S04]  /*d5d0*/  IADD3 R0, R0, R13, RZ ;  /* 0x0000000d00007210 */ /* 0x004fc80007ffe0ff */
[----:B------:R-:W-:-:S13]  /*d5e0*/  ISETP.GE.OR P6, PT, R0, c[0x0][0x53c], !P5 ;  /* 0x00014f0000007a0c */ /* 0x000fda0006fc6670 */
[----:B------:R-:W-:Y:S02]  /*d5f0*/  @!P6 MOV R2, 0x4 ;  /* 0x000000040002e802 */ /* 0x000fe40000000f00 */
[----:B------:R-:W-:-:S03]  /*d600*/  @!P6 MOV R3, 0x4 ;  /* 0x000000040003e802 */ /* 0x000fc60000000f00 */
[----:B-1----:R-:W-:-:S04]  /*d610*/  @!P6 IMAD.WIDE R4, R0, R2, c[0x0][0x580] ;  /* 0x000160000004e625 */ /* 0x002fc800078e0202 */
[----:B------:R-:W-:Y:S01]  /*d620*/  @!P6 IMAD.WIDE R2, R0, R3, c[0x0][0x578] ;  /* 0x00015e000002e625 */ /* 0x000fe200078e0203 */
[----:B------:R-:W2:Y:S04]  /*d630*/  @!P6 LDG.E R6, [R4.64] ;  /* 0x000000060406e981 */ /* 0x000ea8000c1e1900 */
[----:B------:R-:W2:Y:S02]  /*d640*/  @!P6 LDG.E R7, [R2.64] ;  /* 0x000000060207e981 */ /* 0x000ea4000c1e1900 */
[----:B--2---:R-:W-:Y:S01]  /*d650*/  IMAD R0, R7, R6, RZ ;  /* 0x0000000607007224 */ /* 0x004fe200078e02ff */
[----:B------:R-:W-:Y:S05]  /*d660*/  BRA.DIV ~URZ, `(.L_x_133) ;  /* 0x000028827f007947 */ /* 0x000fea000b800000 */
[----:B------:R1:W2:Y:S02]  /*d670*/  SHFL.UP PT, R2, R0, 0x1, RZ ;  /* 0x0420000000027989 */ /* 0x0002a400000e00ff */
.L_x_190:
        /* <DEDUP_REMOVED lines=16> */
.L_x_191:
[----:B--2---:R-:W-:-:S05]  /*d780*/  IMAD R0, R0, c[0x0][0x538], RZ ;  /* 0x00014e0000007a24 */ /* 0x004fca00078e02ff */
[----:B------:R-:W-:-:S04]  /*d790*/  IADD3 R8, R0, R8, RZ ;  /* 0x0000000800087210 */ /* 0x000fc80007ffe0ff */
[----:B------:R-:W-:-:S13]  /*d7a0*/  ISETP.GT.AND P6, PT, R8, R9, PT ;  /* 0x000000090800720c */ /* 0x000fda0003fc4270 */
[----:B-1----:R-:W-:Y:S05]  /*d7b0*/  @!P6 BRA `(.L_x_135) ;  /* 0xfffffdb00000e947 */ /* 0x002fea000383ffff */
.L_x_131:
[----:B------:R-:W-:-:S05]  /*d7c0*/  IADD3 R10, -R0, R8, RZ ;  /* 0x00000008000a7210 */ /* 0x000fca0007ffe1ff */
[----:B------:R-:W-:-:S05]  /*d7d0*/  IMAD R0, R4, c[0x0][0x538], R10 ;  /* 0x00014e0004007a24 */ /* 0x000fca00078e020a */
[----:B------:R-:W-:Y:S01]  /*d7e0*/  ISETP.GT.AND P0, PT, R0, R9, PT ;  /* 0x000000090000720c */ /* 0x000fe20003f04270 */
[----:B------:R-:W-:-:S12]  /*d7f0*/  BRA.DIV ~URZ, `(.L_x_136) ;  /* 0x000028f27f007947 */ /* 0x000fd8000b800000 */
[----:B------:R-:W-:-:S04]  /*d800*/  VOTE.ANY R0, PT, !P0 ;  /* 0x0000000000007806 */ /* 0x000fc800040e0100 */
.L_x_192:
[----:B------:R2:W3:Y:S01]  /*d810*/  POPC R11, R0 ;  /* 0x00000000000b7309 */ /* 0x0004e20000000000 */
[----:B------:R-:W-:Y:S05]  /*d820*/  BRA.DIV ~URZ, `(.L_x_137) ;  /* 0x000029027f007947 */ /* 0x000fea000b800000 */
[----:B---3--:R3:W4:Y:S04]  /*d830*/  SHFL.IDX PT, R8, R6, R11, 0x1f ;  /* 0x00001f0b06087589 */ /* 0x00872800000e0000 */
[----:B------:R3:W1:Y:S02]  /*d840*/  SHFL.IDX PT, R7, R7, R11, 0x1f ;  /* 0x00001f0b07077589 */ /* 0x00066400000e0000 */
.L_x_193:
[----:B------:R-:W-:Y:S01]  /*d850*/  ISETP.NE.AND P0, PT, R0, RZ, PT ;  /* 0x000000ff0000720c */ /* 0x000fe20003f05270 */
[----:B------:R-:W-:-:S12]  /*d860*/  BSSY B0, `(.L_x_138) ;  /* 0x0000005000007945 */ /* 0x000fd80003800000 */
[----:B------:R-:W-:Y:S05]  /*d870*/  @!P0 BRA `(.L_x_139) ;  /* 0x0000003000008947 */ /* 0x000fea0003800000 */
[----:B--2---:R-:W-:Y:S01]  /*d880*/  IADD3 R0, R11, -0x1, RZ ;  /* 0xffffffff0b007810 */ /* 0x004fe20007ffe0ff */
[----:B------:R-:W-:Y:S05]  /*d890*/  BRA.DIV ~URZ, `(.L_x_140) ;  /* 0x000029627f007947 */ /* 0x000fea000b800000 */
[----:B------:R2:W3:Y:S02]  /*d8a0*/  SHFL.IDX PT, R12, R4, R0, 0x1f ;  /* 0x00001f00040c7589 */ /* 0x0004e400000e0000 */
.L_x_139:
[----:B------:R-:W-:Y:S05]  /*d8b0*/  BSYNC B0 ;  /* 0x0000000000007941 */ /* 0x000fea0003800000 */
.L_x_138:
[----:B---3--:R-:W-:Y:S01]  /*d8c0*/  IMAD R6, R12, c[0x0][0x538], R10 ;  /* 0x00014e000c067a24 */ /* 0x008fe200078e020a */
[----:B----4-:R-:W-:Y:S02]  /*d8d0*/  IABS R2, R8 ;  /* 0x0000000800027213 */ /* 0x010fe40000000000 */
[----:B-12---:R-:W-:Y:S01]  /*d8e0*/  IABS R0, R7 ;  /* 0x0000000700007213 */ /* 0x006fe20000000000 */
[----:B------:R-:W-:Y:S01]  /*d8f0*/  IMAD.IADD R10, R9, 0x1, -R6 ;  /* 0x00000001090a7824 */ /* 0x000fe200078e0a06 */
[----:B------:R1:W-:Y:S01]  /*d900*/  STL [R1], R6 ;  /* 0x0000000601007387 */ /* 0x0003e20000100800 */
[----:B------:R-:W2:Y:S03]  /*d910*/  I2F.RP R4, R2 ;  /* 0x0000000200047306 */ /* 0x000ea60000209400 */
[----:B------:R-:W3:Y:S05]  /*d920*/  LDL.LU R14, [R1+0xc] ;  /* 0x00000c00010e7983 */ /* 0x000eea0000300800 */
[----:B--2---:R-:W2:Y:S02]  /*d930*/  MUFU.RCP R4, R4 ;  /* 0x0000000400047308 */ /* 0x004ea40000001000 */
[----:B--2---:R-:W-:-:S06]  /*d940*/  IADD3 R4, R4, 0xffffffe, RZ ;  /* 0x0ffffffe04047810 */ /* 0x004fcc0007ffe0ff */
[----:B------:R-:W2:Y:S01]  /*d950*/  F2I.FTZ.U32.TRUNC.NTZ R5, R4 ;  /* 0x0000000400057305 */ /* 0x000ea2000021f000 */
[----:B-1----:R-:W-:Y:S01]  /*d960*/  IMAD.MOV.U32 R6, RZ, RZ, R0 ;  /* 0x000000ffff067224 */ /* 0x002fe200078e0000 */
[----:B------:R-:W-:Y:S02]  /*d970*/  IABS R0, R8 ;  /* 0x0000000800007213 */ /* 0x000fe40000000000 */
[----:B------:R-:W-:-:S04]  /*d980*/  IABS R9, R10 ;  /* 0x0000000a00097213 */ /* 0x000fc80000000000 */
[----:B------:R-:W1:Y:S01]  /*d990*/  I2F.RP R12, R6 ;  /* 0x00000006000c7306 */ /* 0x000e620000209400 */
[----:B--2---:R-:W-:Y:S01]  /*d9a0*/  IMAD.MOV R3, RZ, RZ, -R5 ;  /* 0x000000ffff037224 */ /* 0x004fe200078e0a05 */
[----:B------:R-:W-:-:S03]  /*d9b0*/  MOV R4, RZ ;  /* 0x000000ff00047202 */ /* 0x000fc60000000f00 */
[----:B------:R-:W-:Y:S02]  /*d9c0*/  IMAD R3, R3, R2, RZ ;  /* 0x0000000203037224 */ /* 0x000fe400078e02ff */
[----:B------:R-:W-:Y:S02]  /*d9d0*/  IMAD.MOV R0, RZ, RZ, -R0 ;  /* 0x000000ffff007224 */ /* 0x000fe400078e0a00 */
[----:B------:R-:W-:-:S04]  /*d9e0*/  IMAD.HI.U32 R5, R5, R3, R4 ;  /* 0x0000000305057227 */ /* 0x000fc800078e0004 */
[----:B------:R-:W-:Y:S02]  /*d9f0*/  IMAD.MOV.U32 R3, RZ, RZ, R9 ;  /* 0x000000ffff037224 */ /* 0x000fe400078e0009 */
[----:B------:R-:W-:Y:S02]  /*da00*/  IMAD.MOV.U32 R4, RZ, RZ, R0 ;  /* 0x000000ffff047224 */ /* 0x000fe400078e0000 */
[----:B------:R-:W-:-:S04]  /*da10*/  IMAD.HI.U32 R0, R5, R3, RZ ;  /* 0x0000000305007227 */ /* 0x000fc800078e00ff */
[----:B------:R-:W-:Y:S02]  /*da20*/  IMAD R3, R0, R4, R3 ;  /* 0x0000000400037224 */ /* 0x000fe400078e0203 */
[----:B-1----:R-:W1:Y:S03]  /*da30*/  MUFU.RCP R4, R12 ;  /* 0x0000000c00047308 */ /* 0x002e660000001000 */
[----:B------:R-:W-:-:S13]  /*da40*/  ISETP.GT.U32.AND P1, PT, R2, R3, PT ;  /* 0x000000030200720c */ /* 0x000fda0003f24070 */
[-C--:B------:R-:W-:Y:S02]  /*da50*/  @!P1 IADD3 R3, R3, -R2.reuse, RZ ;  /* 0x8000000203039210 */ /* 0x080fe40007ffe0ff */
[----:B-1----:R-:W-:Y:S02]  /*da60*/  IADD3 R4, R4, 0xffffffe, RZ ;  /* 0x0ffffffe04047810 */ /* 0x002fe40007ffe0ff */
[----:B------:R-:W-:Y:S02]  /*da70*/  ISETP.GE.U32.AND P2, PT, R3, R2, PT ;  /* 0x000000020300720c */ /* 0x000fe40003f46070 */
[----:B------:R-:W1:Y:S01]  /*da80*/  F2I.FTZ.U32.TRUNC.NTZ R3, R4 ;  /* 0x0000000400037305 */ /* 0x000e62000021f000 */
[----:B------:R-:W-:Y:S02]  /*da90*/  LOP3.LUT R2, R10, R8, RZ, 0x3c, !PT ;  /* 0x000000080a027212 */ /* 0x000fe400078e3cff */
[----:B------:R-:W-:Y:S02]  /*daa0*/  @!P1 IADD3 R0, R0, 0x1, RZ ;  /* 0x0000000100009810 */ /* 0x000fe40007ffe0ff */
[----:B------:R-:W-:-:S02]  /*dab0*/  ISETP.GE.AND P0, PT, R2, RZ, PT ;  /* 0x000000ff0200720c */ /* 0x000fc40003f06270 */
[----:B------:R-:W-:-:S04]  /*dac0*/  ISETP.NE.AND P1, PT, R8, RZ, PT ;  /* 0x000000ff0800720c */ /* 0x000fc80003f25270 */
[----:B------:R-:W-:Y:S01]  /*dad0*/  @P2 IADD3 R0, R0, 0x1, RZ ;  /* 0x0000000100002810 */ /* 0x000fe20007ffe0ff */
[----:B-1----:R-:W-:-:S06]  /*dae0*/  IMAD.MOV R2, RZ, RZ, -R3 ;  /* 0x000000ffff027224 */ /* 0x002fcc00078e0a03 */
[----:B------:R-:W-:Y:S02]  /*daf0*/  @!P0 IMAD.MOV R0, RZ, RZ, -R0 ;  /* 0x000000ffff008224 */ /* 0x000fe400078e0a00 */
[----:B------:R-:W-:Y:S01]  /*db00*/  IMAD.MOV.U32 R4, RZ, RZ, R2 ;  /* 0x000000ffff047224 */ /* 0x000fe200078e0002 */
[----:B------:R-:W-:Y:S02]  /*db10*/  IABS R2, R7 ;  /* 0x0000000700027213 */ /* 0x000fe40000000000 */
[----:B------:R-:W-:Y:S01]  /*db20*/  @!P1 LOP3.LUT R0, RZ, R8, RZ, 0x33, !PT ;  /* 0x00000008ff009212 */ /* 0x000fe200078e33ff */
[----:B------:R-:W-:Y:S01]  /*db30*/  IMAD R4, R4, R6, RZ ;  /* 0x0000000604047224 */ /* 0x000fe200078e02ff */
[----:B------:R-:W-:Y:S01]  /*db40*/  IADD3 R5, RZ, -R2, RZ ;  /* 0x80000002ff057210 */ /* 0x000fe20007ffe0ff */
[----:B------:R-:W-:Y:S01]  /*db50*/  IMAD.MOV.U32 R2, RZ, RZ, RZ ;  /* 0x000000ffff027224 */ /* 0x000fe200078e00ff */
[----:B------:R-:W-:-:S03]  /*db60*/  IABS R9, R0 ;  /* 0x0000000000097213 */ /* 0x000fc60000000000 */
[----:B------:R-:W-:Y:S01]  /*db70*/  IMAD.HI.U32 R2, R3, R4, R2 ;  /* 0x0000000403027227 */ /* 0x000fe200078e0002 */
[----:B------:R-:W-:-:S03]  /*db80*/  MOV R4, R5 ;  /* 0x0000000500047202 */ /* 0x000fc60000000f00 */
[----:B------:R-:W-:-:S04]  /*db90*/  IMAD.MOV.U32 R3, RZ, RZ, R9 ;  /* 0x000000ffff037224 */ /* 0x000fc800078e0009 */
[----:B------:R-:W-:-:S04]  /*dba0*/  IMAD.HI.U32 R2, R2, R3, RZ ;  /* 0x0000000302027227 */ /* 0x000fc800078e00ff */
[----:B------:R-:W-:-:S05]  /*dbb0*/  IMAD R3, R2, R4, R3 ;  /* 0x0000000402037224 */ /* 0x000fca00078e0203 */
[----:B------:R-:W-:-:S13]  /*dbc0*/  ISETP.GT.U32.AND P1, PT, R6, R3, PT ;  /* 0x000000030600720c */ /* 0x000fda0003f24070 */
[----:B------:R-:W-:-:S05]  /*dbd0*/  @!P1 IMAD.IADD R3, R3, 0x1, -R6 ;  /* 0x0000000103039824 */ /* 0x000fca00078e0a06 */
[----:B------:R-:W-:Y:S02]  /*dbe0*/  ISETP.GE.U32.AND P2, PT, R3, R6, PT ;  /* 0x000000060300720c */ /* 0x000fe40003f46070 */
[----:B------:R-:W-:Y:S02]  /*dbf0*/  LOP3.LUT R3, R0, R7, RZ, 0x3c, !PT ;  /* 0x0000000700037212 */ /* 0x000fe400078e3cff */
[----:B------:R-:W-:Y:S02]  /*dc00*/  @!P1 IADD3 R2, R2, 0x1, RZ ;  /* 0x0000000102029810 */ /* 0x000fe40007ffe0ff */
[----:B------:R-:W-:Y:S02]  /*dc10*/  ISETP.GE.AND P0, PT, R3, RZ, PT ;  /* 0x000000ff0300720c */ /* 0x000fe40003f06270 */
[----:B------:R-:W-:-:S05]  /*dc20*/  ISETP.NE.AND P1, PT, R7, RZ, PT ;  /* 0x000000ff0700720c */ /* 0x000fca0003f25270 */
[----:B------:R-:W-:-:S06]  /*dc30*/  @P2 IADD3 R2, R2, 0x1, RZ ;  /* 0x0000000102022810 */ /* 0x000fcc0007ffe0ff */
[----:B------:R-:W-:Y:S02]  /*dc40*/  @!P0 IMAD.MOV R2, RZ, RZ, -R2 ;  /* 0x000000ffff028224 */ /* 0x000fe400078e0a02 */
[----:B------:R-:W-:-:S04]  /*dc50*/  @!P1 LOP3.LUT R2, RZ, R7, RZ, 0x33, !PT ;  /* 0x00000007ff029212 */ /* 0x000fc800078e33ff */
[----:B------:R-:W-:Y:S01]  /*dc60*/  IADD3 R3, -R2, RZ, RZ ;  /* 0x000000ff02037210 */ /* 0x000fe20007ffe1ff */
[----:B------:R-:W-:Y:S02]  /*dc70*/  IMAD R4, R0, R8, RZ ;  /* 0x0000000800047224 */ /* 0x000fe400078e02ff */
[C---:B------:R-:W-:Y:S02]  /*dc80*/  IMAD R2, R7.reuse, 0x1000000, R2 ;  /* 0x0100000007027824 */ /* 0x040fe400078e0202 */
[----:B------:R-:W-:Y:S01]  /*dc90*/  IMAD R0, R7, R3, R0 ;  /* 0x0000000307007224 */ /* 0x000fe200078e0200 */
[----:B------:R-:W-:-:S03]  /*dca0*/  IADD3 R3, R10, -R4, RZ ;  /* 0x800000040a037210 */ /* 0x000fc60007ffe0ff */
[----:B------:R-:W-:-:S05]  /*dcb0*/  IMAD R0, R0, 0x10000, R2 ;  /* 0x0001000000007824 */ /* 0x000fca00078e0202 */
[----:B------:R1:W-:Y:S01]  /*dcc0*/  STL [R1+0x8], R0 ;  /* 0x0000080001007387 */ /* 0x0003e20000100800 */
[----:B---3--:R-:W-:-:S05]  /*dcd0*/  IMAD.IADD R14, R11, 0x1, R14 ;  /* 0x000000010b0e7824 */ /* 0x008fca00078e020e */
[----:B------:R1:W-:Y:S04]  /*dce0*/  STL [R1+0xc], R14 ;  /* 0x00000c0e01007387 */ /* 0x0003e80000100800 */
[----:B------:R1:W-:Y:S01]  /*dcf0*/  STL [R1+0x4], R3 ;  /* 0x0000040301007387 */ /* 0x0003e20000100800 */
[----:B------:R-:W-:Y:S05]  /*dd00*/  BRA `(.L_x_141) ;  /* 0x0000005000007947 */ /* 0x000fea0003800000 */
.L_x_132:
[----:B------:R-:W-:Y:S01]  /*dd10*/  MOV R0, c[0x0][0x53c] ;  /* 0x00014f0000007a02 */ /* 0x000fe20000000f00 */
[----:B------:R2:W-:Y:S04]  /*dd20*/  STL [R1], R9 ;  /* 0x0000000901007387 */ /* 0x0005e80000100800 */
[----:B------:R2:W-:Y:S04]  /*dd30*/  STL [R1+0x4], RZ ;  /* 0x000004ff01007387 */ /* 0x0005e80000100800 */
[----:B------:R2:W-:Y:S04]  /*dd40*/  STL [R1+0x8], RZ ;  /* 0x000008ff01007387 */ /* 0x0005e80000100800 */
[----:B------:R2:W-:Y:S02]  /*dd50*/  STL [R1+0xc], R0 ;  /* 0x00000c0001007387 */ /* 0x0005e40000100800 */
.L_x_141:
[----:B------:R-:W-:Y:S05]  /*dd60*/  BSYNC B1 ;  /* 0x0000000000017941 */ /* 0x000fea0003800000 */
.L_x_130:
[----:B-1----:R-:W3:Y:S04]  /*dd70*/  LDL R4, [R1] ;  /* 0x0000000001047983 */ /* 0x002ee80000100800 */
[----:B------:R-:W3:Y:S04]  /*dd80*/  LDL R5, [R1+0x4] ;  /* 0x0000040001057983 */ /* 0x000ee80000100800 */
[----:B------:R-:W3:Y:S04]  /*dd90*/  LDL R6, [R1+0x8] ;  /* 0x0000080001067983 */ /* 0x000ee80000100800 */
[----:B------:R-:W3:Y:S01]  /*dda0*/  LDL R7, [R1+0xc] ;  /* 0x00000c0001077983 */ /* 0x000ee20000100800 */
[----:B------:R-:W-:Y:S03]  /*ddb0*/  WARPSYNC 0xffffffff ;  /* 0xffffffff00007948 */ /* 0x000fe60003800000 */
[----:B------:R-:W-:Y:S01]  /*ddc0*/  BAR.SYNC.DEFER_BLOCKING 0x4, 0x80 ;  /* 0x0102000000007b1d */ /* 0x000fe20000010000 */
[----:B------:R-:W-:-:S13]  /*ddd0*/  ISETP.NE.AND P0, PT, R13, RZ, PT ;  /* 0x000000ff0d00720c */ /* 0x000fda0003f05270 */
[----:B---3--:R1:W-:Y:S04]  /*dde0*/  @!P0 STS.128 [0xc080], R4 ;  /* 0x00c08004ff008388 */ /* 0x0083e80000000c00 */
[----:B------:R-:W-:Y:S06]  /*ddf0*/  BAR.ARV 0x5, 0x80 ;  /* 0x0142000000007b1d */ /* 0x000fec0000002000 */
.L_x_125:
[----:B--2---:R-:W2:Y:S02]  /*de00*/  LDL R0, [R1+0xc] ;  /* 0x00000c0001007983 */ /* 0x004ea40000100800 */
[----:B--2---:R-:W-:-:S13]  /*de10*/  ISETP.GE.AND P0, PT, R0, c[0x0][0x53c], PT ;  /* 0x00014f0000007a0c */ /* 0x004fda0003f06270 */
[----:B-1----:R-:W-:Y:S01]  /*de20*/  @P0 CALL.REL.NOINC `(.L_x_142) ;  /* 0x0000001000000944 */ /* 0x002fe20003c00000 */
[----:B------:R-:W-:Y:S05]  /*de30*/  BRA `(.L_x_143) ;  /* 0xffff398000007947 */ /* 0x000fea000383ffff */
.L_x_142:
[----:B------:R-:W-:Y:S05]  /*de40*/  EXIT ;  /* 0x000000000000794d */ /* 0x000fea0003800000 */
.L_x_26:
[----:B------:R-:W-:Y:S01]  /*de50*/  IMAD.MOV.U32 R0, RZ, RZ, R5 ;  /* 0x000000ffff007224 */ /* 0x000fe200078e0005 */
[----:B------:R-:W-:Y:S02]  /*de60*/  MOV R2, 0x1 ;  /* 0x0000000100027802 */ /* 0x000fe40000000f00 */
[----:B------:R-:W-:Y:S02]  /*de70*/  MOV R3, 0xde90 ;  /* 0x0000de9000037802 */ /* 0x000fe40000000f00 */
[----:B------:R-:W-:Y:S05]  /*de80*/  CALL.REL.NOINC `($__internal_2_$__cuda_sm70_shflsync_up_p) ;  /* 0x0000249000007944 */ /* 0x000fea0003c00000 */
[----:B------:R-:W-:Y:S01]  /*de90*/  MOV R0, R4 ;  /* 0x0000000400007202 */ /* 0x000fe20000000f00 */
[----:B------:R-:W-:Y:S05]  /*dea0*/  BRA `(.L_x_144) ;  /* 0xffff25c000007947 */ /* 0x000fea000383ffff */
.L_x_27:
[----:B------:R-:W-:Y:S01]  /*deb0*/  IMAD.MOV.U32 R0, RZ, RZ, R5 ;  /* 0x000000ffff007224 */ /* 0x000fe200078e0005 */
[----:B------:R-:W-:Y:S02]  /*dec0*/  MOV R2, 0x2 ;  /* 0x0000000200027802 */ /* 0x000fe40000000f00 */
[----:B------:R-:W-:Y:S02]  /*ded0*/  MOV R3, 0xdef0 ;  /* 0x0000def000037802 */ /* 0x000fe40000000f00 */
[----:B------:R-:W-:Y:S05]  /*dee0*/  CALL.REL.NOINC `($__internal_2_$__cuda_sm70_shflsync_up_p) ;  /* 0x0000243000007944 */ /* 0x000fea0003c00000 */
[----:B------:R-:W-:Y:S01]  /*def0*/  SEL R0, R4, RZ, P4 ;  /* 0x000000ff04007207 */ /* 0x000fe20002000000 */
[----:B------:R-:W-:Y:S01]  /*df00*/  IMAD.MOV.U32 R2, RZ, RZ, 0x4 ;  /* 0x00000004ff027424 */ /* 0x000fe200078e00ff */
[----:B------:R-:W-:-:S03]  /*df10*/  MOV R3, 0xdf40 ;  /* 0x0000df4000037802 */ /* 0x000fc60000000f00 */
[----:B------:R-:W-:Y:S02]  /*df20*/  IMAD.IADD R0, R5, 0x1, R0 ;  /* 0x0000000105007824 */ /* 0x000fe400078e0200 */
        /* <DEDUP_REMOVED lines=13> */
[----:B------:R-:W-:Y:S02]  /*e000*/  MOV R3, 0x1f ;  /* 0x0000001f00037802 */ /* 0x000fe40000000f00 */
[----:B------:R-:W-:Y:S01]  /*e010*/  MOV R2, 0xe050 ;  /* 0x0000e05000027802 */ /* 0x000fe20000000f00 */
[----:B------:R-:W-:-:S04]  /*e020*/  IMAD.IADD R4, R0, 0x1, R4 ;  /* 0x0000000100047824 */ /* 0x000fc800078e0204 */
[----:B------:R-:W-:Y:S02]  /*e030*/  IMAD.MOV.U32 R30, RZ, RZ, R4 ;  /* 0x000000ffff1e7224 */ /* 0x000fe400078e0004 */
[----:B------:R-:W-:Y:S05]  /*e040*/  CALL.REL.NOINC `($__internal_1_$__cuda_sm70_shflsync_idx_p) ;  /* 0x0000228000007944 */ /* 0x000fea0003c00000 */
[----:B------:R-:W-:Y:S01]  /*e050*/  MOV R0, R29 ;  /* 0x0000001d00007202 */ /* 0x000fe20000000f00 */
[----:B------:R-:W-:Y:S05]  /*e060*/  BRA `(.L_x_145) ;  /* 0xffff250000007947 */ /* 0x000fea000383ffff */
.L_x_29:
[----:B------:R-:W-:Y:S02]  /*e070*/  SEL R0, RZ, 0x1, P0 ;  /* 0x00000001ff007807 */ /* 0x000fe40000000000 */
[----:B------:R-:W-:Y:S02]  /*e080*/  MOV R2, 0xe0a0 ;  /* 0x0000e0a000027802 */ /* 0x000fe40000000f00 */
[----:B------:R-:W-:Y:S05]  /*e090*/  CALL.REL.NOINC `($__internal_3_$__cuda_sm70_votesync_ballot) ;  /* 0x000022f000007944 */ /* 0x000fea0003c00000 */
[----:B------:R-:W-:Y:S05]  /*e0a0*/  BRA `(.L_x_146) ;  /* 0xffff255000007947 */ /* 0x000fea000383ffff */
.L_x_30:
[----:B------:R-:W-:Y:S01]  /*e0b0*/  IMAD.MOV.U32 R30, RZ, RZ, R8 ;  /* 0x000000ffff1e7224 */ /* 0x000fe200078e0008 */
[----:B--2---:R-:W-:Y:S01]  /*e0c0*/  MOV R29, R13 ;  /* 0x0000000d001d7202 */ /* 0x004fe20000000f00 */
[----:B------:R-:W-:Y:S01]  /*e0d0*/  IMAD.MOV.U32 R3, RZ, RZ, 0x1f ;  /* 0x0000001fff037424 */ /* 0x000fe200078e00ff */
[----:B------:R-:W-:Y:S02]  /*e0e0*/  MOV R2, 0xe100 ;  /* 0x0000e10000027802 */ /* 0x000fe40000000f00 */
[----:B-1----:R-:W-:Y:S05]  /*e0f0*/  CALL.REL.NOINC `($__internal_1_$__cuda_sm70_shflsync_idx_p) ;  /* 0x000021d000007944 */ /* 0x002fea0003c00000 */
[----:B------:R-:W-:Y:S01]  /*e100*/  IMAD.MOV.U32 R11, RZ, RZ, R29 ;  /* 0x000000ffff0b7224 */ /* 0x000fe200078e001d */
[----:B------:R-:W-:Y:S01]  /*e110*/  MOV R30, R7 ;  /* 0x00000007001e7202 */ /* 0x000fe20000000f00 */
[----:B------:R-:W-:Y:S01]  /*e120*/  IMAD.MOV.U32 R6, RZ, RZ, RZ ;  /* 0x000000ffff067224 */ /* 0x000fe200078e00ff */
[----:B------:R-:W-:Y:S01]  /*e130*/  MOV R29, R13 ;  /* 0x0000000d001d7202 */ /* 0x000fe20000000f00 */
[----:B------:R-:W-:Y:S01]  /*e140*/  IMAD.MOV.U32 R3, RZ, RZ, 0x1f ;  /* 0x0000001fff037424 */ /* 0x000fe200078e00ff */
[----:B------:R-:W-:-:S02]  /*e150*/  MOV R2, 0xe170 ;  /* 0x0000e17000027802 */ /* 0x000fc40000000f00 */
[----:B------:R-:W-:Y:S05]  /*e160*/  CALL.REL.NOINC `($__internal_1_$__cuda_sm70_shflsync_idx_p) ;  /* 0x0000216000007944 */ /* 0x000fea0003c00000 */
[----:B------:R-:W-:Y:S01]  /*e170*/  MOV R10, R29 ;  /* 0x0000001d000a7202 */ /* 0x000fe20000000f00 */
[----:B------:R-:W-:Y:S05]  /*e180*/  BRA `(.L_x_147) ;  /* 0xffff24c000007947 */ /* 0x000fea000383ffff */
.L_x_33:
[----:B------:R-:W-:Y:S01]  /*e190*/  IMAD.MOV.U32 R30, RZ, RZ, R4 ;  /* 0x000000ffff1e7224 */ /* 0x000fe200078e0004 */
[----:B------:R-:W-:-:S02]  /*e1a0*/  MOV R3, 0x1f ;  /* 0x0000001f00037802 */ /* 0x000fc40000000f00 */
[----:B------:R-:W-:Y:S02]  /*e1b0*/  MOV R2, 0xe1d0 ;  /* 0x0000e1d000027802 */ /* 0x000fe40000000f00 */
[----:B-1234-:R-:W-:Y:S05]  /*e1c0*/  CALL.REL.NOINC `($__internal_1_$__cuda_sm70_shflsync_idx_p) ;  /* 0x0000210000007944 */ /* 0x01efea0003c00000 */
[----:B------:R-:W-:Y:S01]  /*e1d0*/  MOV R6, R29 ;  /* 0x0000001d00067202 */ /* 0x000fe20000000f00 */
[----:B------:R-:W-:Y:S05]  /*e1e0*/  BRA `(.L_x_32) ;  /* 0xffff24c000007947 */ /* 0x000fea000383ffff */
.L_x_41:
[----:B------:R-:W-:Y:S01]  /*e1f0*/  IMAD.MOV.U32 R30, RZ, RZ, R5 ;  /* 0x000000ffff1e7224 */ /* 0x000fe200078e0005 */
[----:B------:R-:W-:Y:S01]  /*e200*/  MOV R29, RZ ;  /* 0x000000ff001d7202 */ /* 0x000fe20000000f00 */
[----:B------:R-:W-:Y:S01]  /*e210*/  IMAD.MOV.U32 R3, RZ, RZ, 0x1c1f ;  /* 0x00001c1fff037424 */ /* 0x000fe200078e00ff */
[----:B------:R-:W-:Y:S02]  /*e220*/  MOV R2, 0xe240 ;  /* 0x0000e24000027802 */ /* 0x000fe40000000f00 */
[----:B-----5:R-:W-:Y:S05]  /*e230*/  CALL.REL.NOINC `($__internal_1_$__cuda_sm70_shflsync_idx_p) ;  /* 0x0000209000007944 */ /* 0x020fea0003c00000 */
[----:B------:R-:W-:Y:S01]  /*e240*/  MOV R4, R29 ;  /* 0x0000001d00047202 */ /* 0x000fe20000000f00 */
[----:B------:R-:W-:Y:S05]  /*e250*/  BRA `(.L_x_148) ;  /* 0xffff421000007947 */ /* 0x000fea000383ffff */
.L_x_42:
[----:B------:R-:W-:Y:S01]  /*e260*/  IMAD.MOV.U32 R30, RZ, RZ, R12 ;  /* 0x000000ffff1e7224 */ /* 0x000fe200078e000c */
[----:B------:R-:W-:Y:S01]  /*e270*/  MOV R29, RZ ;  /* 0x000000ff001d7202 */ /* 0x000fe20000000f00 */
[----:B------:R-:W-:Y:S01]  /*e280*/  IMAD.MOV.U32 R3, RZ, RZ, 0x1c1f ;  /* 0x00001c1fff037424 */ /* 0x000fe200078e00ff */
[----:B------:R-:W-:Y:S02]  /*e290*/  MOV R2, 0xe2b0 ;  /* 0x0000e2b000027802 */ /* 0x000fe40000000f00 */
[----:B-12--5:R-:W-:Y:S05]  /*e2a0*/  CALL.REL.NOINC `($__internal_1_$__cuda_sm70_shflsync_idx_p) ;  /* 0x0000202000007944 */ /* 0x026fea0003c00000 */
[----:B------:R-:W-:Y:S01]  /*e2b0*/  MOV R0, R29 ;  /* 0x0000001d00007202 */ /* 0x000fe20000000f00 */
[----:B------:R-:W-:Y:S05]  /*e2c0*/  BRA `(.L_x_149) ;  /* 0xffff41c000007947 */ /* 0x000fea000383ffff */
.L_x_45:
[----:B------:R-:W-:Y:S01]  /*e2d0*/  IMAD.MOV.U32 R30, RZ, RZ, R5 ;  /* 0x000000ffff1e7224 */ /* 0x000fe200078e0005 */
[----:B------:R-:W-:Y:S01]  /*e2e0*/  MOV R29, 0x1 ;  /* 0x00000001001d7802 */ /* 0x000fe20000000f00 */
[----:B--2---:R-:W-:Y:S01]  /*e2f0*/  IMAD.MOV.U32 R3, RZ, RZ, 0x1c1f ;  /* 0x00001c1fff037424 */ /* 0x004fe200078e00ff */
[----:B------:R-:W-:-:S02]  /*e300*/  MOV R2, 0xe320 ;  /* 0x0000e32000027802 */ /* 0x000fc40000000f00 */
[----:B-1--45:R-:W-:Y:S05]  /*e310*/  CALL.REL.NOINC `($__internal_1_$__cuda_sm70_shflsync_idx_p) ;  /* 0x00001fb000007944 */ /* 0x032fea0003c00000 */
[----:B------:R-:W-:Y:S01]  /*e320*/  IMAD.MOV.U32 R4, RZ, RZ, R29 ;  /* 0x000000ffff047224 */ /* 0x000fe200078e001d */
[----:B------:R-:W-:Y:S01]  /*e330*/  MOV R29, 0x1 ;  /* 0x00000001001d7802 */ /* 0x000fe20000000f00 */
[----:B------:R-:W-:Y:S01]  /*e340*/  IMAD.MOV.U32 R30, RZ, RZ, R12 ;  /* 0x000000ffff1e7224 */ /* 0x000fe200078e000c */
[----:B------:R-:W-:-:S02]  /*e350*/  MOV R3, 0x1c1f ;  /* 0x00001c1f00037802 */ /* 0x000fc40000000f00 */
[----:B------:R-:W-:Y:S02]  /*e360*/  MOV R2, 0xe380 ;  /* 0x0000e38000027802 */ /* 0x000fe40000000f00 */
[----:B------:R-:W-:Y:S05]  /*e370*/  CALL.REL.NOINC `($__internal_1_$__cuda_sm70_shflsync_idx_p) ;  /* 0x00001f5000007944 */ /* 0x000fea0003c00000 */
[----:B------:R-:W-:Y:S01]  /*e380*/  MOV R0, R29 ;  /* 0x0000001d00007202 */ /* 0x000fe20000000f00 */
[----:B------:R-:W-:Y:S05]  /*e390*/  BRA `(.L_x_150) ;  /* 0xffff42a000007947 */ /* 0x000fea000383ffff */
.L_x_48:
[----:B------:R-:W-:Y:S01]  /*e3a0*/  IMAD.MOV.U32 R30, RZ, RZ, R5 ;  /* 0x000000ffff1e7224 */ /* 0x000fe200078e0005 */
[----:B------:R-:W-:Y:S01]  /*e3b0*/  MOV R29, 0x2 ;  /* 0x00000002001d7802 */ /* 0x000fe20000000f00 */
[----:B--2---:R-:W-:Y:S01]  /*e3c0*/  IMAD.MOV.U32 R3, RZ, RZ, 0x1c1f ;  /* 0x00001c1fff037424 */ /* 0x004fe200078e00ff */
[----:B------:R-:W-:Y:S02]  /*e3d0*/  MOV R2, 0xe3f0 ;  /* 0x0000e3f000027802 */ /* 0x000fe40000000f00 */
[----:B-1-345:R-:W-:Y:S05]  /*e3e0*/  CALL.REL.NOINC `($__internal_1_$__cuda_sm70_shflsync_idx_p) ;  /* 0x00001ee000007944 */ /* 0x03afea0003c00000 */
[----:B------:R-:W-:Y:S01]  /*e3f0*/  MOV R4, R29 ;  /* 0x0000001d00047202 */ /* 0x000fe20000000f00 */
[----:B------:R-:W-:Y:S05]  /*e400*/  BRA `(.L_x_151) ;  /* 0xffff43b000007947 */ /* 0x000fea000383ffff */
.L_x_49:
[----:B------:R-:W-:Y:S01]  /*e410*/  IMAD.MOV.U32 R30, RZ, RZ, R12 ;  /* 0x000000ffff1e7224 */ /* 0x000fe200078e000c */
[----:B------:R-:W-:Y:S01]  /*e420*/  MOV R29, 0x2 ;  /* 0x00000002001d7802 */ /* 0x000fe20000000f00 */
[----:B--2---:R-:W-:Y:S01]  /*e430*/  IMAD.MOV.U32 R3, RZ, RZ, 0x1c1f ;  /* 0x00001c1fff037424 */ /* 0x004fe200078e00ff */
[----:B------:R-:W-:Y:S02]  /*e440*/  MOV R2, 0xe460 ;  /* 0x0000e46000027802 */ /* 0x000fe40000000f00 */
[----:B-1-345:R-:W-:Y:S05]  /*e450*/  CALL.REL.NOINC `($__internal_1_$__cuda_sm70_shflsync_idx_p) ;  /* 0x00001e7000007944 */ /* 0x03afea0003c00000 */
[----:B------:R-:W-:Y:S01]  /*e460*/  MOV R0, R29 ;  /* 0x0000001d00007202 */ /* 0x000fe20000000f00 */
[----:B------:R-:W-:Y:S05]  /*e470*/  BRA `(.L_x_152) ;  /* 0xffff436000007947 */ /* 0x000fea000383ffff */
.L_x_52:
[----:B------:R-:W-:Y:S01]  /*e480*/  IMAD.MOV.U32 R30, RZ, RZ, R5 ;  /* 0x000000ffff1e7224 */ /* 0x000fe200078e0005 */
[----:B------:R-:W-:Y:S01]  /*e490*/  MOV R29, 0x3 ;  /* 0x00000003001d7802 */ /* 0x000fe20000000f00 */
[----:B-1----:R-:W-:Y:S01]  /*e4a0*/  IMAD.MOV.U32 R3, RZ, RZ, 0x1c1f ;  /* 0x00001c1fff037424 */ /* 0x002fe200078e00ff */
[----:B------:R-:W-:-:S02]  /*e4b0*/  MOV R2, 0xe4d0 ;  /* 0x0000e4d000027802 */ /* 0x000fc40000000f00 */
[----:B--2345:R-:W-:Y:S05]  /*e4c0*/  CALL.REL.NOINC `($__internal_1_$__cuda_sm70_shflsync_idx_p) ;  /* 0x00001e0000007944 */ /* 0x03cfea0003c00000 */
        /* <DEDUP_REMOVED lines=8> */
.L_x_55:
[----:B------:R-:W-:Y:S01]  /*e550*/  IMAD.MOV.U32 R30, RZ, RZ, R16 ;  /* 0x000000ffff1e7224 */ /* 0x000fe200078e0010 */
[----:B------:R-:W-:Y:S01]  /*e560*/  MOV R29, 0x1 ;  /* 0x00000001001d7802 */ /* 0x000fe20000000f00 */
[----:B--2---:R-:W-:Y:S01]  /*e570*/  IMAD.MOV.U32 R3, RZ, RZ, 0x1c1f ;  /* 0x00001c1fff037424 */ /* 0x004fe200078e00ff */
[----:B------:R-:W-:Y:S02]  /*e580*/  MOV R2, 0xe5a0 ;  /* 0x0000e5a000027802 */ /* 0x000fe40000000f00 */
[----:B------:R-:W-:Y:S05]  /*e590*/  CALL.REL.NOINC `($__internal_1_$__cuda_sm70_shflsync_idx_p) ;  /* 0x00001d3000007944 */ /* 0x000fea0003c00000 */
[----:B------:R-:W-:Y:S01]  /*e5a0*/  IMAD.MOV.U32 R12, RZ, RZ, R29 ;  /* 0x000000ffff0c7224 */ /* 0x000fe200078e001d */
[----:B------:R-:W-:Y:S01]  /*e5b0*/  MOV R29, 0x1 ;  /* 0x00000001001d7802 */ /* 0x000fe20000000f00 */
[----:B------:R-:W-:Y:S01]  /*e5c0*/  IMAD.MOV.U32 R30, RZ, RZ, R17 ;  /* 0x000000ffff1e7224 */ /* 0x000fe200078e0011 */
[----:B------:R-:W-:Y:S02]  /*e5d0*/  MOV R3, 0x1c1f ;  /* 0x00001c1f00037802 */ /* 0x000fe40000000f00 */
[----:B------:R-:W-:Y:S02]  /*e5e0*/  MOV R2, 0xe600 ;  /* 0x0000e60000027802 */ /* 0x000fe40000000f00 */
[----:B------:R-:W-:Y:S05]  /*e5f0*/  CALL.REL.NOINC `($__internal_1_$__cuda_sm70_shflsync_idx_p) ;  /* 0x00001cd000007944 */ /* 0x000fea0003c00000 */
[----:B------:R-:W-:Y:S01]  /*e600*/  MOV R2, R29 ;  /* 0x0000001d00027202 */ /* 0x000fe20000000f00 */
[----:B------:R-:W-:Y:S05]  /*e610*/  BRA `(.L_x_154) ;  /* 0xffff4c9000007947 */ /* 0x000fea000383ffff */
.L_x_58:
[----:B------:R-:W-:Y:S01]  /*e620*/  IMAD.MOV.U32 R30, RZ, RZ, R5 ;  /* 0x000000ffff1e7224 */ /* 0x000fe200078e0005 */
[----:B------:R-:W-:Y:S01]  /*e630*/  MOV R29, RZ ;  /* 0x000000ff001d7202 */ /* 0x000fe20000000f00 */
[----:B------:R-:W-:Y:S01]  /*e640*/  IMAD.MOV.U32 R3, RZ, RZ, 0x1c1f ;  /* 0x00001c1fff037424 */ /* 0x000fe200078e00ff */
[----:B------:R-:W-:-:S02]  /*e650*/  MOV R2, 0xe670 ;  /* 0x0000e67000027802 */ /* 0x000fc40000000f00 */
[----:B------:R-:W-:Y:S05]  /*e660*/  CALL.REL.NOINC `($__internal_1_$__cuda_sm70_shflsync_idx_p) ;  /* 0x00001c6000007944 */ /* 0x000fea0003c00000 */
[----:B------:R-:W-:Y:S01]  /*e670*/  MOV R4, R29 ;  /* 0x0000001d00047202 */ /* 0x000fe20000000f00 */
[----:B------:R-:W-:Y:S05]  /*e680*/  BRA `(.L_x_155) ;  /* 0xffff5bb000007947 */ /* 0x000fea000383ffff */
.L_x_59:
[----:B------:R-:W-:Y:S01]  /*e690*/  IMAD.MOV.U32 R30, RZ, RZ, R10 ;  /* 0x000000ffff1e7224 */ /* 0x000fe200078e000a */
[----:B------:R-:W-:Y:S01]  /*e6a0*/  MOV R29, RZ ;  /* 0x000000ff001d7202 */ /* 0x000fe20000000f00 */
[----:B------:R-:W-:Y:S01]  /*e6b0*/  IMAD.MOV.U32 R3, RZ, RZ, 0x1c1f ;  /* 0x00001c1fff037424 */ /* 0x000fe200078e00ff */
[----:B------:R-:W-:-:S02]  /*e6c0*/  MOV R2, 0xe6e0 ;  /* 0x0000e6e000027802 */ /* 0x000fc40000000f00 */
[----:B-12---:R-:W-:Y:S05]  /*e6d0*/  CALL.REL.NOINC `($__internal_1_$__cuda_sm70_shflsync_idx_p) ;  /* 0x00001bf000007944 */ /* 0x006fea0003c00000 */
[----:B------:R-:W-:Y:S01]  /*e6e0*/  MOV R0, R29 ;  /* 0x0000001d00007202 */ /* 0x000fe20000000f00 */
[----:B------:R-:W-:Y:S05]  /*e6f0*/  BRA `(.L_x_156) ;  /* 0xffff5b6000007947 */ /* 0x000fea000383ffff */
.L_x_62:
[----:B------:R-:W-:Y:S01]  /*e700*/  IMAD.MOV.U32 R30, RZ, RZ, R5 ;  /* 0x000000ffff1e7224 */ /* 0x000fe200078e0005 */
[----:B------:R-:W-:Y:S01]  /*e710*/  MOV R29, 0x1 ;  /* 0x00000001001d7802 */ /* 0x000fe20000000f00 */
[----:B--2---:R-:W-:Y:S01]  /*e720*/  IMAD.MOV.U32 R3, RZ, RZ, 0x1c1f ;  /* 0x00001c1fff037424 */ /* 0x004fe200078e00ff */
[----:B------:R-:W-:-:S03]  /*e730*/  MOV R2, 0xe750 ;  /* 0x0000e75000027802 */ /* 0x000fc60000000f00 */
[----:B-1-34-:R-:W-:Y:S05]  /*e740*/  CALL.REL.NOINC `($__internal_1_$__cuda_sm70_shflsync_idx_p) ;  /* 0x00001b8000007944 */ /* 0x01afea0003c00000 */
        /* <DEDUP_REMOVED lines=8> */
.L_x_63:
[----:B------:R-:W-:Y:S01]  /*e7d0*/  IMAD.MOV.U32 R4, RZ, RZ, R0 ;  /* 0x000000ffff047224 */ /* 0x000fe200078e0000 */
[----:B------:R-:W-:Y:S02]  /*e7e0*/  MOV R3, 0x2 ;  /* 0x0000000200037802 */ /* 0x000fe40000000f00 */
[----:B------:R-:W-:Y:S02]  /*e7f0*/  MOV R2, 0xe810 ;  /* 0x0000e81000027802 */ /* 0x000fe40000000f00 */
[----:B------:R-:W-:Y:S05]  /*e800*/  CALL.REL.NOINC `($__internal_0_$__cuda_sm70_shflsync_bfly_p) ;  /* 0x00001a6000007944 */ /* 0x000fea0003c00000 */
[----:B------:R-:W-:Y:S01]  /*e810*/  MOV R2, R9 ;  /* 0x0000000900027202 */ /* 0x000fe20000000f00 */
[----:B------:R-:W-:Y:S05]  /*e820*/  BRA `(.L_x_158) ;  /* 0xffff637000007947 */ /* 0x000fea000383ffff */
.L_x_64:
[----:B------:R-:W-:Y:S02]  /*e830*/  MOV R3, 0x1 ;  /* 0x0000000100037802 */ /* 0x000fe40000000f00 */
[----:B------:R-:W-:Y:S02]  /*e840*/  MOV R2, 0xe860 ;  /* 0x0000e86000027802 */ /* 0x000fe40000000f00 */
[----:B-1----:R-:W-:Y:S05]  /*e850*/  CALL.REL.NOINC `($__internal_0_$__cuda_sm70_shflsync_bfly_p) ;  /* 0x00001a1000007944 */ /* 0x002fea0003c00000 */
[----:B------:R-:W-:Y:S01]  /*e860*/  FMNMX.FTZ R104, R4, R9, !PT ;  /* 0x0000000904687209 */ /* 0x000fe20007810000 */
[----:B------:R-:W-:Y:S01]  /*e870*/  IMAD.MOV.U32 R4, RZ, RZ, R5 ;  /* 0x000000ffff047224 */ /* 0x000fe200078e0005 */
[----:B------:R-:W-:Y:S01]  /*e880*/  MOV R2, 0xe8b0 ;  /* 0x0000e8b000027802 */ /* 0x000fe20000000f00 */
[----:B------:R-:W-:-:S02]  /*e890*/  IMAD.MOV.U32 R3, RZ, RZ, 0x2 ;  /* 0x00000002ff037424 */ /* 0x000fc400078e00ff */
[----:B------:R-:W-:Y:S05]  /*e8a0*/  CALL.REL.NOINC `($__internal_0_$__cuda_sm70_shflsync_bfly_p) ;  /* 0x000019c000007944 */ /* 0x000fea0003c00000 */
[----:B------:R-:W-:Y:S01]  /*e8b0*/  FMNMX.FTZ R5, R5, R9, !PT ;  /* 0x0000000905057209 */ /* 0x000fe20007810000 */
[----:B------:R-:W-:Y:S01]  /*e8c0*/  IMAD.MOV.U32 R3, RZ, RZ, 0x1 ;  /* 0x00000001ff037424 */ /* 0x000fe200078e00ff */
[----:B------:R-:W-:-:S03]  /*e8d0*/  MOV R2, 0xe900 ;  /* 0x0000e90000027802 */ /* 0x000fc60000000f00 */
[----:B------:R-:W-:Y:S02]  /*e8e0*/  IMAD.MOV.U32 R4, RZ, RZ, R5 ;  /* 0x000000ffff047224 */ /* 0x000fe400078e0005 */
[----:B------:R-:W-:Y:S05]  /*e8f0*/  CALL.REL.NOINC `($__internal_0_$__cuda_sm70_shflsync_bfly_p) ;  /* 0x0000197000007944 */ /* 0x000fea0003c00000 */
[----:B------:R-:W-:Y:S01]  /*e900*/  FMNMX.FTZ R103, R5, R9, !PT ;  /* 0x0000000905677209 */ /* 0x000fe20007810000 */
[----:B------:R-:W-:Y:S01]  /*e910*/  IMAD.MOV.U32 R4, RZ, RZ, R6 ;  /* 0x000000ffff047224 */ /* 0x000fe200078e0006 */
[----:B------:R-:W-:Y:S01]  /*e920*/  MOV R2, 0xe950 ;  /* 0x0000e95000027802 */ /* 0x000fe20000000f00 */
[----:B------:R-:W-:Y:S02]  /*e930*/  IMAD.MOV.U32 R3, RZ, RZ, 0x2 ;  /* 0x00000002ff037424 */ /* 0x000fe400078e00ff */
        /* <DEDUP_REMOVED lines=16> */
[----:B------:R-:W-:Y:S05]  /*ea40*/  BRA `(.L_x_159) ;  /* 0xffff624000007947 */ /* 0x000fea000383ffff */
.L_x_66:
[----:B------:R-:W-:Y:S01]  /*ea50*/  MOV R29, RZ ;  /* 0x000000ff001d7202 */ /* 0x000fe20000000f00 */
[----:B------:R-:W-:Y:S01]  /*ea60*/  IMAD.MOV.U32 R30, RZ, RZ, R10 ;  /* 0x000000ffff1e7224 */ /* 0x000fe200078e000a */
[----:B------:R-:W-:Y:S01]  /*ea70*/  MOV R2, 0xeaa0 ;  /* 0x0000eaa000027802 */ /* 0x000fe20000000f00 */
[----:B------:R-:W-:Y:S02]  /*ea80*/  IMAD.MOV.U32 R3, RZ, RZ, 0x1c1f ;  /* 0x00001c1fff037424 */ /* 0x000fe400078e00ff */
[----:B-1234-:R-:W-:Y:S05]  /*ea90*/  CALL.REL.NOINC `($__internal_1_$__cuda_sm70_shflsync_idx_p) ;  /* 0x0000183000007944 */ /* 0x01efea0003c00000 */
[----:B------:R-:W-:Y:S01]  /*eaa0*/  MOV R2, R29 ;  /* 0x0000001d00027202 */ /* 0x000fe20000000f00 */
[----:B------:R-:W-:-:S05]  /*eab0*/  BRA `(.L_x_160) ;  /* 0xffff74e000007947 */ /* 0x000fca000383ffff */
.L_x_69:
[----:B------:R-:W-:Y:S01]  /*eac0*/  MOV R29, 0x1 ;  /* 0x00000001001d7802 */ /* 0x000fe20000000f00 */
[----:B------:R-:W-:Y:S01]  /*ead0*/  IMAD.MOV.U32 R30, RZ, RZ, R10 ;  /* 0x000000ffff1e7224 */ /* 0x000fe200078e000a */
[----:B------:R-:W-:Y:S01]  /*eae0*/  MOV R2, 0xeb10 ;  /* 0x0000eb1000027802 */ /* 0x000fe20000000f00 */
[----:B------:R-:W-:Y:S02]  /*eaf0*/  IMAD.MOV.U32 R3, RZ, RZ, 0x1c1f ;  /* 0x00001c1fff037424 */ /* 0x000fe400078e00ff */
[----:B-12-4-:R-:W-:Y:S05]  /*eb00*/  CALL.REL.NOINC `($__internal_1_$__cuda_sm70_shflsync_idx_p) ;  /* 0x000017c000007944 */ /* 0x016fea0003c00000 */
[----:B------:R-:W-:Y:S01]  /*eb10*/  MOV R3, 0x1c1f ;  /* 0x00001c1f00037802 */ /* 0x000fe20000000f00 */
[----:B------:R-:W-:Y:S01]  /*eb20*/  IMAD.MOV.U32 R4, RZ, RZ, R29 ;  /* 0x000000ffff047224 */ /* 0x000fe200078e001d */
[----:B------:R-:W-:Y:S01]  /*eb30*/  MOV R29, 0x1 ;  /* 0x00000001001d7802 */ /* 0x000fe20000000f00 */
[----:B------:R-:W-:Y:S01]  /*eb40*/  IMAD.MOV.U32 R30, RZ, RZ, R11 ;  /* 0x000000ffff1e7224 */ /* 0x000fe200078e000b */
[----:B------:R-:W-:Y:S02]  /*eb50*/  MOV R2, 0xeb70 ;  /* 0x0000eb7000027802 */ /* 0x000fe40000000f00 */
[----:B------:R-:W-:Y:S05]  /*eb60*/  CALL.REL.NOINC `($__internal_1_$__cuda_sm70_shflsync_idx_p) ;  /* 0x0000176000007944 */ /* 0x000fea0003c00000 */
[----:B------:R-:W-:Y:S01]  /*eb70*/  MOV R2, R29 ;  /* 0x0000001d00027202 */ /* 0x000fe20000000f00 */
[----:B------:R-:W-:-:S05]  /*eb80*/  BRA `(.L_x_161) ;  /* 0xffff758000007947 */ /* 0x000fca000383ffff */
.L_x_72:
[----:B------:R-:W-:Y:S01]  /*eb90*/  MOV R29, RZ ;  /* 0x000000ff001d7202 */ /* 0x000fe20000000f00 */
[----:B------:R-:W-:Y:S01]  /*eba0*/  IMAD.MOV.U32 R30, RZ, RZ, R10 ;  /* 0x000000ffff1e7224 */ /* 0x000fe200078e000a */
[----:B------:R-:W-:Y:S01]  /*ebb0*/  MOV R2, 0xebe0 ;  /* 0x0000ebe000027802 */ /* 0x000fe20000000f00 */
[----:B------:R-:W-:Y:S02]  /*ebc0*/  IMAD.MOV.U32 R3, RZ, RZ, 0x1c1f ;  /* 0x00001c1fff037424 */ /* 0x000fe400078e00ff */
[----:B------:R-:W-:Y:S05]  /*ebd0*/  CALL.REL.NOINC `($__internal_1_$__cuda_sm70_shflsync_idx_p) ;  /* 0x000016f000007944 */ /* 0x000fea0003c00000 */
[----:B------:R-:W-:Y:S01]  /*ebe0*/  MOV R4, R29 ;  /* 0x0000001d00047202 */ /* 0x000fe20000000f00 */
[----:B------:R-:W-:-:S05]  /*ebf0*/  BRA `(.L_x_162) ;  /* 0xffff847000007947 */ /* 0x000fca000383ffff */
.L_x_73:
[----:B------:R-:W-:Y:S01]  /*ec00*/  MOV R29, RZ ;  /* 0x000000ff001d7202 */ /* 0x000fe20000000f00 */
[----:B------:R-:W-:Y:S01]  /*ec10*/  IMAD.MOV.U32 R30, RZ, RZ, R11 ;  /* 0x000000ffff1e7224 */ /* 0x000fe200078e000b */
[----:B------:R-:W-:Y:S01]  /*ec20*/  MOV R2, 0xec50 ;  /* 0x0000ec5000027802 */ /* 0x000fe20000000f00 */
[----:B------:R-:W-:Y:S02]  /*ec30*/  IMAD.MOV.U32 R3, RZ, RZ, 0x1c1f ;  /* 0x00001c1fff037424 */ /* 0x000fe400078e00ff */
[----:B-12---:R-:W-:Y:S05]  /*ec40*/  CALL.REL.NOINC `($__internal_1_$__cuda_sm70_shflsync_idx_p) ;  /* 0x0000168000007944 */ /* 0x006fea0003c00000 */
[----:B------:R-:W-:Y:S01]  /*ec50*/  MOV R2, R29 ;  /* 0x0000001d00027202 */ /* 0x000fe20000000f00 */
[----:B------:R-:W-:-:S05]  /*ec60*/  BRA `(.L_x_163) ;  /* 0xffff842000007947 */ /* 0x000fca000383ffff */
.L_x_74:
[----:B------:R-:W-:Y:S01]  /*ec70*/  MOV R29, 0x1 ;  /* 0x00000001001d7802 */ /* 0x000fe20000000f00 */
[----:B------:R-:W-:Y:S01]  /*ec80*/  IMAD.MOV.U32 R30, RZ, RZ, R10 ;  /* 0x000000ffff1e7224 */ /* 0x000fe200078e000a */
[----:B--2---:R-:W-:Y:S01]  /*ec90*/  MOV R2, 0xecc0 ;  /* 0x0000ecc000027802 */ /* 0x004fe20000000f00 */
[----:B------:R-:W-:Y:S02]  /*eca0*/  IMAD.MOV.U32 R3, RZ, RZ, 0x1c1f ;  /* 0x00001c1fff037424 */ /* 0x000fe400078e00ff */
[----:B-1-3--:R-:W-:Y:S05]  /*ecb0*/  CALL.REL.NOINC `($__internal_1_$__cuda_sm70_shflsync_idx_p) ;  /* 0x0000161000007944 */ /* 0x00afea0003c00000 */
        /* <DEDUP_REMOVED lines=8> */
.L_x_75:
[----:B------:R-:W-:Y:S02]  /*ed40*/  MOV R3, 0x2 ;  /* 0x0000000200037802 */ /* 0x000fe40000000f00 */
[----:B------:R-:W-:Y:S02]  /*ed50*/  MOV R2, 0xed70 ;  /* 0x0000ed7000027802 */ /* 0x000fe40000000f00 */
[----:B------:R-:W-:Y:S05]  /*ed60*/  CALL.REL.NOINC `($__internal_0_$__cuda_sm70_shflsync_bfly_p) ;  /* 0x0000150000007944 */ /* 0x000fea0003c00000 */
[----:B------:R-:W-:Y:S01]  /*ed70*/  MOV R2, R9 ;  /* 0x0000000900027202 */ /* 0x000fe20000000f00 */
[----:B------:R-:W-:-:S05]  /*ed80*/  BRA `(.L_x_165) ;  /* 0xffff886000007947 */ /* 0x000fca000383ffff */
.L_x_76:
[----:B------:R-:W-:Y:S01]  /*ed90*/  MOV R3, 0x1 ;  /* 0x0000000100037802 */ /* 0x000fe20000000f00 */
[----:B-1----:R-:W-:Y:S01]  /*eda0*/  IMAD.MOV.U32 R4, RZ, RZ, R6 ;  /* 0x000000ffff047224 */ /* 0x002fe200078e0006 */
[----:B------:R-:W-:Y:S02]  /*edb0*/  MOV R2, 0xedd0 ;  /* 0x0000edd000027802 */ /* 0x000fe40000000f00 */
[----:B------:R-:W-:Y:S05]  /*edc0*/  CALL.REL.NOINC `($__internal_0_$__cuda_sm70_shflsync_bfly_p) ;  /* 0x000014a000007944 */ /* 0x000fea0003c00000 */
[----:B------:R-:W-:Y:S01]  /*edd0*/  IMAD.MOV.U32 R4, RZ, RZ, R5 ;  /* 0x000000ffff047224 */ /* 0x000fe200078e0005 */
[----:B------:R-:W-:Y:S01]  /*ede0*/  FMNMX.FTZ R104, R6, R9, !PT ;  /* 0x0000000906687209 */ /* 0x000fe20007810000 */
[----:B------:R-:W-:Y:S01]  /*edf0*/  IMAD.MOV.U32 R3, RZ, RZ, 0x2 ;  /* 0x00000002ff037424 */ /* 0x000fe200078e00ff */
[----:B------:R-:W-:Y:S02]  /*ee00*/  MOV R2, 0xee20 ;  /* 0x0000ee2000027802 */ /* 0x000fe40000000f00 */
[----:B------:R-:W-:Y:S05]  /*ee10*/  CALL.REL.NOINC `($__internal_0_$__cuda_sm70_shflsync_bfly_p) ;  /* 0x0000145000007944 */ /* 0x000fea0003c00000 */
[----:B------:R-:W-:Y:S01]  /*ee20*/  FMNMX.FTZ R4, R5, R9, !PT ;  /* 0x0000000905047209 */ /* 0x000fe20007810000 */
[----:B------:R-:W-:Y:S01]  /*ee30*/  IMAD.MOV.U32 R3, RZ, RZ, 0x1 ;  /* 0x00000001ff037424 */ /* 0x000fe200078e00ff */
[----:B------:R-:W-:Y:S02]  /*ee40*/  MOV R2, 0xee60 ;  /* 0x0000ee6000027802 */ /* 0x000fe40000000f00 */
[----:B------:R-:W-:Y:S05]  /*ee50*/  CALL.REL.NOINC `($__internal_0_$__cuda_sm70_shflsync_bfly_p) ;  /* 0x0000141000007944 */ /* 0x000fea0003c00000 */
[----:B------:R-:W-:Y:S01]  /*ee60*/  IMAD.MOV.U32 R3, RZ, RZ, 0x2 ;  /* 0x00000002ff037424 */ /* 0x000fe200078e00ff */
[----:B------:R-:W-:Y:S01]  /*ee70*/  FMNMX.FTZ R103, R4, R9, !PT ;  /* 0x0000000904677209 */ /* 0x000fe20007810000 */
[----:B------:R-:W-:Y:S01]  /*ee80*/  IMAD.MOV.U32 R4, RZ, RZ, R7 ;  /* 0x000000ffff047224 */ /* 0x000fe200078e0007 */
        /* <DEDUP_REMOVED lines=15> */
[----:B------:R-:W-:Y:S01]  /*ef80*/  MOV R2, R9 ;  /* 0x0000000900027202 */ /* 0x000fe20000000f00 */
[----:B------:R-:W-:-:S05]  /*ef90*/  BRA `(.L_x_166) ;  /* 0xffff874000007947 */ /* 0x000fca000383ffff */
.L_x_78:
[----:B------:R-:W-:Y:S01]  /*efa0*/  IMAD.MOV.U32 R4, RZ, RZ, R212 ;  /* 0x000000ffff047224 */ /* 0x000fe200078e00d4 */
[----:B------:R-:W-:-:S02]  /*efb0*/  MOV R3, 0x2 ;  /* 0x0000000200037802 */ /* 0x000fc40000000f00 */
[----:B------:R-:W-:Y:S02]  /*efc0*/  MOV R2, 0xefe0 ;  /* 0x0000efe000027802 */ /* 0x000fe40000000f00 */
[----:B------:R-:W-:Y:S05]  /*efd0*/  CALL.REL.NOINC `($__internal_0_$__cuda_sm70_shflsync_bfly_p) ;  /* 0x0000129000007944 */ /* 0x000fea0003c00000 */
[----:B------:R-:W-:Y:S01]  /*efe0*/  FADD.FTZ R4, R212, R9 ;  /* 0x00000009d4047221 */ /* 0x000fe20000010000 */
[----:B------:R-:W-:Y:S02]  /*eff0*/  MOV R3, 0x1 ;  /* 0x0000000100037802 */ /* 0x000fe40000000f00 */
[----:B------:R-:W-:Y:S02]  /*f000*/  MOV R2, 0xf020 ;  /* 0x0000f02000027802 */ /* 0x000fe40000000f00 */
[----:B------:R-:W-:Y:S05]  /*f010*/  CALL.REL.NOINC `($__internal_0_$__cuda_sm70_shflsync_bfly_p) ;  /* 0x0000125000007944 */ /* 0x000fea0003c00000 */
[----:B------:R-:W-:Y:S01]  /*f020*/  FADD.FTZ R7, R4, R9 ;  /* 0x0000000904077221 */ /* 0x000fe20000010000 */
[----:B------:R-:W-:Y:S02]  /*f030*/  MOV R4, R214 ;  /* 0x000000d600047202 */ /* 0x000fe40000000f00 */
[----:B------:R-:W-:Y:S02]  /*f040*/  MOV R3, 0x2 ;  /* 0x0000000200037802 */ /* 0x000fe40000000f00 */
[----:B------:R-:W-:Y:S02]  /*f050*/  MOV R2, 0xf070 ;  /* 0x0000f07000027802 */ /* 0x000fe40000000f00 */
[----:B------:R-:W-:Y:S05]  /*f060*/  CALL.REL.NOINC `($__internal_0_$__cuda_sm70_shflsync_bfly_p) ;  /* 0x0000120000007944 */ /* 0x000fea0003c00000 */
[----:B------:R-:W-:Y:S01]  /*f070*/  FADD.FTZ R6, R214, R9 ;  /* 0x00000009d6067221 */ /* 0x000fe20000010000 */
[----:B------:R-:W-:Y:S02]  /*f080*/  MOV R3, 0x1 ;  /* 0x0000000100037802 */ /* 0x000fe40000000f00 */
[----:B------:R-:W-:-:S02]  /*f090*/  MOV R2, 0xf0c0 ;  /* 0x0000f0c000027802 */ /* 0x000fc40000000f00 */
[----:B------:R-:W-:Y:S02]  /*f0a0*/  MOV R4, R6 ;  /* 0x0000000600047202 */ /* 0x000fe40000000f00 */
        /* <DEDUP_REMOVED lines=8> */
[----:B------:R-:W-:Y:S02]  /*f130*/  MOV R2, 0xf160 ;  /* 0x0000f16000027802 */ /* 0x000fe40000000f00 */
[----:B------:R-:W-:-:S02]  /*f140*/  MOV R4, R5 ;  /* 0x0000000500047202 */ /* 0x000fc40000000f00 */
[----:B------:R-:W-:Y:S05]  /*f150*/  CALL.REL.NOINC `($__internal_0_$__cuda_sm70_shflsync_bfly_p) ;  /* 0x0000111000007944 */ /* 0x000fea0003c00000 */
[----:B------:R-:W-:Y:S01]  /*f160*/  FADD.FTZ R5, R5, R9 ;  /* 0x0000000905057221 */ /* 0x000fe20000010000 */
[----:B------:R-:W-:-:S02]  /*f170*/  MOV R4, R234 ;  /* 0x000000ea00047202 */ /* 0x000fc40000000f00 */
[----:B------:R-:W-:Y:S02]  /*f180*/  MOV R3, 0x2 ;  /* 0x0000000200037802 */ /* 0x000fe40000000f00 */
[----:B------:R-:W-:Y:S02]  /*f190*/  MOV R2, 0xf1b0 ;  /* 0x0000f1b000027802 */ /* 0x000fe40000000f00 */
[----:B------:R-:W-:Y:S05]  /*f1a0*/  CALL.REL.NOINC `($__internal_0_$__cuda_sm70_shflsync_bfly_p) ;  /* 0x000010c000007944 */ /* 0x000fea0003c00000 */
[----:B------:R-:W-:Y:S01]  /*f1b0*/  FADD.FTZ R4, R234, R9 ;  /* 0x00000009ea047221 */ /* 0x000fe20000010000 */
[----:B------:R-:W-:Y:S02]  /*f1c0*/  MOV R3, 0x1 ;  /* 0x0000000100037802 */ /* 0x000fe40000000f00 */
[----:B------:R-:W-:Y:S02]  /*f1d0*/  MOV R2, 0xf1f0 ;  /* 0x0000f1f000027802 */ /* 0x000fe40000000f00 */
[----:B------:R-:W-:Y:S05]  /*f1e0*/  CALL.REL.NOINC `($__internal_0_$__cuda_sm70_shflsync_bfly_p) ;  /* 0x0000108000007944 */ /* 0x000fea0003c00000 */
[----:B------:R-:W-:Y:S05]  /*f1f0*/  BRA `(.L_x_167) ;  /* 0xffff9d7000007947 */ /* 0x000fea000383ffff */
.L_x_85:
[----:B-1234-:R-:W-:Y:S01]  /*f200*/  IMAD.MOV.U32 R30, RZ, RZ, R10 ;  /* 0x000000ffff1e7224 */ /* 0x01efe200078e000a */
[----:B------:R-:W-:Y:S01]  /*f210*/  MOV R29, RZ ;  /* 0x000000ff001d7202 */ /* 0x000fe20000000f00 */
[----:B------:R-:W-:Y:S01]  /*f220*/  IMAD.MOV.U32 R3, RZ, RZ, 0x1c1f ;  /* 0x00001c1fff037424 */ /* 0x000fe200078e00ff */
[----:B------:R-:W-:Y:S02]  /*f230*/  MOV R2, 0xf250 ;  /* 0x0000f25000027802 */ /* 0x000fe40000000f00 */
[----:B------:R-:W-:Y:S05]  /*f240*/  CALL.REL.NOINC `($__internal_1_$__cuda_sm70_shflsync_idx_p) ;  /* 0x0000108000007944 */ /* 0x000fea0003c00000 */
[----:B------:R-:W-:Y:S01]  /*f250*/  MOV R5, R29 ;  /* 0x0000001d00057202 */ /* 0x000fe20000000f00 */
[----:B------:R-:W-:Y:S05]  /*f260*/  BRA `(.L_x_168) ;  /* 0xffffb6e000007947 */ /* 0x000fea000383ffff */
.L_x_86:
[----:B------:R-:W-:Y:S01]  /*f270*/  IMAD.MOV.U32 R30, RZ, RZ, R12 ;  /* 0x000000ffff1e7224 */ /* 0x000fe200078e000c */
[----:B------:R-:W-:Y:S01]  /*f280*/  MOV R29, RZ ;  /* 0x000000ff001d7202 */ /* 0x000fe20000000f00 */
[----:B------:R-:W-:Y:S01]  /*f290*/  IMAD.MOV.U32 R3, RZ, RZ, 0x1c1f ;  /* 0x00001c1fff037424 */ /* 0x000fe200078e00ff */
[----:B------:R-:W-:-:S02]  /*f2a0*/  MOV R2, 0xf2c0 ;  /* 0x0000f2c000027802 */ /* 0x000fc40000000f00 */
[----:B-12---:R-:W-:Y:S05]  /*f2b0*/  CALL.REL.NOINC `($__internal_1_$__cuda_sm70_shflsync_idx_p) ;  /* 0x0000101000007944 */ /* 0x006fea0003c00000 */
[----:B------:R-:W-:Y:S01]  /*f2c0*/  MOV R0, R29 ;  /* 0x0000001d00007202 */ /* 0x000fe20000000f00 */
[----:B------:R-:W-:Y:S05]  /*f2d0*/  BRA `(.L_x_169) ;  /* 0xffffb69000007947 */ /* 0x000fea000383ffff */
.L_x_89:
[----:B------:R-:W-:Y:S01]  /*f2e0*/  IMAD.MOV.U32 R30, RZ, RZ, R10 ;  /* 0x000000ffff1e7224 */ /* 0x000fe200078e000a */
[----:B------:R-:W-:Y:S01]  /*f2f0*/  MOV R29, 0x1 ;  /* 0x00000001001d7802 */ /* 0x000fe20000000f00 */
[----:B--2---:R-:W-:Y:S01]  /*f300*/  IMAD.MOV.U32 R3, RZ, RZ, 0x1c1f ;  /* 0x00001c1fff037424 */ /* 0x004fe200078e00ff */
[----:B------:R-:W-:-:S02]  /*f310*/  MOV R2, 0xf330 ;  /* 0x0000f33000027802 */ /* 0x000fc40000000f00 */
        /* <DEDUP_REMOVED lines=9> */
.L_x_92:
[----:B------:R-:W-:Y:S01]  /*f3b0*/  IMAD.MOV.U32 R30, RZ, RZ, R10 ;  /* 0x000000ffff1e7224 */ /* 0x000fe200078e000a */
[----:B------:R-:W-:Y:S01]  /*f3c0*/  MOV R29, 0x2 ;  /* 0x00000002001d7802 */ /* 0x000fe20000000f00 */
[----:B-1----:R-:W-:Y:S01]  /*f3d0*/  IMAD.MOV.U32 R3, RZ, RZ, 0x1c1f ;  /* 0x00001c1fff037424 */ /* 0x002fe200078e00ff */
[----:B------:R-:W-:Y:S02]  /*f3e0*/  MOV R2, 0xf400 ;  /* 0x0000f40000027802 */ /* 0x000fe40000000f00 */
[----:B--234-:R-:W-:Y:S05]  /*f3f0*/  CALL.REL.NOINC `($__internal_1_$__cuda_sm70_shflsync_idx_p) ;  /* 0x00000ed000007944 */ /* 0x01cfea0003c00000 */
[----:B------:R-:W-:Y:S01]  /*f400*/  MOV R5, R29 ;  /* 0x0000001d00057202 */ /* 0x000fe20000000f00 */
[----:B------:R-:W-:Y:S05]  /*f410*/  BRA `(.L_x_171) ;  /* 0xffffb83000007947 */ /* 0x000fea000383ffff */
.L_x_93:
[----:B------:R-:W-:Y:S01]  /*f420*/  IMAD.MOV.U32 R30, RZ, RZ, R12 ;  /* 0x000000ffff1e7224 */ /* 0x000fe200078e000c */
[----:B------:R-:W-:Y:S01]  /*f430*/  MOV R29, 0x2 ;  /* 0x00000002001d7802 */ /* 0x000fe20000000f00 */
[----:B------:R-:W-:Y:S01]  /*f440*/  IMAD.MOV.U32 R3, RZ, RZ, 0x1c1f ;  /* 0x00001c1fff037424 */ /* 0x000fe200078e00ff */
[----:B------:R-:W-:Y:S02]  /*f450*/  MOV R2, 0xf470 ;  /* 0x0000f47000027802 */ /* 0x000fe40000000f00 */
[----:B-1234-:R-:W-:Y:S05]  /*f460*/  CALL.REL.NOINC `($__internal_1_$__cuda_sm70_shflsync_idx_p) ;  /* 0x00000e6000007944 */ /* 0x01efea0003c00000 */
[----:B------:R-:W-:Y:S01]  /*f470*/  MOV R0, R29 ;  /* 0x0000001d00007202 */ /* 0x000fe20000000f00 */
[----:B------:R-:W-:Y:S05]  /*f480*/  BRA `(.L_x_172) ;  /* 0xffffb7e000007947 */ /* 0x000fea000383ffff */
.L_x_96:
[----:B------:R-:W-:Y:S01]  /*f490*/  IMAD.MOV.U32 R30, RZ, RZ, R10 ;  /* 0x000000ffff1e7224 */ /* 0x000fe200078e000a */
[----:B------:R-:W-:Y:S01]  /*f4a0*/  MOV R29, 0x3 ;  /* 0x00000003001d7802 */ /* 0x000fe20000000f00 */
[----:B-1----:R-:W-:Y:S01]  /*f4b0*/  IMAD.MOV.U32 R3, RZ, RZ, 0x1c1f ;  /* 0x00001c1fff037424 */ /* 0x002fe200078e00ff */
[----:B------:R-:W-:-:S02]  /*f4c0*/  MOV R2, 0xf4e0 ;  /* 0x0000f4e000027802 */ /* 0x000fc40000000f00 */
[----:B--234-:R-:W-:Y:S05]  /*f4d0*/  CALL.REL.NOINC `($__internal_1_$__cuda_sm70_shflsync_idx_p) ;  /* 0x00000df000007944 */ /* 0x01cfea0003c00000 */
        /* <DEDUP_REMOVED lines=8> */
.L_x_98:
[----:B------:R-:W-:Y:S01]  /*f560*/  IMAD.MOV.U32 R30, RZ, RZ, R5 ;  /* 0x000000ffff1e7224 */ /* 0x000fe200078e0005 */
[----:B------:R-:W-:Y:S01]  /*f570*/  MOV R29, RZ ;  /* 0x000000ff001d7202 */ /* 0x000fe20000000f00 */
[----:B------:R-:W-:Y:S01]  /*f580*/  IMAD.MOV.U32 R3, RZ, RZ, 0x1c1f ;  /* 0x00001c1fff037424 */ /* 0x000fe200078e00ff */
[----:B------:R-:W-:Y:S02]  /*f590*/  MOV R2, 0xf5b0 ;  /* 0x0000f5b000027802 */ /* 0x000fe40000000f00 */
[----:B------:R-:W-:Y:S05]  /*f5a0*/  CALL.REL.NOINC `($__internal_1_$__cuda_sm70_shflsync_idx_p) ;  /* 0x00000d2000007944 */ /* 0x000fea0003c00000 */
[----:B------:R-:W-:Y:S01]  /*f5b0*/  MOV R4, R29 ;  /* 0x0000001d00047202 */ /* 0x000fe20000000f00 */
[----:B------:R-:W-:Y:S05]  /*f5c0*/  BRA `(.L_x_174) ;  /* 0xffffbb6000007947 */ /* 0x000fea000383ffff */
.L_x_99:
[----:B------:R-:W-:Y:S01]  /*f5d0*/  IMAD.MOV.U32 R30, RZ, RZ, R12 ;  /* 0x000000ffff1e7224 */ /* 0x000fe200078e000c */
[----:B------:R-:W-:Y:S01]  /*f5e0*/  MOV R29, RZ ;  /* 0x000000ff001d7202 */ /* 0x000fe20000000f00 */
[----:B------:R-:W-:Y:S01]  /*f5f0*/  IMAD.MOV.U32 R3, RZ, RZ, 0x1c1f ;  /* 0x00001c1fff037424 */ /* 0x000fe200078e00ff */
[----:B------:R-:W-:Y:S02]  /*f600*/  MOV R2, 0xf620 ;  /* 0x0000f62000027802 */ /* 0x000fe40000000f00 */
[----:B-12---:R-:W-:Y:S05]  /*f610*/  CALL.REL.NOINC `($__internal_1_$__cuda_sm70_shflsync_idx_p) ;  /* 0x00000cb000007944 */ /* 0x006fea0003c00000 */
[----:B------:R-:W-:Y:S01]  /*f620*/  MOV R0, R29 ;  /* 0x0000001d00007202 */ /* 0x000fe20000000f00 */
[----:B------:R-:W-:Y:S05]  /*f630*/  BRA `(.L_x_175) ;  /* 0xffffbb1000007947 */ /* 0x000fea000383ffff */
.L_x_102:
        /* <DEDUP_REMOVED lines=13> */
.L_x_105:
[----:B------:R-:W-:Y:S01]  /*f710*/  IMAD.MOV.U32 R30, RZ, RZ, R5 ;  /* 0x000000ffff1e7224 */ /* 0x000fe200078e0005 */
[----:B------:R-:W-:Y:S01]  /*f720*/  MOV R29, 0x2 ;  /* 0x00000002001d7802 */ /* 0x000fe20000000f00 */
[----:B-1----:R-:W-:Y:S01]  /*f730*/  IMAD.MOV.U32 R3, RZ, RZ, 0x1c1f ;  /* 0x00001c1fff037424 */ /* 0x002fe200078e00ff */
[----:B------:R-:W-:Y:S02]  /*f740*/  MOV R2, 0xf760 ;  /* 0x0000f76000027802 */ /* 0x000fe40000000f00 */
[----:B--234-:R-:W-:Y:S05]  /*f750*/  CALL.REL.NOINC `($__internal_1_$__cuda_sm70_shflsync_idx_p) ;  /* 0x00000b7000007944 */ /* 0x01cfea0003c00000 */
[----:B------:R-:W-:Y:S01]  /*f760*/  MOV R4, R29 ;  /* 0x0000001d00047202 */ /* 0x000fe20000000f00 */
[----:B------:R-:W-:Y:S05]  /*f770*/  BRA `(.L_x_177) ;  /* 0xffffc38000007947 */ /* 0x000fea000383ffff */
.L_x_106:
[----:B------:R-:W-:Y:S01]  /*f780*/  IMAD.MOV.U32 R30, RZ, RZ, R12 ;  /* 0x000000ffff1e7224 */ /* 0x000fe200078e000c */
[----:B------:R-:W-:Y:S01]  /*f790*/  MOV R29, 0x2 ;  /* 0x00000002001d7802 */ /* 0x000fe20000000f00 */
[----:B------:R-:W-:Y:S01]  /*f7a0*/  IMAD.MOV.U32 R3, RZ, RZ, 0x1c1f ;  /* 0x00001c1fff037424 */ /* 0x000fe200078e00ff */
[----:B------:R-:W-:Y:S02]  /*f7b0*/  MOV R2, 0xf7d0 ;  /* 0x0000f7d000027802 */ /* 0x000fe40000000f00 */
[----:B-1234-:R-:W-:Y:S05]  /*f7c0*/  CALL.REL.NOINC `($__internal_1_$__cuda_sm70_shflsync_idx_p) ;  /* 0x00000b0000007944 */ /* 0x01efea0003c00000 */
[----:B------:R-:W-:Y:S01]  /*f7d0*/  MOV R0, R29 ;  /* 0x0000001d00007202 */ /* 0x000fe20000000f00 */
[----:B------:R-:W-:Y:S05]  /*f7e0*/  BRA `(.L_x_178) ;  /* 0xffffc33000007947 */ /* 0x000fea000383ffff */
.L_x_109:
        /* <DEDUP_REMOVED lines=13> */
.L_x_113:
[----:B------:R-:W-:Y:S01]  /*f8c0*/  IMAD.MOV.U32 R30, RZ, RZ, R5 ;  /* 0x000000ffff1e7224 */ /* 0x000fe200078e0005 */
[----:B------:R-:W-:Y:S01]  /*f8d0*/  MOV R29, RZ ;  /* 0x000000ff001d7202 */ /* 0x000fe20000000f00 */
[----:B------:R-:W-:Y:S01]  /*f8e0*/  IMAD.MOV.U32 R3, RZ, RZ, 0x1c1f ;  /* 0x00001c1fff037424 */ /* 0x000fe200078e00ff */
[----:B------:R-:W-:Y:S02]  /*f8f0*/  MOV R2, 0xf910 ;  /* 0x0000f91000027802 */ /* 0x000fe40000000f00 */
[----:B------:R-:W-:Y:S05]  /*f900*/  CALL.REL.NOINC `($__internal_1_$__cuda_sm70_shflsync_idx_p) ;  /* 0x000009c000007944 */ /* 0x000fea0003c00000 */
[----:B------:R-:W-:Y:S01]  /*f910*/  MOV R4, R29 ;  /* 0x0000001d00047202 */ /* 0x000fe20000000f00 */
[----:B------:R-:W-:Y:S05]  /*f920*/  BRA `(.L_x_180) ;  /* 0xffffd2e000007947 */ /* 0x000fea000383ffff */
.L_x_114:
[----:B------:R-:W-:Y:S01]  /*f930*/  IMAD.MOV.U32 R30, RZ, RZ, R12 ;  /* 0x000000ffff1e7224 */ /* 0x000fe200078e000c */
[----:B------:R-:W-:Y:S01]  /*f940*/  MOV R29, RZ ;  /* 0x000000ff001d7202 */ /* 0x000fe20000000f00 */
[----:B------:R-:W-:Y:S01]  /*f950*/  IMAD.MOV.U32 R3, RZ, RZ, 0x1c1f ;  /* 0x00001c1fff037424 */ /* 0x000fe200078e00ff */
[----:B------:R-:W-:Y:S02]  /*f960*/  MOV R2, 0xf980 ;  /* 0x0000f98000027802 */ /* 0x000fe40000000f00 */
[----:B-12---:R-:W-:Y:S05]  /*f970*/  CALL.REL.NOINC `($__internal_1_$__cuda_sm70_shflsync_idx_p) ;  /* 0x0000095000007944 */ /* 0x006fea0003c00000 */
[----:B------:R-:W-:Y:S01]  /*f980*/  MOV R0, R29 ;  /* 0x0000001d00007202 */ /* 0x000fe20000000f00 */
[----:B------:R-:W-:Y:S05]  /*f990*/  BRA `(.L_x_181) ;  /* 0xffffd29000007947 */ /* 0x000fea000383ffff */
.L_x_117:
        /* <DEDUP_REMOVED lines=13> */
.L_x_120:
[----:B------:R-:W-:Y:S01]  /*fa70*/  IMAD.MOV.U32 R30, RZ, RZ, R5 ;  /* 0x000000ffff1e7224 */ /* 0x000fe200078e0005 */
[----:B------:R-:W-:Y:S01]  /*fa80*/  MOV R29, 0x2 ;  /* 0x00000002001d7802 */ /* 0x000fe20000000f00 */
[----:B-1----:R-:W-:Y:S01]  /*fa90*/  IMAD.MOV.U32 R3, RZ, RZ, 0x1c1f ;  /* 0x00001c1fff037424 */ /* 0x002fe200078e00ff */
[----:B------:R-:W-:Y:S02]  /*faa0*/  MOV R2, 0xfac0 ;  /* 0x0000fac000027802 */ /* 0x000fe40000000f00 */
[----:B--234-:R-:W-:Y:S05]  /*fab0*/  CALL.REL.NOINC `($__internal_1_$__cuda_sm70_shflsync_idx_p) ;  /* 0x0000081000007944 */ /* 0x01cfea0003c00000 */
[----:B------:R-:W-:Y:S01]  /*fac0*/  MOV R4, R29 ;  /* 0x0000001d00047202 */ /* 0x000fe20000000f00 */
[----:B------:R-:W-:Y:S05]  /*fad0*/  BRA `(.L_x_183) ;  /* 0xffffd44000007947 */ /* 0x000fea000383ffff */
.L_x_121:
[----:B------:R-:W-:Y:S01]  /*fae0*/  IMAD.MOV.U32 R30, RZ, RZ, R12 ;  /* 0x000000ffff1e7224 */ /* 0x000fe200078e000c */
[----:B------:R-:W-:Y:S01]  /*faf0*/  MOV R29, 0x2 ;  /* 0x00000002001d7802 */ /* 0x000fe20000000f00 */
[----:B------:R-:W-:Y:S01]  /*fb00*/  IMAD.MOV.U32 R3, RZ, RZ, 0x1c1f ;  /* 0x00001c1fff037424 */ /* 0x000fe200078e00ff */
[----:B------:R-:W-:Y:S02]  /*fb10*/  MOV R2, 0xfb30 ;  /* 0x0000fb3000027802 */ /* 0x000fe40000000f00 */
[----:B-1234-:R-:W-:Y:S05]  /*fb20*/  CALL.REL.NOINC `($__internal_1_$__cuda_sm70_shflsync_idx_p) ;  /* 0x000007a000007944 */ /* 0x01efea0003c00000 */
[----:B------:R-:W-:Y:S01]  /*fb30*/  MOV R0, R29 ;  /* 0x0000001d00007202 */ /* 0x000fe20000000f00 */
[----:B------:R-:W-:Y:S05]  /*fb40*/  BRA `(.L_x_184) ;  /* 0xffffd3f000007947 */ /* 0x000fea000383ffff */
.L_x_124:
        /* <DEDUP_REMOVED lines=13> */
.L_x_126:
[----:B------:R-:W-:Y:S01]  /*fc20*/  IMAD.MOV.U32 R30, RZ, RZ, R28 ;  /* 0x000000ffff1e7224 */ /* 0x000fe200078e001c */
[----:B------:R-:W-:Y:S01]  /*fc30*/  MOV R29, RZ ;  /* 0x000000ff001d7202 */ /* 0x000fe20000000f00 */
[----:B------:R-:W-:Y:S01]  /*fc40*/  IMAD.MOV.U32 R3, RZ, RZ, 0x1f ;  /* 0x0000001fff037424 */ /* 0x000fe200078e00ff */
[----:B------:R-:W-:Y:S02]  /*fc50*/  MOV R2, 0xfc70 ;  /* 0x0000fc7000027802 */ /* 0x000fe40000000f00 */
[----:B------:R-:W-:Y:S05]  /*fc60*/  CALL.REL.NOINC `($__internal_1_$__cuda_sm70_shflsync_idx_p) ;  /* 0x0000066000007944 */ /* 0x000fea0003c00000 */
[----:B------:R-:W-:Y:S01]  /*fc70*/  MOV R9, R29 ;  /* 0x0000001d00097202 */ /* 0x000fe20000000f00 */
[----:B------:R-:W-:Y:S05]  /*fc80*/  BRA `(.L_x_186) ;  /* 0xffffd64000007947 */ /* 0x000fea000383ffff */
.L_x_127:
[----:B------:R-:W-:Y:S01]  /*fc90*/  IMAD.MOV.U32 R30, RZ, RZ, R28 ;  /* 0x000000ffff1e7224 */ /* 0x000fe200078e001c */
[----:B------:R-:W-:Y:S01]  /*fca0*/  MOV R29, 0x1 ;  /* 0x00000001001d7802 */ /* 0x000fe20000000f00 */
[----:B------:R-:W-:Y:S01]  /*fcb0*/  IMAD.MOV.U32 R3, RZ, RZ, 0x1f ;  /* 0x0000001fff037424 */ /* 0x000fe200078e00ff */
[----:B------:R-:W-:Y:S02]  /*fcc0*/  MOV R2, 0xfce0 ;  /* 0x0000fce000027802 */ /* 0x000fe40000000f00 */
[----:B-12---:R-:W-:Y:S05]  /*fcd0*/  CALL.REL.NOINC `($__internal_1_$__cuda_sm70_shflsync_idx_p) ;  /* 0x000005f000007944 */ /* 0x006fea0003c00000 */
[----:B------:R-:W-:Y:S01]  /*fce0*/  MOV R8, R29 ;  /* 0x0000001d00087202 */ /* 0x000fe20000000f00 */
[----:B------:R-:W-:Y:S05]  /*fcf0*/  BRA `(.L_x_187) ;  /* 0xffffd5f000007947 */ /* 0x000fea000383ffff */
.L_x_128:
[----:B------:R-:W-:Y:S02]  /*fd00*/  MOV R2, 0x1 ;  /* 0x0000000100027802 */ /* 0x000fe40000000f00 */
[----:B------:R-:W-:-:S02]  /*fd10*/  MOV R3, 0xfd30 ;  /* 0x0000fd3000037802 */ /* 0x000fc40000000f00 */
[----:B-1234-:R-:W-:Y:S05]  /*fd20*/  CALL.REL.NOINC `($__internal_2_$__cuda_sm70_shflsync_up_p) ;  /* 0x000005f000007944 */ /* 0x01efea0003c00000 */
[----:B------:R-:W-:Y:S05]  /*fd30*/  BRA `(.L_x_188) ;  /* 0xffffd6e000007947 */ /* 0x000fea000383ffff */
.L_x_129:
[----:B------:R-:W-:Y:S02]  /*fd40*/  MOV R2, 0x2 ;  /* 0x0000000200027802 */ /* 0x000fe40000000f00 */
[----:B------:R-:W-:-:S02]  /*fd50*/  MOV R3, 0xfd70 ;  /* 0x0000fd7000037802 */ /* 0x000fc40000000f00 */
[----:B--2-4-:R-:W-:Y:S05]  /*fd60*/  CALL.REL.NOINC `($__internal_2_$__cuda_sm70_shflsync_up_p) ;  /* 0x000005b000007944 */ /* 0x014fea0003c00000 */
        /* <DEDUP_REMOVED lines=24> */
.L_x_133:
[----:B------:R-:W-:Y:S02]  /*fef0*/  MOV R2, 0x1 ;  /* 0x0000000100027802 */ /* 0x000fe40000000f00 */
[----:B------:R-:W-:Y:S02]  /*ff00*/  MOV R3, 0xff20 ;  /* 0x0000ff2000037802 */ /* 0x000fe40000000f00 */
[----:B------:R-:W-:Y:S05]  /*ff10*/  CALL.REL.NOINC `($__internal_2_$__cuda_sm70_shflsync_up_p) ;  /* 0x0000040000007944 */ /* 0x000fea0003c00000 */
[----:B------:R-:W-:Y:S01]  /*ff20*/  MOV R2, R4 ;  /* 0x0000000400027202 */ /* 0x000fe20000000f00 */
[----:B------:R-:W-:Y:S05]  /*ff30*/  BRA `(.L_x_190) ;  /* 0xffffd74000007947 */ /* 0x000fea000383ffff */
.L_x_134:
        /* <DEDUP_REMOVED lines=27> */
.L_x_136:
[----:B------:R-:W-:Y:S02]  /*100f0*/  SEL R0, RZ, 0x1, P0 ;  /* 0x00000001ff007807 */ /* 0x000fe40000000000 */
[----:B------:R-:W-:Y:S02]  /*10100*/  MOV R2, 0x10120 ;  /* 0x0001012000027802 */ /* 0x000fe40000000f00 */
[----:B-1----:R-:W-:Y:S05]  /*10110*/  CALL.REL.NOINC `($__internal_3_$__cuda_sm70_votesync_ballot) ;  /* 0x0000027000007944 */ /* 0x002fea0003c00000 */
[----:B------:R-:W-:Y:S05]  /*10120*/  BRA `(.L_x_192) ;  /* 0xffffd6e000007947 */ /* 0x000fea000383ffff */
.L_x_137:
[----:B------:R-:W-:Y:S01]  /*10130*/  IMAD.MOV.U32 R30, RZ, RZ, R6 ;  /* 0x000000ffff1e7224 */ /* 0x000fe200078e0006 */
[----:B---3--:R-:W-:Y:S01]  /*10140*/  MOV R29, R11 ;  /* 0x0000000b001d7202 */ /* 0x008fe20000000f00 */
[----:B------:R-:W-:Y:S01]  /*10150*/  IMAD.MOV.U32 R3, RZ, RZ, 0x1f ;  /* 0x0000001fff037424 */ /* 0x000fe200078e00ff */
[----:B------:R-:W-:Y:S02]  /*10160*/  MOV R2, 0x10180 ;  /* 0x0001018000027802 */ /* 0x000fe40000000f00 */
[----:B-12---:R-:W-:Y:S05]  /*10170*/  CALL.REL.NOINC `($__internal_1_$__cuda_sm70_shflsync_idx_p) ;  /* 0x0000015000007944 */ /* 0x006fea0003c00000 */
[----:B------:R-:W-:Y:S01]  /*10180*/  IMAD.MOV.U32 R8, RZ, RZ, R29 ;  /* 0x000000ffff087224 */ /* 0x000fe200078e001d */
[----:B------:R-:W-:Y:S01]  /*10190*/  MOV R29, R11 ;  /* 0x0000000b001d7202 */ /* 0x000fe20000000f00 */
[----:B------:R-:W-:Y:S01]  /*101a0*/  IMAD.MOV.U32 R30, RZ, RZ, R7 ;  /* 0x000000ffff1e7224 */ /* 0x000fe200078e0007 */
[----:B------:R-:W-:Y:S02]  /*101b0*/  MOV R3, 0x1f ;  /* 0x0000001f00037802 */ /* 0x000fe40000000f00 */
[----:B------:R-:W-:-:S02]  /*101c0*/  MOV R2, 0x101e0 ;  /* 0x000101e000027802 */ /* 0x000fc40000000f00 */
[----:B------:R-:W-:Y:S05]  /*101d0*/  CALL.REL.NOINC `($__internal_1_$__cuda_sm70_shflsync_idx_p) ;  /* 0x000000f000007944 */ /* 0x000fea0003c00000 */
[----:B------:R-:W-:Y:S01]  /*101e0*/  MOV R7, R29 ;  /* 0x0000001d00077202 */ /* 0x000fe20000000f00 */
[----:B------:R-:W-:Y:S05]  /*101f0*/  BRA `(.L_x_193) ;  /* 0xffffd65000007947 */ /* 0x000fea000383ffff */
.L_x_140:
[----:B------:R-:W-:Y:S01]  /*10200*/  IMAD.MOV.U32 R30, RZ, RZ, R4 ;  /* 0x000000ffff1e7224 */ /* 0x000fe200078e0004 */
[----:B------:R-:W-:Y:S01]  /*10210*/  MOV R29, R0 ;  /* 0x00000000001d7202 */ /* 0x000fe20000000f00 */
[----:B------:R-:W-:Y:S01]  /*10220*/  IMAD.MOV.U32 R3, RZ, RZ, 0x1f ;  /* 0x0000001fff037424 */ /* 0x000fe200078e00ff */
[----:B------:R-:W-:-:S02]  /*10230*/  MOV R2, 0x10250 ;  /* 0x0001025000027802 */ /* 0x000fc40000000f00 */
[----:B-1-34-:R-:W-:Y:S05]  /*10240*/  CALL.REL.NOINC `($__internal_1_$__cuda_sm70_shflsync_idx_p) ;  /* 0x0000008000007944 */ /* 0x01afea0003c00000 */
[----:B------:R-:W-:Y:S01]  /*10250*/  MOV R12, R29 ;  /* 0x0000001d000c7202 */ /* 0x000fe20000000f00 */
[----:B------:R-:W-:Y:S05]  /*10260*/  BRA `(.L_x_139) ;  /* 0xffffd64000007947 */ /* 0x000fea000383ffff */
        .weak           $__internal_0_$__cuda_sm70_shflsync_bfly_p
        .type           $__internal_0_$__cuda_sm70_shflsync_bfly_p,@function
        .size           $__internal_0_$__cuda_sm70_shflsync_bfly_p,($__internal_1_$__cuda_sm70_shflsync_idx_p - $__internal_0_$__cuda_sm70_shflsync_bfly_p)
$__internal_0_$__cuda_sm70_shflsync_bfly_p:
[----:B------:R-:W-:Y:S02]  /*10270*/  MOV R9, 0x1f ;  /* 0x0000001f00097802 */ /* 0x000fe40000000f00 */
[----:B------:R-:W-:-:S04]  /*10280*/  MOV R36, 0xffffffff ;  /* 0xffffffff00247802 */ /* 0x000fc80000000f00 */
[----:B------:R-:W-:Y:S04]  /*10290*/  WARPSYNC R36 ;  /* 0x0000002400007348 */ /* 0x000fe80003800000 */
[----:B------:R1:W2:Y:S02]  /*102a0*/  SHFL.BFLY PT, R9, R4, R3, R9 ;  /* 0x0c00000304097389 */ /* 0x0002a400000e0009 */
[----:B-1----:R-:W-:-:S04]  /*102b0*/  MOV R3, 0x0 ;  /* 0x0000000000037802 */ /* 0x002fc80000000f00 */
[----:B--2---:R-:W-:Y:S05]  /*102c0*/  RET.REL.NODEC R2 `(_ZN7cutlass13device_kernelIN5flash19enable_sm80_to_sm89INS1_16FlashAttnFwdSm80INS1_25CollectiveMainloopFwdSm80ILi4ELi1ELb0EN4cute5tupleIJNS5_1CILi128EEENS7_ILi48EEENS7_ILi96EEEEEELi96ENS_10bfloat16_tEfNS_4arch4Sm80ELb0ELb0ELb1ELb1ELb1ELb0ELb1ELb1EEENS1_21CollectiveEpilogueFwdINS6_IJS8_SA_S9_EEENS6_IJNS7_ILi1EEESI_SI_EEESC_SE_Li128ELb1ELb1ELb1ELb0EEENS1_36VarlenDynamicPersistentTileSchedulerILi128ELi48ELi128ELi128ELb1ELb1ELb0ELb0ELb1ELb1EEEEEEEEEvNT_6ParamsE) ;  /* 0xfffefd3002007950 */ /* 0x004fea0003c3ffff */
        .weak           $__internal_1_$__cuda_sm70_shflsync_idx_p
        .type           $__internal_1_$__cuda_sm70_shflsync_idx_p,@function
        .size           $__internal_1_$__cuda_sm70_shflsync_idx_p,($__internal_2_$__cuda_sm70_shflsync_up_p - $__internal_1_$__cuda_sm70_shflsync_idx_p)
$__internal_1_$__cuda_sm70_shflsync_idx_p:
[----:B------:R-:W-:-:S04]  /*102d0*/  MOV R31, 0xffffffff ;  /* 0xffffffff001f7802 */ /* 0x000fc80000000f00 */
[----:B------:R-:W-:Y:S04]  /*102e0*/  WARPSYNC R31 ;  /* 0x0000001f00007348 */ /* 0x000fe80003800000 */
[----:B------:R1:W2:Y:S02]  /*102f0*/  SHFL.IDX PT, R29, R30, R29, R3 ;  /* 0x0000001d1e1d7389 */ /* 0x0002a400000e0003 */
[----:B-1----:R-:W-:-:S04]  /*10300*/  MOV R3, 0x0 ;  /* 0x0000000000037802 */ /* 0x002fc80000000f00 */
[----:B--2---:R-:W-:Y:S05]  /*10310*/  RET.REL.NODEC R2 `(_ZN7cutlass13device_kernelIN5flash19enable_sm80_to_sm89INS1_16FlashAttnFwdSm80INS1_25CollectiveMainloopFwdSm80ILi4ELi1ELb0EN4cute5tupleIJNS5_1CILi128EEENS7_ILi48EEENS7_ILi96EEEEEELi96ENS_10bfloat16_tEfNS_4arch4Sm80ELb0ELb0ELb1ELb1ELb1ELb0ELb1ELb1EEENS1_21CollectiveEpilogueFwdINS6_IJS8_SA_S9_EEENS6_IJNS7_ILi1EEESI_SI_EEESC_SE_Li128ELb1ELb1ELb1ELb0EEENS1_36VarlenDynamicPersistentTileSchedulerILi128ELi48ELi128ELi128ELb1ELb1ELb0ELb0ELb1ELb1EEEEEEEEEvNT_6ParamsE) ;  /* 0xfffefce002007950 */ /* 0x004fea0003c3ffff */
        .weak           $__internal_2_$__cuda_sm70_shflsync_up_p
        .type           $__internal_2_$__cuda_sm70_shflsync_up_p,@function
        .size           $__internal_2_$__cuda_sm70_shflsync_up_p,($__internal_3_$__cuda_sm70_votesync_ballot - $__internal_2_$__cuda_sm70_shflsync_up_p)
$__internal_2_$__cuda_sm70_shflsync_up_p:
[----:B------:R-:W-:Y:S02]  /*10320*/  IMAD.MOV.U32 R4, RZ, RZ, RZ ;  /* 0x000000ffff047224 */ /* 0x000fe400078e00ff */
[----:B------:R-:W-:-:S04]  /*10330*/  IMAD.MOV.U32 R10, RZ, RZ, -0x1 ;  /* 0xffffffffff0a7424 */ /* 0x000fc800078e00ff */
[----:B------:R-:W-:Y:S04]  /*10340*/  WARPSYNC R10 ;  /* 0x0000000a00007348 */ /* 0x000fe80003800000 */
[----:B------:R1:W2:Y:S02]  /*10350*/  SHFL.UP PT, R4, R0, R2, R4 ;  /* 0x0400000200047389 */ /* 0x0002a400000e0004 */
[----:B-1----:R-:W-:Y:S02]  /*10360*/  MOV R2, R3 ;  /* 0x0000000300027202 */ /* 0x002fe40000000f00 */
[----:B------:R-:W-:-:S04]  /*10370*/  MOV R3, 0x0 ;  /* 0x0000000000037802 */ /* 0x000fc80000000f00 */
[----:B--2---:R-:W-:Y:S05]  /*10380*/  RET.REL.NODEC R2 `(_ZN7cutlass13device_kernelIN5flash19enable_sm80_to_sm89INS1_16FlashAttnFwdSm80INS1_25CollectiveMainloopFwdSm80ILi4ELi1ELb0EN4cute5tupleIJNS5_1CILi128EEENS7_ILi48EEENS7_ILi96EEEEEELi96ENS_10bfloat16_tEfNS_4arch4Sm80ELb0ELb0ELb1ELb1ELb1ELb0ELb1ELb1EEENS1_21CollectiveEpilogueFwdINS6_IJS8_SA_S9_EEENS6_IJNS7_ILi1EEESI_SI_EEESC_SE_Li128ELb1ELb1ELb1ELb0EEENS1_36VarlenDynamicPersistentTileSchedulerILi128ELi48ELi128ELi128ELb1ELb1ELb0ELb0ELb1ELb1EEEEEEEEEvNT_6ParamsE) ;  /* 0xfffefc7002007950 */ /* 0x004fea0003c3ffff */
        .weak           $__internal_3_$__cuda_sm70_votesync_ballot
        .type           $__internal_3_$__cuda_sm70_votesync_ballot,@function
        .size           $__internal_3_$__cuda_sm70_votesync_ballot,(.L_x_3629 - $__internal_3_$__cuda_sm70_votesync_ballot)
$__internal_3_$__cuda_sm70_votesync_ballot:
[----:B------:R-:W-:Y:S01]  /*10390*/  ISETP.NE.U32.AND P0, PT, R0, 0x1, PT ;  /* 0x000000010000780c */ /* 0x000fe20003f05070 */
[----:B------:R-:W-:-:S04]  /*103a0*/  IMAD.MOV.U32 R3, RZ, RZ, -0x1 ;  /* 0xffffffffff037424 */ /* 0x000fc800078e00ff */
[----:B------:R-:W-:Y:S08]  /*103b0*/  WARPSYNC R3 ;  /* 0x0000000300007348 */ /* 0x000ff00003800000 */
[----:B------:R-:W-:-:S04]  /*103c0*/  VOTE.ANY R0, PT, !P0 ;  /* 0x0000000000007806 */ /* 0x000fc800040e0100 */
[----:B------:R-:W-:Y:S01]  /*103d0*/  LOP3.LUT R0, R0, R3, RZ, 0xc0, !PT ;  /* 0x0000000300007212 */ /* 0x000fe200078ec0ff */
[----:B------:R-:W-:-:S04]  /*103e0*/  IMAD.MOV.U32 R3, RZ, RZ, 0x0 ;  /* 0x00000000ff037424 */ /* 0x000fc800078e00ff */
[----:B------:R-:W-:Y:S05]  /*103f0*/  RET.REL.NODEC R2 `(_ZN7cutlass13device_kernelIN5flash19enable_sm80_to_sm89INS1_16FlashAttnFwdSm80INS1_25CollectiveMainloopFwdSm80ILi4ELi1ELb0EN4cute5tupleIJNS5_1CILi128EEENS7_ILi48EEENS7_ILi96EEEEEELi96ENS_10bfloat16_tEfNS_4arch4Sm80ELb0ELb0ELb1ELb1ELb1ELb0ELb1ELb1EEENS1_21CollectiveEpilogueFwdINS6_IJS8_SA_S9_EEENS6_IJNS7_ILi1EEESI_SI_EEESC_SE_Li128ELb1ELb1ELb1ELb0EEENS1_36VarlenDynamicPersistentTileSchedulerILi128ELi48ELi128ELi128ELb1ELb1ELb0ELb0ELb1ELb1EEEEEEEEEvNT_6ParamsE) ;  /* 0xfffefc0002007950 */ /* 0x000fea0003c3ffff */
.L_x_194:
        /* <DEDUP_REMOVED lines=16> */
.L_x_3629:


//--------------------- .text._ZN7cutlass13device_kernelIN5flash19enable_sm80_to_sm89INS1_16FlashAttnFwdSm80INS1_25CollectiveMainloopFwdSm80ILi4ELi1ELb0EN4cute5tupleIJNS5_1CILi128EEENS7_ILi48EEENS7_ILi96EEEEEELi96ENS_10bfloat16_tEfNS_4arch4Sm80ELb0ELb0ELb1ELb1ELb1ELb1ELb1ELb1EEENS1_21CollectiveEpilogueFwdINS6_IJS8_SA_S9_EEENS6_IJNS7_ILi1EEESI_SI_EEESC_SE_Li128ELb1ELb1ELb1ELb0EEENS1_36VarlenDynamicPersistentTileSchedulerILi128ELi48ELi128ELi128ELb1ELb1ELb0ELb0ELb1ELb1EEEEEEEEEvNT_6ParamsE --------------------------
	.section	.text._ZN7cutlass13device_kernelIN5flash19enable_sm80_to_sm89INS1_16FlashAttnFwdSm80INS1_25CollectiveMainloopFwdSm80ILi4ELi1ELb0EN4cute5tupleIJNS5_1CILi128EEENS7_ILi48EEENS7_ILi96EEEEEELi96ENS_10bfloat16_tEfNS_4arch4Sm80ELb0ELb0ELb1ELb1ELb1ELb1ELb1ELb1EEENS1_21CollectiveEpilogueFwdINS6_IJS8_SA_S9_EEENS6_IJNS7_ILi1EEESI_SI_EEESC_SE_Li128ELb1ELb1ELb1ELb0EEENS1_36VarlenDynamicPersistentTileSchedulerILi128ELi48ELi128ELi128ELb1ELb1ELb0ELb0ELb1ELb1EEEEEEEEEvNT_6ParamsE,"ax",@progbits
	.sectioninfo	@"SHI_REGISTERS=255"
	.align	128
.text._ZN7cutlass13device_kernelIN5flash19enable_sm80_to_sm89INS1_16FlashAttnFwdSm80INS1_25CollectiveMainloopFwdSm80ILi4ELi1ELb0EN4cute5tupleIJNS5_1CILi128EEENS7_ILi48EEENS7_ILi96EEEEEELi96ENS_10bfloat16_tEfNS_4arch4Sm80ELb0ELb0ELb1ELb1ELb1ELb1ELb1ELb1EEENS1_21CollectiveEpilogueFwdINS6_IJS8_SA_S9_EEENS6_IJNS7_ILi1EEESI_SI_EEESC_SE_Li128ELb1ELb1ELb1ELb0EEENS1_36VarlenDynamicPersistentTileSchedulerILi128ELi48ELi128ELi128ELb1ELb1ELb0ELb0ELb1ELb1EEEEEEEEEvNT_6ParamsE:
        .type           _ZN7cutlass13device_kernelIN5flash19enable_sm80_to_sm89INS1_16FlashAttnFwdSm80INS1_25CollectiveMainloopFwdSm80ILi4ELi1ELb0EN4cute5tupleIJNS5_1CILi128EEENS7_ILi48EEENS7_ILi96EEEEEELi96ENS_10bfloat16_tEfNS_4arch4Sm80ELb0ELb0ELb1ELb1ELb1ELb1ELb1ELb1EEENS1_21CollectiveEpilogueFwdINS6_IJS8_SA_S9_EEENS6_IJNS7_ILi1EEESI_SI_EEESC_SE_Li128ELb1ELb1ELb1ELb0EEENS1_36VarlenDynamicPersistentTileSchedulerILi128ELi48ELi128ELi128ELb1ELb1ELb0ELb0ELb1ELb1EEEEEEEEEvNT_6ParamsE,@function
        .size           _ZN7cutlass13device_kernelIN5flash19enable_sm80_to_sm89INS1_16FlashAttnFwdSm80INS1_25CollectiveMainloopFwdSm80ILi4ELi1ELb0EN4cute5tupleIJNS5_1CILi128EEENS7_ILi48EEENS7_ILi96EEEEEELi96ENS_10bfloat16_tEfNS_4arch4Sm80ELb0ELb0ELb1ELb1ELb1ELb1ELb1ELb1EEENS1_21CollectiveEpilogueFwdINS6_IJS8_SA_S9_EEENS6_IJNS7_ILi1EEESI_SI_EEESC_SE_Li128ELb1ELb1ELb1ELb0EEENS1_36VarlenDynamicPersistentTileSchedulerILi128ELi48ELi128ELi128ELb1ELb1ELb0ELb0ELb1ELb1EEEEEEEEEvNT_6ParamsE,(.L_x_3634 - _ZN7cutlass13device_kernelIN5flash19enable_sm80_to_sm89INS1_16FlashAttnFwdSm80INS1_25CollectiveMainloopFwdSm80ILi4ELi1ELb0EN4cute5tupleIJNS5_1CILi128EEENS7_ILi48EEENS7_ILi96EEEEEELi96ENS_10bfloat16_tEfNS_4arch4Sm80ELb0ELb0ELb1ELb1ELb1ELb1ELb1ELb1EEENS1_21CollectiveEpilogueFwdINS6_IJS8_SA_S9_EEENS6_IJNS7_ILi1EEESI_SI_EEESC_SE_Li128ELb1ELb1ELb1ELb0EEENS1_36VarlenDynamicPersistentTileSchedulerILi128ELi48ELi128ELi128ELb1ELb1ELb0ELb0ELb1ELb1EEEEEEEEEvNT_6ParamsE)
        .other          _ZN7cutlass13device_kernelIN5flash19enable_sm80_to_sm89INS1_16FlashAttnFwdSm80INS1_25CollectiveMainloopFwdSm80ILi4ELi1ELb0EN4cute5tupleIJNS5_1CILi128EEENS7_ILi48EEENS7_ILi96EEEEEELi96ENS_10bfloat16_tEfNS_4arch4Sm80ELb0ELb0ELb1ELb1ELb1ELb1ELb1ELb1EEENS1_21CollectiveEpilogueFwdINS6_IJS8_SA_S9_EEENS6_IJNS7_ILi1EEESI_SI_EEESC_SE_Li128ELb1ELb1ELb1ELb0EEENS1_36VarlenDynamicPersistentTileSchedulerILi128ELi48ELi128ELi128ELb1ELb1ELb0ELb0ELb1ELb1EEEEEEEEEvNT_6ParamsE,@"STO_CUDA_ENTRY STV_DEFAULT"
_ZN7cutlass13device_kernelIN5flash19enable_sm80_to_sm89INS1_16FlashAttnFwdSm80INS1_25CollectiveMainloopFwdSm80ILi4ELi1ELb0EN4cute5tupleIJNS5_1CILi128EEENS7_ILi48EEENS7_ILi96EEEEEELi96ENS_10bfloat16_tEfNS_4arch4Sm80ELb0ELb0ELb1ELb1ELb1ELb1ELb1ELb1EEENS1_21CollectiveEpilogueFwdINS6_IJS8_SA_S9_EEENS6_IJNS7_ILi1EEESI_SI_EEESC_SE_Li128ELb1ELb1ELb1ELb0EEENS1_36VarlenDynamicPersistentTileSchedulerILi128ELi48ELi128ELi128ELb1ELb1ELb0ELb0ELb1ELb1EEEEEEEEEvNT_6ParamsE:
        /* <DEDUP_REMOVED lines=10> */
[----:B-1----:R1:W-:Y:S04]  /*00a0*/  @P0 STL.64 [R1+0x50], R4 ;  /* 0x0000500401000387 */ /* 0x0023e80000100a00 */
        /* <DEDUP_REMOVED lines=43> */
.L_x_200:
        /* <DEDUP_REMOVED lines=17> */
.L_x_386:
        /* <DEDUP_REMOVED lines=16> */
.L_x_387:
[----:B--2---:R-:W-:-:S05]  /*0570*/  IMAD R0, R0, c[0x0][0x538], RZ ;  /* 0x00014e0000007a24 */ /* 0x004fca00078e02ff */
[----:B------:R-:W-:-:S04]  /*0580*/  IADD3 R6, R0, R6, RZ ;  /* 0x0000000600067210 */ /* 0x000fc80007ffe0ff */
[----:B------:R-:W-:-:S13]  /*0590*/  ISETP.GT.AND P0, PT, R6, UR4, PT ;  /* 0x0000000406007c0c */ /* 0x000fda000bf04270 */
[----:B-1----:R-:W-:Y:S05]  /*05a0*/  @!P0 BRA `(.L_x_200) ;  /* 0xfffffdb000008947 */ /* 0x002fea000383ffff */
.L_x_196:
[----:B------:R-:W-:-:S05]  /*05b0*/  IADD3 R12, -R0, R6, RZ ;  /* 0x00000006000c7210 */ /* 0x000fca0007ffe1ff */
[----:B------:R-:W-:-:S05]  /*05c0*/  IMAD R0, R4, c[0x0][0x538], R12 ;  /* 0x00014e0004007a24 */ /* 0x000fca00078e020c */
[----:B------:R-:W-:Y:S01]  /*05d0*/  ISETP.GT.AND P0, PT, R0, UR4, PT ;  /* 0x0000000400007c0c */ /* 0x000fe2000bf04270 */
[----:B------:R-:W-:-:S12]  /*05e0*/  BRA.DIV ~URZ, `(.L_x_201) ;  /* 0x000192427f007947 */ /* 0x000fd8000b800000 */
[----:B------:R-:W-:-:S04]  /*05f0*/  VOTE.ANY R5, PT, !P0 ;  /* 0x0000000000057806 */ /* 0x000fc800040e0100 */
.L_x_388:
[----:B------:R1:W2:Y:S01]  /*0600*/  POPC R13, R5 ;  /* 0x00000005000d7309 */ /* 0x0002a20000000000 */
[----:B------:R-:W-:Y:S05]  /*0610*/  BRA.DIV ~URZ, `(.L_x_202) ;  /* 0x000192627f007947 */ /* 0x000fea000b800000 */
[----:B--2---:R2:W3:Y:S01]  /*0620*/  SHFL.IDX PT, R11, R8, R13, 0x1f ;  /* 0x00001f0d080b7589 */ /* 0x0044e200000e0000 */
[----:B------:R-:W-:-:S03]  /*0630*/  MOV R6, RZ ;  /* 0x000000ff00067202 */ /* 0x000fc60000000f00 */
[----:B------:R2:W4:Y:S04]  /*0640*/  SHFL.IDX PT, R10, R7, R13, 0x1f ;  /* 0x00001f0d070a7589 */ /* 0x00052800000e0000 */
.L_x_389:
[----:B------:R-:W-:Y:S01]  /*0650*/  ISETP.NE.AND P0, PT, R5, RZ, PT ;  /* 0x000000ff0500720c */ /* 0x000fe20003f05270 */
[----:B------:R-:W-:-:S12]  /*0660*/  BSSY B0, `(.L_x_203) ;  /* 0x0000005000007945 */ /* 0x000fd80003800000 */
[----:B------:R-:W-:Y:S05]  /*0670*/  @!P0 BRA `(.L_x_204) ;  /* 0x0000003000008947 */ /* 0x000fea0003800000 */
[----:B------:R-:W-:Y:S01]  /*0680*/  IADD3 R3, R13, -0x1, RZ ;  /* 0xffffffff0d037810 */ /* 0x000fe20007ffe0ff */
[----:B------:R-:W-:Y:S05]  /*0690*/  BRA.DIV ~URZ, `(.L_x_205) ;  /* 0x000192c27f007947 */ /* 0x000fea000b800000 */
[----:B------:R1:W2:Y:S02]  /*06a0*/  SHFL.IDX PT, R6, R4, R3, 0x1f ;  /* 0x00001f0304067589 */ /* 0x0002a400000e0000 */
.L_x_204:
[----:B------:R-:W-:Y:S05]  /*06b0*/  BSYNC B0 ;  /* 0x0000000000007941 */ /* 0x000fea0003800000 */
.L_x_203:
[----:B---3--:R-:W-:Y:S01]  /*06c0*/  IABS R0, R11 ;  /* 0x0000000b00007213 */ /* 0x008fe20000000000 */
[----:B-12---:R-:W-:-:S04]  /*06d0*/  IMAD R4, R6, c[0x0][0x538], R12 ;  /* 0x00014e0006047a24 */ /* 0x006fc800078e020c */
[----:B------:R-:W-:Y:S01]  /*06e0*/  IMAD.MOV.U32 R5, RZ, RZ, R0 ;  /* 0x000000ffff057224 */ /* 0x000fe200078e0000 */
[----:B----4-:R-:W-:Y:S01]  /*06f0*/  IABS R0, R10 ;  /* 0x0000000a00007213 */ /* 0x010fe20000000000 */
[----:B------:R1:W-:Y:S01]  /*0700*/  STL [R1+0x50], R4 ;  /* 0x0000500401007387 */ /* 0x0003e20000100800 */
        /* <DEDUP_REMOVED lines=18> */
[----:B------:R-:W-:Y:S02]  /*0830*/  ISETP.GT.U32.AND P0, PT, R5, R0, PT ;  /* 0x000000000500720c */ /* 0x000fe40003f04070 */
[----:B-1----:R-:W-:-:S11]  /*0840*/  IADD3 R3, R3, 0xffffffe, RZ ;  /* 0x0ffffffe03037810 */ /* 0x002fd60007ffe0ff */
[----:B------:R-:W-:Y:S01]  /*0850*/  @!P0 IMAD.IADD R0, R0, 0x1, -R5 ;  /* 0x0000000100008824 */ /* 0x000fe200078e0a05 */
[----:B------:R-:W-:Y:S02]  /*0860*/  @!P0 IADD3 R2, R2, 0x1, RZ ;  /* 0x0000000102028810 */ /* 0x000fe40007ffe0ff */
[----:B------:R-:W-:Y:S01]  /*0870*/  ISETP.NE.AND P0, PT, R11, RZ, PT ;  /* 0x000000ff0b00720c */ /* 0x000fe20003f05270 */
[----:B------:R-:W1:Y:S01]  /*0880*/  F2I.FTZ.U32.TRUNC.NTZ R3, R3 ;  /* 0x0000000300037305 */ /* 0x000e62000021f000 */
[----:B------:R-:W-:Y:S02]  /*0890*/  ISETP.GE.U32.AND P2, PT, R0, R5, PT ;  /* 0x000000050000720c */ /* 0x000fe40003f46070 */
[----:B------:R-:W-:-:S04]  /*08a0*/  LOP3.LUT R0, R12, R11, RZ, 0x3c, !PT ;  /* 0x0000000b0c007212 */ /* 0x000fc800078e3cff */
[----:B------:R-:W-:-:S07]  /*08b0*/  ISETP.GE.AND P1, PT, R0, RZ, PT ;  /* 0x000000ff0000720c */ /* 0x000fce0003f26270 */
[----:B------:R-:W-:Y:S02]  /*08c0*/  @P2 IADD3 R2, R2, 0x1, RZ ;  /* 0x0000000102022810 */ /* 0x000fe40007ffe0ff */
[----:B-1----:R-:W-:-:S03]  /*08d0*/  IADD3 R0, RZ, -R3, RZ ;  /* 0x80000003ff007210 */ /* 0x002fc60007ffe0ff */
[----:B------:R-:W-:Y:S02]  /*08e0*/  IMAD.MOV.U32 R4, RZ, RZ, R2 ;  /* 0x000000ffff047224 */ /* 0x000fe400078e0002 */
[----:B------:R-:W-:Y:S01]  /*08f0*/  IMAD.MOV.U32 R2, RZ, RZ, R0 ;  /* 0x000000ffff027224 */ /* 0x000fe200078e0000 */
[----:B------:R-:W-:Y:S01]  /*0900*/  IABS R0, R10 ;  /* 0x0000000a00007213 */ /* 0x000fe20000000000 */
[----:B------:R-:W-:Y:S01]  /*0910*/  @!P1 IMAD.MOV R4, RZ, RZ, -R4 ;  /* 0x000000ffff049224 */ /* 0x000fe200078e0a04 */
[----:B------:R-:W-:Y:S01]  /*0920*/  @!P0 LOP3.LUT R4, RZ, R11, RZ, 0x33, !PT ;  /* 0x0000000bff048212 */ /* 0x000fe200078e33ff */
[----:B------:R-:W-:Y:S01]  /*0930*/  IMAD R5, R2, R7, RZ ;  /* 0x0000000702057224 */ /* 0x000fe200078e02ff */
[----:B------:R-:W-:Y:S01]  /*0940*/  MOV R2, RZ ;  /* 0x000000ff00027202 */ /* 0x000fe20000000f00 */
[----:B------:R-:W-:Y:S01]  /*0950*/  IMAD.MOV R6, RZ, RZ, -R0 ;  /* 0x000000ffff067224 */ /* 0x000fe200078e0a00 */
[----:B------:R-:W-:-:S03]  /*0960*/  IABS R8, R4 ;  /* 0x0000000400087213 */ /* 0x000fc60000000000 */
        /* <DEDUP_REMOVED lines=26> */
.L_x_197:
[----:B------:R-:W-:Y:S01]  /*0b10*/  MOV R0, UR4 ;  /* 0x0000000400007c02 */ /* 0x000fe20008000f00 */
[----:B------:R-:W-:Y:S04]  /*0b20*/  STL [R1+0x54], RZ ;  /* 0x000054ff01007387 */ /* 0x000fe80000100800 */
[----:B------:R-:W-:Y:S04]  /*0b30*/  STL [R1+0x58], RZ ;  /* 0x000058ff01007387 */ /* 0x000fe80000100800 */
[----:B------:R1:W-:Y:S02]  /*0b40*/  STL [R1+0x50], R0 ;  /* 0x0000500001007387 */ /* 0x0003e40000100800 */
[----:B-1----:R-:W-:-:S05]  /*0b50*/  MOV R0, c[0x0][0x53c] ;  /* 0x00014f0000007a02 */ /* 0x002fca0000000f00 */
[----:B------:R1:W-:Y:S02]  /*0b60*/  STL [R1+0x5c], R0 ;  /* 0x00005c0001007387 */ /* 0x0003e40000100800 */
.L_x_206:
[----:B-1----:R-:W2:Y:S04]  /*0b70*/  LDL R4, [R1+0x50] ;  /* 0x0000500001047983 */ /* 0x002ea80000100800 */
[----:B------:R-:W2:Y:S04]  /*0b80*/  LDL R5, [R1+0x54] ;  /* 0x0000540001057983 */ /* 0x000ea80000100800 */
[----:B------:R-:W2:Y:S04]  /*0b90*/  LDL R6, [R1+0x58] ;  /* 0x0000580001067983 */ /* 0x000ea80000100800 */
[----:B------:R-:W2:Y:S01]  /*0ba0*/  LDL R7, [R1+0x5c] ;  /* 0x00005c0001077983 */ /* 0x000ea20000100800 */
[----:B------:R-:W-:Y:S01]  /*0bb0*/  ISETP.NE.AND P0, PT, R14, RZ, PT ;  /* 0x000000ff0e00720c */ /* 0x000fe20003f05270 */
[----:B------:R-:W-:-:S12]  /*0bc0*/  WARPSYNC 0xffffffff ;  /* 0xffffffff00007948 */ /* 0x000fd80003800000 */
[----:B--2---:R1:W-:Y:S04]  /*0bd0*/  @!P0 STS.128 [0xc080], R4 ;  /* 0x00c08004ff008388 */ /* 0x0043e80000000c00 */
[----:B------:R-:W-:Y:S06]  /*0be0*/  BAR.ARV 0x5, 0x80 ;  /* 0x0142000000007b1d */ /* 0x000fec0000002000 */
.L_x_195:
[----:B------:R-:W2:Y:S02]  /*0bf0*/  LDL R0, [R1+0x5c] ;  /* 0x00005c0001007983 */ /* 0x000ea40000100800 */
[----:B--2---:R-:W-:-:S13]  /*0c00*/  ISETP.GE.AND P0, PT, R0, c[0x0][0x53c], PT ;  /* 0x00014f0000007a0c */ /* 0x004fda0003f06270 */
[----:B------:R-:W-:Y:S05]  /*0c10*/  @P0 EXIT ;  /* 0x000000000000094d */ /* 0x000fea0003800000 */
[----:B------:R-:W2:Y:S01]  /*0c20*/  S2R R12, SR_TID.X ;  /* 0x00000000000c7919 */ /* 0x000ea20000002100 */
[----:B------:R-:W-:Y:S02]  /*0c30*/  ULDC UR4, c[0x0][0x2ac] ;  /* 0x0000ab0000047ab9 */ /* 0x000fe40000000800 */
[----:B------:R-:W-:Y:S02]  /*0c40*/  ULDC UR6, c[0x0][0x1d0] ;  /* 0x0000740000067ab9 */ /* 0x000fe40000000800 */
[----:B------:R-:W-:Y:S01]  /*0c50*/  UIMAD UR6, UR4, UR6, URZ ;  /* 0x00000006040672a4 */ /* 0x000fe2000f8e023f */
[----:B--2---:R-:W-:Y:S02]  /*0c60*/  SHF.R.S32.HI R8, RZ, 0x1f, R12 ;  /* 0x0000001fff087819 */ /* 0x004fe4000001140c */
[-C--:B------:R-:W-:Y:S02]  /*0c70*/  LEA.HI R11, R12, R12.reuse, RZ, 0x1 ;  /* 0x0000000c0c0b7211 */ /* 0x080fe400078f08ff */
[----:B------:R-:W-:-:S02]  /*0c80*/  LEA.HI R3, R8, R12, RZ, 0x4 ;  /* 0x0000000c08037211 */ /* 0x000fc400078f20ff */
[----:B------:R-:W-:Y:S02]  /*0c90*/  SHF.R.S32.HI R112, RZ, 0x1, R11 ;  /* 0x00000001ff707819 */ /* 0x000fe4000001140b */
[----:B------:R-:W-:Y:S02]  /*0ca0*/  SHF.R.S32.HI R0, RZ, 0x4, R3 ;  /* 0x00000004ff007819 */ /* 0x000fe40000011403 */
[C---:B------:R-:W-:Y:S02]  /*0cb0*/  LOP3.LUT R2, R3.reuse, 0xfffffff0, RZ, 0xc0, !PT ;  /* 0xfffffff003027812 */ /* 0x040fe400078ec0ff */
[----:B-1----:R-:W-:Y:S02]  /*0cc0*/  LEA.HI R4, R3, R0, RZ, 0x1 ;  /* 0x0000000003047211 */ /* 0x002fe400078f08ff */
[----:B------:R-:W-:Y:S01]  /*0cd0*/  LEA.HI R5, R11, R112, RZ, 0x1 ;  /* 0x000000700b057211 */ /* 0x000fe200078f08ff */
[----:B------:R-:W-:Y:S01]  /*0ce0*/  IMAD.IADD R2, R12, 0x1, -R2 ;  /* 0x000000010c027824 */ /* 0x000fe200078e0a02 */
[----:B------:R-:W-:-:S02]  /*0cf0*/  LOP3.LUT R4, R4, 0xfffffffe, RZ, 0xc0, !PT ;  /* 0xfffffffe04047812 */ /* 0x000fc400078ec0ff */
[----:B------:R-:W-:Y:S02]  /*0d00*/  LOP3.LUT R3, R5, 0x7fffffe, RZ, 0xc0, !PT ;  /* 0x07fffffe05037812 */ /* 0x000fe400078ec0ff */
[----:B------:R-:W-:Y:S01]  /*0d10*/  LEA.HI R9, R2, R2, RZ, 0x1 ;  /* 0x0000000202097211 */ /* 0x000fe200078f08ff */
[----:B------:R-:W-:Y:S01]  /*0d20*/  IMAD.IADD R19, R0, 0x1, -R4 ;  /* 0x0000000100137824 */ /* 0x000fe200078e0a04 */
[----:B------:R-:W-:Y:S01]  /*0d30*/  SHF.R.S32.HI R5, RZ, 0x1f, R2 ;  /* 0x0000001fff057819 */ /* 0x000fe20000011402 */
[----:B------:R-:W-:Y:S01]  /*0d40*/  IMAD.IADD R3, R112, 0x1, -R3 ;  /* 0x0000000170037824 */ /* 0x000fe200078e0a03 */
[----:B------:R-:W-:Y:S02]  /*0d50*/  LOP3.LUT R4, R9, 0x7fffffe, RZ, 0xc0, !PT ;  /* 0x07fffffe09047812 */ /* 0x000fe400078ec0ff */
[-C--:B------:R-:W-:Y:S01]  /*0d60*/  LEA.HI R22, R8, R12.reuse, RZ, 0x3 ;  /* 0x0000000c08167211 */ /* 0x080fe200078f18ff */
[----:B------:R-:W-:Y:S01]  /*0d70*/  IMAD R0, R0, 0x8, R3 ;  /* 0x0000000800007824 */ /* 0x000fe200078e0203 */
[----:B------:R-:W-:Y:S01]  /*0d80*/  LEA.HI R13, R8, R12, RZ, 0x2 ;  /* 0x0000000c080d7211 */ /* 0x000fe200078f10ff */
[----:B------:R-:W-:Y:S01]  /*0d90*/  IMAD.IADD R14, R2, 0x1, -R4 ;  /* 0x00000001020e7824 */ /* 0x000fe200078e0a04 */
[----:B------:R-:W-:-:S02]  /*0da0*/  LEA.HI R18, R5, R2, RZ, 0x3 ;  /* 0x0000000205127211 */ /* 0x000fc400078f18ff */
[----:B------:R-:W-:Y:S02]  /*0db0*/  LOP3.LUT R3, R22, 0xfffffff8, RZ, 0xc0, !PT ;  /* 0xfffffff816037812 */ /* 0x000fe400078ec0ff */
[----:B------:R-:W-:Y:S02]  /*0dc0*/  SHF.R.S32.HI R2, RZ, 0x3, R22 ;  /* 0x00000003ff027819 */ /* 0x000fe40000011416 */
[C---:B------:R-:W-:Y:S01]  /*0dd0*/  LOP3.LUT R4, R13.reuse, 0xfffffffc, RZ, 0xc0, !PT ;  /* 0xfffffffc0d047812 */ /* 0x040fe200078ec0ff */
[----:B------:R-:W-:Y:S01]  /*0de0*/  IMAD.IADD R3, R12, 0x1, -R3 ;  /* 0x000000010c037824 */ /* 0x000fe200078e0a03 */
[----:B------:R-:W-:Y:S01]  /*0df0*/  SHF.R.S32.HI R247, RZ, 0x2, R13 ;  /* 0x00000002fff77819 */ /* 0x000fe2000001140d */
[----:B------:R-:W-:Y:S01]  /*0e00*/  IMAD.SHL.U32 R2, R2, 0x40, RZ ;  /* 0x0000004002027824 */ /* 0x000fe200078e00ff */
[----:B------:R-:W-:Y:S01]  /*0e10*/  LEA.HI R8, R8, R12, RZ, 0x5 ;  /* 0x0000000c08087211 */ /* 0x000fe200078f28ff */
[----:B------:R-:W-:Y:S01]  /*0e20*/  IMAD.IADD R24, R12, 0x1, -R4 ;  /* 0x000000010c187824 */ /* 0x000fe200078e0a04 */
[----:B------:R-:W-:-:S02]  /*0e30*/  LEA.HI R4, R13, R247, RZ, 0x1 ;  /* 0x000000f70d047211 */ /* 0x000fc400078f08ff */
[----:B------:R-:W-:Y:S01]  /*0e40*/  LEA.HI R10, R3, R3, RZ, 0x1 ;  /* 0x00000003030a7211 */ /* 0x000fe200078f08ff */
[----:B------:R-:W-:Y:S01]  /*0e50*/  IMAD.SHL.U32 R228, R24, 0x8, RZ ;  /* 0x0000000818e47824 */ /* 0x000fe200078e00ff */
[----:B------:R-:W-:Y:S02]  /*0e60*/  LOP3.LUT R2, R2, 0xc0, RZ, 0xc0, !PT ;  /* 0x000000c002027812 */ /* 0x000fe400078ec0ff */
[----:B------:R-:W-:Y:S02]  /*0e70*/  LOP3.LUT R4, R4, 0x7fffffe, RZ, 0xc0, !PT ;  /* 0x07fffffe04047812 */ /* 0x000fe400078ec0ff */
[----:B------:R-:W-:Y:S02]  /*0e80*/  LOP3.LUT R6, R10, 0x3fffffe, RZ, 0xc0, !PT ;  /* 0x03fffffe0a067812 */ /* 0x000fe400078ec0ff */
[----:B------:R-:W-:Y:S01]  /*0e90*/  SHF.R.U32.HI R5, RZ, 0x3, R2 ;  /* 0x00000003ff057819 */ /* 0x000fe20000011602 */
[----:B------:R-:W-:Y:S01]  /*0ea0*/  IMAD.IADD R4, R247, 0x1, -R4 ;  /* 0x00000001f7047824 */ /* 0x000fe200078e0a04 */
[----:B------:R-:W-:Y:S01]  /*0eb0*/  LOP3.LUT R2, R2, 0x18, R228, 0xf8, !PT ;  /* 0x0000001802027812 */ /* 0x000fe200078ef8e4 */
[----:B------:R-:W-:Y:S01]  /*0ec0*/  IMAD.IADD R21, R3, 0x1, -R6 ;  /* 0x0000000103157824 */ /* 0x000fe200078e0a06 */
[----:B------:R-:W-:-:S02]  /*0ed0*/  SHF.R.S32.HI R7, RZ, 0x5, R8 ;  /* 0x00000005ff077819 */ /* 0x000fc40000011408 */
[----:B------:R-:W-:Y:S02]  /*0ee0*/  LOP3.LUT R6, R2, R5, RZ, 0x3c, !PT ;  /* 0x0000000502067212 */ /* 0x000fe400078e3cff */
[----:B------:R-:W-:Y:S01]  /*0ef0*/  LOP3.LUT R2, R11, 0xfffffffe, RZ, 0xc0, !PT ;  /* 0xfffffffe0b027812 */ /* 0x000fe200078ec0ff */
[----:B------:R-:W-:Y:S01]  /*0f00*/  IMAD R3, R7, 0x8, R4 ;  /* 0x0000000807037824 */ /* 0x000fe200078e0204 */
[----:B------:R-:W-:Y:S02]  /*0f10*/  SHF.R.S32.HI R5, RZ, 0x1f, R8 ;  /* 0x0000001fff057819 */ /* 0x000fe40000011408 */
[----:B------:R-:W-:Y:S01]  /*0f20*/  LOP3.LUT R4, R8, 0xffffffe0, RZ, 0xc0, !PT ;  /* 0xffffffe008047812 */ /* 0x000fe200078ec0ff */
[----:B------:R-:W-:Y:S01]  /*0f30*/  IMAD.IADD R168, R12, 0x1, -R2 ;  /* 0x000000010ca87824 */ /* 0x000fe200078e0a02 */
[----:B------:R-:W-:Y:S01]  /*0f40*/  LEA.HI R2, R24, R24, RZ, 0x1 ;  /* 0x0000001818027211 */ /* 0x000fe200078f08ff */
[----:B------:R-:W-:Y:S01]  /*0f50*/  IMAD.U32 R248, R3, 0x20, R6 ;  /* 0x0000002003f87824 */ /* 0x000fe200078e0006 */
[----:B------:R-:W-:Y:S01]  /*0f60*/  LEA.HI R3, R5, R7, RZ, 0x2 ;  /* 0x0000000705037211 */ /* 0x000fe200078f10ff */
[----:B------:R-:W-:Y:S01]  /*0f70*/  IMAD.SHL.U32 R114, R168, 0x4, RZ ;  /* 0x00000004a8727824 */ /* 0x000fe200078e00ff */
[----:B------:R-:W-:Y:S01]  /*0f80*/  IADD3 R8, R112, 0x40, RZ ;  /* 0x0000004070087810 */ /* 0x000fe20007ffe0ff */
[----:B------:R-:W-:Y:S01]  /*0f90*/  IMAD.IADD R31, R12, 0x1, -R4 ;  /* 0x000000010c1f7824 */ /* 0x000fe200078e0a04 */
[----:B------:R-:W-:Y:S01]  /*0fa0*/  LOP3.LUT R4, R3, 0xffffffc, RZ, 0xc0, !PT ;  /* 0x0ffffffc03047812 */ /* 0x000fe200078ec0ff */
[----:B------:R-:W-:Y:S01]  /*0fb0*/  IMAD.SHL.U32 R104, R168, 0x8, RZ ;  /* 0x00000008a8687824 */ /* 0x000fe200078e00ff */
[C---:B------:R-:W-:Y:S01]  /*0fc0*/  LOP3.LUT R3, R2.reuse, 0x1ffffffe, RZ, 0xc0, !PT ;  /* 0x1ffffffe02037812 */ /* 0x040fe200078ec0ff */
[----:B------:R-:W-:Y:S01]  /*0fd0*/  IMAD.SHL.U32 R2, R2, 0x20, RZ ;  /* 0x0000002002027824 */ /* 0x000fe200078e00ff */
[----:B------:R-:W-:Y:S01]  /*0fe0*/  IADD3 R164, R114, 0x10, RZ ;  /* 0x0000001072a47810 */ /* 0x000fe20007ffe0ff */
[----:B------:R-:W-:Y:S01]  /*0ff0*/  IMAD.IADD R6, R7, 0x1, -R4 ;  /* 0x0000000107067824 */ /* 0x000fe200078e0a04 */
[----:B------:R-:W-:Y:S01]  /*1000*/  SHF.R.S32.HI R5, RZ, 0x1f, R31 ;  /* 0x0000001fff057819 */ /* 0x000fe2000001141f */
[----:B------:R-:W-:Y:S01]  /*1010*/  IMAD.IADD R4, R24, 0x1, -R3 ;  /* 0x0000000118047824 */ /* 0x000fe200078e0a03 */
[----:B------:R-:W-:Y:S01]  /*1020*/  LOP3.LUT R3, R2, 0xffffffc0, RZ, 0xc0, !PT ;  /* 0xffffffc002037812 */ /* 0x000fe200078ec0ff */
[----:B------:R-:W-:Y:S01]  /*1030*/  IMAD.IADD R2, R114, 0x1, R164 ;  /* 0x0000000172027824 */ /* 0x000fe200078e02a4 */
[----:B------:R-:W-:-:S02]  /*1040*/  LEA.HI R20, R5, R31, RZ, 0x2 ;  /* 0x0000001f05147211 */ /* 0x000fc400078f10ff */
[----:B------:R-:W-:Y:S01]  /*1050*/  IADD3 R113, R114, 0x20, RZ ;  /* 0x0000002072717810 */ /* 0x000fe20007ffe0ff */
[----:B------:R-:W-:Y:S01]  /*1060*/  IMAD R23, R4, 0x8, R3 ;  /* 0x0000000804177824 */ /* 0x000fe200078e0203 */
[----:B------:R-:W-:Y:S02]  /*1070*/  SHF.R.S32.HI R4, RZ, 0x1f, R8 ;  /* 0x0000001fff047819 */ /* 0x000fe40000011408 */
[----:B------:R-:W-:Y:S02]  /*1080*/  SHF.R.S32.HI R3, RZ, 0x1f, R2 ;  /* 0x0000001fff037819 */ /* 0x000fe40000011402 */
[----:B------:R-:W-:Y:S02]  /*1090*/  SHF.R.S32.HI R5, RZ, 0x2, R20 ;  /* 0x00000002ff057819 */ /* 0x000fe40000011414 */
[----:B------:R-:W-:Y:S02]  /*10a0*/  LEA.HI R4, R4, R8, RZ, 0x3 ;  /* 0x0000000804047211 */ /* 0x000fe400078f18ff */
[CC--:B------:R-:W-:Y:S01]  /*10b0*/  LEA.HI R15, R3.reuse, R2.reuse, RZ, 0x3 ;  /* 0x00000002030f7211 */ /* 0x0c0fe200078f18ff */
[----:B------:R-:W-:Y:S01]  /*10c0*/  IMAD R29, R6, 0x10, R5 ;  /* 0x00000010061d7824 */ /* 0x000fe200078e0205 */
[----:B------:R-:W-:Y:S01]  /*10d0*/  LEA.HI R16, R3, R2, RZ, 0x5 ;  /* 0x0000000203107211 */ /* 0x000fe200078f28ff */
[----:B------:R-:W-:Y:S01]  /*10e0*/  IMAD.IADD R2, R114, 0x1, R113 ;  /* 0x0000000172027824 */ /* 0x000fe200078e0271 */
[----:B------:R-:W-:Y:S01]  /*10f0*/  LEA.HI R12, R8, R8, RZ, 0x1 ;  /* 0x00000008080c7211 */ /* 0x000fe200078f08ff */
[----:B------:R-:W-:Y:S01]  /*1100*/  IMAD.SHL.U32 R4, R4, 0x20, RZ ;  /* 0x0000002004047824 */ /* 0x000fe200078e00ff */
[----:B------:R-:W-:Y:S01]  /*1110*/  SHF.R.S32.HI R5, RZ, 0x1f, R13 ;  /* 0x0000001fff057819 */ /* 0x000fe2000001140d */
[----:B------:R-:W-:Y:S01]  /*1120*/  STL [R1+0x128], R29 ;  /* 0x0001281d01007387 */ /* 0x000fe20000100800 */
[----:B------:R-:W-:-:S02]  /*1130*/  LOP3.LUT R6, R12, 0x7fffffe, RZ, 0xc0, !PT ;  /* 0x07fffffe0c067812 */ /* 0x000fc400078ec0ff */
[----:B------:R-:W-:Y:S02]  /*1140*/  SHF.R.S32.HI R3, RZ, 0x1f, R2 ;  /* 0x0000001fff037819 */ /* 0x000fe40000011402 */
[----:B------:R-:W-:Y:S01]  /*1150*/  LEA.HI R11, R5, R247, RZ, 0x3 ;  /* 0x000000f7050b7211 */ /* 0x000fe200078f18ff */
[----:B------:R-:W-:Y:S01]  /*1160*/  IMAD.IADD R6, R8, 0x1, -R6 ;  /* 0x0000000108067824 */ /* 0x000fe200078e0a06 */
[----:B------:R-:W-:Y:S01]  /*1170*/  LOP3.LUT R4, R4, 0xffffff00, RZ, 0xc0, !PT ;  /* 0xffffff0004047812 */ /* 0x000fe200078ec0ff */
[----:B------:R-:W-:Y:S01]  /*1180*/  IMAD.SHL.U32 R8, R7, 0x200, RZ ;  /* 0x0000020007087824 */ /* 0x000fe200078e00ff */
[CC--:B------:R-:W-:Y:S02]  /*1190*/  LEA.HI R252, R3.reuse, R2.reuse, RZ, 0x3 ;  /* 0x0000000203fc7211 */ /* 0x0c0fe400078f18ff */
[----:B------:R-:W-:Y:S01]  /*11a0*/  LEA.HI R17, R3, R2, RZ, 0x5 ;  /* 0x0000000203117211 */ /* 0x000fe200078f28ff */
[----:B------:R-:W-:Y:S01]  /*11b0*/  IMAD R25, R6, 0x20, R4 ;  /* 0x0000002006197824 */ /* 0x000fe200078e0204 */
[----:B------:R-:W-:-:S02]  /*11c0*/  LOP3.LUT R3, R11, 0xfffffff8, RZ, 0xc0, !PT ;  /* 0xfffffff80b037812 */ /* 0x000fc400078ec0ff */
[----:B------:R-:W-:Y:S02]  /*11d0*/  SHF.R.S32.HI R2, RZ, 0x1, R10 ;  /* 0x00000001ff027819 */ /* 0x000fe4000001140a */
[----:B------:R-:W-:Y:S01]  /*11e0*/  SHF.R.S32.HI R7, RZ, 0x1, R9 ;  /* 0x00000001ff077819 */ /* 0x000fe20000011409 */
[----:B------:R-:W-:Y:S01]  /*11f0*/  IMAD.IADD R6, R247, 0x1, -R3 ;  /* 0x00000001f7067824 */ /* 0x000fe200078e0a03 */
[----:B------:R-:W-:Y:S01]  /*1200*/  SHF.R.S32.HI R4, RZ, 0x1f, R9 ;  /* 0x0000001fff047819 */ /* 0x000fe20000011409 */
[C---:B------:R-:W-:Y:S01]  /*1210*/  IMAD.SHL.U32 R3, R2.reuse, 0x40, RZ ;  /* 0x0000004002037824 */ /* 0x040fe200078e00ff */
[----:B------:R-:W-:Y:S01]  /*1220*/  LOP3.LUT P3, RZ, R2, 0x2, RZ, 0xc0, !PT ;  /* 0x0000000202ff7812 */ /* 0x000fe2000786c0ff */
[----:B------:R-:W-:Y:S01]  /*1230*/  STL [R1+0xe0], R25 ;  /* 0x0000e01901007387 */ /* 0x000fe20000100800 */
[----:B------:R-:W-:Y:S01]  /*1240*/  LEA.HI R9, R4, R7, RZ, 0x2 ;  /* 0x0000000704097211 */ /* 0x000fe200078f10ff */
[----:B------:R-:W-:Y:S01]  /*1250*/  IMAD.SHL.U32 R4, R18, 0x20, RZ ;  /* 0x0000002012047824 */ /* 0x000fe200078e00ff */
[----:B------:R-:W-:-:S02]  /*1260*/  LOP3.LUT R3, R3, 0xc0, RZ, 0xc0, !PT ;  /* 0x000000c003037812 */ /* 0x000fc400078ec0ff */
[----:B------:R-:W-:Y:S02]  /*1270*/  LEA.HI R2, R6, R6, RZ, 0x1 ;  /* 0x0000000606027211 */ /* 0x000fe400078f08ff */
[----:B------:R-:W-:Y:S02]  /*1280*/  LOP3.LUT R10, R3, 0x8, R22, 0xf8, !PT ;  /* 0x00000008030a7812 */ /* 0x000fe400078ef816 */
[----:B------:R-:W-:Y:S02]  /*1290*/  SHF.R.U32.HI R3, RZ, 0x3, R3 ;  /* 0x00000003ff037819 */ /* 0x000fe40000011603 */
[----:B------:R-:W-:Y:S02]  /*12a0*/  LOP3.LUT R11, R9, 0xfffffffc, RZ, 0xc0, !PT ;  /* 0xfffffffc090b7812 */ /* 0x000fe400078ec0ff */
[----:B------:R-:W-:Y:S02]  /*12b0*/  LOP3.LUT R10, R10, R3, RZ, 0x3c, !PT ;  /* 0x000000030a0a7212 */ /* 0x000fe400078e3cff */
[----:B------:R-:W-:Y:S01]  /*12c0*/  LEA.HI R3, R5, R247, RZ, 0x2 ;  /* 0x000000f705037211 */ /* 0x000fe200078f10ff */
[----:B------:R-:W-:Y:S01]  /*12d0*/  IMAD R5, R24, 0x2, R8 ;  /* 0x0000000218057824 */ /* 0x000fe200078e0208 */
[----:B------:R-:W-:Y:S01]  /*12e0*/  LOP3.LUT R9, R2, 0x3fffffe, RZ, 0xc0, !PT ;  /* 0x03fffffe02097812 */ /* 0x000fe200078ec0ff */
[----:B------:R-:W-:Y:S01]  /*12f0*/  IMAD.IADD R11, R7, 0x1, -R11 ;  /* 0x00000001070b7824 */ /* 0x000fe200078e0a0b */
[----:B------:R-:W-:Y:S01]  /*1300*/  LOP3.LUT R3, R3, 0xfffffffc, RZ, 0xc0, !PT ;  /* 0xfffffffc03037812 */ /* 0x000fe200078ec0ff */
[----:B------:R-:W-:Y:S01]  /*1310*/  IMAD.SHL.U32 R7, R0, 0x20, RZ ;  /* 0x0000002000077824 */ /* 0x000fe200078e00ff */
[----:B------:R-:W-:Y:S01]  /*1320*/  LOP3.LUT R4, R4, 0xffffff00, RZ, 0xc0, !PT ;  /* 0xffffff0004047812 */ /* 0x000fe200078ec0ff */
[----:B------:R-:W-:Y:S01]  /*1330*/  IMAD.IADD R9, R6, 0x1, -R9 ;  /* 0x0000000106097824 */ /* 0x000fe200078e0a09 */
[----:B------:R-:W-:Y:S01]  /*1340*/  SHF.R.S32.HI R2, RZ, 0x1, R2 ;  /* 0x00000001ff027819 */ /* 0x000fe20000011402 */
[----:B------:R-:W-:Y:S01]  /*1350*/  IMAD.IADD R3, R247, 0x1, -R3 ;  /* 0x00000001f7037824 */ /* 0x000fe200078e0a03 */
[----:B------:R-:W-:Y:S01]  /*1360*/  LOP3.LUT P4, RZ, R11, 0x2, RZ, 0xc0, !PT ;  /* 0x000000020bff7812 */ /* 0x000fe2000788c0ff */
[----:B------:R-:W-:Y:S01]  /*1370*/  IMAD.IADD R6, R4, 0x1, R8 ;  /* 0x0000000104067824 */ /* 0x000fe200078e0208 */
[----:B------:R-:W-:Y:S01]  /*1380*/  LOP3.LUT P1, RZ, R2, 0x2, RZ, 0xc0, !PT ;  /* 0x0000000202ff7812 */ /* 0x000fe2000782c0ff */
[C---:B------:R-:W-:Y:S01]  /*1390*/  IMAD R13, R14.reuse, 0x20, R4 ;  /* 0x000000200e0d7824 */ /* 0x040fe200078e0204 */
[----:B------:R-:W-:Y:S01]  /*13a0*/  SHF.R.S32.HI R4, RZ, 0x1, R12 ;  /* 0x00000001ff047819 */ /* 0x000fe2000001140c */
[----:B------:R-:W-:Y:S01]  /*13b0*/  IMAD R14, R14, 0x20, R6 ;  /* 0x000000200e0e7824 */ /* 0x000fe200078e0206 */
[C---:B------:R-:W-:Y:S01]  /*13c0*/  LOP3.LUT P0, RZ, R3.reuse, 0x2, RZ, 0xc0, !PT ;  /* 0x0000000203ff7812 */ /* 0x040fe2000780c0ff */
[----:B------:R-:W-:Y:S01]  /*13d0*/  IMAD.SHL.U32 R3, R3, 0x40, RZ ;  /* 0x0000004003037824 */ /* 0x000fe200078e00ff */
[----:B------:R-:W-:Y:S01]  /*13e0*/  LOP3.LUT R6, R2, 0x1, RZ, 0xc0, !PT ;  /* 0x0000000102067812 */ /* 0x000fe200078ec0ff */
[----:B------:R-:W-:Y:S01]  /*13f0*/  IMAD.SHL.U32 R4, R4, 0x40, RZ ;  /* 0x0000004004047824 */ /* 0x000fe200078e00ff */
[----:B------:R-:W-:Y:S01]  /*1400*/  IADD3 R246, R104, 0x30, RZ ;  /* 0x0000003068f67810 */ /* 0x000fe20007ffe0ff */
[----:B------:R-:W-:Y:S01]  /*1410*/  IMAD.SHL.U32 R0, R2, 0x40, RZ ;  /* 0x0000004002007824 */ /* 0x000fe200078e00ff */
[----:B------:R-:W-:Y:S01]  /*1420*/  LOP3.LUT R28, R3, 0xc0, RZ, 0xc0, !PT ;  /* 0x000000c0031c7812 */ /* 0x000fe200078ec0ff */
[----:B------:R-:W-:Y:S01]  /*1430*/  IMAD R9, R9, 0x20, R5 ;  /* 0x0000002009097824 */ /* 0x000fe200078e0205 */
[----:B------:R-:W-:Y:S01]  /*1440*/  LOP3.LUT R30, R4, 0xc0, RZ, 0xc0, !PT ;  /* 0x000000c0041e7812 */ /* 0x000fe200078ec0ff */
[----:B------:R-:W-:Y:S01]  /*1450*/  IMAD.SHL.U32 R2, R16, 0x80, RZ ;  /* 0x0000008010027824 */ /* 0x000fe200078e00ff */
[----:B------:R-:W-:Y:S01]  /*1460*/  SHF.R.U32.HI R26, RZ, 0x3, R28 ;  /* 0x00000003ff1a7819 */ /* 0x000fe2000001161c */
[----:B------:R-:W-:Y:S01]  /*1470*/  IMAD R8, R19, 0x8, R21 ;  /* 0x0000000813087824 */ /* 0x000fe200078e0215 */
[----:B------:R-:W-:Y:S01]  /*1480*/  LOP3.LUT R3, R28, 0x18, R15, 0xf8, !PT ;  /* 0x000000181c037812 */ /* 0x000fe200078ef80f */
[----:B------:R-:W-:Y:S01]  /*1490*/  STL [R1+0xd8], R30 ;  /* 0x0000d81e01007387 */ /* 0x000fe20000100800 */
[----:B------:R-:W-:-:S02]  /*14a0*/  SHF.R.U32.HI R27, RZ, 0x3, R30 ;  /* 0x00000003ff1b7819 */ /* 0x000fc4000001161e */
[----:B------:R-:W-:Y:S01]  /*14b0*/  LOP3.LUT R5, R30, 0x18, R15, 0xf8, !PT ;  /* 0x000000181e057812 */ /* 0x000fe200078ef80f */
[----:B------:R-:W-:Y:S01]  /*14c0*/  STL [R1+0x4], R28 ;  /* 0x0000041c01007387 */ /* 0x000fe20000100800 */
[----:B------:R-:W-:Y:S02]  /*14d0*/  LOP3.LUT R4, R3, R26, RZ, 0x3c, !PT ;  /* 0x0000001a03047212 */ /* 0x000fe400078e3cff */
[----:B------:R-:W-:Y:S01]  /*14e0*/  LOP3.LUT R2, R2, 0xfffff000, RZ, 0xc0, !PT ;  /* 0xfffff00002027812 */ /* 0x000fe200078ec0ff */
[----:B------:R-:W-:Y:S01]  /*14f0*/  STL [R1+0xdc], R27 ;  /* 0x0000dc1b01007387 */ /* 0x000fe20000100800 */
[----:B------:R-:W-:Y:S02]  /*1500*/  LOP3.LUT R3, R5, R27, RZ, 0x3c, !PT ;  /* 0x0000001b05037212 */ /* 0x000fe400078e3cff */
[----:B------:R-:W-:Y:S01]  /*1510*/  ISETP.NE.U32.AND P2, PT, R6, 0x1, PT ;  /* 0x000000010600780c */ /* 0x000fe20003f45070 */
[----:B------:R-:W-:Y:S01]  /*1520*/  STL [R1+0x8], R26 ;  /* 0x0000081a01007387 */ /* 0x000fe20000100800 */
[----:B------:R-:W-:Y:S01]  /*1530*/  LOP3.LUT R6, R0, 0xc0, RZ, 0xc0, !PT ;  /* 0x000000c000067812 */ /* 0x000fe200078ec0ff */
[----:B------:R-:W-:Y:S01]  /*1540*/  IMAD.U32 R0, R8, 0x20, R10 ;  /* 0x0000002008007824 */ /* 0x000fe200078e000a */
[----:B------:R-:W-:Y:S01]  /*1550*/  IADD3 R16, R3, R25, R2 ;  /* 0x0000001903107210 */ /* 0x000fe20007ffe002 */
[----:B------:R-:W-:Y:S01]  /*1560*/  IMAD.SHL.U32 R3, R11, 0x40, RZ ;  /* 0x000000400b037824 */ /* 0x000fe200078e00ff */
[----:B------:R-:W-:-:S02]  /*1570*/  LEA.HI R5, R6, R6, RZ, 0x1d ;  /* 0x0000000606057211 */ /* 0x000fc400078fe8ff */
[----:B------:R-:W-:Y:S01]  /*1580*/  IADD3 R18, R4, R2, R7 ;  /* 0x0000000204127210 */ /* 0x000fe20007ffe007 */
[----:B------:R-:W-:Y:S01]  /*1590*/  IMAD.SHL.U32 R4, R19, 0x8, RZ ;  /* 0x0000000813047824 */ /* 0x000fe200078e00ff */
[----:B------:R-:W-:Y:S01]  /*15a0*/  LOP3.LUT R3, R3, 0xc0, RZ, 0xc0, !PT ;  /* 0x000000c003037812 */ /* 0x000fe200078ec0ff */
[----:B------:R-:W-:Y:S01]  /*15b0*/  IMAD.SHL.U32 R2, R17, 0x80, RZ ;  /* 0x0000008011027824 */ /* 0x000fe200078e00ff */
[----:B------:R-:W-:Y:S01]  /*15c0*/  LOP3.LUT R8, R30, 0x18, R252, 0xf8, !PT ;  /* 0x000000181e087812 */ /* 0x000fe200078ef8fc */
[----:B------:R-:W-:Y:S01]  /*15d0*/  IMAD.IADD R9, R5, 0x1, R9 ;  /* 0x0000000105097824 */ /* 0x000fe200078e0209 */
[----:B------:R-:W-:Y:S02]  /*15e0*/  LOP3.LUT R6, R3, 0x8, R4, 0xf8, !PT ;  /* 0x0000000803067812 */ /* 0x000fe400078ef804 */
[----:B------:R-:W-:Y:S01]  /*15f0*/  LOP3.LUT R5, R28, 0x18, R252, 0xf8, !PT ;  /* 0x000000181c057812 */ /* 0x000fe200078ef8fc */
[----:B------:R-:W-:Y:S01]  /*1600*/  IMAD.SHL.U32 R24, R9, 0x2, RZ ;  /* 0x0000000209187824 */ /* 0x000fe200078e00ff */
[----:B------:R-:W-:-:S02]  /*1610*/  LOP3.LUT R2, R2, 0xfffff000, RZ, 0xc0, !PT ;  /* 0xfffff00002027812 */ /* 0x000fc400078ec0ff */
[----:B------:R-:W-:Y:S02]  /*1620*/  SHF.R.U32.HI R3, RZ, 0x3, R3 ;  /* 0x00000003ff037819 */ /* 0x000fe40000011603 */
[----:B------:R-:W-:Y:S01]  /*1630*/  LOP3.LUT R4, R8, R27, RZ, 0x3c, !PT ;  /* 0x0000001b08047212 */ /* 0x000fe200078e3cff */
[----:B------:R-:W-:Y:S01]  /*1640*/  STL [R1+0x60], R24 ;  /* 0x0000601801007387 */ /* 0x000fe20000100800 */
[----:B------:R-:W-:Y:S02]  /*1650*/  LOP3.LUT R5, R5, R26, RZ, 0x3c, !PT ;  /* 0x0000001a05057212 */ /* 0x000fe400078e3cff */
[----:B------:R-:W-:Y:S02]  /*1660*/  LOP3.LUT R3, R6, R3, RZ, 0x3c, !PT ;  /* 0x0000000306037212 */ /* 0x000fe400078e3cff */
[----:B------:R-:W-:Y:S02]  /*1670*/  IADD3 R11, R4, R25, R2 ;  /* 0x00000019040b7210 */ /* 0x000fe40007ffe002 */
[----:B------:R-:W-:-:S02]  /*1680*/  IADD3 R4, R24, 0x80, RZ ;  /* 0x0000008018047810 */ /* 0x000fc40007ffe0ff */
[----:B------:R-:W-:Y:S01]  /*1690*/  IADD3 R12, R5, R2, R7 ;  /* 0x00000002050c7210 */ /* 0x000fe20007ffe007 */
[C---:B------:R-:W-:Y:S01]  /*16a0*/  IMAD.IADD R2, R3.reuse, 0x1, R14 ;  /* 0x0000000103027824 */ /* 0x040fe200078e020e */
[----:B------:R-:W-:Y:S01]  /*16b0*/  IADD3 R22, R24, 0x70, RZ ;  /* 0x0000007018167810 */ /* 0x000fe20007ffe0ff */
[----:B------:R-:W-:Y:S01]  /*16c0*/  IMAD.IADD R3, R3, 0x1, R13 ;  /* 0x0000000103037824 */ /* 0x000fe200078e020d */
[----:B------:R-:W-:Y:S01]  /*16d0*/  @P2 IADD3 R22, R4, 0x10, RZ ;  /* 0x0000001004162810 */ /* 0x000fe20007ffe0ff */
[----:B------:R-:W-:Y:S01]  /*16e0*/  IMAD.MOV.U32 R13, RZ, RZ, 0x20 ;  /* 0x00000020ff0d7424 */ /* 0x000fe200078e00ff */
[----:B------:R-:W-:Y:S02]  /*16f0*/  IADD3 R245, R104, 0x40, RZ ;  /* 0x0000004068f57810 */ /* 0x000fe40007ffe0ff */
[----:B------:R-:W-:Y:S01]  /*1700*/  SHF.R.S32.HI R14, RZ, 0x1f, R246 ;  /* 0x0000001fff0e7819 */ /* 0x000fe200000114f6 */
[----:B------:R-:W-:Y:S01]  /*1710*/  STL [R1+0x64], R22 ;  /* 0x0000641601007387 */ /* 0x000fe20000100800 */
[----:B------:R-:W-:-:S02]  /*1720*/  IADD3 R167, R114, 0x8, RZ ;  /* 0x0000000872a77810 */ /* 0x000fc40007ffe0ff */
[----:B------:R-:W-:Y:S01]  /*1730*/  IADD3 R244, R104, 0x50, RZ ;  /* 0x0000005068f47810 */ /* 0x000fe20007ffe0ff */
[----:B------:R1:W-:Y:S01]  /*1740*/  STL [R1+0x14], R14 ;  /* 0x0000140e01007387 */ /* 0x0003e20000100800 */
[----:B------:R-:W-:Y:S02]  /*1750*/  SHF.R.S32.HI R17, RZ, 0x1f, R245 ;  /* 0x0000001fff117819 */ /* 0x000fe400000114f5 */
[----:B------:R-:W-:Y:S02]  /*1760*/  SHF.R.S32.HI R10, RZ, 0x1f, R244 ;  /* 0x0000001fff0a7819 */ /* 0x000fe400000114f4 */
[C---:B------:R-:W-:Y:S01]  /*1770*/  IADD3 R166, R114.reuse, 0x18, RZ ;  /* 0x0000001872a67810 */ /* 0x040fe20007ffe0ff */
[----:B------:R2:W-:Y:S01]  /*1780*/  STL [R1+0x10], R17 ;  /* 0x0000101101007387 */ /* 0x0005e20000100800 */
[----:B------:R-:W-:Y:S02]  /*1790*/  IADD3 R165, R114, 0x28, RZ ;  /* 0x0000002872a57810 */ /* 0x000fe40007ffe0ff */
[----:B------:R-:W-:Y:S01]  /*17a0*/  SHF.R.S32.HI R9, RZ, 0x1f, R167 ;  /* 0x0000001fff097819 */ /* 0x000fe200000114a7 */
[----:B------:R3:W-:Y:S01]  /*17b0*/  STL [R1+0xc], R10 ;  /* 0x00000c0a01007387 */ /* 0x0007e20000100800 */
[----:B------:R-:W-:-:S02]  /*17c0*/  SHF.R.S32.HI R8, RZ, 0x1f, R164 ;  /* 0x0000001fff087819 */ /* 0x000fc400000114a4 */
[----:B------:R-:W-:Y:S02]  /*17d0*/  SHF.R.S32.HI R6, RZ, 0x1f, R166 ;  /* 0x0000001fff067819 */ /* 0x000fe400000114a6 */
[----:B------:R-:W-:Y:S02]  /*17e0*/  SHF.R.S32.HI R5, RZ, 0x1f, R113 ;  /* 0x0000001fff057819 */ /* 0x000fe40000011471 */
[----:B------:R-:W-:Y:S02]  /*17f0*/  SHF.R.S32.HI R4, RZ, 0x1f, R165 ;  /* 0x0000001fff047819 */ /* 0x000fe400000114a5 */
[----:B------:R-:W-:Y:S02]  /*1800*/  LEA R169, R0, 0x3c80, 0x1 ;  /* 0x00003c8000a97811 */ /* 0x000fe400078e08ff */
[----:B------:R-:W-:Y:S02]  /*1810*/  LEA R0, R18, 0x6080, 0x1 ;  /* 0x0000608012007811 */ /* 0x000fe400078e08ff */
[----:B------:R-:W-:Y:S01]  /*1820*/  IADD3 R198, R169, 0x20, RZ ;  /* 0x00000020a9c67810 */ /* 0x000fe20007ffe0ff */
[----:B-1----:R-:W-:Y:S01]  /*1830*/  IMAD.SHL.U32 R14, R167, 0x2, RZ ;  /* 0x00000002a70e7824 */ /* 0x002fe200078e00ff */
[----:B------:R-:W-:-:S02]  /*1840*/  LEA R196, R2, 0x6080, 0x1 ;  /* 0x0000608002c47811 */ /* 0x000fc400078e08ff */
[----:B------:R-:W-:Y:S02]  /*1850*/  LEA R170, R3, 0x1880, 0x1 ;  /* 0x0000188003aa7811 */ /* 0x000fe400078e08ff */
[----:B------:R1:W-:Y:S01]  /*1860*/  STL [R1+0x110], R14 ;  /* 0x0001100e01007387 */ /* 0x0003e20000100800 */
[----:B--2---:R-:W-:Y:S01]  /*1870*/  IMAD.SHL.U32 R17, R164, 0x2, RZ ;  /* 0x00000002a4117824 */ /* 0x004fe200078e00ff */
[C---:B------:R-:W-:Y:S02]  /*1880*/  IADD3 R238, R228.reuse, 0x20, RZ ;  /* 0x00000020e4ee7810 */ /* 0x040fe40007ffe0ff */
[----:B------:R-:W-:Y:S01]  /*1890*/  IADD3 R230, R228, 0x40, RZ ;  /* 0x00000040e4e67810 */ /* 0x000fe20007ffe0ff */
[----:B---3--:R-:W-:Y:S01]  /*18a0*/  IMAD.SHL.U32 R10, R166, 0x2, RZ ;  /* 0x00000002a60a7824 */ /* 0x008fe200078e00ff */
[----:B------:R2:W-:Y:S01]  /*18b0*/  STL [R1+0x114], R17 ;  /* 0x0001141101007387 */ /* 0x0005e20000100800 */
[----:B------:R-:W-:Y:S02]  /*18c0*/  @P3 IADD3 R198, R169, -0x20, RZ ;  /* 0xffffffe0a9c63810 */ /* 0x000fe40007ffe0ff */
[----:B------:R-:W-:Y:S01]  /*18d0*/  SHF.R.S32.HI R105, RZ, 0x1f, R104 ;  /* 0x0000001fff697819 */ /* 0x000fe20000011468 */
[----:B------:R3:W-:Y:S01]  /*18e0*/  STL [R1+0x118], R10 ;  /* 0x0001180a01007387 */ /* 0x0007e20000100800 */
[----:B------:R-:W-:-:S02]  /*18f0*/  SHF.R.S32.HI R229, RZ, 0x1f, R228 ;  /* 0x0000001fffe57819 */ /* 0x000fc400000114e4 */
[----:B------:R-:W-:Y:S02]  /*1900*/  SHF.R.S32.HI R250, RZ, 0x1f, R238 ;  /* 0x0000001ffffa7819 */ /* 0x000fe400000114ee */
[----:B------:R-:W-:Y:S02]  /*1910*/  SHF.R.S32.HI R249, RZ, 0x1f, R230 ;  /* 0x0000001ffff97819 */ /* 0x000fe400000114e6 */
[----:B------:R-:W-:Y:S02]  /*1920*/  SHF.R.S32.HI R252, RZ, 0x3, R252 ;  /* 0x00000003fffc7819 */ /* 0x000fe400000114fc */
[C---:B------:R-:W-:Y:S02]  /*1930*/  IADD3 R206, R198.reuse, 0x400, RZ ;  /* 0x00000400c6ce7810 */ /* 0x040fe40007ffe0ff */
[C---:B------:R-:W-:Y:S02]  /*1940*/  IADD3 R205, R198.reuse, 0x800, RZ ;  /* 0x00000800c6cd7810 */ /* 0x040fe40007ffe0ff */
[C---:B------:R-:W-:Y:S01]  /*1950*/  IADD3 R204, R198.reuse, 0xc00, RZ ;  /* 0x00000c00c6cc7810 */ /* 0x040fe20007ffe0ff */
[----:B-1----:R-:W-:Y:S01]  /*1960*/  IMAD.SHL.U32 R14, R113, 0x2, RZ ;  /* 0x00000002710e7824 */ /* 0x002fe200078e00ff */
[----:B------:R-:W-:-:S02]  /*1970*/  IADD3 R203, R198, 0x1000, RZ ;  /* 0x00001000c6cb7810 */ /* 0x000fc40007ffe0ff */
[C---:B------:R-:W-:Y:S02]  /*1980*/  IADD3 R202, R198.reuse, 0x1400, RZ ;  /* 0x00001400c6ca7810 */ /* 0x040fe40007ffe0ff */
[----:B------:R1:W-:Y:S01]  /*1990*/  STL [R1+0x11c], R14 ;  /* 0x00011c0e01007387 */ /* 0x0003e20000100800 */
[----:B--2---:R-:W-:Y:S01]  /*19a0*/  IMAD.SHL.U32 R17, R165, 0x2, RZ ;  /* 0x00000002a5117824 */ /* 0x004fe200078e00ff */
[C---:B------:R-:W-:Y:S02]  /*19b0*/  IADD3 R201, R198.reuse, 0x1800, RZ ;  /* 0x00001800c6c97810 */ /* 0x040fe40007ffe0ff */
[----:B------:R-:W-:Y:S02]  /*19c0*/  IADD3 R200, R198, 0x1c00, RZ ;  /* 0x00001c00c6c87810 */ /* 0x000fe40007ffe0ff */
[----:B---3--:R-:W-:Y:S01]  /*19d0*/  LOP3.LUT R10, R20, 0x7ffffffc, RZ, 0xc0, !PT ;  /* 0x7ffffffc140a7812 */ /* 0x008fe200078ec0ff */
[----:B------:R2:W-:Y:S01]  /*19e0*/  STL [R1+0x120], R17 ;  /* 0x0001201101007387 */ /* 0x0005e20000100800 */
[----:B------:R-:W-:-:S02]  /*19f0*/  IADD3 R199, R198, 0x2000, RZ ;  /* 0x00002000c6c77810 */ /* 0x000fc40007ffe0ff */
[----:B-1----:R-:W-:Y:S02]  /*1a00*/  SHF.L.U64.HI R14, R167, 0x1, R9 ;  /* 0x00000001a70e7819 */ /* 0x002fe40000010209 */
[----:B------:R-:W-:Y:S02]  /*1a10*/  SHF.L.U64.HI R9, R164, 0x1, R8 ;  /* 0x00000001a4097819 */ /* 0x000fe40000010208 */
[----:B------:R-:W-:Y:S01]  /*1a20*/  SHF.L.U64.HI R8, R166, 0x1, R6 ;  /* 0x00000001a6087819 */ /* 0x000fe20000010206 */
[----:B------:R1:W-:Y:S01]  /*1a30*/  STL [R1+0x10c], R14 ;  /* 0x00010c0e01007387 */ /* 0x0003e20000100800 */
[----:B------:R-:W-:Y:S02]  /*1a40*/  SHF.L.U64.HI R6, R113, 0x1, R5 ;  /* 0x0000000171067819 */ /* 0x000fe40000010205 */
[----:B------:R-:W-:Y:S01]  /*1a50*/  SHF.L.U64.HI R5, R165, 0x1, R4 ;  /* 0x00000001a5057819 */ /* 0x000fe20000010204 */
[----:B------:R-:W-:Y:S01]  /*1a60*/  STL [R1+0x108], R9 ;  /* 0x0001080901007387 */ /* 0x000fe20000100800 */
[----:B------:R-:W-:-:S03]  /*1a70*/  IMAD.IADD R4, R31, 0x1, -R10 ;  /* 0x000000011f047824 */ /* 0x000fc600078e0a0a */
[----:B------:R3:W-:Y:S01]  /*1a80*/  STL [R1+0x104], R8 ;  /* 0x0001040801007387 */ /* 0x0007e20000100800 */
[----:B------:R-:W-:Y:S01]  /*1a90*/  IMAD.SHL.U32 R10, R4, 0x2, RZ ;  /* 0x00000002040a7824 */ /* 0x000fe200078e00ff */
[----:B------:R-:W-:Y:S02]  /*1aa0*/  SHF.R.S32.HI R4, RZ, 0x3, R15 ;  /* 0x00000003ff047819 */ /* 0x000fe4000001140f */
[----:B------:R4:W-:Y:S02]  /*1ab0*/  STL [R1+0x100], R6 ;  /* 0x0001000601007387 */ /* 0x0009e40000100800 */
[C---:B------:R-:W-:Y:S02]  /*1ac0*/  IADD3 R21, R10.reuse, 0x28, RZ ;  /* 0x000000280a157810 */ /* 0x040fe40007ffe0ff */
[----:B------:R5:W-:Y:S01]  /*1ad0*/  STL [R1+0xfc], R5 ;  /* 0x0000fc0501007387 */ /* 0x000be20000100800 */
[C---:B------:R-:W-:Y:S02]  /*1ae0*/  IADD3 R20, R10.reuse, 0x30, RZ ;  /* 0x000000300a147810 */ /* 0x040fe40007ffe0ff */
[----:B------:R-:W-:-:S02]  /*1af0*/  IADD3 R19, R10, 0x38, RZ ;  /* 0x000000380a137810 */ /* 0x000fc40007ffe0ff */
[C---:B--2---:R-:W-:Y:S02]  /*1b00*/  IADD3 R17, R10.reuse, 0x40, RZ ;  /* 0x000000400a117810 */ /* 0x044fe40007ffe0ff */
[C---:B------:R-:W-:Y:S02]  /*1b10*/  IADD3 R15, R10.reuse, 0x48, RZ ;  /* 0x000000480a0f7810 */ /* 0x040fe40007ffe0ff */
[----:B-1----:R-:W-:Y:S02]  /*1b20*/  IADD3 R14, R10, 0x50, RZ ;  /* 0x000000500a0e7810 */ /* 0x002fe40007ffe0ff */
[----:B---3--:R-:W-:Y:S01]  /*1b30*/  LOP3.LUT R8, R28, 0x8, R104, 0xf8, !PT ;  /* 0x000000081c087812 */ /* 0x008fe200078ef868 */
[----:B----4-:R-:W-:-:S03]  /*1b40*/  IMAD.IADD R6, R29, 0x1, R23 ;  /* 0x000000011d067824 */ /* 0x010fc600078e0217 */
[----:B------:R-:W-:Y:S02]  /*1b50*/  LOP3.LUT R8, R8, R26, RZ, 0x3c, !PT ;  /* 0x0000001a08087212 */ /* 0x000fe400078e3cff */
[----:B------:R-:W-:Y:S02]  /*1b60*/  IADD3 R23, R10, 0x20, RZ ;  /* 0x000000200a177810 */ /* 0x000fe40007ffe0ff */
[----:B-----5:R-:W-:Y:S01]  /*1b70*/  LOP3.LUT R5, R30, 0x18, R104, 0xf8, !PT ;  /* 0x000000181e057812 */ /* 0x020fe200078ef868 */
[----:B------:R1:W-:Y:S01]  /*1b80*/  STL [R1+0x12c], R6 ;  /* 0x00012c0601007387 */ /* 0x0003e20000100800 */
[----:B------:R-:W-:-:S03]  /*1b90*/  IMAD.IADD R242, R7, 0x1, R8 ;  /* 0x0000000107f27824 */ /* 0x000fc600078e0208 */
[----:B------:R-:W-:Y:S02]  /*1ba0*/  STL [R1+0x9c], R10 ;  /* 0x00009c0a01007387 */ /* 0x000fe40000100800 */
[----:B------:R-:W-:Y:S02]  /*1bb0*/  LEA R242, R242, 0x1880, 0x1 ;  /* 0x00001880f2f27811 */ /* 0x000fe400078e08ff */
[----:B------:R2:W-:Y:S02]  /*1bc0*/  STL [R1], R4 ;  /* 0x0000000401007387 */ /* 0x0005e40000100800 */
[C---:B------:R-:W-:Y:S02]  /*1bd0*/  IADD3 R243, R242.reuse, 0x20, RZ ;  /* 0x00000020f2f37810 */ /* 0x040fe40007ffe0ff */
[----:B------:R-:W-:Y:S02]  /*1be0*/  @P0 IADD3 R243, R242, -0x20, RZ ;  /* 0xffffffe0f2f30810 */ /* 0x000fe40007ffe0ff */
[----:B-1----:R-:W-:-:S04]  /*1bf0*/  LOP3.LUT R6, R28, 0x18, R104, 0xf8, !PT ;  /* 0x000000181c067812 */ /* 0x002fc800078ef868 */
[----:B------:R-:W-:Y:S02]  /*1c00*/  LOP3.LUT R9, R6, R26, RZ, 0x3c, !PT ;  /* 0x0000001a06097212 */ /* 0x000fe400078e3cff */
[C---:B------:R-:W-:Y:S02]  /*1c10*/  IADD3 R26, R10.reuse, 0x10, RZ ;  /* 0x000000100a1a7810 */ /* 0x040fe40007ffe0ff */
[----:B--2---:R-:W-:Y:S01]  /*1c20*/  LOP3.LUT R4, R5, R27, RZ, 0x3c, !PT ;  /* 0x0000001b05047212 */ /* 0x004fe200078e3cff */
[----:B------:R-:W-:Y:S01]  /*1c30*/  IMAD.IADD R9, R7, 0x1, R9 ;  /* 0x0000000107097824 */ /* 0x000fe200078e0209 */
[C---:B------:R-:W-:Y:S02]  /*1c40*/  IADD3 R27, R10.reuse, 0x8, RZ ;  /* 0x000000080a1b7810 */ /* 0x040fe40007ffe0ff */
[----:B------:R-:W-:Y:S01]  /*1c50*/  SEL R5, R13, 0xffffffe0, !P1 ;  /* 0xffffffe00d057807 */ /* 0x000fe20004800000 */
[----:B------:R-:W-:Y:S01]  /*1c60*/  IMAD.IADD R6, R25, 0x1, R4 ;  /* 0x0000000119067824 */ /* 0x000fe200078e0204 */
[C---:B------:R-:W-:Y:S01]  /*1c70*/  IADD3 R25, R10.reuse, 0x18, RZ ;  /* 0x000000180a197810 */ /* 0x040fe20007ffe0ff */
[----:B------:R-:W-:Y:S01]  /*1c80*/  STL [R1+0x90], R27 ;  /* 0x0000901b01007387 */ /* 0x000fe20000100800 */
[----:B------:R-:W-:-:S02]  /*1c90*/  IADD3 R10, R10, 0x58, RZ ;  /* 0x000000580a0a7810 */ /* 0x000fc40007ffe0ff */
[----:B------:R-:W-:Y:S01]  /*1ca0*/  SEL R4, R13, 0xffffffe0, !P4 ;  /* 0xffffffe00d047807 */ /* 0x000fe20006000000 */
[----:B------:R-:W-:Y:S01]  /*1cb0*/  STL [R1+0x8c], R26 ;  /* 0x00008c1a01007387 */ /* 0x000fe20000100800 */
[----:B------:R-:W-:Y:S02]  /*1cc0*/  LEA R13, R6, 0x6080, 0x1 ;  /* 0x00006080060d7811 */ /* 0x000fe400078e08ff */
[----:B------:R-:W-:Y:S01]  /*1cd0*/  SHF.R.S32.HI R8, RZ, 0x1f, R27 ;  /* 0x0000001fff087819 */ /* 0x000fe2000001141b */
[----:B------:R-:W-:Y:S01]  /*1ce0*/  STL [R1+0x88], R25 ;  /* 0x0000881901007387 */ /* 0x000fe20000100800 */
[----:B------:R-:W-:Y:S01]  /*1cf0*/  SHF.R.S32.HI R6, RZ, 0x1f, R26 ;  /* 0x0000001fff067819 */ /* 0x000fe2000001141a */
[----:B------:R-:W-:Y:S02]  /*1d00*/  IMAD.IADD R197, R196, 0x1, R4 ;  /* 0x00000001c4c57824 */ /* 0x000fe400078e0204 */
[----:B------:R-:W-:Y:S01]  /*1d10*/  STL [R1+0x84], R23 ;  /* 0x0000841701007387 */ /* 0x000fe20000100800 */
[----:B------:R-:W-:-:S03]  /*1d20*/  IMAD.IADD R171, R4, 0x1, R170 ;  /* 0x0000000104ab7824 */ /* 0x000fc600078e02aa */
[----:B------:R-:W-:Y:S04]  /*1d30*/  STL [R1+0x80], R21 ;  /* 0x0000801501007387 */ /* 0x000fe80000100800 */
[----:B------:R-:W-:Y:S04]  /*1d40*/  STL [R1+0x7c], R20 ;  /* 0x00007c1401007387 */ /* 0x000fe80000100800 */
[----:B------:R-:W-:Y:S04]  /*1d50*/  STL [R1+0x78], R19 ;  /* 0x0000781301007387 */ /* 0x000fe80000100800 */
[----:B------:R-:W-:Y:S04]  /*1d60*/  STL [R1+0x74], R17 ;  /* 0x0000741101007387 */ /* 0x000fe80000100800 */
[----:B------:R-:W-:Y:S04]  /*1d70*/  STL [R1+0x70], R15 ;  /* 0x0000700f01007387 */ /* 0x000fe80000100800 */
[----:B------:R-:W-:Y:S04]  /*1d80*/  STL [R1+0x6c], R14 ;  /* 0x00006c0e01007387 */ /* 0x000fe80000100800 */
[----:B------:R-:W-:Y:S04]  /*1d90*/  STL [R1+0x68], R10 ;  /* 0x0000680a01007387 */ /* 0x000fe80000100800 */
[----:B------:R1:W-:Y:S04]  /*1da0*/  STL [R1+0xf8], R13 ;  /* 0x0000f80d01007387 */ /* 0x0003e80000100800 */
[----:B------:R2:W-:Y:S04]  /*1db0*/  STL [R1+0xd4], R8 ;  /* 0x0000d40801007387 */ /* 0x0005e80000100800 */
[----:B------:R3:W-:Y:S01]  /*1dc0*/  STL [R1+0xd0], R6 ;  /* 0x0000d00601007387 */ /* 0x0007e20000100800 */
[----:B-1----:R-:W-:-:S02]  /*1dd0*/  SHF.R.S32.HI R13, RZ, 0x1f, R25 ;  /* 0x0000001fff0d7819 */ /* 0x002fc40000011419 */
[----:B--2---:R-:W-:-:S03]  /*1de0*/  SHF.R.S32.HI R8, RZ, 0x1f, R23 ;  /* 0x0000001fff087819 */ /* 0x004fc60000011417 */
[----:B------:R1:W-:Y:S01]  /*1df0*/  STL [R1+0xcc], R13 ;  /* 0x0000cc0d01007387 */ /* 0x0003e20000100800 */
[----:B---3--:R-:W-:-:S03]  /*1e00*/  SHF.R.S32.HI R6, RZ, 0x1f, R21 ;  /* 0x0000001fff067819 */ /* 0x008fc60000011415 */
[----:B------:R2:W-:Y:S04]  /*1e10*/  STL [R1+0xc8], R8 ;  /* 0x0000c80801007387 */ /* 0x0005e80000100800 */
[----:B------:R3:W-:Y:S01]  /*1e20*/  STL [R1+0xc4], R6 ;  /* 0x0000c40601007387 */ /* 0x0007e20000100800 */
[----:B-1----:R-:W-:Y:S02]  /*1e30*/  SHF.R.S32.HI R13, RZ, 0x1f, R20 ;  /* 0x0000001fff0d7819 */ /* 0x002fe40000011414 */
[----:B--2---:R-:W-:-:S03]  /*1e40*/  SHF.R.S32.HI R8, RZ, 0x1f, R19 ;  /* 0x0000001fff087819 */ /* 0x004fc60000011413 */
[----:B------:R1:W-:Y:S01]  /*1e50*/  STL [R1+0xc0], R13 ;  /* 0x0000c00d01007387 */ /* 0x0003e20000100800 */
[----:B---3--:R-:W-:-:S03]  /*1e60*/  SHF.R.S32.HI R6, RZ, 0x1f, R17 ;  /* 0x0000001fff067819 */ /* 0x008fc60000011411 */
[----:B------:R2:W-:Y:S04]  /*1e70*/  STL [R1+0xbc], R8 ;  /* 0x0000bc0801007387 */ /* 0x0005e80000100800 */
[----:B------:R3:W-:Y:S01]  /*1e80*/  STL [R1+0xb8], R6 ;  /* 0x0000b80601007387 */ /* 0x0007e20000100800 */
[----:B-1----:R-:W-:Y:S02]  /*1e90*/  SHF.R.S32.HI R13, RZ, 0x1f, R15 ;  /* 0x0000001fff0d7819 */ /* 0x002fe4000001140f */
[----:B--2---:R-:W-:-:S03]  /*1ea0*/  SHF.R.S32.HI R8, RZ, 0x1f, R14 ;  /* 0x0000001fff087819 */ /* 0x004fc6000001140e */
[----:B------:R-:W-:Y:S01]  /*1eb0*/  STL [R1+0xb4], R13 ;  /* 0x0000b40d01007387 */ /* 0x000fe20000100800 */
[----:B---3--:R-:W-:-:S03]  /*1ec0*/  SHF.R.S32.HI R6, RZ, 0x1f, R10 ;  /* 0x0000001fff067819 */ /* 0x008fc6000001140a */
[----:B------:R-:W-:Y:S04]  /*1ed0*/  STL [R1+0xb0], R8 ;  /* 0x0000b00801007387 */ /* 0x000fe80000100800 */
[----:B------:R1:W-:Y:S04]  /*1ee0*/  STL [R1+0xac], R6 ;  /* 0x0000ac0601007387 */ /* 0x0003e80000100800 */
[----:B------:R2:W-:Y:S01]  /*1ef0*/  STL [R1+0xf4], R0 ;  /* 0x0000f40001007387 */ /* 0x0005e20000100800 */
[----:B-1----:R-:W-:Y:S02]  /*1f00*/  LEA R6, R16, 0x6080, 0x1 ;  /* 0x0000608010067811 */ /* 0x002fe400078e08ff */
[----:B--2---:R-:W-:-:S03]  /*1f10*/  LEA R0, R12, 0x6080, 0x1 ;  /* 0x000060800c007811 */ /* 0x004fc600078e08ff */
[----:B------:R1:W-:Y:S04]  /*1f20*/  STL [R1+0xf0], R6 ;  /* 0x0000f00601007387 */ /* 0x0003e80000100800 */
[----:B------:R2:W-:Y:S01]  /*1f30*/  STL [R1+0xec], R0 ;  /* 0x0000ec0001007387 */ /* 0x0005e20000100800 */
[----:B-1----:R-:W-:Y:S02]  /*1f40*/  LEA R6, R11, 0x6080, 0x1 ;  /* 0x000060800b067811 */ /* 0x002fe400078e08ff */
[----:B--2---:R-:W-:-:S03]  /*1f50*/  LEA R0, R9, 0x6080, 0x1 ;  /* 0x0000608009007811 */ /* 0x004fc600078e08ff */
[----:B------:R-:W-:Y:S04]  /*1f60*/  STL [R1+0xe8], R6 ;  /* 0x0000e80601007387 */ /* 0x000fe80000100800 */
[----:B------:R1:W-:Y:S02]  /*1f70*/  STL [R1+0xe4], R0 ;  /* 0x0000e40001007387 */ /* 0x0003e40000100800 */
[----:B-1----:R-:W-:-:S05]  /*1f80*/  IMAD.IADD R0, R24, 0x1, R5 ;  /* 0x0000000118007824 */ /* 0x002fca00078e0205 */
[----:B------:R1:W-:Y:S02]  /*1f90*/  STL [R1+0x98], R0 ;  /* 0x0000980001007387 */ /* 0x0003e40000100800 */
[----:B-1----:R-:W-:-:S05]  /*1fa0*/  IMAD.IADD R0, R5, 0x1, R22 ;  /* 0x0000000105007824 */ /* 0x002fca00078e0216 */
[----:B------:R1:W-:Y:S02]  /*1fb0*/  STL [R1+0x94], R0 ;  /* 0x0000940001007387 */ /* 0x0003e40000100800 */
.L_x_385:
[----:B-1----:R-:W2:Y:S01]  /*1fc0*/  LDL R0, [R1+0x5c] ;  /* 0x00005c0001007983 */ /* 0x002ea20000100800 */
[----:B------:R-:W-:Y:S01]  /*1fd0*/  IMAD.MOV.U32 R2, RZ, RZ, 0x4 ;  /* 0x00000004ff027424 */ /* 0x000fe200078e00ff */
[----:B------:R-:W-:-:S04]  /*1fe0*/  ISETP.NE.U32.AND P0, PT, RZ, c[0x0][0x370], PT ;  /* 0x0000dc00ff007a0c */ /* 0x000fc80003f05070 */
[----:B------:R-:W-:Y:S01]  /*1ff0*/  ISETP.NE.AND.EX P1, PT, RZ, c[0x0][0x374], PT, P0 ;  /* 0x0000dd00ff007a0c */ /* 0x000fe20003f25300 */
[----:B--2---:R-:W-:-:S05]  /*2000*/  IMAD.WIDE R2, R0, R2, c[0x0][0x588] ;  /* 0x0001620000027625 */ /* 0x004fca00078e0202 */
[----:B------:R-:W2:Y:S01]  /*2010*/  LDG.E R17, [R2.64] ;  /* 0x0000000802117981 */ /* 0x000ea2000c1e1900 */
[----:B------:R-:W-:Y:S01]  /*2020*/  ISETP.NE.U32.AND P4, PT, RZ, c[0x0][0x360], PT ;  /* 0x0000d800ff007a0c */ /* 0x000fe20003f85070 */
[----:B------:R-:W-:Y:S01]  /*2030*/  IMAD.MOV.U32 R10, RZ, RZ, RZ ;  /* 0x000000ffff0a7224 */ /* 0x000fe200078e00ff */
[----:B------:R-:W-:Y:S02]  /*2040*/  ISETP.NE.U32.AND P3, PT, RZ, c[0x0][0x348], PT ;  /* 0x0000d200ff007a0c */ /* 0x000fe40003f65070 */
[----:B------:R-:W-:Y:S02]  /*2050*/  ISETP.NE.AND.EX P4, PT, RZ, c[0x0][0x364], PT, P4 ;  /* 0x0000d900ff007a0c */ /* 0x000fe40003f85340 */
[----:B------:R-:W-:Y:S02]  /*2060*/  ISETP.NE.U32.AND P5, PT, RZ, c[0x0][0x350], PT ;  /* 0x0000d400ff007a0c */ /* 0x000fe40003fa5070 */
[----:B------:R-:W-:Y:S02]  /*2070*/  ISETP.NE.U32.AND P6, PT, RZ, c[0x0][0x358], PT ;  /* 0x0000d600ff007a0c */ /* 0x000fe40003fc5070 */
[----:B------:R-:W-:-:S02]  /*2080*/  ISETP.NE.AND.EX P3, PT, RZ, c[0x0][0x34c], PT, P3 ;  /* 0x0000d300ff007a0c */ /* 0x000fc40003f65330 */
[----:B------:R-:W-:Y:S02]  /*2090*/  ISETP.NE.AND.EX P5, PT, RZ, c[0x0][0x354], PT, P5 ;  /* 0x0000d500ff007a0c */ /* 0x000fe40003fa5350 */
[----:B------:R-:W-:Y:S01]  /*20a0*/  ISETP.NE.AND.EX P6, PT, RZ, c[0x0][0x35c], PT, P6 ;  /* 0x0000d700ff007a0c */ /* 0x000fe20003fc5360 */
[----:B------:R-:W-:Y:S02]  /*20b0*/  IMAD.MOV.U32 R138, RZ, RZ, RZ ;  /* 0x000000ffff8a7224 */ /* 0x000fe400078e00ff */
[----:B------:R-:W-:Y:S02]  /*20c0*/  IMAD.MOV.U32 R15, RZ, RZ, RZ ;  /* 0x000000ffff0f7224 */ /* 0x000fe400078e00ff */
[----:B------:R-:W-:Y:S01]  /*20d0*/  IMAD.MOV.U32 R13, RZ, RZ, RZ ;  /* 0x000000ffff0d7224 */ /* 0x000fe200078e00ff */
[----:B--2---:R-:W-:Y:S01]  /*20e0*/  SHF.R.S32.HI R16, RZ, 0x1f, R17 ;  /* 0x0000001fff107819 */ /* 0x004fe20000011411 */
[C---:B------:R-:W-:Y:S01]  /*20f0*/  IMAD.SHL.U32 R19, R17.reuse, 0x4, RZ ;  /* 0x0000000411137824 */ /* 0x040fe200078e00ff */
[C---:B------:R-:W-:Y:S01]  /*2100*/  @P1 LEA R4, P0, R17.reuse, c[0x0][0x370], 0x2 ;  /* 0x0000dc0011041a11 */ /* 0x040fe200078010ff */
[----:B------:R1:W-:Y:S01]  /*2110*/  STL [R1+0x4c], R17 ;  /* 0x00004c1101007387 */ /* 0x0003e20000100800 */
[----:B------:R-:W-:-:S02]  /*2120*/  SHF.L.U64.HI R18, R17, 0x2, R16 ;  /* 0x0000000211127819 */ /* 0x000fc40000010210 */
[----:B------:R-:W-:Y:S01]  /*2130*/  @P1 LEA.HI.X R5, R17, c[0x0][0x374], R16, 0x2, P0 ;  /* 0x0000dd0011051a11 */ /* 0x000fe200000f1410 */
[----:B------:R1:W-:Y:S01]  /*2140*/  STL [R1+0xa0], R16 ;  /* 0x0000a01001007387 */ /* 0x0003e20000100800 */
[----:B------:R-:W-:-:S03]  /*2150*/  @P4 IADD3 R2, P0, R19, c[0x0][0x360], RZ ;  /* 0x0000d80013024a10 */ /* 0x000fc60007f1e0ff */
[----:B------:R2:W3:Y:S01]  /*2160*/  @P1 LDG.E R10, [R4.64] ;  /* 0x00000008040a1981 */ /* 0x0004e2000c1e1900 */
[C---:B------:R-:W-:Y:S02]  /*2170*/  @P4 IADD3.X R3, R18.reuse, c[0x0][0x364], RZ, P0, !PT ;  /* 0x0000d90012034a10 */ /* 0x040fe400007fe4ff */
[----:B------:R-:W-:Y:S01]  /*2180*/  IADD3 R8, P2, R19, c[0x0][0x348], RZ ;  /* 0x0000d20013087a10 */ /* 0x000fe20007f5e0ff */
[----:B------:R1:W-:Y:S04]  /*2190*/  STL [R1+0x44], R19 ;  /* 0x0000441301007387 */ /* 0x0003e80000100800 */
[----:B------:R4:W5:Y:S01]  /*21a0*/  @P4 LDG.E R139, [R2.64] ;  /* 0x00000008028b4981 */ /* 0x000962000c1e1900 */
[----:B------:R-:W-:-:S03]  /*21b0*/  IADD3.X R9, R18, c[0x0][0x34c], RZ, P2, !PT ;  /* 0x0000d30012097a10 */ /* 0x000fc600017fe4ff */
[----:B------:R1:W-:Y:S04]  /*21c0*/  STL [R1+0x48], R18 ;  /* 0x0000481201007387 */ /* 0x0003e80000100800 */
[----:B------:R1:W5:Y:S01]  /*21d0*/  @P3 LDG.E R138, [R8.64] ;  /* 0x00000008088a3981 */ /* 0x000362000c1e1900 */
[----:B--2---:R-:W-:-:S04]  /*21e0*/  IADD3 R4, P1, R19, c[0x0][0x350], RZ ;  /* 0x0000d40013047a10 */ /* 0x004fc80007f3e0ff */
[----:B------:R-:W-:Y:S02]  /*21f0*/  IADD3.X R5, R18, c[0x0][0x354], RZ, P1, !PT ;  /* 0x0000d50012057a10 */ /* 0x000fe40000ffe4ff */
[----:B----4-:R-:W-:-:S03]  /*2200*/  IADD3 R2, P0, R19, c[0x0][0x358], RZ ;  /* 0x0000d60013027a10 */ /* 0x010fc60007f1e0ff */
[----:B------:R1:W5:Y:S01]  /*2210*/  @P5 LDG.E R15, [R4.64] ;  /* 0x00000008040f5981 */ /* 0x000362000c1e1900 */
[----:B------:R-:W-:-:S05]  /*2220*/  IADD3.X R3, R18, c[0x0][0x35c], RZ, P0, !PT ;  /* 0x0000d70012037a10 */ /* 0x000fca00007fe4ff */
[----:B------:R1:W5:Y:S01]  /*2230*/  @P6 LDG.E R13, [R2.64] ;  /* 0x00000008020d6981 */ /* 0x000362000c1e1900 */
[----:B------:R-:W-:Y:S03]  /*2240*/  YIELD ;  /* 0x0000000000007946 */ /* 0x000fe60003800000 */
[----:B---3--:R1:W-:Y:S01]  /*2250*/  STL [R1+0x40], R10 ;  /* 0x0000400a01007387 */ /* 0x0083e20000100800 */
[----:B------:R-:W-:Y:S05]  /*2260*/  @P4 BRA `(.L_x_207) ;  /* 0x0000005000004947 */ /* 0x000fea0003800000 */
[----:B-----5:R-:W-:Y:S01]  /*2270*/  MOV R139, c[0x0][0x168] ;  /* 0x00005a00008b7a02 */ /* 0x020fe20000000f00 */
[----:B------:R-:W-:Y:S05]  /*2280*/  @!P3 BRA `(.L_x_207) ;  /* 0x000000300000b947 */ /* 0x000fea0003800000 */
[----:B------:R-:W2:Y:S04]  /*2290*/  LDG.E R6, [R8.64] ;  /* 0x0000000808067981 */ /* 0x000ea8000c1e1900 */
[----:B------:R-:W2:Y:S02]  /*22a0*/  LDG.E R0, [R8.64+0x4] ;  /* 0x0000040808007981 */ /* 0x000ea4000c1e1900 */
[----:B--2---:R-:W-:-:S02]  /*22b0*/  IADD3 R139, -R6, R0, RZ ;  /* 0x00000000068b7210 */ /* 0x004fc40007ffe1ff */
.L_x_207:
[----:B------:R-:W-:-:S04]  /*22c0*/  ISETP.NE.U32.AND P0, PT, RZ, c[0x0][0x368], PT ;  /* 0x0000da00ff007a0c */ /* 0x000fc80003f05070 */
[----:B------:R-:W-:-:S13]  /*22d0*/  ISETP.NE.AND.EX P0, PT, RZ, c[0x0][0x36c], PT, P0 ;  /* 0x0000db00ff007a0c */ /* 0x000fda0003f05300 */
[----:B------:R-:W-:Y:S05]  /*22e0*/  @!P0 BRA `(.L_x_208) ;  /* 0x0000004000008947 */ /* 0x000fea0003800000 */
[----:B-1----:R-:W-:-:S04]  /*22f0*/  IADD3 R4, P0, R19, c[0x0][0x368], RZ ;  /* 0x0000da0013047a10 */ /* 0x002fc80007f1e0ff */
[----:B------:R-:W-:-:S05]  /*2300*/  IADD3.X R5, R18, c[0x0][0x36c], RZ, P0, !PT ;  /* 0x0000db0012057a10 */ /* 0x000fca00007fe4ff */
[----:B------:R1:W5:Y:S01]  /*2310*/  LDG.E R12, [R4.64] ;  /* 0x00000008040c7981 */ /* 0x000362000c1e1900 */
[----:B------:R-:W-:Y:S05]  /*2320*/  BRA `(.L_x_209) ;  /* 0x0000005000007947 */ /* 0x000fea0003800000 */
.L_x_208:
[----:B------:R-:W-:Y:S01]  /*2330*/  MOV R12, UR6 ;  /* 0x00000006000c7c02 */ /* 0x000fe20008000f00 */
[----:B------:R-:W-:Y:S05]  /*2340*/  @!P5 BRA `(.L_x_209) ;  /* 0x000000300000d947 */ /* 0x000fea0003800000 */
[----:B------:R-:W2:Y:S04]  /*2350*/  LDG.E R6, [R4.64] ;  /* 0x0000000804067981 */ /* 0x000ea8000c1e1900 */
[----:B------:R-:W2:Y:S02]  /*2360*/  LDG.E R0, [R4.64+0x4] ;  /* 0x0000040804007981 */ /* 0x000ea4000c1e1900 */
[----:B--2---:R-:W-:Y:S02]  /*2370*/  IADD3 R12, -R6, R0, RZ ;  /* 0x00000000060c7210 */ /* 0x004fe40007ffe1ff */
.L_x_209:
[----:B------:R-:W2:Y:S04]  /*2380*/  LDL R14, [R1+0x58] ;  /* 0x00005800010e7983 */ /* 0x000ea80000100800 */
[----:B-1----:R1:W3:Y:S04]  /*2390*/  @P6 LDG.E R4, [R2.64] ;  /* 0x0000000802046981 */ /* 0x0022e8000c1e1900 */
[----:B------:R1:W3:Y:S01]  /*23a0*/  @P6 LDG.E R0, [R2.64+0x4] ;  /* 0x0000040802006981 */ /* 0x0002e2000c1e1900 */
[----:B------:R-:W-:Y:S01]  /*23b0*/  ISETP.NE.U32.AND P0, PT, RZ, c[0x0][0x378], PT ;  /* 0x0000de00ff007a0c */ /* 0x000fe20003f05070 */
[----:B-----5:R-:W-:-:S03]  /*23c0*/  IMAD.MOV.U32 R129, RZ, RZ, R12 ;  /* 0x000000ffff817224 */ /* 0x020fc600078e000c */
[----:B------:R-:W-:-:S13]  /*23d0*/  ISETP.NE.AND.EX P1, PT, RZ, c[0x0][0x37c], PT, P0 ;  /* 0x0000df00ff007a0c */ /* 0x000fda0003f25300 */
[----:B-1----:R-:W-:-:S04]  /*23e0*/  @P1 IADD3 R2, P0, R19, c[0x0][0x378], RZ ;  /* 0x0000de0013021a10 */ /* 0x002fc80007f1e0ff */
[----:B------:R-:W-:-:S05]  /*23f0*/  @P1 IADD3.X R3, R18, c[0x0][0x37c], RZ, P0, !PT ;  /* 0x0000df0012031a10 */ /* 0x000fca00007fe4ff */
[----:B------:R1:W5:Y:S01]  /*2400*/  @P1 LDG.E R129, [R2.64] ;  /* 0x0000000802811981 */ /* 0x000362000c1e1900 */
[----:B------:R-:W-:Y:S01]  /*2410*/  IMAD.IADD R6, R12, 0x1, -R10 ;  /* 0x000000010c067824 */ /* 0x000fe200078e0a0a */
[----:B------:R-:W-:Y:S01]  /*2420*/  BSSY B0, `(.L_x_210) ;  /* 0x0000031000007945 */ /* 0x000fe20003800000 */
[----:B-1----:R-:W-:Y:S01]  /*2430*/  IMAD.MOV.U32 R2, RZ, RZ, c[0x0][0x228] ;  /* 0x00008a00ff027624 */ /* 0x002fe200078e00ff */
[----:B--2---:R-:W-:-:S04]  /*2440*/  LOP3.LUT R3, R14, 0xff000000, RZ, 0xc0, !PT ;  /* 0xff0000000e037812 */ /* 0x004fc800078ec0ff */
[----:B------:R-:W-:Y:S01]  /*2450*/  SHF.R.U32.HI R3, RZ, 0x8, R3 ;  /* 0x00000008ff037819 */ /* 0x000fe20000011603 */
[----:B---3--:R-:W-:Y:S01]  /*2460*/  @P6 IMAD.IADD R2, R0, 0x1, -R4 ;  /* 0x0000000100026824 */ /* 0x008fe200078e0a04 */
[----:B------:R-:W-:-:S03]  /*2470*/  LOP3.LUT R4, R14, 0xff0000, RZ, 0xc0, !PT ;  /* 0x00ff00000e047812 */ /* 0x000fc600078ec0ff */
[----:B------:R-:W-:Y:S01]  /*2480*/  IMAD.IADD R136, R6, 0x1, R2 ;  /* 0x0000000106887824 */ /* 0x000fe200078e0202 */
[----:B------:R-:W-:-:S04]  /*2490*/  LEA.HI R3, R4, R3, RZ, 0x10 ;  /* 0x0000000304037211 */ /* 0x000fc800078f80ff */
[----:B------:R-:W-:Y:S02]  /*24a0*/  SHF.R.U32.HI R5, RZ, 0x10, R3 ;  /* 0x00000010ff057819 */ /* 0x000fe40000011603 */
[----:B------:R-:W-:Y:S02]  /*24b0*/  LOP3.LUT R20, R3, 0xff, RZ, 0xc0, !PT ;  /* 0x000000ff03147812 */ /* 0x000fe400078ec0ff */
[C---:B------:R-:W-:Y:S01]  /*24c0*/  IADD3 R0, R136.reuse, 0x2f, RZ ;  /* 0x0000002f88007810 */ /* 0x040fe20007ffe0ff */
[----:B------:R1:W-:Y:S01]  /*24d0*/  STL [R1+0xa4], R5 ;  /* 0x0000a40501007387 */ /* 0x0003e20000100800 */
[----:B------:R-:W-:Y:S02]  /*24e0*/  ISETP.GE.AND P0, PT, R136, 0x1, PT ;  /* 0x000000018800780c */ /* 0x000fe40003f06270 */
[----:B------:R-:W-:Y:S01]  /*24f0*/  ISETP.NE.AND P1, PT, R5, RZ, PT ;  /* 0x000000ff0500720c */ /* 0x000fe20003f25270 */
[----:B------:R1:W-:Y:S01]  /*2500*/  STL [R1+0xa8], R20 ;  /* 0x0000a81401007387 */ /* 0x0003e20000100800 */
[----:B------:R-:W-:-:S02]  /*2510*/  IMAD.HI R0, R0, 0x2aaaaaab, RZ ;  /* 0x2aaaaaab00007827 */ /* 0x000fc400078e02ff */
[----:B------:R-:W-:-:S03]  /*2520*/  SEL R128, R5, c[0x0][0x338], P1 ;  /* 0x0000ce0005807a07 */ /* 0x000fc60000800000 */
[----:B------:R-:W-:-:S04]  /*2530*/  SHF.R.U32.HI R4, RZ, 0x1f, R0 ;  /* 0x0000001fff047819 */ /* 0x000fc80000011600 */
[----:B------:R-:W-:Y:S01]  /*2540*/  LEA.HI.SX32 R137, R0, R4, 0x1d ;  /* 0x0000000400897211 */ /* 0x000fe200078feaff */
[----:B------:R-:W-:Y:S01]  /*2550*/  IMAD.MOV.U32 R0, RZ, RZ, RZ ;  /* 0x000000ffff007224 */ /* 0x000fe200078e00ff */
[----:B------:R-:W-:Y:S05]  /*2560*/  @!P0 BRA `(.L_x_211) ;  /* 0x000001c000008947 */ /* 0x000fea0003800000 */
        /* <DEDUP_REMOVED lines=11> */
[----:B------:R-:W-:Y:S02]  /*2620*/  IMAD.MOV.U32 R4, RZ, RZ, RZ ;  /* 0x000000ffff047224 */ /* 0x000fe400078e00ff */
        /* <DEDUP_REMOVED lines=16> */
.L_x_211:
[----:B------:R-:W-:Y:S05]  /*2730*/  BSYNC B0 ;  /* 0x0000000000007941 */ /* 0x000fea0003800000 */
.L_x_210:
[----:B------:R-:W-:-:S04]  /*2740*/  IMAD R3, R20, R0, RZ ;  /* 0x0000000014037224 */ /* 0x000fc800078e02ff */
[C---:B------:R-:W-:Y:S02]  /*2750*/  IMAD.IADD R0, R3.reuse, 0x1, R0 ;  /* 0x0000000103007824 */ /* 0x040fe400078e0200 */
[----:B------:R-:W-:-:S03]  /*2760*/  IMAD R3, R3, 0x30, -R6 ;  /* 0x0000003003037824 */ /* 0x000fc600078e0a06 */
[----:B------:R-:W-:Y:S02]  /*2770*/  IMNMX R0, R137, R0, PT ;  /* 0x0000000089007217 */ /* 0x000fe40003800200 */
[----:B------:R-:W-:-:S03]  /*2780*/  IMNMX R3, RZ, R3, !PT ;  /* 0x00000003ff037217 */ /* 0x000fc60007800200 */
[----:B------:R-:W-:Y:S02]  /*2790*/  IMAD R0, R0, 0x30, -R6 ;  /* 0x0000003000007824 */ /* 0x000fe400078e0a06 */
[----:B-1----:R-:W-:-:S03]  /*27a0*/  IMAD.WIDE.U32 R4, R3, -0x55555555, RZ ;  /* 0xaaaaaaab03047825 */ /* 0x002fc600078e00ff */
[----:B------:R-:W-:Y:S02]  /*27b0*/  IMNMX R0, R0, R2, PT ;  /* 0x0000000200007217 */ /* 0x000fe40003800200 */
[----:B------:R-:W-:Y:S02]  /*27c0*/  SHF.R.U32.HI R87, RZ, 0x5, R5 ;  /* 0x00000005ff577819 */ /* 0x000fe40000011605 */
[----:B------:R-:W-:-:S13]  /*27d0*/  ISETP.GT.AND P0, PT, R0, R3, PT ;  /* 0x000000030000720c */ /* 0x000fda0003f04270 */
[----:B------:R-:W-:Y:S01]  /*27e0*/  @P0 IADD3 R3, R0, 0x2f, RZ ;  /* 0x0000002f00030810 */ /* 0x000fe20007ffe0ff */
[----:B------:R-:W-:-:S04]  /*27f0*/  IMAD.MOV.U32 R0, RZ, RZ, R87 ;  /* 0x000000ffff007224 */ /* 0x000fc800078e0057 */
[----:B------:R-:W-:-:S05]  /*2800*/  @P0 IMAD.HI R3, R3, 0x2aaaaaab, RZ ;  /* 0x2aaaaaab03030827 */ /* 0x000fca00078e02ff */
[----:B------:R-:W-:-:S04]  /*2810*/  @P0 SHF.R.U32.HI R4, RZ, 0x1f, R3 ;  /* 0x0000001fff040819 */ /* 0x000fc80000011603 */
[----:B------:R-:W-:-:S04]  /*2820*/  @P0 LEA.HI.SX32 R0, R3, R4, 0x1d ;  /* 0x0000000403000211 */ /* 0x000fc800078feaff */
[----:B------:R-:W-:-:S13]  /*2830*/  ISETP.GT.AND P0, PT, R0, R87, PT ;  /* 0x000000570000720c */ /* 0x000fda0003f04270 */
[----:B------:R-:W-:Y:S05]  /*2840*/  @!P0 BRA `(.L_x_212) ;  /* 0x0000538000008947 */ /* 0x000fea0003800000 */
[----:B------:R-:W-:Y:S01]  /*2850*/  SHF.R.S32.HI R3, RZ, 0x1f, R13 ;  /* 0x0000001fff037819 */ /* 0x000fe2000001140d */
[----:B------:R-:W-:Y:S01]  /*2860*/  IMAD.MOV.U32 R130, RZ, RZ, 0x30 ;  /* 0x00000030ff827424 */ /* 0x000fe200078e00ff */
[C---:B------:R-:W-:Y:S01]  /*2870*/  IADD3 R88, P0, R247.reuse, R13, RZ ;  /* 0x0000000df7587210 */ /* 0x040fe20007f1e0ff */
[----:B------:R-:W-:Y:S01]  /*2880*/  IMAD.MOV.U32 R142, RZ, RZ, c[0x0][0x238] ;  /* 0x00008e00ff8e7624 */ /* 0x000fe200078e00ff */
[----:B------:R-:W-:Y:S01]  /*2890*/  IADD3 R33, R0, -0x1, RZ ;  /* 0xffffffff00217810 */ /* 0x000fe20007ffe0ff */
[----:B------:R-:W-:Y:S01]  /*28a0*/  IMAD R143, R130, c[0x0][0x23c], RZ ;  /* 0x00008f00828f7a24 */ /* 0x000fe200078e02ff */
[----:B------:R-:W-:Y:S01]  /*28b0*/  LEA.HI.X.SX32 R89, R247, R3, 0x1, P0 ;  /* 0x00000003f7597211 */ /* 0x000fe200000f0eff */
[----:B------:R-:W-:Y:S01]  /*28c0*/  IMAD.WIDE.U32 R4, R88, c[0x0][0x238], R228 ;  /* 0x00008e0058047a25 */ /* 0x000fe200078e00e4 */
[----:B------:R-:W-:Y:S02]  /*28d0*/  SEL R13, R16, RZ, !P6 ;  /* 0x000000ff100d7207 */ /* 0x000fe40007000000 */
[----:B------:R-:W-:Y:S01]  /*28e0*/  LOP3.LUT R26, R14, 0xffff, RZ, 0xc0, !PT ;  /* 0x0000ffff0e1a7812 */ /* 0x000fe200078ec0ff */
[----:B------:R-:W-:Y:S01]  /*28f0*/  IMAD R3, R89, c[0x0][0x238], RZ ;  /* 0x00008e0059037a24 */ /* 0x000fe200078e02ff */
[----:B------:R-:W-:Y:S01]  /*2900*/  SEL R14, R17, RZ, !P6 ;  /* 0x000000ff110e7207 */ /* 0x000fe20007000000 */
[----:B------:R-:W-:Y:S01]  /*2910*/  IMAD R0, R13, c[0x0][0x248], RZ ;  /* 0x000092000d007a24 */ /* 0x000fe200078e02ff */
[----:B------:R-:W-:Y:S01]  /*2920*/  ISETP.NE.U32.AND P4, PT, RZ, c[0x0][0x340], PT ;  /* 0x0000d000ff007a0c */ /* 0x000fe20003f85070 */
[----:B------:R-:W-:Y:S01]  /*2930*/  IMAD R3, R88, c[0x0][0x23c], R3 ;  /* 0x00008f0058037a24 */ /* 0x000fe200078e0203 */
[----:B------:R-:W-:Y:S01]  /*2940*/  LOP3.LUT R241, R241, 0xfffffffb, RZ, 0xc0, !PT ;  /* 0xfffffffbf1f17812 */ /* 0x000fe200078ec0ff */
[----:B------:R-:W-:Y:S01]  /*2950*/  IMAD R6, R14, c[0x0][0x24c], R0 ;  /* 0x000093000e067a24 */ /* 0x000fe200078e0200 */
[----:B------:R-:W-:Y:S01]  /*2960*/  ISETP.NE.AND.EX P4, PT, RZ, c[0x0][0x344], PT, P4 ;  /* 0x0000d100ff007a0c */ /* 0x000fe20003f85340 */
[----:B------:R-:W-:Y:S01]  /*2970*/  IMAD.IADD R5, R5, 0x1, R3 ;  /* 0x0000000105057824 */ /* 0x000fe200078e0203 */
[----:B------:R-:W-:Y:S01]  /*2980*/  ISETP.GE.AND P6, PT, R238, c[0x0][0x1d4], PT ;  /* 0x00007500ee007a0c */ /* 0x000fe20003fc6270 */
[----:B------:R-:W-:Y:S01]  /*2990*/  IMAD R3, R33, -0x30, R2 ;  /* 0xffffffd021037824 */ /* 0x000fe200078e0202 */
[----:B------:R-:W-:Y:S01]  /*29a0*/  ISETP.GE.AND P5, PT, R230, c[0x0][0x1d4], PT ;  /* 0x00007500e6007a0c */ /* 0x000fe20003fa6270 */
[----:B------:R-:W-:-:S03]  /*29b0*/  IMAD.WIDE.U32 R4, R26, c[0x0][0x240], R4 ;  /* 0x000090001a047a25 */ /* 0x000fc600078e0004 */
[----:B------:R-:W-:Y:S01]  /*29c0*/  IMNMX R3, R3, 0x30, PT ;  /* 0x0000003003037817 */ /* 0x000fe20003800200 */
[----:B------:R-:W-:-:S04]  /*29d0*/  IMAD.WIDE.U32 R134, R130, c[0x0][0x238], RZ ;  /* 0x00008e0082867a25 */ /* 0x000fc800078e00ff */
[----:B------:R-:W-:Y:S02]  /*29e0*/  IMAD.IADD R0, R3, 0x1, -R247 ;  /* 0x0000000103007824 */ /* 0x000fe400078e0af7 */
[----:B------:R-:W-:Y:S02]  /*29f0*/  IMAD R5, R26, c[0x0][0x244], R5 ;  /* 0x000091001a057a24 */ /* 0x000fe400078e0205 */
[----:B------:R-:W-:Y:S01]  /*2a00*/  IMAD.IADD R143, R135, 0x1, R143 ;  /* 0x00000001878f7824 */ /* 0x000fe200078e028f */
[----:B------:R-:W-:Y:S01]  /*2a10*/  ISETP.GE.AND P1, PT, R0, 0x1, PT ;  /* 0x000000010000780c */ /* 0x000fe20003f26270 */
[----:B------:R-:W-:Y:S01]  /*2a20*/  IMAD.WIDE.U32 R92, R14, c[0x0][0x248], R4 ;  /* 0x000092000e5c7a25 */ /* 0x000fe200078e0004 */
[----:B------:R-:W-:Y:S02]  /*2a30*/  SHF.R.S32.HI R4, RZ, 0x1f, R33 ;  /* 0x0000001fff047819 */ /* 0x000fe40000011421 */
[----:B------:R-:W-:Y:S01]  /*2a40*/  ISETP.GT.AND P0, PT, R0, 0x20, PT ;  /* 0x000000200000780c */ /* 0x000fe20003f04270 */
[----:B------:R-:W-:-:S02]  /*2a50*/  IMAD R3, R143, R33, RZ ;  /* 0x000000218f037224 */ /* 0x000fc400078e02ff */
[----:B------:R-:W-:Y:S02]  /*2a60*/  IMAD.IADD R91, R93, 0x1, R6 ;  /* 0x000000015d5b7824 */ /* 0x000fe400078e0206 */
[----:B------:R-:W-:Y:S02]  /*2a70*/  IMAD.MOV.U32 R90, RZ, RZ, R92 ;  /* 0x000000ffff5a7224 */ /* 0x000fe400078e005c */
[-C--:B------:R-:W-:Y:S02]  /*2a80*/  IMAD R3, R4, R134.reuse, R3 ;  /* 0x0000008604037224 */ /* 0x080fe400078e0203 */
[----:B------:R-:W-:-:S04]  /*2a90*/  IMAD.WIDE.U32 R4, R33, R134, R90 ;  /* 0x0000008621047225 */ /* 0x000fc800078e005a */
[----:B------:R-:W-:Y:S01]  /*2aa0*/  IMAD.IADD R0, R5, 0x1, R3 ;  /* 0x0000000105007824 */ /* 0x000fe200078e0203 */
[----:B------:R-:W-:Y:S01]  /*2ab0*/  @P1 LEA R8, P2, R4, c[0x0][0x220], 0x1 ;  /* 0x0000880004081a11 */ /* 0x000fe200078408ff */
[----:B------:R-:W-:Y:S02]  /*2ac0*/  IMAD.MOV.U32 R6, RZ, RZ, 0x5 ;  /* 0x00000005ff067424 */ /* 0x000fe400078e00ff */
[----:B------:R-:W-:Y:S01]  /*2ad0*/  IMAD.SHL.U32 R144, R142, 0x20, RZ ;  /* 0x000000208e907824 */ /* 0x000fe200078e00ff */
[----:B------:R-:W-:Y:S02]  /*2ae0*/  @P1 LEA.HI.X R9, R4, c[0x0][0x224], R0, 0x1, P2 ;  /* 0x0000890004091a11 */ /* 0x000fe400010f0c00 */
[----:B------:R-:W-:Y:S02]  /*2af0*/  ISETP.GE.AND P2, PT, R228, c[0x0][0x1d4], PT ;  /* 0x00007500e4007a0c */ /* 0x000fe40003f46270 */
[----:B------:R-:W-:Y:S02]  /*2b00*/  SHF.L.U64.HI R142, R142, R6, c[0x0][0x23c] ;  /* 0x00008f008e8e7619 */ /* 0x000fe40000010206 */
[----:B------:R-:W-:-:S05]  /*2b10*/  @P0 IADD3 R3, P3, R144, R4, RZ ;  /* 0x0000000490030210 */ /* 0x000fca0007f7e0ff */
[----:B------:R-:W-:-:S04]  /*2b20*/  @P0 IMAD.X R0, R0, 0x1, R142, P3 ;  /* 0x0000000100000824 */ /* 0x000fc800018e068e */
[----:B------:R-:W-:Y:S02]  /*2b30*/  @P2 LOP3.LUT R241, R241, 0x4, RZ, 0xfc, !PT ;  /* 0x00000004f1f12812 */ /* 0x000fe400078efcff */
[----:B------:R-:W-:Y:S02]  /*2b40*/  @P0 LEA R4, P2, R3, c[0x0][0x220], 0x1 ;  /* 0x0000880003040a11 */ /* 0x000fe400078408ff */
[----:B------:R-:W-:Y:S02]  /*2b50*/  LOP3.LUT P3, RZ, R241, 0x4, RZ, 0xc0, !PT ;  /* 0x00000004f1ff7812 */ /* 0x000fe4000786c0ff */
[----:B------:R-:W-:Y:S01]  /*2b60*/  @P0 LEA.HI.X R5, R3, c[0x0][0x224], R0, 0x1, P2 ;  /* 0x0000890003050a11 */ /* 0x000fe200010f0c00 */
[C---:B------:R-:W-:Y:S01]  /*2b70*/  @P1 IMAD.SHL.U32 R3, R248.reuse, 0x2, RZ ;  /* 0x00000002f8031824 */ /* 0x040fe200078e00ff */
[----:B------:R-:W-:Y:S01]  /*2b80*/  @P4 IADD3 R10, P2, R19, c[0x0][0x340], RZ ;  /* 0x0000d000130a4a10 */ /* 0x000fe20007f5e0ff */
[----:B------:R-:W-:Y:S01]  /*2b90*/  @P0 IMAD.SHL.U32 R0, R248, 0x2, RZ ;  /* 0x00000002f8000824 */ /* 0x000fe200078e00ff */
[----:B------:R-:W-:-:S02]  /*2ba0*/  LOP3.LUT R241, R241, 0xfffffffd, RZ, 0xc0, !PT ;  /* 0xfffffffdf1f17812 */ /* 0x000fc400078ec0ff */
[----:B------:R-:W-:Y:S02]  /*2bb0*/  @P4 IADD3.X R11, R18, c[0x0][0x344], RZ, P2, !PT ;  /* 0x0000d100120b4a10 */ /* 0x000fe400017fe4ff */
[----:B------:R-:W-:-:S03]  /*2bc0*/  @P6 LOP3.LUT R241, R241, 0x2, RZ, 0xfc, !PT ;  /* 0x00000002f1f16812 */ /* 0x000fc600078efcff */
[----:B------:R-:W2:Y:S01]  /*2bd0*/  @P4 LDG.E R6, [R10.64] ;  /* 0x000000080a064981 */ /* 0x000ea2000c1e1900 */
[----:B------:R-:W-:-:S03]  /*2be0*/  LOP3.LUT R241, R241, 0xfffffffe, RZ, 0xc0, !PT ;  /* 0xfffffffef1f17812 */ /* 0x000fc600078ec0ff */
[----:B------:R-:W-:Y:S01]  /*2bf0*/  @!PT LDS RZ, [RZ] ;  /* 0x00000000fffff984 */ /* 0x000fe20000000800 */
[----:B------:R-:W-:Y:S01]  /*2c00*/  @!PT LDS RZ, [RZ] ;  /* 0x00000000fffff984 */ /* 0x000fe20000000800 */
[----:B------:R-:W-:Y:S01]  /*2c10*/  @!PT LDS RZ, [RZ] ;  /* 0x00000000fffff984 */ /* 0x000fe20000000800 */
[----:B------:R1:W-:Y:S01]  /*2c20*/  @P1 LDGSTS.E.BYPASS.LTC128B.128 [R3+0x3c80], [R8.64], !P3 ;  /* 0x03c8000008031fae */ /* 0x0003e2000d901d48 */
[C---:B------:R-:W-:Y:S02]  /*2c30*/  IADD3 R28, R104.reuse, 0x20, RZ ;  /* 0x00000020681c7810 */ /* 0x040fe40007ffe0ff */
[----:B------:R-:W-:Y:S01]  /*2c40*/  IADD3 R29, R104, 0x10, RZ ;  /* 0x00000010681d7810 */ /* 0x000fe20007ffe0ff */
[----:B------:R1:W-:Y:S01]  /*2c50*/  @P1 LDGSTS.E.BYPASS.LTC128B.128 [R3+0x4880], [R8.64+0x40], !P6 ;  /* 0x0488004008031fae */ /* 0x0003e2000f101d48 */
[----:B------:R-:W-:-:S03]  /*2c60*/  @P5 LOP3.LUT R241, R241, 0x1, RZ, 0xfc, !PT ;  /* 0x00000001f1f15812 */ /* 0x000fc600078efcff */
[----:B------:R1:W-:Y:S04]  /*2c70*/  @P1 LDGSTS.E.BYPASS.LTC128B.128 [R3+0x5480], [R8.64+0x80], !P5 ;  /* 0x0548008008031fae */ /* 0x0003e8000e901d48 */
[----:B------:R3:W-:Y:S04]  /*2c80*/  @P0 LDGSTS.E.BYPASS.LTC128B.128 [R0+0x4480], [R4.64], !P3 ;  /* 0x0448000004000fae */ /* 0x0007e8000d901d48 */
[----:B------:R3:W-:Y:S04]  /*2c90*/  @P0 LDGSTS.E.BYPASS.LTC128B.128 [R0+0x5080], [R4.64+0x40], !P6 ;  /* 0x0508004004000fae */ /* 0x0007e8000f101d48 */
[----:B------:R3:W-:Y:S01]  /*2ca0*/  @P0 LDGSTS.E.BYPASS.LTC128B.128 [R0+0x5c80], [R4.64+0x80], !P5 ;  /* 0x05c8008004000fae */ /* 0x0007e2000e901d48 */
[----:B------:R-:W-:-:S03]  /*2cb0*/  ISETP.GE.AND P1, PT, R104, c[0x0][0x27c], PT ;  /* 0x00009f0068007a0c */ /* 0x000fc60003f26270 */
[----:B------:R-:W0:Y:S01]  /*2cc0*/  LDGDEPBAR ;  /* 0x00000000000079af */ /* 0x000e220000000000 */
[----:B------:R-:W-:Y:S01]  /*2cd0*/  WARPSYNC 0xffffffff ;  /* 0xffffffff00007948 */ /* 0x000fe20003800000 */
[----:B------:R-:W-:Y:S02]  /*2ce0*/  SHF.R.S32.HI R115, RZ, 0x1f, R114 ;  /* 0x0000001fff737819 */ /* 0x000fe40000011472 */
[----:B------:R-:W-:Y:S02]  /*2cf0*/  ISETP.GE.AND P3, PT, R28, c[0x0][0x27c], PT ;  /* 0x00009f001c007a0c */ /* 0x000fe40003f66270 */
[----:B------:R-:W-:Y:S02]  /*2d00*/  ISETP.GE.AND P2, PT, R29, c[0x0][0x27c], PT ;  /* 0x00009f001d007a0c */ /* 0x000fe40003f46270 */
[----:B-----5:R-:W-:Y:S02]  /*2d10*/  SHF.R.S32.HI R20, RZ, 0x1f, R129 ;  /* 0x0000001fff147819 */ /* 0x020fe40000011481 */
[----:B-1----:R-:W-:Y:S01]  /*2d20*/  SHF.R.S32.HI R3, RZ, 0x1f, R112 ;  /* 0x0000001fff037819 */ /* 0x002fe20000011470 */
[----:B---3--:R-:W-:-:S04]  /*2d30*/  IMAD.MOV.U32 R0, RZ, RZ, c[0x0][0x27c] ;  /* 0x00009f00ff007624 */ /* 0x008fc800078e00ff */
[----:B------:R-:W-:Y:S01]  /*2d40*/  IMAD.SHL.U32 R64, R0, 0x2, RZ ;  /* 0x0000000200407824 */ /* 0x000fe200078e00ff */
[----:B--2---:R-:W-:Y:S01]  /*2d50*/  @P4 SHF.R.S32.HI R19, RZ, 0x1f, R6 ;  /* 0x0000001fff134819 */ /* 0x004fe20000011406 */
[----:B------:R-:W-:Y:S02]  /*2d60*/  @!P4 IMAD.MOV.U32 R6, RZ, RZ, R17 ;  /* 0x000000ffff06c224 */ /* 0x000fe400078e0011 */
[----:B------:R-:W-:Y:S02]  /*2d70*/  @!P4 IMAD.MOV.U32 R19, RZ, RZ, R16 ;  /* 0x000000ffff13c224 */ /* 0x000fe400078e0010 */
[----:B------:R-:W2:Y:S04]  /*2d80*/  LDL R23, [R1+0x4] ;  /* 0x0000040001177983 */ /* 0x000ea80000100800 */
[----:B------:R-:W3:Y:S01]  /*2d90*/  LDL R27, [R1+0x8] ;  /* 0x00000800011b7983 */ /* 0x000ee20000100800 */
[----:B------:R-:W-:Y:S01]  /*2da0*/  IMAD.WIDE.U32 R4, R26, c[0x0][0x260], R228 ;  /* 0x000098001a047a25 */ /* 0x000fe200078e00e4 */
[----:B------:R-:W-:Y:S01]  /*2db0*/  MOV R146, c[0x0][0x2b8] ;  /* 0x0000ae0000927a02 */ /* 0x000fe20000000f00 */
[----:B------:R-:W-:Y:S01]  /*2dc0*/  ULDC.U8 UR5, c[0x0][0x298] ;  /* 0x0000a60000057ab9 */ /* 0x000fe20000000000 */
[----:B------:R-:W-:Y:S01]  /*2dd0*/  MOV R145, c[0x0][0x27c] ;  /* 0x00009f0000917a02 */ /* 0x000fe20000000f00 */
[----:B------:R-:W-:Y:S01]  /*2de0*/  IMAD R8, R3, c[0x0][0x280], RZ ;  /* 0x0000a00003087a24 */ /* 0x000fe200078e02ff */
[----:B------:R-:W-:Y:S01]  /*2df0*/  ISETP.NE.AND P4, PT, R146, 0x1, PT ;  /* 0x000000019200780c */ /* 0x000fe20003f85270 */
[----:B------:R-:W-:Y:S01]  /*2e00*/  IMAD R5, R26, c[0x0][0x264], R5 ;  /* 0x000099001a057a24 */ /* 0x000fe200078e0205 */
[----:B------:R-:W-:Y:S01]  /*2e10*/  ISETP.GE.AND P0, PT, R145, 0x1, PT ;  /* 0x000000019100780c */ /* 0x000fe20003f06270 */
[----:B------:R-:W-:Y:S01]  /*2e20*/  IMAD R0, R13, c[0x0][0x268], RZ ;  /* 0x00009a000d007a24 */ /* 0x000fe200078e02ff */
[----:B------:R-:W-:Y:S01]  /*2e30*/  LOP3.LUT R241, R241, 0xffffffef, RZ, 0xc0, !PT ;  /* 0xffffffeff1f17812 */ /* 0x000fe200078ec0ff */
[----:B------:R-:W-:-:S02]  /*2e40*/  IMAD R10, R3, c[0x0][0x290], RZ ;  /* 0x0000a400030a7a24 */ /* 0x000fc400078e02ff */
[C---:B------:R-:W-:Y:S01]  /*2e50*/  IMAD R3, R112.reuse, c[0x0][0x284], R8 ;  /* 0x0000a10070037a24 */ /* 0x040fe200078e0208 */
[----:B------:R-:W-:Y:S01]  /*2e60*/  LOP3.LUT R241, R241, 0xfffffff7, RZ, 0xc0, !PT ;  /* 0xfffffff7f1f17812 */ /* 0x000fe200078ec0ff */
[----:B------:R-:W-:-:S04]  /*2e70*/  IMAD.WIDE.U32 R8, R112, c[0x0][0x280], R114 ;  /* 0x0000a00070087a25 */ /* 0x000fc800078e0072 */
[----:B------:R-:W-:Y:S01]  /*2e80*/  IMAD.WIDE.U32 R82, R14, c[0x0][0x268], R4 ;  /* 0x00009a000e527a25 */ /* 0x000fe200078e0004 */
[----:B------:R-:W-:-:S03]  /*2e90*/  @P4 LOP3.LUT R241, R241, 0x8, RZ, 0xfc, !PT ;  /* 0x00000008f1f14812 */ /* 0x000fc600078efcff */
[----:B------:R-:W-:Y:S01]  /*2ea0*/  IMAD R25, R14, c[0x0][0x26c], R0 ;  /* 0x00009b000e197a24 */ /* 0x000fe200078e0200 */
[----:B------:R-:W-:Y:S01]  /*2eb0*/  SEL R0, RZ, c[0x0][0x27c], !P1 ;  /* 0x00009f00ff007a07 */ /* 0x000fe20004800000 */
[----:B------:R-:W-:Y:S01]  /*2ec0*/  IMAD.WIDE.U32 R4, R112, c[0x0][0x290], R114 ;  /* 0x0000a40070047a25 */ /* 0x000fe200078e0072 */
[----:B------:R-:W-:Y:S02]  /*2ed0*/  @P0 LOP3.LUT R241, R241, 0x10, RZ, 0xfc, !PT ;  /* 0x00000010f1f10812 */ /* 0x000fe400078efcff */
[----:B------:R-:W-:Y:S01]  /*2ee0*/  IADD3 R0, R104, R0, RZ ;  /* 0x0000000068007210 */ /* 0x000fe20007ffe0ff */
[C---:B------:R-:W-:Y:S01]  /*2ef0*/  IMAD R18, R112.reuse, c[0x0][0x294], R10 ;  /* 0x0000a50070127a24 */ /* 0x040fe200078e020a */
[----:B------:R-:W-:Y:S01]  /*2f00*/  IADD3 R81, R83, R25, RZ ;  /* 0x0000001953517210 */ /* 0x000fe20007ffe0ff */
[----:B------:R-:W-:Y:S01]  /*2f10*/  IMAD.MOV.U32 R14, RZ, RZ, R8 ;  /* 0x000000ffff0e7224 */ /* 0x000fe200078e0008 */
[----:B------:R-:W-:Y:S01]  /*2f20*/  SEL R8, RZ, c[0x0][0x27c], !P2 ;  /* 0x00009f00ff087a07 */ /* 0x000fe20005000000 */
[----:B------:R-:W-:Y:S01]  /*2f30*/  IMAD.WIDE.U32 R10, R112, c[0x0][0x280], R104 ;  /* 0x0000a000700a7a25 */ /* 0x000fe200078e0068 */
[----:B------:R-:W-:-:S02]  /*2f40*/  IADD3 R13, R5, R18, RZ ;  /* 0x00000012050d7210 */ /* 0x000fc40007ffe0ff */
[----:B------:R-:W-:Y:S01]  /*2f50*/  SEL R5, RZ, c[0x0][0x27c], !P3 ;  /* 0x00009f00ff057a07 */ /* 0x000fe20005800000 */
[----:B------:R-:W-:Y:S01]  /*2f60*/  IMAD.IADD R127, R12, 0x1, R15 ;  /* 0x000000010c7f7824 */ /* 0x000fe200078e020f */
[----:B------:R-:W-:Y:S01]  /*2f70*/  MOV R12, R4 ;  /* 0x00000004000c7202 */ /* 0x000fe20000000f00 */
[----:B------:R-:W-:Y:S01]  /*2f80*/  IMAD.IADD R15, R9, 0x1, R3 ;  /* 0x00000001090f7824 */ /* 0x000fe200078e0203 */
[----:B------:R-:W-:Y:S01]  /*2f90*/  SHF.R.S32.HI R4, RZ, 0x1f, R0 ;  /* 0x0000001fff047819 */ /* 0x000fe20000011400 */
[----:B------:R-:W-:Y:S02]  /*2fa0*/  IMAD.IADD R11, R3, 0x1, R11 ;  /* 0x00000001030b7824 */ /* 0x000fe400078e020b */
[----:B------:R-:W-:Y:S01]  /*2fb0*/  IMAD.IADD R3, R29, 0x1, R8 ;  /* 0x000000011d037824 */ /* 0x000fe200078e0208 */
[----:B------:R-:W-:Y:S01]  /*2fc0*/  IADD3 R8, R28, R5, RZ ;  /* 0x000000051c087210 */ /* 0x000fe20007ffe0ff */
[----:B------:R-:W-:Y:S01]  /*2fd0*/  IMAD.WIDE.U32 R16, R112, c[0x0][0x290], R104 ;  /* 0x0000a40070107a25 */ /* 0x000fe200078e0068 */
[----:B------:R-:W-:-:S02]  /*2fe0*/  LEA.HI R5, R4, R0, RZ, 0x3 ;  /* 0x0000000004057211 */ /* 0x000fc400078f18ff */
[----:B------:R-:W-:Y:S01]  /*2ff0*/  SHF.R.S32.HI R9, RZ, 0x1f, R3 ;  /* 0x0000001fff097819 */ /* 0x000fe20000011403 */
[----:B------:R-:W-:Y:S01]  /*3000*/  IMAD R140, R130, c[0x0][0x284], RZ ;  /* 0x0000a100828c7a24 */ /* 0x000fe200078e02ff */
[----:B------:R-:W-:Y:S01]  /*3010*/  LEA.HI R22, R4, R0, RZ, 0x5 ;  /* 0x0000000004167211 */ /* 0x000fe200078f28ff */
[C---:B------:R-:W-:Y:S01]  /*3020*/  IMAD R141, R130.reuse, c[0x0][0x294], RZ ;  /* 0x0000a500828d7a24 */ /* 0x040fe200078e02ff */
[----:B------:R-:W-:Y:S01]  /*3030*/  SHF.R.S32.HI R0, RZ, 0x1f, R8 ;  /* 0x0000001fff007819 */ /* 0x000fe20000011408 */
[----:B------:R-:W-:Y:S01]  /*3040*/  IMAD.WIDE.U32 R132, R130, c[0x0][0x280], RZ ;  /* 0x0000a00082847a25 */ /* 0x000fe200078e00ff */
[CC--:B------:R-:W-:Y:S02]  /*3050*/  LEA.HI R4, R9.reuse, R3.reuse, RZ, 0x3 ;  /* 0x0000000309047211 */ /* 0x0c0fe400078f18ff */
[----:B------:R-:W-:Y:S01]  /*3060*/  LEA.HI R21, R9, R3, RZ, 0x5 ;  /* 0x0000000309157211 */ /* 0x000fe200078f28ff */
[----:B------:R-:W-:Y:S01]  /*3070*/  IMAD.IADD R9, R18, 0x1, R17 ;  /* 0x0000000112097824 */ /* 0x000fe200078e0211 */
[-C--:B------:R-:W-:Y:S01]  /*3080*/  LEA.HI R3, R0, R8.reuse, RZ, 0x3 ;  /* 0x0000000800037211 */ /* 0x080fe200078f18ff */
[----:B------:R-:W-:Y:S01]  /*3090*/  IMAD.WIDE.U32 R108, R6, c[0x0][0x2b0], RZ ;  /* 0x0000ac00066c7a25 */ /* 0x000fe200078e00ff */
[----:B------:R-:W-:-:S02]  /*30a0*/  LEA.HI R0, R0, R8, RZ, 0x5 ;  /* 0x0000000800007211 */ /* 0x000fc400078f28ff */
[----:B------:R-:W-:Y:S01]  /*30b0*/  SHF.R.S32.HI R22, RZ, 0x5, R22 ;  /* 0x00000005ff167819 */ /* 0x000fe20000011416 */
[----:B------:R-:W-:Y:S01]  /*30c0*/  IMAD.WIDE.U32 R130, R130, c[0x0][0x290], RZ ;  /* 0x0000a40082827a25 */ /* 0x000fe200078e00ff */
[----:B------:R-:W-:Y:S02]  /*30d0*/  SHF.R.S32.HI R18, RZ, 0x5, R21 ;  /* 0x00000005ff127819 */ /* 0x000fe40000011415 */
[----:B------:R-:W-:Y:S01]  /*30e0*/  SHF.R.S32.HI R0, RZ, 0x5, R0 ;  /* 0x00000005ff007819 */ /* 0x000fe20000011400 */
[--C-:B------:R-:W-:Y:S01]  /*30f0*/  IMAD R24, R22, 0x600, R7.reuse ;  /* 0x0000060016187824 */ /* 0x100fe200078e0207 */
[----:B------:R-:W-:Y:S01]  /*3100*/  LOP3.LUT R86, R5, 0xfffffff8, RZ, 0xc0, !PT ;  /* 0xfffffff805567812 */ /* 0x000fe200078ec0ff */
[----:B------:R-:W-:Y:S01]  /*3110*/  IMAD R21, R18, 0x600, R7 ;  /* 0x0000060012157824 */ /* 0x000fe200078e0207 */
[----:B------:R-:W-:Y:S01]  /*3120*/  LOP3.LUT R85, R4, 0xfffffff8, RZ, 0xc0, !PT ;  /* 0xfffffff804557812 */ /* 0x000fe200078ec0ff */
[----:B------:R-:W-:Y:S01]  /*3130*/  IMAD.WIDE.U32 R96, R129, c[0x0][0x280], R10 ;  /* 0x0000a00081607a25 */ /* 0x000fe200078e000a */
[----:B------:R-:W-:-:S02]  /*3140*/  LOP3.LUT R84, R3, 0xfffffff8, RZ, 0xc0, !PT ;  /* 0xfffffff803547812 */ /* 0x000fc400078ec0ff */
[----:B------:R-:W-:Y:S01]  /*3150*/  IADD3 R141, R131, R141, RZ ;  /* 0x0000008d838d7210 */ /* 0x000fe20007ffe0ff */
[C---:B------:R-:W-:Y:S01]  /*3160*/  IMAD.WIDE.U32 R106, R26.reuse, c[0x0][0x1e8], RZ ;  /* 0x00007a001a6a7a25 */ /* 0x040fe200078e00ff */
[----:B------:R-:W-:Y:S02]  /*3170*/  SHF.R.S32.HI R62, RZ, 0x3, R5 ;  /* 0x00000003ff3e7819 */ /* 0x000fe40000011405 */
[----:B------:R-:W-:Y:S01]  /*3180*/  SHF.R.S32.HI R61, RZ, 0x3, R4 ;  /* 0x00000003ff3d7819 */ /* 0x000fe20000011404 */
[----:B------:R-:W-:Y:S01]  /*3190*/  IMAD.WIDE.U32 R102, R26, c[0x0][0x210], RZ ;  /* 0x000084001a667a25 */ /* 0x000fe200078e00ff */
[----:B------:R-:W-:Y:S02]  /*31a0*/  SHF.R.S32.HI R60, RZ, 0x3, R3 ;  /* 0x00000003ff3c7819 */ /* 0x000fe40000011403 */
[----:B------:R-:W-:Y:S01]  /*31b0*/  SHF.R.S32.HI R120, RZ, 0x1f, R86 ;  /* 0x0000001fff787819 */ /* 0x000fe20000011456 */
[----:B------:R-:W-:Y:S01]  /*31c0*/  IMAD.WIDE.U32 R100, R129, c[0x0][0x280], R14 ;  /* 0x0000a00081647a25 */ /* 0x000fe200078e000e */
[----:B------:R-:W-:-:S02]  /*31d0*/  SHF.R.S32.HI R119, RZ, 0x1f, R85 ;  /* 0x0000001fff777819 */ /* 0x000fc40000011455 */
[----:B------:R-:W-:Y:S01]  /*31e0*/  SHF.R.S32.HI R118, RZ, 0x1f, R84 ;  /* 0x0000001fff767819 */ /* 0x000fe20000011454 */
[----:B------:R-:W-:-:S04]  /*31f0*/  IMAD.WIDE.U32 R98, R129, c[0x0][0x290], R12 ;  /* 0x0000a40081627a25 */ /* 0x000fc800078e000c */
[----:B------:R-:W-:Y:S02]  /*3200*/  IMAD.IADD R140, R133, 0x1, R140 ;  /* 0x00000001858c7824 */ /* 0x000fe400078e028c */
[C---:B------:R-:W-:Y:S02]  /*3210*/  IMAD R126, R26.reuse, c[0x0][0x1ec], R107 ;  /* 0x00007b001a7e7a24 */ /* 0x040fe400078e026b */
[----:B------:R-:W-:Y:S01]  /*3220*/  IMAD R125, R26, c[0x0][0x214], R103 ;  /* 0x000085001a7d7a24 */ /* 0x000fe200078e0267 */
[C---:B--2---:R-:W-:Y:S02]  /*3230*/  LOP3.LUT R17, R23.reuse, 0x18, R5, 0xf8, !PT ;  /* 0x0000001817117812 */ /* 0x044fe400078ef805 */
[C---:B------:R-:W-:Y:S02]  /*3240*/  LOP3.LUT R8, R23.reuse, 0x18, R4, 0xf8, !PT ;  /* 0x0000001817087812 */ /* 0x040fe400078ef804 */
[----:B------:R-:W-:Y:S02]  /*3250*/  LOP3.LUT R23, R23, 0x18, R3, 0xf8, !PT ;  /* 0x0000001817177812 */ /* 0x000fe400078ef803 */
[-C--:B---3--:R-:W-:Y:S01]  /*3260*/  LOP3.LUT R22, R17, R27.reuse, RZ, 0x3c, !PT ;  /* 0x0000001b11167212 */ /* 0x088fe200078e3cff */
[----:B------:R-:W-:Y:S01]  /*3270*/  IMAD R17, R0, 0x600, R7 ;  /* 0x0000060000117824 */ /* 0x000fe200078e0207 */
[----:B------:R-:W-:-:S02]  /*3280*/  LOP3.LUT R18, R8, R27, RZ, 0x3c, !PT ;  /* 0x0000001b08127212 */ /* 0x000fc400078e3cff */
[----:B------:R-:W-:Y:S01]  /*3290*/  LOP3.LUT R0, R23, R27, RZ, 0x3c, !PT ;  /* 0x0000001b17007212 */ /* 0x000fe200078e3cff */
[----:B------:R-:W-:Y:S01]  /*32a0*/  IMAD.IADD R23, R24, 0x1, R22 ;  /* 0x0000000118177824 */ /* 0x000fe200078e0216 */
[----:B------:R-:W-:Y:S01]  /*32b0*/  IADD3 R22, R21, R18, RZ ;  /* 0x0000001215167210 */ /* 0x000fe20007ffe0ff */
[----:B------:R-:W-:Y:S01]  /*32c0*/  IMAD R18, R20, c[0x0][0x290], RZ ;  /* 0x0000a40014127a24 */ /* 0x000fe200078e02ff */
[----:B------:R-:W-:Y:S01]  /*32d0*/  MOV R8, R16 ;  /* 0x0000001000087202 */ /* 0x000fe20000000f00 */
[----:B------:R-:W-:Y:S01]  /*32e0*/  IMAD.IADD R21, R17, 0x1, R0 ;  /* 0x0000000111157824 */ /* 0x000fe200078e0200 */
[----:B------:R-:W-:Y:S01]  /*32f0*/  SHF.L.U32 R111, R22, 0x1, RZ ;  /* 0x00000001166f7819 */ /* 0x000fe200000006ff */
[----:B------:R-:W-:Y:S02]  /*3300*/  IMAD R0, R19, c[0x0][0x2b0], RZ ;  /* 0x0000ac0013007a24 */ /* 0x000fe400078e02ff */
[----:B------:R-:W-:Y:S02]  /*3310*/  IMAD R16, R20, c[0x0][0x280], RZ ;  /* 0x0000a00014107a24 */ /* 0x000fe400078e02ff */
[----:B------:R-:W-:Y:S01]  /*3320*/  IMAD R17, R6, c[0x0][0x2b4], R0 ;  /* 0x0000ad0006117a24 */ /* 0x000fe200078e0200 */
[----:B------:R-:W-:Y:S01]  /*3330*/  LEA R0, R168, R112, 0x6 ;  /* 0x00000070a8007211 */ /* 0x000fe200078e30ff */
[----:B------:R-:W-:-:S02]  /*3340*/  IMAD R16, R129, c[0x0][0x284], R16 ;  /* 0x0000a10081107a24 */ /* 0x000fc400078e0210 */
[C---:B------:R-:W-:Y:S02]  /*3350*/  IMAD R6, R129.reuse, c[0x0][0x294], R18 ;  /* 0x0000a50081067a24 */ /* 0x040fe400078e0212 */
[----:B------:R-:W-:Y:S01]  /*3360*/  IMAD.WIDE.U32 R94, R129, c[0x0][0x290], R8 ;  /* 0x0000a400815e7a25 */ /* 0x000fe200078e0008 */
[----:B------:R-:W-:-:S03]  /*3370*/  IADD3 R121, R16, R97, RZ ;  /* 0x0000006110797210 */ /* 0x000fc60007ffe0ff */
[----:B------:R-:W-:Y:S01]  /*3380*/  IMAD.IADD R124, R109, 0x1, R17 ;  /* 0x000000016d7c7824 */ /* 0x000fe200078e0211 */
[----:B------:R-:W-:Y:S01]  /*3390*/  IADD3 R117, R6, R95, RZ ;  /* 0x0000005f06757210 */ /* 0x000fe20007ffe0ff */
[----:B------:R-:W-:Y:S02]  /*33a0*/  IMAD.IADD R123, R101, 0x1, R16 ;  /* 0x00000001657b7824 */ /* 0x000fe400078e0210 */
[----:B------:R-:W-:Y:S02]  /*33b0*/  IMAD.IADD R122, R99, 0x1, R6 ;  /* 0x00000001637a7824 */ /* 0x000fe400078e0206 */
[----:B------:R-:W-:Y:S02]  /*33c0*/  IMAD.SHL.U32 R116, R23, 0x2, RZ ;  /* 0x0000000217747824 */ /* 0x000fe400078e00ff */
[----:B------:R-:W-:Y:S01]  /*33d0*/  IMAD.SHL.U32 R110, R21, 0x2, RZ ;  /* 0x00000002156e7824 */ /* 0x000fe200078e00ff */
[----:B------:R-:W-:Y:S06]  /*33e0*/  BAR.SYNC.DEFER_BLOCKING 0x0 ;  /* 0x0000000000007b1d */ /* 0x000fec0000010000 */
.L_x_239:
[----:B-1----:R-:W-:Y:S01]  /*33f0*/  IMAD R3, R33, 0x30, R0 ;  /* 0x0000003021037824 */ /* 0x002fe200078e0200 */
[----:B------:R-:W-:Y:S01]  /*3400*/  ISETP.NE.AND P4, PT, R146, 0x1, PT ;  /* 0x000000019200780c */ /* 0x000fe20003f85270 */
[----:B------:R-:W-:Y:S01]  /*3410*/  IMAD.MOV.U32 R77, RZ, RZ, RZ ;  /* 0x000000ffff4d7224 */ /* 0x000fe200078e00ff */
[----:B------:R-:W-:Y:S04]  /*3420*/  DEPBAR.LE SB0, 0x0 ;  /* 0x000080000000791a */ /* 0x000fe80000000000 */
[----:B--2---:R-:W-:Y:S01]  /*3430*/  IMAD.IADD R4, R127, 0x1, R3 ;  /* 0x000000017f047824 */ /* 0x004fe200078e0203 */
[----:B------:R-:W-:Y:S01]  /*3440*/  ISETP.GE.AND P0, PT, R3, R2, PT ;  /* 0x000000020300720c */ /* 0x000fe20003f06270 */
[----:B------:R-:W-:Y:S01]  /*3450*/  WARPSYNC 0xffffffff ;  /* 0xffffffff00007948 */ /* 0x000fe20003800000 */
[----:B------:R-:W-:Y:S01]  /*3460*/  ISETP.GE.AND P5, PT, R145, 0x1, PT ;  /* 0x000000019100780c */ /* 0x000fe20003fa6270 */
[--C-:B------:R-:W-:Y:S01]  /*3470*/  IMAD.MOV.U32 R3, RZ, RZ, R4.reuse ;  /* 0x000000ffff037224 */ /* 0x100fe200078e0004 */
[----:B------:R-:W-:Y:S01]  /*3480*/  ISETP.GT.OR P0, PT, R0, 0x2f, P0 ;  /* 0x0000002f0000780c */ /* 0x000fe20000704670 */
[----:B------:R-:W-:Y:S01]  /*3490*/  BSSY B1, `(.L_x_213) ;  /* 0x00003e1000017945 */ /* 0x000fe20003800000 */
[----:B---3--:R-:W-:Y:S05]  /*34a0*/  @P4 IMAD.HI.U32 R5, R4, c[0x0][0x2bc], RZ ;  /* 0x0000af0004054a27 */ /* 0x008fea00078e00ff */
[----:B------:R-:W-:Y:S06]  /*34b0*/  @P4 SHF.R.U32.HI R3, RZ, c[0x0][0x2c0], R5 ;  /* 0x0000b000ff034a19 */ /* 0x000fec0000011605 */
[C---:B------:R-:W-:Y:S04]  /*34c0*/  @!P0 IADD3 R5, P4, R3.reuse, R108, RZ ;  /* 0x0000006c03058210 */ /* 0x040fe80007f9e0ff */
[----:B------:R-:W-:Y:S01]  /*34d0*/  @!P0 LEA.HI.X.SX32 R6, R3, R124, 0x1, P4 ;  /* 0x0000007c03068211 */ /* 0x000fe200020f0eff */
[----:B------:R-:W-:Y:S01]  /*34e0*/  IMAD.MOV R3, RZ, RZ, -R3 ;  /* 0x000000ffff037224 */ /* 0x000fe200078e0a03 */
[----:B------:R-:W-:Y:S03]  /*34f0*/  @!P0 LEA R8, P4, R5, c[0x0][0x2a0], 0x2 ;  /* 0x0000a80005088a11 */ /* 0x000fe600078810ff */
[----:B------:R-:W-:Y:S01]  /*3500*/  IMAD R78, R3, c[0x0][0x2b8], R4 ;  /* 0x0000ae00034e7a24 */ /* 0x000fe200078e0204 */
[----:B------:R-:W-:Y:S03]  /*3510*/  @!P0 LEA.HI.X R9, R5, c[0x0][0x2a4], R6, 0x2, P4 ;  /* 0x0000a90005098a11 */ /* 0x000fe600020f1406 */
[C---:B------:R-:W-:Y:S01]  /*3520*/  IMAD.WIDE.U32 R4, R78.reuse, c[0x0][0x1e0], RZ ;  /* 0x000078004e047a25 */ /* 0x040fe200078e00ff */
[----:B------:R-:W-:Y:S01]  /*3530*/  SHF.R.S32.HI R79, RZ, 0x1f, R78 ;  /* 0x0000001fff4f7819 */ /* 0x000fe2000001144e */
[----:B------:R-:W2:Y:S04]  /*3540*/  @!P0 LDG.E R77, [R8.64] ;  /* 0x00000008084d8981 */ /* 0x000ea8000c1e1900 */
[----:B------:R-:W-:Y:S01]  /*3550*/  IMAD R3, R79, c[0x0][0x1e0], RZ ;  /* 0x000078004f037a24 */ /* 0x000fe200078e02ff */
[----:B------:R-:W-:Y:S03]  /*3560*/  BAR.SYNC.DEFER_BLOCKING 0x0 ;  /* 0x0000000000007b1d */ /* 0x000fe60000010000 */
[----:B------:R-:W-:Y:S04]  /*3570*/  IMAD R3, R78, c[0x0][0x1e4], R3 ;  /* 0x000079004e037a24 */ /* 0x000fe800078e0203 */
        /* <DEDUP_REMOVED lines=8> */
[----:B------:R-:W-:Y:S01]  /*3600*/  LEA.HI.X R32, R3, c[0x0][0x1cc], R4, 0x1, P0 ;  /* 0x0000730003207a11 */ /* 0x000fe200000f0c04 */
[----:B----4-:R-:W-:-:S05]  /*3610*/  @!P5 BRA `(.L_x_214) ;  /* 0x000039e00000d947 */ /* 0x010fca0003800000 */
[-C--:B------:R-:W-:Y:S01]  /*3620*/  IMAD R6, R140, R33.reuse, RZ ;  /* 0x000000218c067224 */ /* 0x080fe200078e02ff */
[----:B------:R-:W-:Y:S01]  /*3630*/  ISETP.NE.AND P0, PT, RZ, UR5, PT ;  /* 0x00000005ff007c0c */ /* 0x000fe2000bf05270 */
[-C--:B------:R-:W-:Y:S01]  /*3640*/  IMAD R5, R141, R33.reuse, RZ ;  /* 0x000000218d057224 */ /* 0x080fe200078e02ff */
[----:B------:R-:W-:Y:S01]  /*3650*/  SHF.R.S32.HI R4, RZ, 0x1f, R33 ;  /* 0x0000001fff047819 */ /* 0x000fe20000011421 */
[----:B------:R-:W-:Y:S02]  /*3660*/  IMAD R3, R33, -0x30, R2 ;  /* 0xffffffd021037824 */ /* 0x000fe400078e0202 */
[-C--:B------:R-:W-:Y:S03]  /*3670*/  IMAD.WIDE.U32 R30, R132, R33.reuse, RZ ;  /* 0x00000021841e7225 */ /* 0x080fe600078e00ff */
[----:B------:R-:W-:Y:S01]  /*3680*/  IMNMX R76, R3, 0x30, PT ;  /* 0x00000030034c7817 */ /* 0x000fe20003800200 */
[C---:B------:R-:W-:Y:S02]  /*3690*/  IMAD R6, R4.reuse, R132, R6 ;  /* 0x0000008404067224 */ /* 0x040fe400078e0206 */
[----:B------:R-:W-:Y:S02]  /*36a0*/  IMAD R5, R4, R130, R5 ;  /* 0x0000008204057224 */ /* 0x000fe400078e0205 */
[----:B------:R-:W-:Y:S01]  /*36b0*/  IMAD.WIDE.U32 R34, R130, R33, RZ ;  /* 0x0000002182227225 */ /* 0x000fe200078e00ff */
[----:B------:R-:W-:Y:S04]  /*36c0*/  IADD3 R6, R31, R6, RZ ;  /* 0x000000061f067210 */ /* 0x000fe80007ffe0ff */
[----:B------:R-:W-:Y:S01]  /*36d0*/  IADD3 R57, R35, R5, RZ ;  /* 0x0000000523397210 */ /* 0x000fe20007ffe0ff */
[----:B------:R-:W-:-:S05]  /*36e0*/  @!P0 BRA `(.L_x_215) ;  /* 0x00001c9000008947 */ /* 0x000fca0003800000 */
[----:B------:R-:W-:Y:S01]  /*36f0*/  ISETP.GE.AND P4, PT, R112, R76, PT ;  /* 0x0000004c7000720c */ /* 0x000fe20003f86270 */
[----:B------:R-:W-:Y:S01]  /*3700*/  BSSY B0, `(.L_x_216) ;  /* 0x000003a000007945 */ /* 0x000fe20003800000 */
        /* <DEDUP_REMOVED lines=12> */
[----:B------:R-:W-:-:S05]  /*37d0*/  @P4 BRA `(.L_x_217) ;  /* 0x000002c000004947 */ /* 0x000fca0003800000 */
[----:B------:R-:W-:Y:S01]  /*37e0*/  IADD3 R3, P0, R100, R30, RZ ;  /* 0x0000001e64037210 */ /* 0x000fe20007f1e0ff */
[----:B------:R-:W-:Y:S01]  /*37f0*/  CS2R R18, SRZ ;  /* 0x0000000000127805 */ /* 0x000fe2000001ff00 */
[----:B------:R-:W-:Y:S01]  /*3800*/  CS2R R12, SRZ ;  /* 0x00000000000c7805 */ /* 0x000fe2000001ff00 */
[----:B------:R-:W-:Y:S01]  /*3810*/  CS2R R38, SRZ ;  /* 0x0000000000267805 */ /* 0x000fe2000001ff00 */
[----:B------:R-:W-:Y:S01]  /*3820*/  CS2R R14, SRZ ;  /* 0x00000000000e7805 */ /* 0x000fe2000001ff00 */
[----:B------:R-:W-:Y:S01]  /*3830*/  IMAD.X R5, R6, 0x1, R123, P0 ;  /* 0x0000000106057824 */ /* 0x000fe200000e067b */
[----:B------:R-:W-:Y:S01]  /*3840*/  IADD3 R4, P0, R98, R34, RZ ;  /* 0x0000002262047210 */ /* 0x000fe20007f1e0ff */
[----:B------:R-:W-:Y:S01]  /*3850*/  CS2R R40, SRZ ;  /* 0x0000000000287805 */ /* 0x000fe2000001ff00 */
[----:B------:R-:W-:Y:S01]  /*3860*/  CS2R R16, SRZ ;  /* 0x0000000000107805 */ /* 0x000fe2000001ff00 */
[----:B------:R-:W-:Y:S01]  /*3870*/  CS2R R42, SRZ ;  /* 0x00000000002a7805 */ /* 0x000fe2000001ff00 */
[----:B------:R-:W-:Y:S01]  /*3880*/  CS2R R20, SRZ ;  /* 0x0000000000147805 */ /* 0x000fe2000001ff00 */
[----:B------:R-:W-:Y:S01]  /*3890*/  IMAD.X R6, R57, 0x1, R122, P0 ;  /* 0x0000000139067824 */ /* 0x000fe200000e067a */
[C---:B------:R-:W-:Y:S01]  /*38a0*/  LEA R10, P0, R3.reuse, c[0x0][0x270], 0x1 ;  /* 0x00009c00030a7a11 */ /* 0x040fe200078008ff */
[----:B------:R-:W-:Y:S01]  /*38b0*/  CS2R R44, SRZ ;  /* 0x00000000002c7805 */ /* 0x000fe2000001ff00 */
[----:B------:R-:W-:Y:S01]  /*38c0*/  CS2R R22, SRZ ;  /* 0x0000000000167805 */ /* 0x000fe2000001ff00 */
[----:B------:R-:W-:Y:S01]  /*38d0*/  CS2R R46, SRZ ;  /* 0x00000000002e7805 */ /* 0x000fe2000001ff00 */
[----:B------:R-:W-:Y:S02]  /*38e0*/  LEA.HI.X R11, R3, c[0x0][0x274], R5, 0x1, P0 ;  /* 0x00009d00030b7a11 */ /* 0x000fe400000f0c05 */
[C---:B------:R-:W-:Y:S04]  /*38f0*/  LEA R8, P0, R4.reuse, c[0x0][0x288], 0x1 ;  /* 0x0000a20004087a11 */ /* 0x040fe800078008ff */
[----:B------:R-:W-:Y:S02]  /*3900*/  LEA.HI.X R9, R4, c[0x0][0x28c], R6, 0x1, P0 ;  /* 0x0000a30004097a11 */ /* 0x000fe400000f0c06 */
[----:B------:R-:W-:Y:S01]  /*3910*/  ISETP.GE.AND P0, PT, R114, c[0x0][0x27c], PT ;  /* 0x00009f0072007a0c */ /* 0x000fe20003f06270 */
[----:B------:R-:W-:Y:S11]  /*3920*/  CS2R R4, SRZ ;  /* 0x0000000000047805 */ /* 0x000ff6000001ff00 */
[----:B------:R-:W-:Y:S01]  /*3930*/  @!UPT UIADD3 URZ, URZ, URZ, URZ ;  /* 0x0000003f3f3ff290 */ /* 0x000fe2000fffe03f */
[----:B------:R1:W5:Y:S04]  /*3940*/  @!P0 LDG.E.64 R4, [R10.64] ;  /* 0x000000080a048981 */ /* 0x000368000c1e1b00 */
[----:B------:R1:W5:Y:S01]  /*3950*/  @!P0 LDG.E.64 R18, [R8.64] ;  /* 0x0000000808128981 */ /* 0x000362000c1e1b00 */
[----:B------:R-:W-:Y:S11]  /*3960*/  ISETP.GE.AND P0, PT, R167, c[0x0][0x27c], PT ;  /* 0x00009f00a7007a0c */ /* 0x000ff60003f06270 */
[----:B------:R-:W-:Y:S02]  /*3970*/  @!UPT UIADD3 URZ, URZ, URZ, URZ ;  /* 0x0000003f3f3ff290 */ /* 0x000fe4000fffe03f */
[----:B------:R1:W5:Y:S04]  /*3980*/  @!P0 LDG.E.64 R12, [R10.64+0x10] ;  /* 0x000010080a0c8981 */ /* 0x000368000c1e1b00 */
[----:B------:R1:W5:Y:S01]  /*3990*/  @!P0 LDG.E.64 R38, [R8.64+0x10] ;  /* 0x0000100808268981 */ /* 0x000362000c1e1b00 */
        /* <DEDUP_REMOVED lines=15> */
[----:B------:R1:W5:Y:S02]  /*3a90*/  @!P0 LDG.E.64 R46, [R8.64+0x50] ;  /* 0x00005008082e8981 */ /* 0x000364000c1e1b00 */
.L_x_217:
[----:B------:R-:W-:Y:S05]  /*3aa0*/  BSYNC B0 ;  /* 0x0000000000007941 */ /* 0x000fea0003800000 */
.L_x_216:
[----:B------:R2:W3:Y:S04]  /*3ab0*/  SHFL.IDX PT, R55, R32, RZ, 0x1e1f ;  /* 0x001e1fff20377589 */ /* 0x0004e800000e0000 */
[----:B------:R2:W4:Y:S01]  /*3ac0*/  SHFL.IDX PT, R54, R56, RZ, 0x1e1f ;  /* 0x001e1fff38367589 */ /* 0x00052200000e0000 */
[----:B------:R-:W-:-:S05]  /*3ad0*/  @P4 BRA `(.L_x_218) ;  /* 0x000037c000004947 */ /* 0x000fca0003800000 */
[----:B-----5:R-:W-:Y:S01]  /*3ae0*/  MOV R3, R21 ;  /* 0x0000001500037202 */ /* 0x020fe20000000f00 */
[----:B-1----:R-:W-:Y:S01]  /*3af0*/  IMAD.MOV.U32 R9, RZ, RZ, R22 ;  /* 0x000000ffff097224 */ /* 0x002fe200078e0016 */
[----:B------:R-:W-:Y:S01]  /*3b00*/  ISETP.GE.AND P0, PT, R104, c[0x0][0x1d4], PT ;  /* 0x0000750068007a0c */ /* 0x000fe20003f06270 */
[----:B------:R-:W-:Y:S01]  /*3b10*/  IMAD.MOV.U32 R8, RZ, RZ, R23 ;  /* 0x000000ffff087224 */ /* 0x000fe200078e0017 */
[----:B------:R-:W-:Y:S01]  /*3b20*/  BSSY B0, `(.L_x_219) ;  /* 0x0000057000007945 */ /* 0x000fe20003800000 */
[----:B------:R-:W-:Y:S03]  /*3b30*/  IMAD.MOV.U32 R6, RZ, RZ, R20 ;  /* 0x000000ffff067224 */ /* 0x000fe600078e0014 */
[----:B------:R-:W-:Y:S01]  /*3b40*/  PRMT R30, R8, 0x5410, R9 ;  /* 0x00005410081e7816 */ /* 0x000fe20000000009 */
[----:B------:R-:W-:Y:S01]  /*3b50*/  IMAD.MOV.U32 R9, RZ, RZ, R16 ;  /* 0x000000ffff097224 */ /* 0x000fe200078e0010 */
[----:B------:R-:W-:Y:S01]  /*3b60*/  PRMT R27, R3, 0x5410, R6 ;  /* 0x00005410031b7816 */ /* 0x000fe20000000006 */
[----:B------:R-:W-:Y:S01]  /*3b70*/  IMAD.MOV.U32 R8, RZ, RZ, R17 ;  /* 0x000000ffff087224 */ /* 0x000fe200078e0011 */
[----:B------:R-:W-:Y:S01]  /*3b80*/  MOV R6, R14 ;  /* 0x0000000e00067202 */ /* 0x000fe20000000f00 */
        /* <DEDUP_REMOVED lines=11> */
[----:B------:R-:W-:Y:S02]  /*3c40*/  MOV R9, R44 ;  /* 0x0000002c00097202 */ /* 0x000fe40000000f00 */
[----:B------:R-:W-:Y:S02]  /*3c50*/  MOV R3, R43 ;  /* 0x0000002b00037202 */ /* 0x000fe40000000f00 */
[----:B------:R-:W-:Y:S01]  /*3c60*/  PRMT R51, R9, 0x5410, R8 ;  /* 0x0000541009337816 */ /* 0x000fe20000000008 */
[----:B------:R-:W-:Y:S01]  /*3c70*/  IMAD.MOV.U32 R9, RZ, RZ, R40 ;  /* 0x000000ffff097224 */ /* 0x000fe200078e0028 */
[----:B------:R-:W-:Y:S01]  /*3c80*/  PRMT R50, R6, 0x5410, R3 ;  /* 0x0000541006327816 */ /* 0x000fe20000000003 */
[----:B------:R-:W-:Y:S01]  /*3c90*/  IMAD.MOV.U32 R8, RZ, RZ, R41 ;  /* 0x000000ffff087224 */ /* 0x000fe200078e0029 */
[----:B------:R-:W-:Y:S01]  /*3ca0*/  MOV R6, R38 ;  /* 0x0000002600067202 */ /* 0x000fe20000000f00 */
[----:B------:R-:W-:Y:S03]  /*3cb0*/  IMAD.MOV.U32 R3, RZ, RZ, R39 ;  /* 0x000000ffff037224 */ /* 0x000fe600078e0027 */
[----:B------:R-:W-:Y:S02]  /*3cc0*/  PRMT R49, R9, 0x5410, R8 ;  /* 0x0000541009317816 */ /* 0x000fe40000000008 */
[----:B------:R-:W-:Y:S01]  /*3cd0*/  PRMT R48, R6, 0x5410, R3 ;  /* 0x0000541006307816 */ /* 0x000fe20000000003 */
[----:B------:R-:W-:-:S05]  /*3ce0*/  @P0 BRA `(.L_x_220) ;  /* 0x000003a000000947 */ /* 0x000fca0003800000 */
[C---:B--2-4-:R-:W-:Y:S01]  /*3cf0*/  LEA R56, P0, R104.reuse, R54, 0x1 ;  /* 0x0000003668387211 */ /* 0x054fe200078008ff */
[----:B------:R-:W1:Y:S01]  /*3d00*/  LDS.128 R8, [R242+0x2400] ;  /* 0x00240000f2087984 */ /* 0x000e620000000c00 */
[----:B------:R-:W-:Y:S01]  /*3d10*/  MOV R6, R4 ;  /* 0x0000000400067202 */ /* 0x000fe20000000f00 */
[----:B------:R-:W-:Y:S01]  /*3d20*/  IMAD.MOV.U32 R31, RZ, RZ, R18 ;  /* 0x000000ffff1f7224 */ /* 0x000fe200078e0012 */
[----:B---3--:R-:W-:Y:S01]  /*3d30*/  LEA.HI.X R57, R104, R55, R105, 0x1, P0 ;  /* 0x0000003768397211 */ /* 0x008fe200000f0c69 */
[--C-:B------:R-:W-:Y:S01]  /*3d40*/  IMAD.MOV.U32 R34, RZ, RZ, R19.reuse ;  /* 0x000000ffff227224 */ /* 0x100fe200078e0013 */
[----:B------:R-:W-:Y:S11]  /*3d50*/  ISETP.GE.AND P0, PT, R114, c[0x0][0x27c], PT ;  /* 0x00009f0072007a0c */ /* 0x000ff60003f06270 */
[----:B------:R-:W-:Y:S02]  /*3d60*/  @!UPT UIADD3 URZ, URZ, URZ, URZ ;  /* 0x0000003f3f3ff290 */ /* 0x000fe4000fffe03f */
[----:B------:R-:W-:Y:S02]  /*3d70*/  @!P0 SHF.R.U64 R32, R18, 0x10, R19 ;  /* 0x0000001012208819 */ /* 0x000fe40000001213 */
[--C-:B------:R-:W-:Y:S01]  /*3d80*/  @!P0 SHF.R.U64 R18, R4, 0x10, R5.reuse ;  /* 0x0000001004128819 */ /* 0x100fe20000001205 */
[----:B------:R-:W-:Y:S01]  /*3d90*/  IMAD.MOV.U32 R4, RZ, RZ, R5 ;  /* 0x000000ffff047224 */ /* 0x000fe200078e0005 */
[----:B------:R-:W-:Y:S02]  /*3da0*/  @!P0 SHF.R.U32.HI R19, RZ, 0x10, R19 ;  /* 0x00000010ff138819 */ /* 0x000fe40000011613 */
[----:B------:R-:W-:Y:S02]  /*3db0*/  @!P0 SHF.R.U32.HI R3, RZ, 0x10, R5 ;  /* 0x00000010ff038819 */ /* 0x000fe40000011605 */
[----:B------:R-:W-:Y:S02]  /*3dc0*/  @!P0 PRMT R32, R31, 0x5410, R32 ;  /* 0x000054101f208816 */ /* 0x000fe40000000020 */
[----:B------:R-:W-:Y:S02]  /*3dd0*/  @!P0 PRMT R6, R6, 0x5410, R18 ;  /* 0x0000541006068816 */ /* 0x000fe40000000012 */
[----:B------:R-:W-:Y:S01]  /*3de0*/  @!P0 PRMT R36, R34, 0x5410, R19 ;  /* 0x0000541022248816 */ /* 0x000fe20000000013 */
[----:B------:R-:W-:Y:S01]  /*3df0*/  @!P0 IMAD.U32 R18, R32, 0x10000, RZ ;  /* 0x0001000020128824 */ /* 0x000fe200078e00ff */
[----:B------:R-:W-:Y:S02]  /*3e00*/  @!P0 PRMT R19, R4, 0x5410, R3 ;  /* 0x0000541004138816 */ /* 0x000fe40000000003 */
[----:B------:R-:W-:Y:S02]  /*3e10*/  @!P0 SHF.L.U32 R5, R6, 0x10, RZ ;  /* 0x0000001006058819 */ /* 0x000fe400000006ff */
[----:B------:R-:W-:Y:S02]  /*3e20*/  @!P0 LOP3.LUT R32, R32, 0xffff0000, RZ, 0xc0, !PT ;  /* 0xffff000020208812 */ /* 0x000fe400078ec0ff */
[----:B------:R-:W-:Y:S01]  /*3e30*/  @!P0 LOP3.LUT R6, R6, 0xffff0000, RZ, 0xc0, !PT ;  /* 0xffff000006068812 */ /* 0x000fe200078ec0ff */
[C---:B-1----:R-:W-:Y:S01]  /*3e40*/  @!P0 IMAD.U32 R31, R8.reuse, 0x10000, RZ ;  /* 0x00010000081f8824 */ /* 0x042fe200078e00ff */
[----:B------:R-:W-:Y:S01]  /*3e50*/  @!P0 LOP3.LUT R3, R8, 0xffff0000, RZ, 0xc0, !PT ;  /* 0xffff000008038812 */ /* 0x000fe200078ec0ff */
[C---:B------:R-:W-:Y:S01]  /*3e60*/  @!P0 IMAD.U32 R34, R9.reuse, 0x10000, RZ ;  /* 0x0001000009228824 */ /* 0x040fe200078e00ff */
[----:B------:R-:W-:Y:S03]  /*3e70*/  @!P0 LOP3.LUT R4, R9, 0xffff0000, RZ, 0xc0, !PT ;  /* 0xffff000009048812 */ /* 0x000fe600078ec0ff */
[C---:B------:R-:W-:Y:S02]  /*3e80*/  @!P0 FMUL.FTZ R35, R3.reuse, R18 ;  /* 0x0000001203238220 */ /* 0x040fe40000410000 */
[-C--:B------:R-:W-:Y:S02]  /*3e90*/  @!P0 FMUL.FTZ R3, R3, R5.reuse ;  /* 0x0000000503038220 */ /* 0x080fe40000410000 */
[----:B------:R-:W-:Y:S02]  /*3ea0*/  @!P0 FMUL.FTZ R37, R4, R32 ;  /* 0x0000002004258220 */ /* 0x000fe40000410000 */
[----:B------:R-:W-:Y:S01]  /*3eb0*/  @!P0 FFMA.FTZ R63, R31, R5, -R35 ;  /* 0x000000051f3f8223 */ /* 0x000fe20000010823 */
[----:B------:R-:W-:Y:S01]  /*3ec0*/  @!P0 LOP3.LUT R5, R10, 0xffff0000, RZ, 0xc0, !PT ;  /* 0xffff00000a058812 */ /* 0x000fe200078ec0ff */
[----:B------:R-:W-:Y:S01]  /*3ed0*/  @!P0 FFMA.FTZ R3, R18, R31, R3 ;  /* 0x0000001f12038223 */ /* 0x000fe20000010003 */
[C---:B------:R-:W-:Y:S01]  /*3ee0*/  @!P0 SHF.L.U32 R31, R36.reuse, 0x10, RZ ;  /* 0x00000010241f8819 */ /* 0x040fe200000006ff */
[C---:B------:R-:W-:Y:S01]  /*3ef0*/  @!P0 IMAD.U32 R18, R19.reuse, 0x10000, RZ ;  /* 0x0001000013128824 */ /* 0x040fe200078e00ff */
[----:B------:R-:W-:Y:S01]  /*3f00*/  @!P0 LOP3.LUT R36, R36, 0xffff0000, RZ, 0xc0, !PT ;  /* 0xffff000024248812 */ /* 0x000fe200078ec0ff */
[-C--:B------:R-:W-:Y:S01]  /*3f10*/  @!P0 FMUL.FTZ R4, R4, R6.reuse ;  /* 0x0000000604048220 */ /* 0x080fe20000410000 */
[----:B------:R-:W-:Y:S01]  /*3f20*/  @!P0 LOP3.LUT R19, R19, 0xffff0000, RZ, 0xc0, !PT ;  /* 0xffff000013138812 */ /* 0x000fe200078ec0ff */
[----:B------:R-:W-:Y:S01]  /*3f30*/  @!P0 FFMA.FTZ R59, R34, R6, -R37 ;  /* 0x00000006223b8223 */ /* 0x000fe20000010825 */
[C---:B------:R-:W-:Y:S01]  /*3f40*/  @!P0 LOP3.LUT R6, R11.reuse, 0xffff0000, RZ, 0xc0, !PT ;  /* 0xffff00000b068812 */ /* 0x040fe200078ec0ff */
[----:B------:R-:W-:Y:S01]  /*3f50*/  @!P0 IMAD.U32 R35, R10, 0x10000, RZ ;  /* 0x000100000a238824 */ /* 0x000fe200078e00ff */
[----:B------:R-:W-:Y:S01]  /*3f60*/  @!P0 SHF.L.U32 R37, R11, 0x10, RZ ;  /* 0x000000100b258819 */ /* 0x000fe200000006ff */
[C---:B------:R-:W-:Y:S02]  /*3f70*/  @!P0 FMUL.FTZ R53, R5.reuse, R31 ;  /* 0x0000001f05358220 */ /* 0x040fe40000410000 */
[----:B------:R-:W-:Y:S02]  /*3f80*/  @!P0 FMUL.FTZ R5, R5, R18 ;  /* 0x0000001205058220 */ /* 0x000fe40000410000 */
[C---:B------:R-:W-:Y:S02]  /*3f90*/  @!P0 FMUL.FTZ R58, R6.reuse, R36 ;  /* 0x00000024063a8220 */ /* 0x040fe40000410000 */
[----:B------:R-:W-:Y:S02]  /*3fa0*/  @!P0 FMUL.FTZ R6, R6, R19 ;  /* 0x0000001306068220 */ /* 0x000fe40000410000 */
[----:B------:R-:W-:Y:S02]  /*3fb0*/  @!P0 FFMA.FTZ R4, R32, R34, R4 ;  /* 0x0000002220048223 */ /* 0x000fe40000010004 */
[----:B------:R-:W-:Y:S02]  /*3fc0*/  @!P0 FFMA.FTZ R5, R31, R35, R5 ;  /* 0x000000231f058223 */ /* 0x000fe40000010005 */
[----:B------:R-:W-:Y:S01]  /*3fd0*/  @!P0 FFMA.FTZ R53, R35, R18, -R53 ;  /* 0x0000001223358223 */ /* 0x000fe20000010835 */
[----:B------:R-:W-:Y:S01]  /*3fe0*/  @!P0 F2FP.BF16.PACK_AB R18, R3, R63 ;  /* 0x0000003f0312823e */ /* 0x000fe200000010ff */
[----:B------:R-:W-:Y:S01]  /*3ff0*/  @!P0 FFMA.FTZ R58, R37, R19, -R58 ;  /* 0x00000013253a8223 */ /* 0x000fe2000001083a */
[----:B------:R-:W-:Y:S01]  /*4000*/  @!P0 F2FP.BF16.PACK_AB R4, R4, R59 ;  /* 0x0000003b0404823e */ /* 0x000fe200000010ff */
[----:B------:R-:W-:Y:S01]  /*4010*/  @!P0 FFMA.FTZ R6, R36, R37, R6 ;  /* 0x0000002524068223 */ /* 0x000fe20000010006 */
[----:B------:R-:W-:Y:S01]  /*4020*/  @!P0 F2FP.BF16.PACK_AB R5, R5, R53 ;  /* 0x000000350505823e */ /* 0x000fe200000010ff */
[----:B------:R-:W-:Y:S01]  /*4030*/  @!P0 IMAD.MOV.U32 R8, RZ, RZ, R18 ;  /* 0x000000ffff088224 */ /* 0x000fe200078e0012 */
[----:B------:R-:W-:Y:S02]  /*4040*/  @!P0 MOV R9, R4 ;  /* 0x0000000400098202 */ /* 0x000fe40000000f00 */
[----:B------:R-:W-:Y:S01]  /*4050*/  @!P0 F2FP.BF16.PACK_AB R3, R6, R58 ;  /* 0x0000003a0603823e */ /* 0x000fe200000010ff */
[----:B------:R-:W-:Y:S03]  /*4060*/  @!P0 IMAD.MOV.U32 R10, RZ, RZ, R5 ;  /* 0x000000ffff0a8224 */ /* 0x000fe600078e0005 */
[----:B------:R-:W-:Y:S05]  /*4070*/  @!P0 MOV R11, R3 ;  /* 0x00000003000b8202 */ /* 0x000fea0000000f00 */
[----:B------:R1:W-:Y:S02]  /*4080*/  ST.E.128 [R56.64], R8 ;  /* 0x0000000838007985 */ /* 0x0003e4000c101d08 */
.L_x_220:
[----:B------:R-:W-:Y:S05]  /*4090*/  BSYNC B0 ;  /* 0x0000000000007941 */ /* 0x000fea0003800000 */
.L_x_219:
[----:B------:R-:W-:Y:S01]  /*40a0*/  ISETP.GE.AND P0, PT, R29, c[0x0][0x1d4], PT ;  /* 0x000075001d007a0c */ /* 0x000fe20003f06270 */
[----:B------:R-:W-:Y:S01]  /*40b0*/  @!UPT UIADD3 URZ, URZ, URZ, URZ ;  /* 0x0000003f3f3ff290 */ /* 0x000fe2000fffe03f */
[----:B------:R-:W-:Y:S11]  /*40c0*/  BSSY B0, `(.L_x_221) ;  /* 0x000003a000007945 */ /* 0x000ff60003800000 */
[----:B------:R-:W-:-:S05]  /*40d0*/  @P0 BRA `(.L_x_222) ;  /* 0x0000038000000947 */ /* 0x000fca0003800000 */
[----:B------:R-:W5:Y:S04]  /*40e0*/  LDL R3, [R1] ;  /* 0x0000000001037983 */ /* 0x000f680000100800 */
[----:B-1----:R-:W1:Y:S01]  /*40f0*/  LDS.128 R8, [R243+0x2400] ;  /* 0x00240000f3087984 */ /* 0x002e620000000c00 */
[----:B-----5:R-:W-:Y:S05]  /*4100*/  IMAD.SHL.U32 R3, R3, 0x8, RZ ;  /* 0x0000000803037824 */ /* 0x020fea00078e00ff */
[C---:B----4-:R-:W-:Y:S04]  /*4110*/  LEA R36, P0, R3.reuse, R54, 0x1 ;  /* 0x0000003603247211 */ /* 0x050fe800078008ff */
[----:B---3--:R-:W-:Y:S02]  /*4120*/  LEA.HI.X.SX32 R37, R3, R55, 0x1, P0 ;  /* 0x0000003703257211 */ /* 0x008fe400000f0eff */
[----:B------:R-:W-:Y:S11]  /*4130*/  ISETP.GE.AND P0, PT, R167, c[0x0][0x27c], PT ;  /* 0x00009f00a7007a0c */ /* 0x000ff60003f06270 */
[----:B------:R-:W-:Y:S02]  /*4140*/  @!UPT UIADD3 URZ, URZ, URZ, URZ ;  /* 0x0000003f3f3ff290 */ /* 0x000fe4000fffe03f */
[----:B------:R-:W-:Y:S01]  /*4150*/  @!P0 SHF.R.U64 R6, R38, 0x10, R39 ;  /* 0x0000001026068819 */ /* 0x000fe20000001227 */
[----:B-1----:R-:W-:Y:S01]  /*4160*/  @!P0 IMAD.U32 R31, R9, 0x10000, RZ ;  /* 0x00010000091f8824 */ /* 0x002fe200078e00ff */
[--C-:B------:R-:W-:Y:S02]  /*4170*/  @!P0 SHF.R.U64 R3, R12, 0x10, R13.reuse ;  /* 0x000000100c038819 */ /* 0x100fe4000000120d */
[----:B------:R-:W-:Y:S02]  /*4180*/  @!P0 SHF.R.U32.HI R4, RZ, 0x10, R13 ;  /* 0x00000010ff048819 */ /* 0x000fe4000001160d */
[----:B------:R-:W-:Y:S02]  /*4190*/  @!P0 PRMT R6, R48, 0x5410, R6 ;  /* 0x0000541030068816 */ /* 0x000fe40000000006 */
[----:B------:R-:W-:Y:S02]  /*41a0*/  @!P0 PRMT R3, R24, 0x5432, R3 ;  /* 0x0000543218038816 */ /* 0x000fe40000000003 */
[----:B------:R-:W-:Y:S01]  /*41b0*/  @!P0 SHF.R.U32.HI R5, RZ, 0x10, R39 ;  /* 0x00000010ff058819 */ /* 0x000fe20000011627 */
[----:B------:R-:W-:Y:S01]  /*41c0*/  @!P0 IMAD.U32 R18, R6, 0x10000, RZ ;  /* 0x0001000006128824 */ /* 0x000fe200078e00ff */
[----:B------:R-:W-:Y:S01]  /*41d0*/  @!P0 PRMT R12, R24, 0x5410, R4 ;  /* 0x00005410180c8816 */ /* 0x000fe20000000004 */
[----:B------:R-:W-:Y:S01]  /*41e0*/  @!P0 IMAD.U32 R13, R3, 0x10000, RZ ;  /* 0x00010000030d8824 */ /* 0x000fe200078e00ff */
[----:B------:R-:W-:Y:S02]  /*41f0*/  @!P0 LOP3.LUT R4, R8, 0xffff0000, RZ, 0xc0, !PT ;  /* 0xffff000008048812 */ /* 0x000fe400078ec0ff */
[----:B--2---:R-:W-:Y:S02]  /*4200*/  @!P0 PRMT R32, R48, 0x5432, R5 ;  /* 0x0000543230208816 */ /* 0x004fe40000000005 */
[----:B------:R-:W-:Y:S01]  /*4210*/  @!P0 LOP3.LUT R5, R9, 0xffff0000, RZ, 0xc0, !PT ;  /* 0xffff000009058812 */ /* 0x000fe200078ec0ff */
[----:B------:R-:W-:Y:S01]  /*4220*/  @!P0 FMUL.FTZ R34, R4, R18 ;  /* 0x0000001204228220 */ /* 0x000fe20000410000 */
[----:B------:R-:W-:Y:S02]  /*4230*/  @!P0 LOP3.LUT R24, R6, 0xffff0000, RZ, 0xc0, !PT ;  /* 0xffff000006188812 */ /* 0x000fe400078ec0ff */
[----:B------:R-:W-:Y:S01]  /*4240*/  @!P0 LOP3.LUT R6, R3, 0xffff0000, RZ, 0xc0, !PT ;  /* 0xffff000003068812 */ /* 0x000fe200078ec0ff */
[-C--:B------:R-:W-:Y:S01]  /*4250*/  @!P0 FMUL.FTZ R3, R4, R13.reuse ;  /* 0x0000000d04038220 */ /* 0x080fe20000410000 */
[----:B------:R-:W-:Y:S01]  /*4260*/  @!P0 SHF.L.U32 R19, R8, 0x10, RZ ;  /* 0x0000001008138819 */ /* 0x000fe200000006ff */
[C---:B------:R-:W-:Y:S02]  /*4270*/  @!P0 FMUL.FTZ R35, R5.reuse, R24 ;  /* 0x0000001805238220 */ /* 0x040fe40000410000 */
[-C--:B------:R-:W-:Y:S01]  /*4280*/  @!P0 FMUL.FTZ R4, R5, R6.reuse ;  /* 0x0000000605048220 */ /* 0x080fe20000410000 */
[----:B------:R-:W-:Y:S01]  /*4290*/  @!P0 LOP3.LUT R5, R10, 0xffff0000, RZ, 0xc0, !PT ;  /* 0xffff00000a058812 */ /* 0x000fe200078ec0ff */
[----:B------:R-:W-:Y:S02]  /*42a0*/  @!P0 FFMA.FTZ R48, R19, R13, -R34 ;  /* 0x0000000d13308223 */ /* 0x000fe40000010822 */
[----:B------:R-:W-:Y:S01]  /*42b0*/  @!P0 FFMA.FTZ R3, R18, R19, R3 ;  /* 0x0000001312038223 */ /* 0x000fe20000010003 */
[----:B------:R-:W-:Y:S01]  /*42c0*/  @!P0 SHF.L.U32 R19, R10, 0x10, RZ ;  /* 0x000000100a138819 */ /* 0x000fe200000006ff */
[C---:B------:R-:W-:Y:S01]  /*42d0*/  @!P0 IMAD.U32 R18, R32.reuse, 0x10000, RZ ;  /* 0x0001000020128824 */ /* 0x040fe200078e00ff */
[----:B------:R-:W-:Y:S01]  /*42e0*/  @!P0 LOP3.LUT R32, R32, 0xffff0000, RZ, 0xc0, !PT ;  /* 0xffff000020208812 */ /* 0x000fe200078ec0ff */
[C---:B------:R-:W-:Y:S01]  /*42f0*/  @!P0 IMAD.U32 R13, R12.reuse, 0x10000, RZ ;  /* 0x000100000c0d8824 */ /* 0x040fe200078e00ff */
[----:B------:R-:W-:Y:S01]  /*4300*/  @!P0 LOP3.LUT R12, R12, 0xffff0000, RZ, 0xc0, !PT ;  /* 0xffff00000c0c8812 */ /* 0x000fe200078ec0ff */
[----:B------:R-:W-:Y:S01]  /*4310*/  @!P0 FFMA.FTZ R39, R31, R6, -R35 ;  /* 0x000000061f278223 */ /* 0x000fe20000010823 */
[----:B------:R-:W-:Y:S01]  /*4320*/  @!P0 LOP3.LUT R6, R11, 0xffff0000, RZ, 0xc0, !PT ;  /* 0xffff00000b068812 */ /* 0x000fe200078ec0ff */
[C---:B------:R-:W-:Y:S02]  /*4330*/  @!P0 FMUL.FTZ R35, R5.reuse, R18 ;  /* 0x0000001205238220 */ /* 0x040fe40000410000 */
[----:B------:R-:W-:Y:S02]  /*4340*/  @!P0 FMUL.FTZ R5, R5, R13 ;  /* 0x0000000d05058220 */ /* 0x000fe40000410000 */
[----:B------:R-:W-:Y:S02]  /*4350*/  @!P0 IMAD.U32 R34, R11, 0x10000, RZ ;  /* 0x000100000b228824 */ /* 0x000fe400078e00ff */
[C---:B------:R-:W-:Y:S02]  /*4360*/  @!P0 FMUL.FTZ R38, R6.reuse, R32 ;  /* 0x0000002006268220 */ /* 0x040fe40000410000 */
[-C--:B------:R-:W-:Y:S02]  /*4370*/  @!P0 FMUL.FTZ R6, R6, R12.reuse ;  /* 0x0000000c06068220 */ /* 0x080fe40000410000 */
        /* <DEDUP_REMOVED lines=14> */
.L_x_222:
[----:B------:R-:W-:Y:S05]  /*4460*/  BSYNC B0 ;  /* 0x0000000000007941 */ /* 0x000fea0003800000 */
.L_x_221:
[----:B------:R-:W-:Y:S01]  /*4470*/  ISETP.GE.AND P0, PT, R28, c[0x0][0x1d4], PT ;  /* 0x000075001c007a0c */ /* 0x000fe20003f06270 */
[----:B------:R-:W-:Y:S01]  /*4480*/  @!UPT UIADD3 URZ, URZ, URZ, URZ ;  /* 0x0000003f3f3ff290 */ /* 0x000fe2000fffe03f */
[----:B------:R-:W-:Y:S11]  /*4490*/  BSSY B0, `(.L_x_223) ;  /* 0x000003b000007945 */ /* 0x000ff60003800000 */
[----:B------:R-:W-:-:S05]  /*44a0*/  @P0 BRA `(.L_x_224) ;  /* 0x0000039000000947 */ /* 0x000fca0003800000 */
[----:B-1----:R-:W1:Y:S01]  /*44b0*/  LDS.128 R8, [R242+0x3000] ;  /* 0x00300000f2087984 */ /* 0x002e620000000c00 */
[----:B------:R-:W-:Y:S02]  /*44c0*/  IMAD.SHL.U32 R3, R252, 0x8, RZ ;  /* 0x00000008fc037824 */ /* 0x000fe400078e00ff */
[----:B----4-:R-:W-:Y:S02]  /*44d0*/  IMAD.MOV.U32 R4, RZ, RZ, R54 ;  /* 0x000000ffff047224 */ /* 0x010fe400078e0036 */
[----:B---3--:R-:W-:Y:S03]  /*44e0*/  IMAD.MOV.U32 R5, RZ, RZ, R55 ;  /* 0x000000ffff057224 */ /* 0x008fe600078e0037 */
[C---:B------:R-:W-:Y:S04]  /*44f0*/  LEA R34, P0, R3.reuse, R4, 0x1 ;  /* 0x0000000403227211 */ /* 0x040fe800078008ff */
[----:B------:R-:W-:Y:S02]  /*4500*/  LEA.HI.X.SX32 R35, R3, R5, 0x1, P0 ;  /* 0x0000000503237211 */ /* 0x000fe400000f0eff */
[----:B------:R-:W-:Y:S11]  /*4510*/  ISETP.GE.AND P0, PT, R164, c[0x0][0x27c], PT ;  /* 0x00009f00a4007a0c */ /* 0x000ff60003f06270 */
[----:B------:R-:W-:Y:S02]  /*4520*/  @!UPT UIADD3 URZ, URZ, URZ, URZ ;  /* 0x0000003f3f3ff290 */ /* 0x000fe4000fffe03f */
[----:B------:R-:W-:Y:S02]  /*4530*/  @!P0 SHF.R.U64 R6, R40, 0x10, R41 ;  /* 0x0000001028068819 */ /* 0x000fe40000001229 */
[--C-:B------:R-:W-:Y:S02]  /*4540*/  @!P0 SHF.R.U64 R3, R14, 0x10, R15.reuse ;  /* 0x000000100e038819 */ /* 0x100fe4000000120f */
[----:B------:R-:W-:Y:S02]  /*4550*/  @!P0 SHF.R.U32.HI R4, RZ, 0x10, R15 ;  /* 0x00000010ff048819 */ /* 0x000fe4000001160f */
[----:B------:R-:W-:Y:S02]  /*4560*/  @!P0 PRMT R6, R49, 0x5410, R6 ;  /* 0x0000541031068816 */ /* 0x000fe40000000006 */
[C---:B------:R-:W-:Y:S02]  /*4570*/  @!P0 PRMT R3, R25.reuse, 0x5432, R3 ;  /* 0x0000543219038816 */ /* 0x040fe40000000003 */
[----:B------:R-:W-:Y:S02]  /*4580*/  @!P0 SHF.R.U32.HI R5, RZ, 0x10, R41 ;  /* 0x00000010ff058819 */ /* 0x000fe40000011629 */
[----:B------:R-:W-:Y:S01]  /*4590*/  @!P0 PRMT R12, R25, 0x5410, R4 ;  /* 0x00005410190c8816 */ /* 0x000fe20000000004 */
[----:B------:R-:W-:Y:S01]  /*45a0*/  @!P0 IMAD.U32 R13, R3, 0x10000, RZ ;  /* 0x00010000030d8824 */ /* 0x000fe200078e00ff */
[C---:B-1----:R-:W-:Y:S01]  /*45b0*/  @!P0 LOP3.LUT R4, R8.reuse, 0xffff0000, RZ, 0xc0, !PT ;  /* 0xffff000008048812 */ /* 0x042fe200078ec0ff */
[----:B------:R-:W-:Y:S01]  /*45c0*/  @!P0 IMAD.U32 R15, R8, 0x10000, RZ ;  /* 0x00010000080f8824 */ /* 0x000fe200078e00ff */
[----:B------:R-:W-:Y:S02]  /*45d0*/  @!P0 SHF.L.U32 R14, R6, 0x10, RZ ;  /* 0x00000010060e8819 */ /* 0x000fe400000006ff */
[----:B------:R-:W-:Y:S02]  /*45e0*/  @!P0 PRMT R24, R49, 0x5432, R5 ;  /* 0x0000543231188816 */ /* 0x000fe40000000005 */
[----:B------:R-:W-:Y:S01]  /*45f0*/  @!P0 LOP3.LUT R5, R9, 0xffff0000, RZ, 0xc0, !PT ;  /* 0xffff000009058812 */ /* 0x000fe200078ec0ff */
[----:B------:R-:W-:Y:S01]  /*4600*/  @!P0 FMUL.FTZ R25, R4, R14 ;  /* 0x0000000e04198220 */ /* 0x000fe20000410000 */
[----:B------:R-:W-:Y:S02]  /*4610*/  @!P0 LOP3.LUT R18, R6, 0xffff0000, RZ, 0xc0, !PT ;  /* 0xffff000006128812 */ /* 0x000fe400078ec0ff */
[----:B------:R-:W-:Y:S01]  /*4620*/  @!P0 LOP3.LUT R6, R3, 0xffff0000, RZ, 0xc0, !PT ;  /* 0xffff000003068812 */ /* 0x000fe200078ec0ff */
[-C--:B------:R-:W-:Y:S01]  /*4630*/  @!P0 FMUL.FTZ R3, R4, R13.reuse ;  /* 0x0000000d04038220 */ /* 0x080fe20000410000 */
[----:B------:R-:W-:Y:S01]  /*4640*/  @!P0 SHF.L.U32 R19, R9, 0x10, RZ ;  /* 0x0000001009138819 */ /* 0x000fe200000006ff */
[----:B------:R-:W-:Y:S02]  /*4650*/  @!P0 FMUL.FTZ R31, R5, R18 ;  /* 0x00000012051f8220 */ /* 0x000fe40000410000 */
[----:B------:R-:W-:Y:S01]  /*4660*/  @!P0 FFMA.FTZ R37, R15, R13, -R25 ;  /* 0x0000000d0f258223 */ /* 0x000fe20000010819 */
[----:B------:R-:W-:Y:S01]  /*4670*/  @!P0 SHF.L.U32 R13, R12, 0x10, RZ ;  /* 0x000000100c0d8819 */ /* 0x000fe200000006ff */
[-C--:B------:R-:W-:Y:S01]  /*4680*/  @!P0 FMUL.FTZ R4, R5, R6.reuse ;  /* 0x0000000605048220 */ /* 0x080fe20000410000 */
[----:B------:R-:W-:Y:S01]  /*4690*/  @!P0 LOP3.LUT R5, R10, 0xffff0000, RZ, 0xc0, !PT ;  /* 0xffff00000a058812 */ /* 0x000fe200078ec0ff */
[----:B------:R-:W-:Y:S01]  /*46a0*/  @!P0 FFMA.FTZ R3, R14, R15, R3 ;  /* 0x0000000f0e038223 */ /* 0x000fe20000010003 */
[----:B------:R-:W-:Y:S01]  /*46b0*/  @!P0 LOP3.LUT R12, R12, 0xffff0000, RZ, 0xc0, !PT ;  /* 0xffff00000c0c8812 */ /* 0x000fe200078ec0ff */
[C---:B------:R-:W-:Y:S01]  /*46c0*/  @!P0 IMAD.U32 R14, R24.reuse, 0x10000, RZ ;  /* 0x00010000180e8824 */ /* 0x040fe200078e00ff */
[----:B------:R-:W-:Y:S01]  /*46d0*/  @!P0 LOP3.LUT R24, R24, 0xffff0000, RZ, 0xc0, !PT ;  /* 0xffff000018188812 */ /* 0x000fe200078ec0ff */
[----:B------:R-:W-:Y:S01]  /*46e0*/  @!P0 FFMA.FTZ R36, R19, R6, -R31 ;  /* 0x0000000613248223 */ /* 0x000fe2000001081f */
[----:B------:R-:W-:Y:S01]  /*46f0*/  @!P0 LOP3.LUT R6, R11, 0xffff0000, RZ, 0xc0, !PT ;  /* 0xffff00000b068812 */ /* 0x000fe200078ec0ff */
[----:B------:R-:W-:Y:S02]  /*4700*/  @!P0 IMAD.U32 R15, R10, 0x10000, RZ ;  /* 0x000100000a0f8824 */ /* 0x000fe400078e00ff */
[C---:B------:R-:W-:Y:S02]  /*4710*/  @!P0 FMUL.FTZ R31, R5.reuse, R14 ;  /* 0x0000000e051f8220 */ /* 0x040fe40000410000 */
[----:B------:R-:W-:Y:S02]  /*4720*/  @!P0 FMUL.FTZ R5, R5, R13 ;  /* 0x0000000d05058220 */ /* 0x000fe40000410000 */
[----:B------:R-:W-:Y:S02]  /*4730*/  @!P0 IMAD.U32 R25, R11, 0x10000, RZ ;  /* 0x000100000b198824 */ /* 0x000fe400078e00ff */
[C---:B--2---:R-:W-:Y:S02]  /*4740*/  @!P0 FMUL.FTZ R32, R6.reuse, R24 ;  /* 0x0000001806208220 */ /* 0x044fe40000410000 */
        /* <DEDUP_REMOVED lines=8> */
[----:B------:R-:W-:Y:S02]  /*47d0*/  @!P0 F2FP.BF16.PACK_AB R5, R5, R31 ;  /* 0x0000001f0505823e */ /* 0x000fe400000010ff */
[----:B------:R-:W-:Y:S01]  /*47e0*/  @!P0 MOV R9, R4 ;  /* 0x0000000400098202 */ /* 0x000fe20000000f00 */
[----:B------:R-:W-:Y:S01]  /*47f0*/  @!P0 IMAD.MOV.U32 R8, RZ, RZ, R12 ;  /* 0x000000ffff088224 */ /* 0x000fe200078e000c */
[----:B------:R-:W-:Y:S01]  /*4800*/  @!P0 F2FP.BF16.PACK_AB R3, R6, R32 ;  /* 0x000000200603823e */ /* 0x000fe200000010ff */
[----:B------:R-:W-:Y:S03]  /*4810*/  @!P0 IMAD.MOV.U32 R10, RZ, RZ, R5 ;  /* 0x000000ffff0a8224 */ /* 0x000fe600078e0005 */
[----:B------:R-:W-:Y:S05]  /*4820*/  @!P0 MOV R11, R3 ;  /* 0x00000003000b8202 */ /* 0x000fea0000000f00 */
[----:B------:R1:W-:Y:S02]  /*4830*/  ST.E.128 [R34.64], R8 ;  /* 0x0000000822007985 */ /* 0x0003e4000c101d08 */
.L_x_224:
[----:B------:R-:W-:Y:S05]  /*4840*/  BSYNC B0 ;  /* 0x0000000000007941 */ /* 0x000fea0003800000 */
.L_x_223:
[----:B------:R-:W-:Y:S01]  /*4850*/  ISETP.GE.AND P0, PT, R246, c[0x0][0x1d4], PT ;  /* 0x00007500f6007a0c */ /* 0x000fe20003f06270 */
[----:B------:R-:W-:Y:S01]  /*4860*/  @!UPT UIADD3 URZ, URZ, URZ, URZ ;  /* 0x0000003f3f3ff290 */ /* 0x000fe2000fffe03f */
[----:B------:R-:W-:Y:S11]  /*4870*/  BSSY B0, `(.L_x_225) ;  /* 0x0000039000007945 */ /* 0x000ff60003800000 */
[----:B------:R-:W-:-:S05]  /*4880*/  @P0 BRA `(.L_x_226) ;  /* 0x0000037000000947 */ /* 0x000fca0003800000 */
[C---:B----4-:R-:W-:Y:S01]  /*4890*/  LEA R24, P0, R246.reuse, R54, 0x1 ;  /* 0x00000036f6187211 */ /* 0x050fe200078008ff */
[----:B------:R-:W4:Y:S04]  /*48a0*/  LDL R3, [R1+0x14] ;  /* 0x0000140001037983 */ /* 0x000f280000100800 */
[----:B-1----:R-:W1:Y:S01]  /*48b0*/  LDS.128 R8, [R243+0x3000] ;  /* 0x00300000f3087984 */ /* 0x002e620000000c00 */
[----:B---34-:R-:W-:Y:S02]  /*48c0*/  LEA.HI.X R25, R246, R55, R3, 0x1, P0 ;  /* 0x00000037f6197211 */ /* 0x018fe400000f0c03 */
        /* <DEDUP_REMOVED lines=29> */
[----:B--2---:R-:W-:Y:S01]  /*4aa0*/  @!P0 FFMA.FTZ R32, R17, R6, -R26 ;  /* 0x0000000611208223 */ /* 0x004fe2000001081a */
[----:B------:R-:W-:Y:S01]  /*4ab0*/  @!P0 LOP3.LUT R6, R11, 0xffff0000, RZ, 0xc0, !PT ;  /* 0xffff00000b068812 */ /* 0x000fe200078ec0ff */
[----:B------:R-:W-:Y:S02]  /*4ac0*/  @!P0 IMAD.U32 R15, R10, 0x10000, RZ ;  /* 0x000100000a0f8824 */ /* 0x000fe400078e00ff */
[C---:B------:R-:W-:Y:S02]  /*4ad0*/  @!P0 FMUL.FTZ R26, R5.reuse, R14 ;  /* 0x0000000e051a8220 */ /* 0x040fe40000410000 */
[----:B------:R-:W-:Y:S02]  /*4ae0*/  @!P0 FMUL.FTZ R5, R5, R13 ;  /* 0x0000000d05058220 */ /* 0x000fe40000410000 */
[----:B------:R-:W-:Y:S02]  /*4af0*/  @!P0 IMAD.U32 R19, R11, 0x10000, RZ ;  /* 0x000100000b138824 */ /* 0x000fe400078e00ff */
        /* <DEDUP_REMOVED lines=16> */
.L_x_226:
[----:B------:R-:W-:Y:S05]  /*4c00*/  BSYNC B0 ;  /* 0x0000000000007941 */ /* 0x000fea0003800000 */
.L_x_225:
[----:B------:R-:W-:Y:S01]  /*4c10*/  ISETP.GE.AND P0, PT, R245, c[0x0][0x1d4], PT ;  /* 0x00007500f5007a0c */ /* 0x000fe20003f06270 */
[----:B------:R-:W-:Y:S01]  /*4c20*/  @!UPT UIADD3 URZ, URZ, URZ, URZ ;  /* 0x0000003f3f3ff290 */ /* 0x000fe2000fffe03f */
[----:B------:R-:W-:Y:S11]  /*4c30*/  BSSY B0, `(.L_x_227) ;  /* 0x0000039000007945 */ /* 0x000ff60003800000 */
[----:B------:R-:W-:-:S05]  /*4c40*/  @P0 BRA `(.L_x_228) ;  /* 0x0000037000000947 */ /* 0x000fca0003800000 */
[C---:B-1--4-:R-:W-:Y:S01]  /*4c50*/  LEA R24, P0, R245.reuse, R54, 0x1 ;  /* 0x00000036f5187211 */ /* 0x052fe200078008ff */
[----:B------:R-:W4:Y:S04]  /*4c60*/  LDL R3, [R1+0x10] ;  /* 0x0000100001037983 */ /* 0x000f280000100800 */
[----:B------:R-:W1:Y:S01]  /*4c70*/  LDS.128 R8, [R242+0x3c00] ;  /* 0x003c0000f2087984 */ /* 0x000e620000000c00 */
        /* <DEDUP_REMOVED lines=8> */
[C---:B------:R-:W-:Y:S02]  /*4d00*/  @!P0 PRMT R3, R27.reuse, 0x5432, R3 ;  /* 0x000054321b038816 */ /* 0x040fe40000000003 */
        /* <DEDUP_REMOVED lines=43> */
.L_x_228:
[----:B------:R-:W-:Y:S05]  /*4fc0*/  BSYNC B0 ;  /* 0x0000000000007941 */ /* 0x000fea0003800000 */
.L_x_227:
[----:B------:R-:W-:Y:S11]  /*4fd0*/  ISETP.GE.AND P0, PT, R244, c[0x0][0x1d4], PT ;  /* 0x00007500f4007a0c */ /* 0x000ff60003f06270 */
[----:B------:R-:W-:Y:S02]  /*4fe0*/  @!UPT UIADD3 URZ, URZ, URZ, URZ ;  /* 0x0000003f3f3ff290 */ /* 0x000fe4000fffe03f */
        /* <DEDUP_REMOVED lines=55> */
[----:B------:R1:W-:Y:S01]  /*5360*/  ST.E.128 [R20.64], R8 ;  /* 0x0000000814007985 */ /* 0x0003e2000c101d08 */
[----:B------:R-:W-:-:S05]  /*5370*/  BRA `(.L_x_218) ;  /* 0x00001f2000007947 */ /* 0x000fca0003800000 */
.L_x_215:
        /* <DEDUP_REMOVED lines=31> */
[----:B------:R-:W-:Y:S01]  /*5570*/  LEA.HI.X R13, R3, c[0x0][0x274], R4, 0x1, P0 ;  /* 0x00009d00030d7a11 */ /* 0x000fe200000f0c04 */
[----:B------:R-:W-:Y:S01]  /*5580*/  CS2R R52, SRZ ;  /* 0x0000000000347805 */ /* 0x000fe2000001ff00 */
[C---:B------:R-:W-:Y:S04]  /*5590*/  LEA R4, P0, R5.reuse, c[0x0][0x288], 0x1 ;  /* 0x0000a20005047a11 */ /* 0x040fe800078008ff */
[----:B------:R-:W-:Y:S02]  /*55a0*/  LEA.HI.X R5, R5, c[0x0][0x28c], R6, 0x1, P0 ;  /* 0x0000a30005057a11 */ /* 0x000fe400000f0c06 */
[----:B------:R-:W-:Y:S11]  /*55b0*/  ISETP.GE.AND P0, PT, R104, c[0x0][0x27c], PT ;  /* 0x00009f0068007a0c */ /* 0x000ff60003f06270 */
[----:B------:R-:W-:Y:S02]  /*55c0*/  @!UPT UIADD3 URZ, URZ, URZ, URZ ;  /* 0x0000003f3f3ff290 */ /* 0x000fe4000fffe03f */
[----:B------:R1:W5:Y:S04]  /*55d0*/  @!P0 LDG.E.128 R8, [R12.64] ;  /* 0x000000080c088981 */ /* 0x000368000c1e1d00 */
[----:B------:R1:W5:Y:S01]  /*55e0*/  @!P0 LDG.E.128 R36, [R4.64] ;  /* 0x0000000804248981 */ /* 0x000362000c1e1d00 */
[----:B------:R-:W-:Y:S11]  /*55f0*/  ISETP.GE.AND P0, PT, R29, c[0x0][0x27c], PT ;  /* 0x00009f001d007a0c */ /* 0x000ff60003f06270 */
[----:B------:R-:W-:Y:S02]  /*5600*/  @!UPT UIADD3 URZ, URZ, URZ, URZ ;  /* 0x0000003f3f3ff290 */ /* 0x000fe4000fffe03f */
[----:B------:R1:W5:Y:S04]  /*5610*/  @!P0 LDG.E.128 R16, [R12.64+0x20] ;  /* 0x000020080c108981 */ /* 0x000368000c1e1d00 */
[----:B------:R1:W5:Y:S01]  /*5620*/  @!P0 LDG.E.128 R48, [R4.64+0x20] ;  /* 0x0000200804308981 */ /* 0x000362000c1e1d00 */
[----:B------:R-:W-:Y:S11]  /*5630*/  ISETP.GE.AND P0, PT, R28, c[0x0][0x27c], PT ;  /* 0x00009f001c007a0c */ /* 0x000ff60003f06270 */
[----:B------:R-:W-:Y:S02]  /*5640*/  @!UPT UIADD3 URZ, URZ, URZ, URZ ;  /* 0x0000003f3f3ff290 */ /* 0x000fe4000fffe03f */
[----:B------:R1:W5:Y:S04]  /*5650*/  @!P0 LDG.E.128 R24, [R12.64+0x40] ;  /* 0x000040080c188981 */ /* 0x000368000c1e1d00 */
[----:B------:R1:W5:Y:S02]  /*5660*/  @!P0 LDG.E.128 R52, [R4.64+0x40] ;  /* 0x0000400804348981 */ /* 0x000364000c1e1d00 */
.L_x_230:
[----:B------:R-:W-:Y:S05]  /*5670*/  BSYNC B0 ;  /* 0x0000000000007941 */ /* 0x000fea0003800000 */
.L_x_229:
[----:B------:R2:W3:Y:S04]  /*5680*/  SHFL.IDX PT, R67, R32, RZ, 0x1e1f ;  /* 0x001e1fff20437589 */ /* 0x0004e800000e0000 */
[----:B------:R2:W4:Y:S01]  /*5690*/  SHFL.IDX PT, R66, R56, RZ, 0x1e1f ;  /* 0x001e1fff38427589 */ /* 0x00052200000e0000 */
[----:B------:R-:W-:-:S05]  /*56a0*/  @P4 BRA `(.L_x_218) ;  /* 0x00001bf000004947 */ /* 0x000fca0003800000 */
[----:B------:R-:W-:Y:S01]  /*56b0*/  ISETP.GE.AND P0, PT, R104, c[0x0][0x1d4], PT ;  /* 0x0000750068007a0c */ /* 0x000fe20003f06270 */
[----:B------:R1:W5:Y:S01]  /*56c0*/  LDL R148, [R1+0x4] ;  /* 0x0000040001947983 */ /* 0x0003620000100800 */
[----:B------:R-:W-:Y:S01]  /*56d0*/  IADD3 R63, -R64, c[0x0][0x1d4], RZ ;  /* 0x00007500403f7a10 */ /* 0x000fe20007ffe1ff */
[----:B-----5:R-:W-:Y:S01]  /*56e0*/  IMAD.MOV.U32 R6, RZ, RZ, R26 ;  /* 0x000000ffff067224 */ /* 0x020fe200078e001a */
[----:B------:R-:W-:Y:S01]  /*56f0*/  BSSY B0, `(.L_x_231) ;  /* 0x0000098000007945 */ /* 0x000fe20003800000 */
[----:B------:R1:W5:Y:S02]  /*5700*/  LDL R147, [R1+0x8] ;  /* 0x0000080001937983 */ /* 0x0003640000100800 */
[----:B-1----:R-:W-:Y:S02]  /*5710*/  IMAD.MOV.U32 R5, RZ, RZ, R27 ;  /* 0x000000ffff057224 */ /* 0x002fe400078e001b */
[----:B------:R-:W-:Y:S02]  /*5720*/  IMAD.MOV.U32 R4, RZ, RZ, R24 ;  /* 0x000000ffff047224 */ /* 0x000fe400078e0018 */
[----:B------:R-:W-:Y:S01]  /*5730*/  IMAD.MOV.U32 R3, RZ, RZ, R25 ;  /* 0x000000ffff037224 */ /* 0x000fe200078e0019 */
[----:B--2---:R-:W-:Y:S01]  /*5740*/  PRMT R32, R5, 0x5410, R6 ;  /* 0x0000541005207816 */ /* 0x004fe20000000006 */
[----:B------:R-:W-:Y:S01]  /*5750*/  IMAD.MOV.U32 R5, RZ, RZ, R19 ;  /* 0x000000ffff057224 */ /* 0x000fe200078e0013 */
[----:B------:R-:W-:Y:S02]  /*5760*/  MOV R6, R18 ;  /* 0x0000001200067202 */ /* 0x000fe40000000f00 */
        /* <DEDUP_REMOVED lines=18> */
[----:B------:R-:W-:Y:S01]  /*5890*/  SEL R3, R64, R63, !P1 ;  /* 0x0000003f40037207 */ /* 0x000fe20004800000 */
[----:B------:R-:W1:Y:S01]  /*58a0*/  LDS.128 R44, [R116+0x3c80] ;  /* 0x003c8000742c7984 */ /* 0x000e620000000c00 */
[----:B------:R-:W-:Y:S01]  /*58b0*/  ISETP.GE.AND P0, PT, R104, c[0x0][0x27c], PT ;  /* 0x00009f0068007a0c */ /* 0x000fe20003f06270 */
[----:B------:R-:W-:Y:S01]  /*58c0*/  IMAD.MOV.U32 R21, RZ, RZ, R8 ;  /* 0x000000ffff157224 */ /* 0x000fe200078e0008 */
[----:B------:R-:W-:Y:S01]  /*58d0*/  SHF.R.S32.HI R4, RZ, 0x1f, R3 ;  /* 0x0000001fff047819 */ /* 0x000fe20000011403 */
[----:B------:R-:W-:Y:S01]  /*58e0*/  IMAD.MOV.U32 R20, RZ, RZ, R9 ;  /* 0x000000ffff147224 */ /* 0x000fe200078e0009 */
[----:B------:R-:W-:Y:S01]  /*58f0*/  MOV R40, R36 ;  /* 0x0000002400287202 */ /* 0x000fe20000000f00 */
[----:B------:R-:W-:Y:S01]  /*5900*/  IMAD.MOV.U32 R42, RZ, RZ, R37 ;  /* 0x000000ffff2a7224 */ /* 0x000fe200078e0025 */
[----:B------:R-:W-:Y:S01]  /*5910*/  LEA.HI R3, R4, R3, RZ, 0x4 ;  /* 0x0000000304037211 */ /* 0x000fe200078f20ff */
[----:B------:R-:W-:Y:S01]  /*5920*/  IMAD.MOV.U32 R43, RZ, RZ, R39 ;  /* 0x000000ffff2b7224 */ /* 0x000fe200078e0027 */
[----:B------:R-:W-:Y:S02]  /*5930*/  MOV R34, R38 ;  /* 0x0000002600227202 */ /* 0x000fe40000000f00 */
[----:B------:R-:W-:Y:S03]  /*5940*/  LEA.HI.SX32 R3, R3, R62, 0x1c ;  /* 0x0000003e03037211 */ /* 0x000fe600078fe2ff */
[----:B------:R-:W-:Y:S02]  /*5950*/  @!P0 SHF.R.U64 R41, R36, 0x10, R37 ;  /* 0x0000001024298819 */ /* 0x000fe40000001225 */
[----:B------:R-:W-:Y:S01]  /*5960*/  IMAD.SHL.U32 R70, R3, 0x8, RZ ;  /* 0x0000000803467824 */ /* 0x000fe200078e00ff */
[----:B------:R-:W-:Y:S02]  /*5970*/  SHF.R.S32.HI R4, RZ, 0x1f, R3 ;  /* 0x0000001fff047819 */ /* 0x000fe40000011403 */
[----:B------:R-:W-:Y:S01]  /*5980*/  @!P0 SHF.R.U64 R22, R8, 0x10, R9 ;  /* 0x0000001008168819 */ /* 0x000fe20000001209 */
[----:B------:R-:W-:Y:S01]  /*5990*/  IMAD.MOV.U32 R8, RZ, RZ, R11 ;  /* 0x000000ffff087224 */ /* 0x000fe200078e000b */
[----:B------:R-:W-:Y:S02]  /*59a0*/  LEA.HI R4, R4, R3, RZ, 0x2 ;  /* 0x0000000304047211 */ /* 0x000fe400078f10ff */
[----:B------:R-:W-:Y:S02]  /*59b0*/  @!P0 SHF.R.U64 R35, R38, 0x10, R39 ;  /* 0x0000001026238819 */ /* 0x000fe40000001227 */
[----:B------:R-:W-:Y:S02]  /*59c0*/  SHF.R.S32.HI R3, RZ, 0x2, R4 ;  /* 0x00000002ff037819 */ /* 0x000fe40000011404 */
[----:B------:R-:W-:Y:S02]  /*59d0*/  LOP3.LUT R4, R148, 0x18, R70, 0xf8, !PT ;  /* 0x0000001894047812 */ /* 0x000fe400078ef846 */
[----:B------:R-:W-:Y:S01]  /*59e0*/  @!P0 PRMT R38, R40, 0x5410, R41 ;  /* 0x0000541028268816 */ /* 0x000fe20000000029 */
[----:B------:R-:W-:Y:S01]  /*59f0*/  IMAD R3, R3, 0x600, R7 ;  /* 0x0000060003037824 */ /* 0x000fe200078e0207 */
[----:B-----5:R-:W-:Y:S02]  /*5a00*/  LOP3.LUT R4, R4, R147, RZ, 0x3c, !PT ;  /* 0x0000009304047212 */ /* 0x020fe400078e3cff */
[----:B------:R-:W-:Y:S02]  /*5a10*/  @!P0 SHF.R.U64 R5, R10, 0x10, R11 ;  /* 0x000000100a058819 */ /* 0x000fe4000000120b */
[----:B------:R-:W-:Y:S01]  /*5a20*/  @!P0 SHF.R.U32.HI R36, RZ, 0x10, R37 ;  /* 0x00000010ff248819 */ /* 0x000fe20000011625 */
[----:B------:R-:W-:Y:S01]  /*5a30*/  IMAD.IADD R3, R3, 0x1, R4 ;  /* 0x0000000103037824 */ /* 0x000fe200078e0204 */
[----:B------:R-:W-:Y:S02]  /*5a40*/  @!P0 SHF.R.U32.HI R4, RZ, 0x10, R9 ;  /* 0x00000010ff048819 */ /* 0x000fe40000011609 */
[----:B------:R-:W-:Y:S01]  /*5a50*/  @!P0 PRMT R9, R21, 0x5410, R22 ;  /* 0x0000541015098816 */ /* 0x000fe20000000016 */
[----:B------:R-:W-:Y:S01]  /*5a60*/  IMAD.SHL.U32 R3, R3, 0x2, RZ ;  /* 0x0000000203037824 */ /* 0x000fe200078e00ff */
[----:B------:R-:W-:Y:S02]  /*5a70*/  @!P0 SHF.L.U32 R21, R38, 0x10, RZ ;  /* 0x0000001026158819 */ /* 0x000fe400000006ff */
[----:B------:R-:W-:Y:S02]  /*5a80*/  @!P0 SHF.R.U32.HI R6, RZ, 0x10, R11 ;  /* 0x00000010ff068819 */ /* 0x000fe4000001160b */
[----:B------:R2:W4:Y:S01]  /*5a90*/  LDS.128 R12, [R3+0x3c80] ;  /* 0x003c8000030c7984 */ /* 0x0005220000000c00 */
[----:B------:R-:W-:Y:S02]  /*5aa0*/  @!P0 PRMT R36, R42, 0x5410, R36 ;  /* 0x000054102a248816 */ /* 0x000fe40000000024 */
[----:B------:R-:W-:Y:S02]  /*5ab0*/  @!P0 LOP3.LUT R22, R38, 0xffff0000, RZ, 0xc0, !PT ;  /* 0xffff000026168812 */ /* 0x000fe400078ec0ff */
[----:B------:R-:W-:Y:S01]  /*5ac0*/  @!P0 PRMT R40, R34, 0x5410, R35 ;  /* 0x0000541022288816 */ /* 0x000fe20000000023 */
[----:B-1----:R-:W-:Y:S01]  /*5ad0*/  @!P0 IMAD.U32 R35, R45, 0x10000, RZ ;  /* 0x000100002d238824 */ /* 0x002fe200078e00ff */
[----:B------:R-:W-:Y:S02]  /*5ae0*/  @!P0 SHF.L.U32 R34, R36, 0x10, RZ ;  /* 0x0000001024228819 */ /* 0x000fe400000006ff */
[----:B------:R-:W-:Y:S01]  /*5af0*/  @!P0 SHF.R.U32.HI R37, RZ, 0x10, R39 ;  /* 0x00000010ff258819 */ /* 0x000fe20000011627 */
[----:B------:R-:W-:Y:S01]  /*5b00*/  @!P0 IMAD.U32 R39, R46, 0x10000, RZ ;  /* 0x000100002e278824 */ /* 0x000fe200078e00ff */
[----:B------:R-:W-:Y:S02]  /*5b10*/  @!P0 LOP3.LUT R36, R36, 0xffff0000, RZ, 0xc0, !PT ;  /* 0xffff000024248812 */ /* 0x000fe400078ec0ff */
[----:B------:R-:W-:Y:S02]  /*5b20*/  @!P0 PRMT R43, R43, 0x5410, R37 ;  /* 0x000054102b2b8816 */ /* 0x000fe40000000025 */
[----:B------:R-:W-:Y:S02]  /*5b30*/  @!P0 LOP3.LUT R37, R45, 0xffff0000, RZ, 0xc0, !PT ;  /* 0xffff00002d258812 */ /* 0x000fe400078ec0ff */
[C---:B------:R-:W-:Y:S02]  /*5b40*/  @!P0 SHF.L.U32 R38, R40.reuse, 0x10, RZ ;  /* 0x0000001028268819 */ /* 0x040fe400000006ff */
[----:B------:R-:W-:Y:S02]  /*5b50*/  @!P0 LOP3.LUT R40, R40, 0xffff0000, RZ, 0xc0, !PT ;  /* 0xffff000028288812 */ /* 0x000fe400078ec0ff */
[----:B------:R-:W-:Y:S01]  /*5b60*/  @!P0 SHF.L.U32 R42, R43, 0x10, RZ ;  /* 0x000000102b2a8819 */ /* 0x000fe200000006ff */
[----:B--2---:R-:W-:Y:S01]  /*5b70*/  IMAD.MOV.U32 R3, RZ, RZ, R10 ;  /* 0x000000ffff037224 */ /* 0x004fe200078e000a */
[----:B------:R-:W-:Y:S02]  /*5b80*/  @!P0 PRMT R10, R20, 0x5410, R4 ;  /* 0x00005410140a8816 */ /* 0x000fe40000000004 */
[----:B------:R-:W-:Y:S01]  /*5b90*/  @!P0 PRMT R20, R8, 0x5410, R6 ;  /* 0x0000541008148816 */ /* 0x000fe20000000006 */
[----:B------:R-:W-:Y:S01]  /*5ba0*/  @!P0 IMAD.U32 R6, R44, 0x10000, RZ ;  /* 0x000100002c068824 */ /* 0x000fe200078e00ff */
[----:B------:R-:W-:Y:S01]  /*5bb0*/  @!P0 PRMT R11, R3, 0x5410, R5 ;  /* 0x00005410030b8816 */ /* 0x000fe20000000005 */
[----:B------:R-:W-:Y:S02]  /*5bc0*/  @!P0 IMAD.U32 R5, R9, 0x10000, RZ ;  /* 0x0001000009058824 */ /* 0x000fe400078e00ff */
[C---:B----4-:R-:W-:Y:S01]  /*5bd0*/  @!P0 IMAD.U32 R3, R12.reuse, 0x10000, RZ ;  /* 0x000100000c038824 */ /* 0x050fe200078e00ff */
[----:B------:R-:W-:Y:S03]  /*5be0*/  @!P0 LOP3.LUT R4, R12, 0xffff0000, RZ, 0xc0, !PT ;  /* 0xffff00000c048812 */ /* 0x000fe600078ec0ff */
[C---:B------:R-:W-:Y:S02]  /*5bf0*/  @!P0 FMUL.FTZ R8, R3.reuse, R21 ;  /* 0x0000001503088220 */ /* 0x040fe40000410000 */
[-C--:B------:R-:W-:Y:S02]  /*5c00*/  @!P0 FMUL.FTZ R3, R3, R5.reuse ;  /* 0x0000000503038220 */ /* 0x080fe40000410000 */
[----:B------:R-:W-:Y:S02]  /*5c10*/  @!P0 FFMA.FTZ R71, R6, R5, -R8 ;  /* 0x0000000506478223 */ /* 0x000fe40000010808 */
[----:B------:R-:W-:Y:S01]  /*5c20*/  @!P0 FFMA.FTZ R3, R21, R6, R3 ;  /* 0x0000000615038223 */ /* 0x000fe20000010003 */
[----:B------:R-:W-:Y:S01]  /*5c30*/  @!P0 LOP3.LUT R6, R9, 0xffff0000, RZ, 0xc0, !PT ;  /* 0xffff000009068812 */ /* 0x000fe200078ec0ff */
[----:B------:R-:W-:Y:S01]  /*5c40*/  @!P0 FMUL.FTZ R8, R4, R22 ;  /* 0x0000001604088220 */ /* 0x000fe20000410000 */
[----:B------:R-:W-:Y:S01]  /*5c50*/  @!P0 LOP3.LUT R21, R44, 0xffff0000, RZ, 0xc0, !PT ;  /* 0xffff00002c158812 */ /* 0x000fe200078ec0ff */
[----:B------:R-:W-:Y:S02]  /*5c60*/  @!P0 IMAD.U32 R5, R13, 0x10000, RZ ;  /* 0x000100000d058824 */ /* 0x000fe400078e00ff */
[-C--:B------:R-:W-:Y:S02]  /*5c70*/  @!P0 FMUL.FTZ R4, R4, R6.reuse ;  /* 0x0000000604048220 */ /* 0x080fe40000410000 */
[----:B------:R-:W-:Y:S01]  /*5c80*/  @!P0 FFMA.FTZ R69, R21, R6, -R8 ;  /* 0x0000000615458223 */ /* 0x000fe20000010808 */
[----:B------:R-:W-:Y:S01]  /*5c90*/  @!P0 LOP3.LUT R6, R13, 0xffff0000, RZ, 0xc0, !PT ;  /* 0xffff00000d068812 */ /* 0x000fe200078ec0ff */
[C---:B------:R-:W-:Y:S02]  /*5ca0*/  @!P0 IMAD.U32 R8, R10.reuse, 0x10000, RZ ;  /* 0x000100000a088824 */ /* 0x040fe400078e00ff */
[----:B------:R-:W-:Y:S01]  /*5cb0*/  @!P0 FMUL.FTZ R9, R5, R34 ;  /* 0x0000002205098220 */ /* 0x000fe20000410000 */
[----:B------:R-:W-:Y:S01]  /*5cc0*/  @!P0 F2FP.BF16.PACK_AB R69, R69, R71 ;  /* 0x000000474545823e */ /* 0x000fe200000010ff */
[-C--:B------:R-:W-:Y:S02]  /*5cd0*/  @!P0 FMUL.FTZ R5, R5, R8.reuse ;  /* 0x0000000805058220 */ /* 0x080fe40000410000 */
[----:B------:R-:W-:Y:S01]  /*5ce0*/  @!P0 FFMA.FTZ R75, R35, R8, -R9 ;  /* 0x00000008234b8223 */ /* 0x000fe20000010809 */
[----:B------:R-:W-:Y:S01]  /*5cf0*/  @!P0 LOP3.LUT R9, R10, 0xffff0000, RZ, 0xc0, !PT ;  /* 0xffff00000a098812 */ /* 0x000fe200078ec0ff */
[----:B------:R-:W-:Y:S01]  /*5d00*/  @!P0 FMUL.FTZ R10, R6, R36 ;  /* 0x00000024060a8220 */ /* 0x000fe20000410000 */
[----:B------:R-:W-:Y:S01]  /*5d10*/  @!P0 MOV R44, R69 ;  /* 0x00000045002c8202 */ /* 0x000fe20000000f00 */
[----:B------:R-:W-:Y:S02]  /*5d20*/  @!P0 IMAD.U32 R8, R14, 0x10000, RZ ;  /* 0x000100000e088824 */ /* 0x000fe400078e00ff */
[-C--:B------:R-:W-:Y:S02]  /*5d30*/  @!P0 FMUL.FTZ R6, R6, R9.reuse ;  /* 0x0000000906068220 */ /* 0x080fe40000410000 */
[----:B------:R-:W-:Y:S01]  /*5d40*/  @!P0 FFMA.FTZ R68, R37, R9, -R10 ;  /* 0x0000000925448223 */ /* 0x000fe2000001080a */
[----:B------:R-:W-:Y:S01]  /*5d50*/  @!P0 LOP3.LUT R9, R14, 0xffff0000, RZ, 0xc0, !PT ;  /* 0xffff00000e098812 */ /* 0x000fe200078ec0ff */
[C---:B------:R-:W-:Y:S01]  /*5d60*/  @!P0 IMAD.U32 R10, R11.reuse, 0x10000, RZ ;  /* 0x000100000b0a8824 */ /* 0x040fe200078e00ff */
[----:B------:R-:W-:Y:S01]  /*5d70*/  @!P0 LOP3.LUT R11, R11, 0xffff0000, RZ, 0xc0, !PT ;  /* 0xffff00000b0b8812 */ /* 0x000fe200078ec0ff */
[----:B------:R-:W-:Y:S01]  /*5d80*/  @!P0 FMUL.FTZ R41, R8, R38 ;  /* 0x0000002608298220 */ /* 0x000fe20000410000 */
[----:B------:R-:W-:Y:S01]  /*5d90*/  @!P0 F2FP.BF16.PACK_AB R68, R68, R75 ;  /* 0x0000004b4444823e */ /* 0x000fe200000010ff */
[-C--:B------:R-:W-:Y:S02]  /*5da0*/  @!P0 FMUL.FTZ R8, R8, R10.reuse ;  /* 0x0000000a08088220 */ /* 0x080fe40000410000 */
[----:B------:R-:W-:Y:S01]  /*5db0*/  @!P0 FFMA.FTZ R74, R39, R10, -R41 ;  /* 0x0000000a274a8223 */ /* 0x000fe20000010829 */
[----:B------:R-:W-:Y:S01]  /*5dc0*/  @!P0 LOP3.LUT R41, R46, 0xffff0000, RZ, 0xc0, !PT ;  /* 0xffff00002e298812 */ /* 0x000fe200078ec0ff */
[----:B------:R-:W-:Y:S02]  /*5dd0*/  @!P0 FMUL.FTZ R65, R9, R40 ;  /* 0x0000002809418220 */ /* 0x000fe40000410000 */
[----:B------:R-:W-:Y:S02]  /*5de0*/  @!P0 IMAD.U32 R10, R15, 0x10000, RZ ;  /* 0x000100000f0a8824 */ /* 0x000fe400078e00ff */
[-C--:B------:R-:W-:Y:S02]  /*5df0*/  @!P0 FMUL.FTZ R9, R9, R11.reuse ;  /* 0x0000000b09098220 */ /* 0x080fe40000410000 */
[----:B------:R-:W-:Y:S02]  /*5e00*/  @!P0 FFMA.FTZ R72, R41, R11, -R65 ;  /* 0x0000000b29488223 */ /* 0x000fe40000010841 */
[----:B------:R-:W-:Y:S02]  /*5e10*/  @!P0 FFMA.FTZ R4, R22, R21, R4 ;  /* 0x0000001516048223 */ /* 0x000fe40000010004 */
[C---:B------:R-:W-:Y:S01]  /*5e20*/  @!P0 IMAD.U32 R11, R20.reuse, 0x10000, RZ ;  /* 0x00010000140b8824 */ /* 0x040fe200078e00ff */
[----:B------:R-:W-:Y:S01]  /*5e30*/  @!P0 LOP3.LUT R20, R20, 0xffff0000, RZ, 0xc0, !PT ;  /* 0xffff000014148812 */ /* 0x000fe200078ec0ff */
[----:B------:R-:W-:Y:S02]  /*5e40*/  @!P0 IMAD.U32 R21, R47, 0x10000, RZ ;  /* 0x000100002f158824 */ /* 0x000fe400078e00ff */
[----:B------:R-:W-:Y:S02]  /*5e50*/  @!P0 FMUL.FTZ R22, R10, R42 ;  /* 0x0000002a0a168220 */ /* 0x000fe40000410000 */
[----:B------:R-:W-:Y:S02]  /*5e60*/  @!P0 FFMA.FTZ R5, R34, R35, R5 ;  /* 0x0000002322058223 */ /* 0x000fe40000010005 */
[-C--:B------:R-:W-:Y:S02]  /*5e70*/  @!P0 FMUL.FTZ R10, R10, R11.reuse ;  /* 0x0000000b0a0a8220 */ /* 0x080fe40000410000 */
[----:B------:R-:W-:Y:S01]  /*5e80*/  @!P0 FFMA.FTZ R73, R21, R11, -R22 ;  /* 0x0000000b15498223 */ /* 0x000fe20000010816 */
[----:B------:R-:W-:Y:S01]  /*5e90*/  @!P0 LOP3.LUT R22, R43, 0xffff0000, RZ, 0xc0, !PT ;  /* 0xffff00002b168812 */ /* 0x000fe200078ec0ff */
[----:B------:R-:W-:Y:S01]  /*5ea0*/  @!P0 FFMA.FTZ R6, R36, R37, R6 ;  /* 0x0000002524068223 */ /* 0x000fe20000010006 */
[----:B------:R-:W-:Y:S01]  /*5eb0*/  @!P0 LOP3.LUT R11, R15, 0xffff0000, RZ, 0xc0, !PT ;  /* 0xffff00000f0b8812 */ /* 0x000fe200078ec0ff */
[----:B------:R-:W-:Y:S01]  /*5ec0*/  @!P0 FFMA.FTZ R8, R38, R39, R8 ;  /* 0x0000002726088223 */ /* 0x000fe20000010008 */
[----:B------:R-:W-:Y:S01]  /*5ed0*/  @!P0 LOP3.LUT R43, R47, 0xffff0000, RZ, 0xc0, !PT ;  /* 0xffff00002f2b8812 */ /* 0x000fe200078ec0ff */
[----:B------:R-:W-:Y:S01]  /*5ee0*/  @!P0 FFMA.FTZ R9, R40, R41, R9 ;  /* 0x0000002928098223 */ /* 0x000fe20000010009 */
[----:B------:R-:W-:Y:S01]  /*5ef0*/  @!P0 F2FP.BF16.PACK_AB R5, R6, R5 ;  /* 0x000000050605823e */ /* 0x000fe200000010ff */
[C---:B------:R-:W-:Y:S02]  /*5f00*/  @!P0 FMUL.FTZ R65, R11.reuse, R22 ;  /* 0x000000160b418220 */ /* 0x040fe40000410000 */
[-C--:B------:R-:W-:Y:S02]  /*5f10*/  @!P0 FMUL.FTZ R11, R11, R20.reuse ;  /* 0x000000140b0b8220 */ /* 0x080fe40000410000 */
[----:B------:R-:W-:Y:S02]  /*5f20*/  @!P0 FFMA.FTZ R10, R42, R21, R10 ;  /* 0x000000152a0a8223 */ /* 0x000fe4000001000a */
[----:B------:R-:W-:Y:S02]  /*5f30*/  @!P0 FFMA.FTZ R11, R22, R43, R11 ;  /* 0x0000002b160b8223 */ /* 0x000fe4000001000b */
[----:B------:R-:W-:Y:S01]  /*5f40*/  @!P0 FFMA.FTZ R71, R43, R20, -R65 ;  /* 0x000000142b478223 */ /* 0x000fe20000010841 */
[----:B------:R-:W-:Y:S01]  /*5f50*/  @!P0 F2FP.BF16.PACK_AB R65, R72, R74 ;  /* 0x0000004a4841823e */ /* 0x000fe200000010ff */
[----:B------:R-:W-:Y:S01]  /*5f60*/  @!P0 IMAD.MOV.U32 R45, RZ, RZ, R68 ;  /* 0x000000ffff2d8224 */ /* 0x000fe200078e0044 */
        /* <DEDUP_REMOVED lines=8> */
[----:B------:R-:W-:Y:S02]  /*5ff0*/  @!P0 MOV R47, R21 ;  /* 0x00000015002f8202 */ /* 0x000fe40000000f00 */
[----:B------:R-:W-:Y:S02]  /*6000*/  @!P0 MOV R14, R4 ;  /* 0x00000004000e8202 */ /* 0x000fe40000000f00 */
[C---:B------:R-:W-:Y:S04]  /*6010*/  LEA R4, P0, R86.reuse, R66, 0x1 ;  /* 0x0000004256047211 */ /* 0x040fe800078008ff */
[----:B---3--:R-:W-:Y:S02]  /*6020*/  LEA.HI.X R5, R86, R67, R120, 0x1, P0 ;  /* 0x0000004356057211 */ /* 0x008fe400000f0c78 */
[C---:B------:R-:W-:Y:S03]  /*6030*/  ISETP.GE.AND P0, PT, R70.reuse, c[0x0][0x1d4], PT ;  /* 0x0000750046007a0c */ /* 0x040fe60003f06270 */
[----:B------:R1:W-:Y:S10]  /*6040*/  ST.E.128 [R4.64], R44 ;  /* 0x0000002c04007985 */ /* 0x0003f4000c101d08 */
[----:B------:R-:W-:Y:S05]  /*6050*/  @!P0 IMAD.WIDE R8, R70, 0x2, R66 ;  /* 0x0000000246088825 */ /* 0x000fea00078e0242 */
[----:B------:R1:W-:Y:S02]  /*6060*/  @!P0 ST.E.128 [R8.64], R12 ;  /* 0x0000000c08008985 */ /* 0x0003e4000c101d08 */
.L_x_232:
[----:B------:R-:W-:Y:S05]  /*6070*/  BSYNC B0 ;  /* 0x0000000000007941 */ /* 0x000fea0003800000 */
.L_x_231:
[----:B------:R-:W-:Y:S01]  /*6080*/  ISETP.GE.AND P0, PT, R29, c[0x0][0x1d4], PT ;  /* 0x000075001d007a0c */ /* 0x000fe20003f06270 */
[----:B------:R-:W-:Y:S01]  /*6090*/  @!UPT UIADD3 URZ, URZ, URZ, URZ ;  /* 0x0000003f3f3ff290 */ /* 0x000fe2000fffe03f */
[----:B------:R-:W-:Y:S11]  /*60a0*/  BSSY B0, `(.L_x_233) ;  /* 0x0000078000007945 */ /* 0x000ff60003800000 */
[----:B------:R-:W-:-:S05]  /*60b0*/  @P0 BRA `(.L_x_234) ;  /* 0x0000076000000947 */ /* 0x000fca0003800000 */
[----:B------:R-:W-:Y:S01]  /*60c0*/  SEL R3, R64, R63, !P2 ;  /* 0x0000003f40037207 */ /* 0x000fe20005000000 */
[----:B-1----:R-:W1:Y:S01]  /*60d0*/  LDS.128 R44, [R111+0x3c80] ;  /* 0x003c80006f2c7984 */ /* 0x002e620000000c00 */
[----:B------:R-:W-:Y:S02]  /*60e0*/  ISETP.GE.AND P0, PT, R29, c[0x0][0x27c], PT ;  /* 0x00009f001d007a0c */ /* 0x000fe40003f06270 */
[----:B------:R-:W-:Y:S04]  /*60f0*/  SHF.R.S32.HI R4, RZ, 0x1f, R3 ;  /* 0x0000001fff047819 */ /* 0x000fe80000011403 */
[----:B------:R-:W-:Y:S04]  /*6100*/  LEA.HI R3, R4, R3, RZ, 0x4 ;  /* 0x0000000304037211 */ /* 0x000fe800078f20ff */
[----:B------:R-:W-:Y:S03]  /*6110*/  LEA.HI.SX32 R3, R3, R61, 0x1c ;  /* 0x0000003d03037211 */ /* 0x000fe600078fe2ff */
[----:B------:R-:W-:Y:S02]  /*6120*/  @!P0 SHF.R.U64 R8, R48, 0x10, R49 ;  /* 0x0000001030088819 */ /* 0x000fe40000001231 */
[----:B------:R-:W-:Y:S01]  /*6130*/  IMAD.SHL.U32 R42, R3, 0x8, RZ ;  /* 0x00000008032a7824 */ /* 0x000fe200078e00ff */
[----:B------:R-:W-:Y:S02]  /*6140*/  SHF.R.S32.HI R4, RZ, 0x1f, R3 ;  /* 0x0000001fff047819 */ /* 0x000fe40000011403 */
[----:B------:R-:W-:Y:S02]  /*6150*/  @!P0 SHF.R.U32.HI R10, RZ, 0x10, R49 ;  /* 0x00000010ff0a8819 */ /* 0x000fe40000011631 */
[----:B------:R-:W-:Y:S02]  /*6160*/  LEA.HI R4, R4, R3, RZ, 0x2 ;  /* 0x0000000304047211 */ /* 0x000fe400078f10ff */
[----:B------:R-:W-:Y:S02]  /*6170*/  @!P0 SHF.R.U64 R5, R16, 0x10, R17 ;  /* 0x0000001010058819 */ /* 0x000fe40000001211 */
[----:B------:R-:W-:Y:S02]  /*6180*/  SHF.R.S32.HI R3, RZ, 0x2, R4 ;  /* 0x00000002ff037819 */ /* 0x000fe40000011404 */
[----:B------:R-:W-:Y:S02]  /*6190*/  LOP3.LUT R4, R148, 0x18, R42, 0xf8, !PT ;  /* 0x0000001894047812 */ /* 0x000fe400078ef82a */
[----:B------:R-:W-:Y:S01]  /*61a0*/  @!P0 SHF.R.U32.HI R6, RZ, 0x10, R19 ;  /* 0x00000010ff068819 */ /* 0x000fe20000011613 */
[----:B------:R-:W-:Y:S01]  /*61b0*/  IMAD R3, R3, 0x600, R7 ;  /* 0x0000060003037824 */ /* 0x000fe200078e0207 */
[----:B-----5:R-:W-:Y:S02]  /*61c0*/  LOP3.LUT R4, R4, R147, RZ, 0x3c, !PT ;  /* 0x0000009304047212 */ /* 0x020fe400078e3cff */
[----:B------:R-:W-:Y:S02]  /*61d0*/  @!P0 PRMT R9, R23, 0x5432, R5 ;  /* 0x0000543217098816 */ /* 0x000fe40000000005 */
[----:B------:R-:W-:Y:S01]  /*61e0*/  @!P0 SHF.R.U64 R11, R50, 0x10, R51 ;  /* 0x00000010320b8819 */ /* 0x000fe20000001233 */
[----:B------:R-:W-:Y:S01]  /*61f0*/  IMAD.IADD R3, R3, 0x1, R4 ;  /* 0x0000000103037824 */ /* 0x000fe200078e0204 */
[----:B------:R-:W-:Y:S02]  /*6200*/  @!P0 SHF.R.U32.HI R4, RZ, 0x10, R17 ;  /* 0x00000010ff048819 */ /* 0x000fe40000011611 */
[----:B------:R-:W-:Y:S01]  /*6210*/  @!P0 SHF.R.U32.HI R16, RZ, 0x10, R51 ;  /* 0x00000010ff108819 */ /* 0x000fe20000011633 */
[----:B------:R-:W-:Y:S01]  /*6220*/  IMAD.SHL.U32 R3, R3, 0x2, RZ ;  /* 0x0000000203037824 */ /* 0x000fe200078e00ff */
[----:B------:R-:W-:Y:S01]  /*6230*/  @!P0 PRMT R35, R57, 0x5432, R11 ;  /* 0x0000543239238816 */ /* 0x000fe2000000000b */
[----:B-1----:R-:W-:Y:S01]  /*6240*/  @!P0 IMAD.U32 R11, R44, 0x10000, RZ ;  /* 0x000100002c0b8824 */ /* 0x002fe200078e00ff */
[----:B------:R-:W-:Y:S01]  /*6250*/  @!P0 SHF.L.U32 R21, R45, 0x10, RZ ;  /* 0x000000102d158819 */ /* 0x000fe200000006ff */
[----:B------:R-:W-:Y:S01]  /*6260*/  @!P0 IMAD.U32 R38, R47, 0x10000, RZ ;  /* 0x000100002f268824 */ /* 0x000fe200078e00ff */
[----:B------:R1:W2:Y:S01]  /*6270*/  LDS.128 R12, [R3+0x3c80] ;  /* 0x003c8000030c7984 */ /* 0x0002a20000000c00 */
[----:B------:R-:W-:Y:S02]  /*6280*/  @!P0 PRMT R34, R57, 0x5410, R16 ;  /* 0x0000541039228816 */ /* 0x000fe40000000010 */
[----:B------:R-:W-:Y:S02]  /*6290*/  @!P0 PRMT R16, R30, 0x5410, R6 ;  /* 0x000054101e108816 */ /* 0x000fe40000000006 */
[C---:B------:R-:W-:Y:S01]  /*62a0*/  @!P0 LOP3.LUT R39, R34.reuse, 0xffff0000, RZ, 0xc0, !PT ;  /* 0xffff000022278812 */ /* 0x040fe200078ec0ff */
[----:B------:R-:W-:Y:S01]  /*62b0*/  @!P0 IMAD.U32 R37, R34, 0x10000, RZ ;  /* 0x0001000022258824 */ /* 0x000fe200078e00ff */
[----:B------:R-:W-:Y:S02]  /*62c0*/  @!P0 LOP3.LUT R40, R47, 0xffff0000, RZ, 0xc0, !PT ;  /* 0xffff00002f288812 */ /* 0x000fe400078ec0ff */
[C---:B------:R-:W-:Y:S02]  /*62d0*/  @!P0 SHF.L.U32 R34, R46.reuse, 0x10, RZ ;  /* 0x000000102e228819 */ /* 0x040fe400000006ff */
[----:B------:R-:W-:Y:S02]  /*62e0*/  @!P0 LOP3.LUT R36, R46, 0xffff0000, RZ, 0xc0, !PT ;  /* 0xffff00002e248812 */ /* 0x000fe400078ec0ff */
[----:B-1----:R-:W-:Y:S02]  /*62f0*/  @!P0 SHF.R.U64 R3, R18, 0x10, R19 ;  /* 0x0000001012038819 */ /* 0x002fe40000001213 */
[C---:B------:R-:W-:Y:S02]  /*6300*/  @!P0 PRMT R19, R56.reuse, 0x5410, R8 ;  /* 0x0000541038138816 */ /* 0x040fe40000000008 */
[----:B------:R-:W-:Y:S02]  /*6310*/  @!P0 PRMT R18, R56, 0x5432, R10 ;  /* 0x0000543238128816 */ /* 0x000fe4000000000a */
[----:B------:R-:W-:Y:S01]  /*6320*/  @!P0 PRMT R17, R30, 0x5432, R3 ;  /* 0x000054321e118816 */ /* 0x000fe20000000003 */
[----:B------:R-:W-:Y:S01]  /*6330*/  @!P0 IMAD.U32 R10, R19, 0x10000, RZ ;  /* 0x00010000130a8824 */ /* 0x000fe200078e00ff */
[----:B------:R-:W-:Y:S01]  /*6340*/  @!P0 PRMT R8, R23, 0x5410, R4 ;  /* 0x0000541017088816 */ /* 0x000fe20000000004 */
[----:B------:R-:W-:Y:S02]  /*6350*/  @!P0 IMAD.U32 R20, R18, 0x10000, RZ ;  /* 0x0001000012148824 */ /* 0x000fe400078e00ff */
[C---:B------:R-:W-:Y:S01]  /*6360*/  @!P0 IMAD.U32 R4, R9.reuse, 0x10000, RZ ;  /* 0x0001000009048824 */ /* 0x040fe200078e00ff */
[----:B------:R-:W-:Y:S01]  /*6370*/  @!P0 LOP3.LUT R9, R9, 0xffff0000, RZ, 0xc0, !PT ;  /* 0xffff000009098812 */ /* 0x000fe200078ec0ff */
[C---:B------:R-:W-:Y:S01]  /*6380*/  @!P0 IMAD.U32 R6, R8.reuse, 0x10000, RZ ;  /* 0x0001000008068824 */ /* 0x040fe200078e00ff */
[----:B------:R-:W-:Y:S01]  /*6390*/  @!P0 LOP3.LUT R8, R8, 0xffff0000, RZ, 0xc0, !PT ;  /* 0xffff000008088812 */ /* 0x000fe200078ec0ff */
[----:B--2---:R-:W-:Y:S01]  /*63a0*/  @!P0 IMAD.U32 R5, R13, 0x10000, RZ ;  /* 0x000100000d058824 */ /* 0x004fe200078e00ff */
[----:B------:R-:W-:Y:S03]  /*63b0*/  @!P0 SHF.L.U32 R3, R12, 0x10, RZ ;  /* 0x000000100c038819 */ /* 0x000fe600000006ff */
[----:B------:R-:W-:Y:S02]  /*63c0*/  @!P0 FMUL.FTZ R23, R5, R20 ;  /* 0x0000001405178220 */ /* 0x000fe40000410000 */
[C---:B------:R-:W-:Y:S02]  /*63d0*/  @!P0 FMUL.FTZ R22, R3.reuse, R10 ;  /* 0x0000000a03168220 */ /* 0x040fe40000410000 */
[-C--:B------:R-:W-:Y:S02]  /*63e0*/  @!P0 FMUL.FTZ R3, R3, R4.reuse ;  /* 0x0000000403038220 */ /* 0x080fe40000410000 */
[----:B------:R-:W-:Y:S01]  /*63f0*/  @!P0 FFMA.FTZ R57, R11, R4, -R22 ;  /* 0x000000040b398223 */ /* 0x000fe20000010816 */
[----:B------:R-:W-:Y:S01]  /*6400*/  @!P0 LOP3.LUT R22, R18, 0xffff0000, RZ, 0xc0, !PT ;  /* 0xffff000012168812 */ /* 0x000fe200078ec0ff */
[-C--:B------:R-:W-:Y:S01]  /*6410*/  @!P0 FMUL.FTZ R5, R5, R6.reuse ;  /* 0x0000000605058220 */ /* 0x080fe20000410000 */
[----:B------:R-:W-:Y:S01]  /*6420*/  @!P0 LOP3.LUT R18, R19, 0xffff0000, RZ, 0xc0, !PT ;  /* 0xffff000013128812 */ /* 0x000fe200078ec0ff */
[----:B------:R-:W-:Y:S01]  /*6430*/  @!P0 FFMA.FTZ R56, R21, R6, -R23 ;  /* 0x0000000615388223 */ /* 0x000fe20000010817 */
[----:B------:R-:W-:Y:S01]  /*6440*/  @!P0 LOP3.LUT R4, R12, 0xffff0000, RZ, 0xc0, !PT ;  /* 0xffff00000c048812 */ /* 0x000fe200078ec0ff */
[----:B------:R-:W-:Y:S01]  /*6450*/  @!P0 FFMA.FTZ R3, R10, R11, R3 ;  /* 0x0000000b0a038223 */ /* 0x000fe20000010003 */
[----:B------:R-:W-:Y:S02]  /*6460*/  @!P0 LOP3.LUT R6, R13, 0xffff0000, RZ, 0xc0, !PT ;  /* 0xffff00000d068812 */ /* 0x000fe400078ec0ff */
[----:B------:R-:W-:Y:S01]  /*6470*/  @!P0 LOP3.LUT R19, R44, 0xffff0000, RZ, 0xc0, !PT ;  /* 0xffff00002c138812 */ /* 0x000fe200078ec0ff */
[----:B------:R-:W-:Y:S01]  /*6480*/  @!P0 FMUL.FTZ R11, R4, R18 ;  /* 0x00000012040b8220 */ /* 0x000fe20000410000 */
[----:B------:R-:W-:Y:S01]  /*6490*/  @!P0 LOP3.LUT R23, R45, 0xffff0000, RZ, 0xc0, !PT ;  /* 0xffff00002d178812 */ /* 0x000fe200078ec0ff */
[C---:B------:R-:W-:Y:S02]  /*64a0*/  @!P0 FMUL.FTZ R10, R6.reuse, R22 ;  /* 0x00000016060a8220 */ /* 0x040fe40000410000 */
[-C--:B------:R-:W-:Y:S01]  /*64b0*/  @!P0 FFMA.FTZ R50, R19, R9.reuse, -R11 ;  /* 0x0000000913328223 */ /* 0x080fe2000001080b */
[----:B------:R-:W-:Y:S01]  /*64c0*/  @!P0 LOP3.LUT R11, R15, 0xffff0000, RZ, 0xc0, !PT ;  /* 0xffff00000f0b8812 */ /* 0x000fe200078ec0ff */
[-C--:B------:R-:W-:Y:S02]  /*64d0*/  @!P0 FFMA.FTZ R51, R23, R8.reuse, -R10 ;  /* 0x0000000817338223 */ /* 0x080fe4000001080a */
[----:B------:R-:W-:Y:S02]  /*64e0*/  @!P0 IMAD.U32 R10, R15, 0x10000, RZ ;  /* 0x000100000f0a8824 */ /* 0x000fe400078e00ff */
[----:B------:R-:W-:Y:S01]  /*64f0*/  @!P0 FMUL.FTZ R6, R6, R8 ;  /* 0x0000000806068220 */ /* 0x000fe20000410000 */
[----:B------:R-:W-:Y:S01]  /*6500*/  @!P0 LOP3.LUT R8, R16, 0xffff0000, RZ, 0xc0, !PT ;  /* 0xffff000010088812 */ /* 0x000fe200078ec0ff */
[----:B------:R-:W-:Y:S02]  /*6510*/  @!P0 FMUL.FTZ R4, R4, R9 ;  /* 0x0000000904048220 */ /* 0x000fe40000410000 */
[----:B------:R-:W-:Y:S02]  /*6520*/  @!P0 IMAD.U32 R9, R16, 0x10000, RZ ;  /* 0x0001000010098824 */ /* 0x000fe400078e00ff */
[----:B------:R-:W-:Y:S02]  /*6530*/  @!P0 FMUL.FTZ R16, R10, R37 ;  /* 0x000000250a108220 */ /* 0x000fe40000410000 */
[C---:B------:R-:W-:Y:S02]  /*6540*/  @!P0 FMUL.FTZ R30, R11.reuse, R39 ;  /* 0x000000270b1e8220 */ /* 0x040fe40000410000 */
[-C--:B------:R-:W-:Y:S02]  /*6550*/  @!P0 FFMA.FTZ R49, R38, R9.reuse, -R16 ;  /* 0x0000000926318223 */ /* 0x080fe40000010810 */
[-C--:B------:R-:W-:Y:S02]  /*6560*/  @!P0 FMUL.FTZ R11, R11, R8.reuse ;  /* 0x000000080b0b8220 */ /* 0x080fe40000410000 */
[----:B------:R-:W-:Y:S02]  /*6570*/  @!P0 FFMA.FTZ R48, R40, R8, -R30 ;  /* 0x0000000828308223 */ /* 0x000fe4000001081e */
[C---:B------:R-:W-:Y:S01]  /*6580*/  @!P0 IMAD.U32 R30, R35.reuse, 0x10000, RZ ;  /* 0x00010000231e8824 */ /* 0x040fe200078e00ff */
[----:B------:R-:W-:Y:S01]  /*6590*/  @!P0 LOP3.LUT R35, R35, 0xffff0000, RZ, 0xc0, !PT ;  /* 0xffff000023238812 */ /* 0x000fe200078ec0ff */
[----:B------:R-:W-:Y:S02]  /*65a0*/  @!P0 IMAD.U32 R8, R14, 0x10000, RZ ;  /* 0x000100000e088824 */ /* 0x000fe400078e00ff */
[C---:B------:R-:W-:Y:S01]  /*65b0*/  @!P0 IMAD.U32 R16, R17.reuse, 0x10000, RZ ;  /* 0x0001000011108824 */ /* 0x040fe200078e00ff */
[----:B------:R-:W-:Y:S01]  /*65c0*/  @!P0 LOP3.LUT R17, R17, 0xffff0000, RZ, 0xc0, !PT ;  /* 0xffff000011118812 */ /* 0x000fe200078ec0ff */
[----:B------:R-:W-:Y:S01]  /*65d0*/  @!P0 FMUL.FTZ R10, R10, R9 ;  /* 0x000000090a0a8220 */ /* 0x000fe20000410000 */
[----:B------:R-:W-:Y:S01]  /*65e0*/  @!P0 LOP3.LUT R9, R14, 0xffff0000, RZ, 0xc0, !PT ;  /* 0xffff00000e098812 */ /* 0x000fe200078ec0ff */
[----:B------:R-:W-:Y:S01]  /*65f0*/  @!P0 FFMA.FTZ R4, R18, R19, R4 ;  /* 0x0000001312048223 */ /* 0x000fe20000010004 */
[----:B------:R-:W-:Y:S01]  /*6600*/  @!P0 F2FP.BF16.PACK_AB R19, R50, R57 ;  /* 0x000000393213823e */ /* 0x000fe200000010ff */
[----:B------:R-:W-:Y:S01]  /*6610*/  @!P0 FMUL.FTZ R41, R8, R30 ;  /* 0x0000001e08298220 */ /* 0x000fe20000410000 */
[----:B------:R-:W-:Y:S01]  /*6620*/  @!P0 F2FP.BF16.PACK_AB R18, R48, R49 ;  /* 0x000000313012823e */ /* 0x000fe200000010ff */
[----:B------:R-:W-:Y:S02]  /*6630*/  @!P0 FMUL.FTZ R8, R8, R16 ;  /* 0x0000001008088220 */ /* 0x000fe40000410000 */
[----:B------:R-:W-:Y:S02]  /*6640*/  @!P0 FFMA.FTZ R5, R20, R21, R5 ;  /* 0x0000001514058223 */ /* 0x000fe40000010005 */
[C---:B------:R-:W-:Y:S02]  /*6650*/  @!P0 FMUL.FTZ R43, R9.reuse, R35 ;  /* 0x00000023092b8220 */ /* 0x040fe40000410000 */
[----:B------:R-:W-:Y:S02]  /*6660*/  @!P0 FMUL.FTZ R9, R9, R17 ;  /* 0x0000001109098220 */ /* 0x000fe40000410000 */
[----:B------:R-:W-:Y:S02]  /*6670*/  @!P0 FFMA.FTZ R6, R22, R23, R6 ;  /* 0x0000001716068223 */ /* 0x000fe40000010006 */
[----:B------:R-:W-:Y:S02]  /*6680*/  @!P0 FFMA.FTZ R8, R30, R34, R8 ;  /* 0x000000221e088223 */ /* 0x000fe40000010008 */
[----:B------:R-:W-:Y:S01]  /*6690*/  @!P0 FFMA.FTZ R9, R35, R36, R9 ;  /* 0x0000002423098223 */ /* 0x000fe20000010009 */
[----:B------:R-:W-:Y:S01]  /*66a0*/  @!P0 F2FP.BF16.PACK_AB R5, R6, R5 ;  /* 0x000000050605823e */ /* 0x000fe200000010ff */
[----:B------:R-:W-:Y:S02]  /*66b0*/  @!P0 FFMA.FTZ R10, R37, R38, R10 ;  /* 0x00000026250a8223 */ /* 0x000fe4000001000a */
[----:B------:R-:W-:Y:S01]  /*66c0*/  @!P0 FFMA.FTZ R16, R34, R16, -R41 ;  /* 0x0000001022108223 */ /* 0x000fe20000010829 */
[----:B------:R-:W-:Y:S01]  /*66d0*/  @!P0 F2FP.BF16.PACK_AB R41, R51, R56 ;  /* 0x000000383329823e */ /* 0x000fe200000010ff */
[----:B------:R-:W-:Y:S01]  /*66e0*/  @!P0 FFMA.FTZ R43, R36, R17, -R43 ;  /* 0x00000011242b8223 */ /* 0x000fe2000001082b */
[----:B------:R-:W-:Y:S01]  /*66f0*/  @!P0 MOV R13, R5 ;  /* 0x00000005000d8202 */ /* 0x000fe20000000f00 */
[----:B------:R-:W-:Y:S01]  /*6700*/  @!P0 FFMA.FTZ R11, R39, R40, R11 ;  /* 0x00000028270b8223 */ /* 0x000fe2000001000b */
[----:B------:R-:W-:Y:S01]  /*6710*/  @!P0 MOV R45, R41 ;  /* 0x00000029002d8202 */ /* 0x000fe20000000f00 */
[----:B------:R-:W-:Y:S01]  /*6720*/  @!P0 IMAD.MOV.U32 R44, RZ, RZ, R19 ;  /* 0x000000ffff2c8224 */ /* 0x000fe200078e0013 */
[----:B------:R-:W-:Y:S01]  /*6730*/  @!P0 F2FP.BF16.PACK_AB R17, R43, R16 ;  /* 0x000000102b11823e */ /* 0x000fe200000010ff */
[----:B------:R-:W-:Y:S01]  /*6740*/  @!P0 IMAD.MOV.U32 R47, RZ, RZ, R18 ;  /* 0x000000ffff2f8224 */ /* 0x000fe200078e0012 */
[----:B------:R-:W-:Y:S02]  /*6750*/  @!P0 F2FP.BF16.PACK_AB R16, R4, R3 ;  /* 0x000000030410823e */ /* 0x000fe400000010ff */
[----:B------:R-:W-:Y:S01]  /*6760*/  @!P0 F2FP.BF16.PACK_AB R4, R9, R8 ;  /* 0x000000080904823e */ /* 0x000fe200000010ff */
[----:B------:R-:W-:Y:S01]  /*6770*/  @!P0 IMAD.MOV.U32 R46, RZ, RZ, R17 ;  /* 0x000000ffff2e8224 */ /* 0x000fe200078e0011 */
[----:B------:R-:W-:Y:S01]  /*6780*/  @!P0 F2FP.BF16.PACK_AB R3, R11, R10 ;  /* 0x0000000a0b03823e */ /* 0x000fe200000010ff */
[----:B------:R-:W-:Y:S02]  /*6790*/  @!P0 IMAD.MOV.U32 R12, RZ, RZ, R16 ;  /* 0x000000ffff0c8224 */ /* 0x000fe400078e0010 */
[----:B------:R-:W-:Y:S02]  /*67a0*/  @!P0 IMAD.MOV.U32 R14, RZ, RZ, R4 ;  /* 0x000000ffff0e8224 */ /* 0x000fe400078e0004 */
[----:B------:R-:W-:Y:S01]  /*67b0*/  @!P0 IMAD.MOV.U32 R15, RZ, RZ, R3 ;  /* 0x000000ffff0f8224 */ /* 0x000fe200078e0003 */
[C---:B----4-:R-:W-:Y:S04]  /*67c0*/  LEA R4, P0, R85.reuse, R66, 0x1 ;  /* 0x0000004255047211 */ /* 0x050fe800078008ff */
[----:B---3--:R-:W-:Y:S02]  /*67d0*/  LEA.HI.X R5, R85, R67, R119, 0x1, P0 ;  /* 0x0000004355057211 */ /* 0x008fe400000f0c77 */
[C---:B------:R-:W-:Y:S03]  /*67e0*/  ISETP.GE.AND P0, PT, R42.reuse, c[0x0][0x1d4], PT ;  /* 0x000075002a007a0c */ /* 0x040fe60003f06270 */
[----:B------:R1:W-:Y:S10]  /*67f0*/  ST.E.128 [R4.64], R44 ;  /* 0x0000002c04007985 */ /* 0x0003f4000c101d08 */
[----:B------:R-:W-:Y:S05]  /*6800*/  @!P0 IMAD.WIDE R8, R42, 0x2, R66 ;  /* 0x000000022a088825 */ /* 0x000fea00078e0242 */
[----:B------:R1:W-:Y:S02]  /*6810*/  @!P0 ST.E.128 [R8.64], R12 ;  /* 0x0000000c08008985 */ /* 0x0003e4000c101d08 */
.L_x_234:
[----:B------:R-:W-:Y:S05]  /*6820*/  BSYNC B0 ;  /* 0x0000000000007941 */ /* 0x000fea0003800000 */
.L_x_233:
[----:B------:R-:W-:Y:S11]  /*6830*/  ISETP.GE.AND P0, PT, R28, c[0x0][0x1d4], PT ;  /* 0x000075001c007a0c */ /* 0x000ff60003f06270 */
[----:B------:R-:W-:Y:S02]  /*6840*/  @!UPT UIADD3 URZ, URZ, URZ, URZ ;  /* 0x0000003f3f3ff290 */ /* 0x000fe4000fffe03f */
[----:B------:R-:W-:-:S05]  /*6850*/  @P0 BRA `(.L_x_218) ;  /* 0x00000a4000000947 */ /* 0x000fca0003800000 */
[----:B------:R-:W-:Y:S01]  /*6860*/  SEL R3, R64, R63, !P3 ;  /* 0x0000003f40037207 */ /* 0x000fe20005800000 */
[----:B------:R-:W2:Y:S01]  /*6870*/  LDS.128 R36, [R110+0x3c80] ;  /* 0x003c80006e247984 */ /* 0x000ea20000000c00 */
[C---:B-1--4-:R-:W-:Y:S02]  /*6880*/  LEA R46, P0, R84.reuse, R66, 0x1 ;  /* 0x00000042542e7211 */ /* 0x052fe400078008ff */
[----:B------:R-:W-:Y:S02]  /*6890*/  SHF.R.S32.HI R4, RZ, 0x1f, R3 ;  /* 0x0000001fff047819 */ /* 0x000fe40000011403 */
[----:B---3--:R-:W-:Y:S02]  /*68a0*/  LEA.HI.X R47, R84, R67, R118, 0x1, P0 ;  /* 0x00000043542f7211 */ /* 0x008fe400000f0c76 */
[----:B------:R-:W-:Y:S02]  /*68b0*/  LEA.HI R3, R4, R3, RZ, 0x4 ;  /* 0x0000000304037211 */ /* 0x000fe400078f20ff */
[----:B------:R-:W-:Y:S02]  /*68c0*/  ISETP.GE.AND P0, PT, R28, c[0x0][0x27c], PT ;  /* 0x00009f001c007a0c */ /* 0x000fe40003f06270 */
[----:B------:R-:W-:Y:S04]  /*68d0*/  LEA.HI.SX32 R3, R3, R60, 0x1c ;  /* 0x0000003c03037211 */ /* 0x000fe800078fe2ff */
[----:B------:R-:W-:Y:S01]  /*68e0*/  SHF.R.S32.HI R4, RZ, 0x1f, R3 ;  /* 0x0000001fff047819 */ /* 0x000fe20000011403 */
[----:B------:R-:W-:Y:S03]  /*68f0*/  IMAD.SHL.U32 R40, R3, 0x8, RZ ;  /* 0x0000000803287824 */ /* 0x000fe600078e00ff */
[----:B------:R-:W-:Y:S03]  /*6900*/  LEA.HI R4, R4, R3, RZ, 0x2 ;  /* 0x0000000304047211 */ /* 0x000fe600078f10ff */
[----:B------:R-:W-:Y:S02]  /*6910*/  @!P0 SHF.R.U64 R5, R26, 0x10, R27 ;  /* 0x000000101a058819 */ /* 0x000fe4000000121b */
[----:B------:R-:W-:Y:S02]  /*6920*/  SHF.R.S32.HI R3, RZ, 0x2, R4 ;  /* 0x00000002ff037819 */ /* 0x000fe40000011404 */
[----:B------:R-:W-:Y:S02]  /*6930*/  LOP3.LUT R4, R148, 0x18, R40, 0xf8, !PT ;  /* 0x0000001894047812 */ /* 0x000fe400078ef828 */
[----:B------:R-:W-:Y:S01]  /*6940*/  @!P0 SHF.R.U32.HI R11, RZ, 0x10, R55 ;  /* 0x00000010ff0b8819 */ /* 0x000fe20000011637 */
[----:B------:R-:W-:Y:S01]  /*6950*/  IMAD R3, R3, 0x600, R7 ;  /* 0x0000060003037824 */ /* 0x000fe200078e0207 */
[----:B-----5:R-:W-:Y:S02]  /*6960*/  LOP3.LUT R4, R4, R147, RZ, 0x3c, !PT ;  /* 0x0000009304047212 */ /* 0x020fe400078e3cff */
[----:B------:R-:W-:Y:S02]  /*6970*/  @!P0 SHF.R.U32.HI R6, RZ, 0x10, R27 ;  /* 0x00000010ff068819 */ /* 0x000fe4000001161b */
[----:B------:R-:W-:Y:S01]  /*6980*/  @!P0 SHF.R.U64 R8, R52, 0x10, R53 ;  /* 0x0000001034088819 */ /* 0x000fe20000001235 */
[----:B------:R-:W-:Y:S01]  /*6990*/  IMAD.IADD R3, R3, 0x1, R4 ;  /* 0x0000000103037824 */ /* 0x000fe200078e0204 */
[----:B------:R-:W-:Y:S02]  /*69a0*/  @!P0 SHF.R.U32.HI R4, RZ, 0x10, R25 ;  /* 0x00000010ff048819 */ /* 0x000fe40000011619 */
[----:B------:R-:W-:Y:S01]  /*69b0*/  @!P0 PRMT R19, R58, 0x5410, R8 ;  /* 0x000054103a138816 */ /* 0x000fe20000000008 */
[----:B------:R-:W-:Y:S01]  /*69c0*/  IMAD.SHL.U32 R3, R3, 0x2, RZ ;  /* 0x0000000203037824 */ /* 0x000fe200078e00ff */
[----:B--2---:R-:W-:Y:S02]  /*69d0*/  @!P0 SHF.L.U32 R21, R37, 0x10, RZ ;  /* 0x0000001025158819 */ /* 0x004fe400000006ff */
[----:B------:R-:W-:Y:S02]  /*69e0*/  @!P0 LOP3.LUT R34, R39, 0xffff0000, RZ, 0xc0, !PT ;  /* 0xffff000027228812 */ /* 0x000fe400078ec0ff */
[----:B------:R1:W2:Y:S01]  /*69f0*/  LDS.128 R12, [R3+0x3c80] ;  /* 0x003c8000030c7984 */ /* 0x0002a20000000c00 */
[----:B------:R-:W-:Y:S02]  /*6a00*/  @!P0 LOP3.LUT R27, R38, 0xffff0000, RZ, 0xc0, !PT ;  /* 0xffff0000261b8812 */ /* 0x000fe400078ec0ff */
[----:B------:R-:W-:Y:S02]  /*6a10*/  @!P0 PRMT R8, R31, 0x5410, R4 ;  /* 0x000054101f088816 */ /* 0x000fe40000000004 */
[----:B------:R-:W-:Y:S02]  /*6a20*/  @!P0 SHF.R.U32.HI R10, RZ, 0x10, R53 ;  /* 0x00000010ff0a8819 */ /* 0x000fe40000011635 */
[----:B------:R-:W-:Y:S02]  /*6a30*/  @!P0 SHF.R.U64 R17, R54, 0x10, R55 ;  /* 0x0000001036118819 */ /* 0x000fe40000001237 */
[----:B------:R-:W-:Y:S01]  /*6a40*/  @!P0 PRMT R18, R58, 0x5432, R10 ;  /* 0x000054323a128816 */ /* 0x000fe2000000000a */
[----:B------:R-:W-:Y:S01]  /*6a50*/  @!P0 IMAD.U32 R10, R19, 0x10000, RZ ;  /* 0x00010000130a8824 */ /* 0x000fe200078e00ff */
[----:B------:R-:W-:Y:S02]  /*6a60*/  @!P0 PRMT R26, R59, 0x5432, R17 ;  /* 0x000054323b1a8816 */ /* 0x000fe40000000011 */
[----:B------:R-:W-:Y:S01]  /*6a70*/  @!P0 PRMT R17, R32, 0x5432, R5 ;  /* 0x0000543220118816 */ /* 0x000fe20000000005 */
[----:B------:R-:W-:Y:S01]  /*6a80*/  @!P0 IMAD.U32 R20, R18, 0x10000, RZ ;  /* 0x0001000012148824 */ /* 0x000fe200078e00ff */
[----:B------:R-:W-:Y:S01]  /*6a90*/  @!P0 PRMT R16, R32, 0x5410, R6 ;  /* 0x0000541020108816 */ /* 0x000fe20000000006 */
[C---:B------:R-:W-:Y:S01]  /*6aa0*/  @!P0 IMAD.U32 R6, R8.reuse, 0x10000, RZ ;  /* 0x0001000008068824 */ /* 0x040fe200078e00ff */
[----:B------:R-:W-:Y:S02]  /*6ab0*/  @!P0 LOP3.LUT R8, R8, 0xffff0000, RZ, 0xc0, !PT ;  /* 0xffff000008088812 */ /* 0x000fe400078ec0ff */
[----:B-1----:R-:W-:Y:S02]  /*6ac0*/  @!P0 SHF.R.U64 R3, R24, 0x10, R25 ;  /* 0x0000001018038819 */ /* 0x002fe40000001219 */
[----:B------:R-:W-:Y:S02]  /*6ad0*/  @!P0 SHF.L.U32 R25, R38, 0x10, RZ ;  /* 0x0000001026198819 */ /* 0x000fe400000006ff */
        /* <DEDUP_REMOVED lines=21> */
[----:B------:R-:W-:Y:S02]  /*6c30*/  @!P0 LOP3.LUT R4, R12, 0xffff0000, RZ, 0xc0, !PT ;  /* 0xffff00000c048812 */ /* 0x000fe400078ec0ff */
[----:B------:R-:W-:Y:S03]  /*6c40*/  @!P0 LOP3.LUT R6, R13, 0xffff0000, RZ, 0xc0, !PT ;  /* 0xffff00000d068812 */ /* 0x000fe600078ec0ff */
[----:B------:R-:W-:Y:S02]  /*6c50*/  @!P0 FMUL.FTZ R11, R4, R18 ;  /* 0x00000012040b8220 */ /* 0x000fe40000410000 */
        /* <DEDUP_REMOVED lines=9> */
[C---:B------:R-:W-:Y:S02]  /*6cf0*/  @!P0 FMUL.FTZ R16, R10.reuse, R30 ;  /* 0x0000001e0a108220 */ /* 0x040fe40000410000 */
[----:B------:R-:W-:Y:S02]  /*6d00*/  @!P0 FMUL.FTZ R24, R11, R32 ;  /* 0x000000200b188220 */ /* 0x000fe40000410000 */
[-C--:B------:R-:W-:Y:S02]  /*6d10*/  @!P0 FMUL.FTZ R10, R10, R9.reuse ;  /* 0x000000090a0a8220 */ /* 0x080fe40000410000 */
[----:B------:R-:W-:Y:S01]  /*6d20*/  @!P0 FFMA.FTZ R43, R31, R9, -R16 ;  /* 0x000000091f2b8223 */ /* 0x000fe20000010810 */
[----:B------:R-:W-:Y:S01]  /*6d30*/  @!P0 LOP3.LUT R9, R14, 0xffff0000, RZ, 0xc0, !PT ;  /* 0xffff00000e098812 */ /* 0x000fe200078ec0ff */
[-C--:B------:R-:W-:Y:S02]  /*6d40*/  @!P0 FFMA.FTZ R42, R34, R8.reuse, -R24 ;  /* 0x00000008222a8223 */ /* 0x080fe40000010818 */
[C---:B------:R-:W-:Y:S01]  /*6d50*/  @!P0 IMAD.U32 R24, R26.reuse, 0x10000, RZ ;  /* 0x000100001a188824 */ /* 0x040fe200078e00ff */
[----:B------:R-:W-:Y:S01]  /*6d60*/  @!P0 LOP3.LUT R26, R26, 0xffff0000, RZ, 0xc0, !PT ;  /* 0xffff00001a1a8812 */ /* 0x000fe200078ec0ff */
[----:B------:R-:W-:Y:S02]  /*6d70*/  @!P0 FMUL.FTZ R11, R11, R8 ;  /* 0x000000080b0b8220 */ /* 0x000fe40000410000 */
[----:B------:R-:W-:Y:S02]  /*6d80*/  @!P0 IMAD.U32 R8, R14, 0x10000, RZ ;  /* 0x000100000e088824 */ /* 0x000fe400078e00ff */
[C---:B------:R-:W-:Y:S01]  /*6d90*/  @!P0 IMAD.U32 R16, R17.reuse, 0x10000, RZ ;  /* 0x0001000011108824 */ /* 0x040fe200078e00ff */
[----:B------:R-:W-:Y:S01]  /*6da0*/  @!P0 LOP3.LUT R17, R17, 0xffff0000, RZ, 0xc0, !PT ;  /* 0xffff000011118812 */ /* 0x000fe200078ec0ff */
[----:B------:R-:W-:Y:S02]  /*6db0*/  @!P0 FMUL.FTZ R35, R8, R24 ;  /* 0x0000001808238220 */ /* 0x000fe40000410000 */
[----:B------:R-:W-:Y:S02]  /*6dc0*/  @!P0 FMUL.FTZ R41, R9, R26 ;  /* 0x0000001a09298220 */ /* 0x000fe40000410000 */
[----:B------:R-:W-:Y:S01]  /*6dd0*/  @!P0 FFMA.FTZ R4, R18, R19, R4 ;  /* 0x0000001312048223 */ /* 0x000fe20000010004 */
[----:B------:R-:W-:Y:S01]  /*6de0*/  @!P0 F2FP.BF16.PACK_AB R19, R44, R49 ;  /* 0x000000312c13823e */ /* 0x000fe200000010ff */
[-C--:B------:R-:W-:Y:S01]  /*6df0*/  @!P0 FMUL.FTZ R8, R8, R16.reuse ;  /* 0x0000001008088220 */ /* 0x080fe20000410000 */
[----:B------:R-:W-:Y:S01]  /*6e00*/  @!P0 F2FP.BF16.PACK_AB R18, R42, R43 ;  /* 0x0000002b2a12823e */ /* 0x000fe200000010ff */
[----:B------:R-:W-:Y:S01]  /*6e10*/  @!P0 FFMA.FTZ R16, R25, R16, -R35 ;  /* 0x0000001019108223 */ /* 0x000fe20000010823 */
[----:B------:R-:W-:Y:S01]  /*6e20*/  @!P0 F2FP.BF16.PACK_AB R35, R45, R48 ;  /* 0x000000302d23823e */ /* 0x000fe200000010ff */
[----:B------:R-:W-:Y:S02]  /*6e30*/  @!P0 FFMA.FTZ R41, R27, R17, -R41 ;  /* 0x000000111b298223 */ /* 0x000fe40000010829 */
[----:B------:R-:W-:Y:S01]  /*6e40*/  @!P0 FFMA.FTZ R5, R20, R21, R5 ;  /* 0x0000001514058223 */ /* 0x000fe20000010005 */
[----:B------:R-:W-:Y:S01]  /*6e50*/  @!P0 MOV R37, R35 ;  /* 0x0000002300258202 */ /* 0x000fe20000000f00 */
[----:B------:R-:W-:Y:S01]  /*6e60*/  @!P0 FMUL.FTZ R9, R9, R17 ;  /* 0x0000001109098220 */ /* 0x000fe20000410000 */
[----:B------:R-:W-:Y:S01]  /*6e70*/  @!P0 F2FP.BF16.PACK_AB R17, R41, R16 ;  /* 0x000000102911823e */ /* 0x000fe200000010ff */
[----:B------:R-:W-:Y:S01]  /*6e80*/  @!P0 FFMA.FTZ R6, R22, R23, R6 ;  /* 0x0000001716068223 */ /* 0x000fe20000010006 */
[----:B------:R-:W-:Y:S01]  /*6e90*/  @!P0 F2FP.BF16.PACK_AB R16, R4, R3 ;  /* 0x000000030410823e */ /* 0x000fe200000010ff */
[----:B------:R-:W-:Y:S02]  /*6ea0*/  @!P0 FFMA.FTZ R8, R24, R25, R8 ;  /* 0x0000001918088223 */ /* 0x000fe40000010008 */
[----:B------:R-:W-:Y:S01]  /*6eb0*/  @!P0 FFMA.FTZ R9, R26, R27, R9 ;  /* 0x0000001b1a098223 */ /* 0x000fe20000010009 */
[----:B------:R-:W-:Y:S01]  /*6ec0*/  @!P0 F2FP.BF16.PACK_AB R5, R6, R5 ;  /* 0x000000050605823e */ /* 0x000fe200000010ff */
[----:B------:R-:W-:Y:S02]  /*6ed0*/  @!P0 FFMA.FTZ R10, R30, R31, R10 ;  /* 0x0000001f1e0a8223 */ /* 0x000fe4000001000a */
[----:B------:R-:W-:Y:S01]  /*6ee0*/  @!P0 FFMA.FTZ R11, R32, R34, R11 ;  /* 0x00000022200b8223 */ /* 0x000fe2000001000b */
[----:B------:R-:W-:Y:S01]  /*6ef0*/  @!P0 F2FP.BF16.PACK_AB R4, R9, R8 ;  /* 0x000000080904823e */ /* 0x000fe200000010ff */
[----:B------:R-:W-:Y:S01]  /*6f00*/  @!P0 IMAD.MOV.U32 R36, RZ, RZ, R19 ;  /* 0x000000ffff248224 */ /* 0x000fe200078e0013 */
[----:B------:R-:W-:Y:S01]  /*6f10*/  @!P0 MOV R13, R5 ;  /* 0x00000005000d8202 */ /* 0x000fe20000000f00 */
[----:B------:R-:W-:Y:S01]  /*6f20*/  @!P0 IMAD.MOV.U32 R38, RZ, RZ, R17 ;  /* 0x000000ffff268224 */ /* 0x000fe200078e0011 */
[----:B------:R-:W-:Y:S01]  /*6f30*/  @!P0 F2FP.BF16.PACK_AB R3, R11, R10 ;  /* 0x0000000a0b03823e */ /* 0x000fe200000010ff */
[----:B------:R-:W-:Y:S02]  /*6f40*/  @!P0 IMAD.MOV.U32 R39, RZ, RZ, R18 ;  /* 0x000000ffff278224 */ /* 0x000fe400078e0012 */
[----:B------:R-:W-:Y:S02]  /*6f50*/  @!P0 IMAD.MOV.U32 R12, RZ, RZ, R16 ;  /* 0x000000ffff0c8224 */ /* 0x000fe400078e0010 */
[----:B------:R-:W-:Y:S01]  /*6f60*/  @!P0 IMAD.MOV.U32 R14, RZ, RZ, R4 ;  /* 0x000000ffff0e8224 */ /* 0x000fe200078e0004 */
[----:B------:R1:W-:Y:S01]  /*6f70*/  ST.E.128 [R46.64], R36 ;  /* 0x000000242e007985 */ /* 0x0003e2000c101d08 */
[----:B------:R-:W-:Y:S01]  /*6f80*/  @!P0 IMAD.MOV.U32 R15, RZ, RZ, R3 ;  /* 0x000000ffff0f8224 */ /* 0x000fe200078e0003 */
[----:B------:R-:W-:Y:S11]  /*6f90*/  ISETP.GE.AND P0, PT, R40, c[0x0][0x1d4], PT ;  /* 0x0000750028007a0c */ /* 0x000ff60003f06270 */
[----:B------:R-:W-:Y:S02]  /*6fa0*/  @!UPT UIADD3 URZ, URZ, URZ, URZ ;  /* 0x0000003f3f3ff290 */ /* 0x000fe4000fffe03f */
[----:B------:R-:W-:-:S05]  /*6fb0*/  @P0 BRA `(.L_x_218) ;  /* 0x000002e000000947 */ /* 0x000fca0003800000 */
[C---:B------:R-:W-:Y:S04]  /*6fc0*/  LEA R4, P0, R40.reuse, R66, 0x1 ;  /* 0x0000004228047211 */ /* 0x040fe800078008ff */
[----:B------:R-:W-:Y:S05]  /*6fd0*/  LEA.HI.X.SX32 R5, R40, R67, 0x1, P0 ;  /* 0x0000004328057211 */ /* 0x000fea00000f0eff */
[----:B------:R2:W-:Y:S01]  /*6fe0*/  ST.E.128 [R4.64], R12 ;  /* 0x0000000c04007985 */ /* 0x0005e2000c101d08 */
[----:B------:R-:W-:-:S05]  /*6ff0*/  BRA `(.L_x_218) ;  /* 0x000002a000007947 */ /* 0x000fca0003800000 */
.L_x_214:
[----:B------:R1:W2:Y:S01]  /*7000*/  SHFL.IDX PT, R5, R32, RZ, 0x1e1f ;  /* 0x001e1fff20057589 */ /* 0x0002a200000e0000 */
[----:B------:R-:W-:Y:S03]  /*7010*/  IMAD R3, R33, -0x30, R2 ;  /* 0xffffffd021037824 */ /* 0x000fe600078e0202 */
[----:B------:R1:W3:Y:S02]  /*7020*/  SHFL.IDX PT, R4, R56, RZ, 0x1e1f ;  /* 0x001e1fff38047589 */ /* 0x0002e400000e0000 */
[----:B------:R-:W-:Y:S04]  /*7030*/  IMNMX R76, R3, 0x30, PT ;  /* 0x00000030034c7817 */ /* 0x000fe80003800200 */
[----:B------:R-:W-:Y:S11]  /*7040*/  ISETP.GT.AND P0, PT, R76, R112, PT ;  /* 0x000000704c00720c */ /* 0x000ff60003f04270 */
[----:B------:R-:W-:Y:S02]  /*7050*/  @!UPT UIADD3 URZ, URZ, URZ, URZ ;  /* 0x0000003f3f3ff290 */ /* 0x000fe4000fffe03f */
[----:B------:R-:W-:-:S05]  /*7060*/  @!P0 BRA `(.L_x_218) ;  /* 0x0000023000008947 */ /* 0x000fca0003800000 */
[----:B------:R-:W4:Y:S01]  /*7070*/  LDL R14, [R1] ;  /* 0x00000000010e7983 */ /* 0x000f220000100800 */
[----:B------:R-:W-:Y:S02]  /*7080*/  ISETP.GE.AND P0, PT, R104, c[0x0][0x1d4], PT ;  /* 0x0000750068007a0c */ /* 0x000fe40003f06270 */
[----:B------:R-:W-:Y:S01]  /*7090*/  ISETP.GE.AND P5, PT, R246, c[0x0][0x1d4], PT ;  /* 0x00007500f6007a0c */ /* 0x000fe20003fa6270 */
[----:B------:R-:W5:Y:S04]  /*70a0*/  LDL R6, [R1+0xc] ;  /* 0x00000c0001067983 */ /* 0x000f680000100800 */
[----:B---3--:R-:W3:Y:S04]  /*70b0*/  LDL R10, [R1+0x14] ;  /* 0x00001400010a7983 */ /* 0x008ee80000100800 */
[----:B--2---:R-:W2:Y:S02]  /*70c0*/  LDL R15, [R1+0x10] ;  /* 0x00001000010f7983 */ /* 0x004ea40000100800 */
[CC--:B------:R-:W-:Y:S02]  /*70d0*/  @!P0 LEA R8, P4, R104.reuse, R4.reuse, 0x1 ;  /* 0x0000000468088211 */ /* 0x0c0fe400078808ff */
[----:B------:R-:W1:Y:S02]  /*70e0*/  @!P0 LDS.128 R16, [R242+0x2400] ;  /* 0x00240000f2108984 */ /* 0x000e640000000c00 */
[-C--:B------:R-:W-:Y:S02]  /*70f0*/  @!P0 LEA.HI.X R9, R104, R5.reuse, R105, 0x1, P4 ;  /* 0x0000000568098211 */ /* 0x080fe400020f0c69 */
[-C--:B------:R-:W-:Y:S03]  /*7100*/  @!P5 LEA R12, P4, R246, R4.reuse, 0x1 ;  /* 0x00000004f60cd211 */ /* 0x080fe600078808ff */
[----:B-1----:R1:W-:Y:S01]  /*7110*/  @!P0 ST.E.128 [R8.64], R16 ;  /* 0x0000001008008985 */ /* 0x0023e2000c101d08 */
[----:B------:R-:W-:Y:S11]  /*7120*/  ISETP.GE.AND P0, PT, R29, c[0x0][0x1d4], PT ;  /* 0x000075001d007a0c */ /* 0x000ff60003f06270 */
[----:B------:R-:W-:Y:S02]  /*7130*/  @!UPT UIADD3 URZ, URZ, URZ, URZ ;  /* 0x0000003f3f3ff290 */ /* 0x000fe4000fffe03f */
[----:B------:R-:W1:Y:S01]  /*7140*/  @!P0 LDS.128 R16, [R243+0x2400] ;  /* 0x00240000f3108984 */ /* 0x000e620000000c00 */
[----:B----4-:R-:W-:Y:S04]  /*7150*/  @!P0 IMAD.SHL.U32 R3, R14, 0x8, RZ ;  /* 0x000000080e038824 */ /* 0x010fe800078e00ff */
[----:B-1----:R-:W-:Y:S01]  /*7160*/  @!P0 IMAD.WIDE R8, R3, 0x2, R4 ;  /* 0x0000000203088825 */ /* 0x002fe200078e0204 */
[-C--:B---3--:R-:W-:Y:S04]  /*7170*/  @!P5 LEA.HI.X R13, R246, R5.reuse, R10, 0x1, P4 ;  /* 0x00000005f60dd211 */ /* 0x088fe800020f0c0a */
[----:B------:R1:W-:Y:S01]  /*7180*/  @!P0 ST.E.128 [R8.64], R16 ;  /* 0x0000001008008985 */ /* 0x0003e2000c101d08 */
[----:B------:R-:W-:Y:S02]  /*7190*/  ISETP.GE.AND P0, PT, R28, c[0x0][0x1d4], PT ;  /* 0x000075001c007a0c */ /* 0x000fe40003f06270 */
[C---:B------:R-:W-:Y:S11]  /*71a0*/  ISETP.GE.AND P4, PT, R245.reuse, c[0x0][0x1d4], PT ;  /* 0x00007500f5007a0c */ /* 0x040ff60003f86270 */
[----:B------:R-:W3:Y:S01]  /*71b0*/  @!P0 LDS.128 R20, [R242+0x3000] ;  /* 0x00300000f2148984 */ /* 0x000ee20000000c00 */
[----:B------:R-:W-:Y:S01]  /*71c0*/  @!P0 IMAD.SHL.U32 R3, R252, 0x8, RZ ;  /* 0x00000008fc038824 */ /* 0x000fe200078e00ff */
[CC--:B------:R-:W-:Y:S04]  /*71d0*/  @!P4 LEA R10, P6, R245.reuse, R4.reuse, 0x1 ;  /* 0x00000004f50ac211 */ /* 0x0c0fe800078c08ff */
[-C--:B--2---:R-:W-:Y:S01]  /*71e0*/  @!P4 LEA.HI.X R11, R245, R5.reuse, R15, 0x1, P6 ;  /* 0x00000005f50bc211 */ /* 0x084fe200030f0c0f */
[----:B-1----:R-:W-:Y:S05]  /*71f0*/  @!P0 IMAD.WIDE R8, R3, 0x2, R4 ;  /* 0x0000000203088825 */ /* 0x002fea00078e0204 */
[----:B---3--:R-:W-:Y:S01]  /*7200*/  @!P0 ST.E.128 [R8.64], R20 ;  /* 0x0000001408008985 */ /* 0x008fe2000c101d08 */
[C---:B------:R-:W-:Y:S03]  /*7210*/  ISETP.GE.AND P0, PT, R244.reuse, c[0x0][0x1d4], PT ;  /* 0x00007500f4007a0c */ /* 0x040fe60003f06270 */
[----:B------:R-:W1:Y:S10]  /*7220*/  @!P5 LDS.128 R16, [R243+0x3000] ;  /* 0x00300000f310d984 */ /* 0x000e740000000c00 */
[C---:B------:R-:W-:Y:S04]  /*7230*/  @!P0 LEA R4, P6, R244.reuse, R4, 0x1 ;  /* 0x00000004f4048211 */ /* 0x040fe800078c08ff */
[----:B-----5:R-:W-:Y:S01]  /*7240*/  @!P0 LEA.HI.X R5, R244, R5, R6, 0x1, P6 ;  /* 0x00000005f4058211 */ /* 0x020fe200030f0c06 */
[----:B-1----:R-:W-:Y:S04]  /*7250*/  @!P5 ST.E.128 [R12.64], R16 ;  /* 0x000000100c00d985 */ /* 0x002fe8000c101d08 */
[----:B------:R-:W1:Y:S04]  /*7260*/  @!P4 LDS.128 R12, [R242+0x3c00] ;  /* 0x003c0000f20cc984 */ /* 0x000e680000000c00 */
[----:B-1----:R-:W-:Y:S04]  /*7270*/  @!P4 ST.E.128 [R10.64], R12 ;  /* 0x0000000c0a00c985 */ /* 0x002fe8000c101d08 */
[----:B------:R-:W1:Y:S04]  /*7280*/  @!P0 LDS.128 R8, [R243+0x3c00] ;  /* 0x003c0000f3088984 */ /* 0x000e680000000c00 */
[----:B-1----:R1:W-:Y:S02]  /*7290*/  @!P0 ST.E.128 [R4.64], R8 ;  /* 0x0000000804008985 */ /* 0x0023e4000c101d08 */
.L_x_218:
[----:B------:R-:W-:Y:S05]  /*72a0*/  BSYNC B1 ;  /* 0x0000000000017941 */ /* 0x000fea0003800000 */
.L_x_213:
[----:B------:R-:W-:Y:S01]  /*72b0*/  IMAD.IADD R3, R76, 0x1, -R247 ;  /* 0x000000014c037824 */ /* 0x000fe200078e0af7 */
[----:B------:R-:W-:Y:S01]  /*72c0*/  LOP3.LUT P6, RZ, R241, 0x1, RZ, 0xc0, !PT ;  /* 0x00000001f1ff7812 */ /* 0x000fe200078cc0ff */
[----:B-1---5:R-:W-:Y:S01]  /*72d0*/  IMAD.WIDE R8, R33, 0x30, R88 ;  /* 0x0000003021087825 */ /* 0x022fe200078e0258 */
[----:B--2---:R-:W-:Y:S01]  /*72e0*/  P2R R13, PR, RZ, 0x2 ;  /* 0x00000002ff0d7803 */ /* 0x004fe20000000000 */
[----:B------:R-:W-:Y:S01]  /*72f0*/  BSSY B0, `(.L_x_235) ;  /* 0x000005c000007945 */ /* 0x000fe20003800000 */
[----:B------:R-:W-:Y:S01]  /*7300*/  ISETP.GE.AND P0, PT, R3, 0x21, PT ;  /* 0x000000210300780c */ /* 0x000fe20003f06270 */
[----:B------:R-:W-:Y:S01]  /*7310*/  IMAD R10, R80, c[0x0][0x218], RZ ;  /* 0x00008600500a7a24 */ /* 0x000fe200078e02ff */
[----:B------:R-:W-:Y:S03]  /*7320*/  LOP3.LUT P1, RZ, R241, 0x4, RZ, 0xc0, !PT ;  /* 0x00000004f1ff7812 */ /* 0x000fe6000782c0ff */
[----:B------:R-:W-:Y:S08]  /*7330*/  IMAD R10, R77, c[0x0][0x21c], R10 ;  /* 0x000087004d0a7a24 */ /* 0x000ff000078e020a */
[C---:B------:R-:W-:Y:S05]  /*7340*/  @P0 IADD3 R6, P4, R8.reuse, 0x20, RZ ;  /* 0x0000002008060810 */ /* 0x040fea0007f9e0ff */
[----:B------:R-:W-:Y:S01]  /*7350*/  @P0 IMAD.X R11, RZ, RZ, R9, P4 ;  /* 0x000000ffff0b0224 */ /* 0x000fe200020e0609 */
[----:B------:R-:W-:Y:S11]  /*7360*/  ISETP.GE.AND P4, PT, R3, 0x1, PT ;  /* 0x000000010300780c */ /* 0x000ff60003f86270 */
[----:B------:R-:W-:Y:S02]  /*7370*/  @!UPT UIADD3 URZ, URZ, URZ, URZ ;  /* 0x0000003f3f3ff290 */ /* 0x000fe4000fffe03f */
[----:B---3--:R-:W-:Y:S01]  /*7380*/  @P4 MOV R4, R82 ;  /* 0x0000005200044202 */ /* 0x008fe20000000f00 */
[----:B------:R-:W-:Y:S02]  /*7390*/  @P4 IMAD R3, R9, c[0x0][0x258], RZ ;  /* 0x0000960009034a24 */ /* 0x000fe400078e02ff */
[----:B------:R-:W-:Y:S02]  /*73a0*/  @P4 IMAD.MOV.U32 R5, RZ, RZ, R81 ;  /* 0x000000ffff054224 */ /* 0x000fe400078e0051 */
[C---:B------:R-:W-:Y:S02]  /*73b0*/  @P4 IMAD R3, R8.reuse, c[0x0][0x25c], R3 ;  /* 0x0000970008034a24 */ /* 0x040fe400078e0203 */
[----:B------:R-:W-:Y:S04]  /*73c0*/  @P4 IMAD.WIDE.U32 R4, R8, c[0x0][0x258], R4 ;  /* 0x0000960008044a25 */ /* 0x000fe800078e0004 */
[----:B------:R-:W-:Y:S01]  /*73d0*/  @P4 IMAD.IADD R3, R5, 0x1, R3 ;  /* 0x0000000105034824 */ /* 0x000fe200078e0203 */
[C---:B------:R-:W-:Y:S04]  /*73e0*/  @P4 LEA R8, P5, R4.reuse, c[0x0][0x250], 0x1 ;  /* 0x0000940004084a11 */ /* 0x040fe800078a08ff */
[----:B------:R-:W-:Y:S01]  /*73f0*/  @P4 LEA.HI.X R9, R4, c[0x0][0x254], R3, 0x1, P5 ;  /* 0x0000950004094a11 */ /* 0x000fe200028f0c03 */
[----:B------:R-:W-:Y:S02]  /*7400*/  IMAD R3, R79, c[0x0][0x208], RZ ;  /* 0x000082004f037a24 */ /* 0x000fe400078e02ff */
[C---:B------:R-:W-:Y:S04]  /*7410*/  IMAD.WIDE.U32 R4, R78.reuse, c[0x0][0x208], RZ ;  /* 0x000082004e047a25 */ /* 0x040fe800078e00ff */
[----:B------:R-:W-:Y:S05]  /*7420*/  IMAD R3, R78, c[0x0][0x20c], R3 ;  /* 0x000083004e037a24 */ /* 0x000fea00078e0203 */
[----:B------:R-:W-:Y:S05]  /*7430*/  IADD3 R5, R5, R3, RZ ;  /* 0x0000000305057210 */ /* 0x000fea0007ffe0ff */
[----:B------:R-:W-:Y:S05]  /*7440*/  IMAD.WIDE.U32 R4, R77, c[0x0][0x218], R4 ;  /* 0x000086004d047a25 */ /* 0x000fea00078e0004 */
[----:B------:R-:W-:Y:S01]  /*7450*/  IADD3 R3, P5, R102, R4, RZ ;  /* 0x0000000466037210 */ /* 0x000fe20007fbe0ff */
[----:B------:R-:W-:Y:S02]  /*7460*/  @P0 IMAD R4, R11, c[0x0][0x258], RZ ;  /* 0x000096000b040a24 */ /* 0x000fe400078e02ff */
[----:B------:R-:W-:Y:S01]  /*7470*/  @P0 IMAD.MOV.U32 R11, RZ, RZ, R81 ;  /* 0x000000ffff0b0224 */ /* 0x000fe200078e0051 */
[----:B------:R-:W-:Y:S01]  /*7480*/  IADD3.X R12, R125, R5, R10, P5, !PT ;  /* 0x000000057d0c7210 */ /* 0x000fe20002ffe40a */
[----:B------:R-:W-:Y:S04]  /*7490*/  @P0 IMAD.MOV.U32 R10, RZ, RZ, R82 ;  /* 0x000000ffff0a0224 */ /* 0x000fe800078e0052 */
[C---:B------:R-:W-:Y:S04]  /*74a0*/  @P0 IMAD.WIDE.U32 R10, R6.reuse, c[0x0][0x258], R10 ;  /* 0x00009600060a0a25 */ /* 0x040fe800078e000a */
[----:B------:R-:W-:Y:S01]  /*74b0*/  @P0 IMAD R6, R6, c[0x0][0x25c], R4 ;  /* 0x0000970006060a24 */ /* 0x000fe200078e0204 */
[C---:B------:R-:W-:Y:S04]  /*74c0*/  @P0 LEA R4, P5, R10.reuse, c[0x0][0x250], 0x1 ;  /* 0x000094000a040a11 */ /* 0x040fe800078a08ff */
[----:B------:R-:W-:Y:S04]  /*74d0*/  @P0 IADD3 R6, R11, R6, RZ ;  /* 0x000000060b060210 */ /* 0x000fe80007ffe0ff */
[----:B------:R-:W-:Y:S02]  /*74e0*/  @P0 LEA.HI.X R5, R10, c[0x0][0x254], R6, 0x1, P5 ;  /* 0x000095000a050a11 */ /* 0x000fe400028f0c06 */
[C---:B------:R-:W-:Y:S04]  /*74f0*/  LEA R6, P5, R3.reuse, c[0x0][0x1f8], 0x1 ;  /* 0x00007e0003067a11 */ /* 0x040fe800078a08ff */
[----:B------:R-:W-:Y:S01]  /*7500*/  LEA.HI.X R10, R3, c[0x0][0x1fc], R12, 0x1, P5 ;  /* 0x00007f00030a7a11 */ /* 0x000fe200028f0c0c */
[C---:B------:R-:W-:Y:S01]  /*7510*/  @P4 IMAD.SHL.U32 R3, R248.reuse, 0x2, RZ ;  /* 0x00000002f8034824 */ /* 0x040fe200078e00ff */
[----:B------:R-:W-:Y:S04]  /*7520*/  LOP3.LUT P5, RZ, R241, 0x2, RZ, 0xc0, !PT ;  /* 0x00000002f1ff7812 */ /* 0x000fe800078ac0ff */
[----:B------:R-:W-:Y:S01]  /*7530*/  @!PT LDS RZ, [RZ] ;  /* 0x00000000fffff984 */ /* 0x000fe20000000800 */
[----:B------:R-:W-:Y:S01]  /*7540*/  @!PT LDS RZ, [RZ] ;  /* 0x00000000fffff984 */ /* 0x000fe20000000800 */
[----:B------:R-:W-:Y:S01]  /*7550*/  @!PT LDS RZ, [RZ] ;  /* 0x00000000fffff984 */ /* 0x000fe20000000800 */
[----:B------:R1:W-:Y:S01]  /*7560*/  @P4 LDGSTS.E.BYPASS.LTC128B.128 [R3+0x1880], [R8.64], !P1 ;  /* 0x0188000008034fae */ /* 0x0003e2000c901d48 */
[----:B------:R-:W-:Y:S08]  /*7570*/  ISETP.NE.AND P1, PT, R13, RZ, PT ;  /* 0x000000ff0d00720c */ /* 0x000ff00003f25270 */
[----:B------:R1:W-:Y:S04]  /*7580*/  @P4 LDGSTS.E.BYPASS.LTC128B.128 [R3+0x2480], [R8.64+0x40], !P5 ;  /* 0x0248004008034fae */ /* 0x0003e8000e901d48 */
[----:B------:R1:W-:Y:S01]  /*7590*/  @P4 LDGSTS.E.BYPASS.LTC128B.128 [R3+0x3080], [R8.64+0x80], !P6 ;  /* 0x0308008008034fae */ /* 0x0003e2000f101d48 */
[----:B------:R-:W-:Y:S02]  /*75a0*/  LOP3.LUT P4, RZ, R241, 0x4, RZ, 0xc0, !PT ;  /* 0x00000004f1ff7812 */ /* 0x000fe4000788c0ff */
[----:B-1----:R-:W-:Y:S11]  /*75b0*/  @P0 SHF.L.U32 R3, R248, 0x1, RZ ;  /* 0x00000001f8030819 */ /* 0x002ff600000006ff */
[----:B------:R1:W-:Y:S04]  /*75c0*/  @P0 LDGSTS.E.BYPASS.LTC128B.128 [R3+0x2080], [R4.64], !P4 ;  /* 0x0208000004030fae */ /* 0x0003e8000e101d48 */
[----:B------:R1:W-:Y:S04]  /*75d0*/  @P0 LDGSTS.E.BYPASS.LTC128B.128 [R3+0x2c80], [R4.64+0x40], !P5 ;  /* 0x02c8004004030fae */ /* 0x0003e8000e901d48 */
[----:B------:R1:W-:Y:S01]  /*75e0*/  @P0 LDGSTS.E.BYPASS.LTC128B.128 [R3+0x3880], [R4.64+0x80], !P6 ;  /* 0x0388008004030fae */ /* 0x0003e2000f101d48 */
[----:B------:R-:W-:Y:S03]  /*75f0*/  ISETP.GT.AND P0, PT, R76, R112, PT ;  /* 0x000000704c00720c */ /* 0x000fe60003f04270 */
[----:B------:R-:W0:Y:S04]  /*7600*/  LDGDEPBAR ;  /* 0x00000000000079af */ /* 0x000e280000000000 */
[----:B-1----:R1:W2:Y:S01]  /*7610*/  SHFL.IDX PT, R4, R6, RZ, 0x1e1f ;  /* 0x001e1fff06047589 */ /* 0x0022a200000e0000 */
[----:B------:R-:W-:Y:S04]  /*7620*/  DEPBAR.LE SB0, 0x0 ;  /* 0x000080000000791a */ /* 0x000fe80000000000 */
[----:B------:R1:W3:Y:S04]  /*7630*/  SHFL.IDX PT, R5, R10, RZ, 0x1e1f ;  /* 0x001e1fff0a057589 */ /* 0x0002e800000e0000 */
[----:B------:R-:W-:Y:S06]  /*7640*/  BAR.SYNC.DEFER_BLOCKING 0x0 ;  /* 0x0000000000007b1d */ /* 0x000fec0000010000 */
[----:B------:R-:W-:-:S05]  /*7650*/  @!P0 BRA `(.L_x_236) ;  /* 0x0000025000008947 */ /* 0x000fca0003800000 */
[----:B------:R-:W5:Y:S01]  /*7660*/  LDL R17, [R1+0x14] ;  /* 0x0000140001117983 */ /* 0x000f620000100800 */
[----:B------:R-:W-:Y:S02]  /*7670*/  ISETP.GE.AND P0, PT, R104, c[0x0][0x1d4], PT ;  /* 0x0000750068007a0c */ /* 0x000fe40003f06270 */
[----:B------:R-:W-:Y:S01]  /*7680*/  ISETP.GE.AND P5, PT, R246, c[0x0][0x1d4], PT ;  /* 0x00007500f6007a0c */ /* 0x000fe20003fa6270 */
[----:B----4-:R-:W4:Y:S04]  /*7690*/  LDL R16, [R1+0x10] ;  /* 0x0000100001107983 */ /* 0x010f280000100800 */
[----:B---3--:R-:W3:Y:S04]  /*76a0*/  LDL R15, [R1] ;  /* 0x00000000010f7983 */ /* 0x008ee80000100800 */
[----:B--2---:R-:W2:Y:S02]  /*76b0*/  LDL R14, [R1+0xc] ;  /* 0x00000c00010e7983 */ /* 0x004ea40000100800 */
[CC--:B------:R-:W-:Y:S04]  /*76c0*/  @!P0 LEA R8, P4, R104.reuse, R4.reuse, 0x1 ;  /* 0x0000000468088211 */ /* 0x0c0fe800078808ff */
[-C--:B------:R-:W-:Y:S02]  /*76d0*/  @!P0 LEA.HI.X R9, R104, R5.reuse, R105, 0x1, P4 ;  /* 0x0000000568098211 */ /* 0x080fe400020f0c69 */
[CC--:B------:R-:W-:Y:S04]  /*76e0*/  @!P5 LEA R12, P4, R246.reuse, R4.reuse, 0x1 ;  /* 0x00000004f60cd211 */ /* 0x0c0fe800078808ff */
[-C--:B-----5:R-:W-:Y:S02]  /*76f0*/  @!P5 LEA.HI.X R13, R246, R5.reuse, R17, 0x1, P4 ;  /* 0x00000005f60dd211 */ /* 0x0a0fe400020f0c11 */
[C---:B------:R-:W-:Y:S11]  /*7700*/  ISETP.GE.AND P4, PT, R245.reuse, c[0x0][0x1d4], PT ;  /* 0x00007500f5007a0c */ /* 0x040ff60003f86270 */
[----:B------:R-:W-:Y:S02]  /*7710*/  @!UPT UIADD3 URZ, URZ, URZ, URZ ;  /* 0x0000003f3f3ff290 */ /* 0x000fe4000fffe03f */
[CC--:B-1----:R-:W-:Y:S04]  /*7720*/  @!P4 LEA R10, P6, R245.reuse, R4.reuse, 0x1 ;  /* 0x00000004f50ac211 */ /* 0x0c2fe800078c08ff */
[-C--:B----4-:R-:W-:Y:S02]  /*7730*/  @!P4 LEA.HI.X R11, R245, R5.reuse, R16, 0x1, P6 ;  /* 0x00000005f50bc211 */ /* 0x090fe400030f0c10 */
[----:B------:R-:W1:Y:S04]  /*7740*/  @!P0 LDS.128 R16, [R242] ;  /* 0x00000000f2108984 */ /* 0x000e680000000c00 */
[----:B-1----:R1:W-:Y:S01]  /*7750*/  @!P0 ST.E.128 [R8.64], R16 ;  /* 0x0000001008008985 */ /* 0x0023e2000c101d08 */
[----:B------:R-:W-:Y:S11]  /*7760*/  ISETP.GE.AND P0, PT, R29, c[0x0][0x1d4], PT ;  /* 0x000075001d007a0c */ /* 0x000ff60003f06270 */
[----:B------:R-:W-:Y:S02]  /*7770*/  @!UPT UIADD3 URZ, URZ, URZ, URZ ;  /* 0x0000003f3f3ff290 */ /* 0x000fe4000fffe03f */
[----:B------:R-:W4:Y:S01]  /*7780*/  @!P0 LDS.128 R16, [R243] ;  /* 0x00000000f3108984 */ /* 0x000f220000000c00 */
[----:B---3--:R-:W-:Y:S04]  /*7790*/  @!P0 IMAD.SHL.U32 R3, R15, 0x8, RZ ;  /* 0x000000080f038824 */ /* 0x008fe800078e00ff */
[--C-:B-1----:R-:W-:Y:S05]  /*77a0*/  @!P0 IMAD.WIDE R8, R3, 0x2, R4.reuse ;  /* 0x0000000203088825 */ /* 0x102fea00078e0204 */
[----:B----4-:R1:W-:Y:S01]  /*77b0*/  @!P0 ST.E.128 [R8.64], R16 ;  /* 0x0000001008008985 */ /* 0x0103e2000c101d08 */
[----:B------:R-:W-:Y:S11]  /*77c0*/  ISETP.GE.AND P0, PT, R28, c[0x0][0x1d4], PT ;  /* 0x000075001c007a0c */ /* 0x000ff60003f06270 */
[----:B------:R-:W-:Y:S02]  /*77d0*/  @!UPT UIADD3 URZ, URZ, URZ, URZ ;  /* 0x0000003f3f3ff290 */ /* 0x000fe4000fffe03f */
[----:B------:R-:W3:Y:S01]  /*77e0*/  @!P0 LDS.128 R20, [R242+0xc00] ;  /* 0x000c0000f2148984 */ /* 0x000ee20000000c00 */
[----:B------:R-:W-:Y:S04]  /*77f0*/  @!P0 IMAD.SHL.U32 R3, R252, 0x8, RZ ;  /* 0x00000008fc038824 */ /* 0x000fe800078e00ff */
[----:B-1----:R-:W-:Y:S05]  /*7800*/  @!P0 IMAD.WIDE R8, R3, 0x2, R4 ;  /* 0x0000000203088825 */ /* 0x002fea00078e0204 */
[----:B---3--:R-:W-:Y:S01]  /*7810*/  @!P0 ST.E.128 [R8.64], R20 ;  /* 0x0000001408008985 */ /* 0x008fe2000c101d08 */
[C---:B------:R-:W-:Y:S03]  /*7820*/  ISETP.GE.AND P0, PT, R244.reuse, c[0x0][0x1d4], PT ;  /* 0x00007500f4007a0c */ /* 0x040fe60003f06270 */
[----:B------:R-:W1:Y:S10]  /*7830*/  @!P5 LDS.128 R16, [R243+0xc00] ;  /* 0x000c0000f310d984 */ /* 0x000e740000000c00 */
[C---:B------:R-:W-:Y:S04]  /*7840*/  @!P0 LEA R4, P6, R244.reuse, R4, 0x1 ;  /* 0x00000004f4048211 */ /* 0x040fe800078c08ff */
[----:B--2---:R-:W-:Y:S01]  /*7850*/  @!P0 LEA.HI.X R5, R244, R5, R14, 0x1, P6 ;  /* 0x00000005f4058211 */ /* 0x004fe200030f0c0e */
[----:B-1----:R-:W-:Y:S04]  /*7860*/  @!P5 ST.E.128 [R12.64], R16 ;  /* 0x000000100c00d985 */ /* 0x002fe8000c101d08 */
[----:B------:R-:W1:Y:S04]  /*7870*/  @!P4 LDS.128 R12, [R242+0x1800] ;  /* 0x00180000f20cc984 */ /* 0x000e680000000c00 */
[----:B-1----:R-:W-:Y:S04]  /*7880*/  @!P4 ST.E.128 [R10.64], R12 ;  /* 0x0000000c0a00c985 */ /* 0x002fe8000c101d08 */
[----:B------:R-:W1:Y:S04]  /*7890*/  @!P0 LDS.128 R8, [R243+0x1800] ;  /* 0x00180000f3088984 */ /* 0x000e680000000c00 */
[----:B-1----:R1:W-:Y:S02]  /*78a0*/  @!P0 ST.E.128 [R4.64], R8 ;  /* 0x0000000804008985 */ /* 0x0023e4000c101d08 */
.L_x_236:
[----:B------:R-:W-:Y:S05]  /*78b0*/  BSYNC B0 ;  /* 0x0000000000007941 */ /* 0x000fea0003800000 */
.L_x_235:
[----:B------:R-:W-:Y:S01]  /*78c0*/  ISETP.GT.AND P5, PT, R33, R87, PT ;  /* 0x000000572100720c */ /* 0x000fe20003fa4270 */
[----:B------:R-:W-:Y:S01]  /*78d0*/  @!UPT UIADD3 URZ, URZ, URZ, URZ ;  /* 0x0000003f3f3ff290 */ /* 0x000fe2000fffe03f */
[----:B------:R-:W-:Y:S11]  /*78e0*/  BSSY B0, `(.L_x_237) ;  /* 0x0000029000007945 */ /* 0x000ff60003800000 */
[----:B------:R-:W-:-:S05]  /*78f0*/  @!P5 BRA `(.L_x_238) ;  /* 0x000002700000d947 */ /* 0x000fca0003800000 */
[----:B------:R-:W-:Y:S01]  /*7900*/  IADD3 R3, R33, -0x1, RZ ;  /* 0xffffffff21037810 */ /* 0x000fe20007ffe0ff */
[----:B-12---:R-:W-:Y:S01]  /*7910*/  IMAD.MOV.U32 R4, RZ, RZ, R92 ;  /* 0x000000ffff047224 */ /* 0x006fe200078e005c */
[----:B------:R-:W-:Y:S01]  /*7920*/  P2R R10, PR, RZ, 0x4 ;  /* 0x00000004ff0a7803 */ /* 0x000fe20000000000 */
[----:B---3--:R-:W-:Y:S01]  /*7930*/  IMAD.MOV.U32 R5, RZ, RZ, R91 ;  /* 0x000000ffff057224 */ /* 0x008fe200078e005b */
[----:B------:R-:W-:Y:S01]  /*7940*/  SHF.R.S32.HI R8, RZ, 0x1f, R3 ;  /* 0x0000001fff087819 */ /* 0x000fe20000011403 */
[----:B------:R-:W-:Y:S01]  /*7950*/  IMAD R6, R143, R3, RZ ;  /* 0x000000038f067224 */ /* 0x000fe200078e02ff */
[----:B------:R-:W-:Y:S01]  /*7960*/  LOP3.LUT P2, RZ, R241, 0x4, RZ, 0xc0, !PT ;  /* 0x00000004f1ff7812 */ /* 0x000fe2000784c0ff */
[-C--:B------:R-:W-:Y:S01]  /*7970*/  IMAD.WIDE.U32 R4, R3, R134.reuse, R4 ;  /* 0x0000008603047225 */ /* 0x080fe200078e0004 */
[----:B------:R-:W-:Y:S02]  /*7980*/  P2R R11, PR, RZ, 0x2 ;  /* 0x00000002ff0b7803 */ /* 0x000fe40000000000 */
[----:B------:R-:W-:Y:S01]  /*7990*/  LOP3.LUT P1, RZ, R241, 0x2, RZ, 0xc0, !PT ;  /* 0x00000002f1ff7812 */ /* 0x000fe2000782c0ff */
[----:B------:R-:W-:Y:S01]  /*79a0*/  IMAD R3, R8, R134, R6 ;  /* 0x0000008608037224 */ /* 0x000fe200078e0206 */
[----:B------:R-:W-:Y:S03]  /*79b0*/  IADD3 R6, -R247, 0x30, RZ ;  /* 0x00000030f7067810 */ /* 0x000fe60007ffe1ff */
[----:B------:R-:W-:Y:S01]  /*79c0*/  IMAD.IADD R3, R5, 0x1, R3 ;  /* 0x0000000105037824 */ /* 0x000fe200078e0203 */
[----:B------:R-:W-:Y:S11]  /*79d0*/  ISETP.GE.AND P4, PT, R6, 0x1, PT ;  /* 0x000000010600780c */ /* 0x000ff60003f86270 */
[----:B------:R-:W-:Y:S02]  /*79e0*/  @!UPT UIADD3 URZ, URZ, URZ, URZ ;  /* 0x0000003f3f3ff290 */ /* 0x000fe4000fffe03f */
[C---:B------:R-:W-:Y:S04]  /*79f0*/  @P4 LEA R8, P0, R4.reuse, c[0x0][0x220], 0x1 ;  /* 0x0000880004084a11 */ /* 0x040fe800078008ff */
[----:B------:R-:W-:Y:S02]  /*7a00*/  @P4 LEA.HI.X R9, R4, c[0x0][0x224], R3, 0x1, P0 ;  /* 0x0000890004094a11 */ /* 0x000fe400000f0c03 */
[----:B------:R-:W-:Y:S11]  /*7a10*/  ISETP.GE.AND P0, PT, R6, 0x21, PT ;  /* 0x000000210600780c */ /* 0x000ff60003f06270 */
[----:B------:R-:W-:Y:S02]  /*7a20*/  @!UPT UIADD3 URZ, URZ, URZ, URZ ;  /* 0x0000003f3f3ff290 */ /* 0x000fe4000fffe03f */
[----:B------:R-:W-:Y:S05]  /*7a30*/  @P0 IADD3 R5, P6, R144, R4, RZ ;  /* 0x0000000490050210 */ /* 0x000fea0007fde0ff */
[----:B------:R-:W-:Y:S01]  /*7a40*/  @P0 IMAD.X R3, R3, 0x1, R142, P6 ;  /* 0x0000000103030824 */ /* 0x000fe200030e068e */
[C---:B------:R-:W-:Y:S04]  /*7a50*/  @P0 LEA R4, P6, R5.reuse, c[0x0][0x220], 0x1 ;  /* 0x0000880005040a11 */ /* 0x040fe800078c08ff */
[----:B------:R-:W-:Y:S01]  /*7a60*/  @P0 LEA.HI.X R5, R5, c[0x0][0x224], R3, 0x1, P6 ;  /* 0x0000890005050a11 */ /* 0x000fe200030f0c03 */
[----:B------:R-:W-:Y:S01]  /*7a70*/  @P4 IMAD.SHL.U32 R3, R248, 0x2, RZ ;  /* 0x00000002f8034824 */ /* 0x000fe200078e00ff */
[C---:B------:R-:W-:Y:S04]  /*7a80*/  LOP3.LUT P6, RZ, R241.reuse, 0x1, RZ, 0xc0, !PT ;  /* 0x00000001f1ff7812 */ /* 0x040fe800078cc0ff */
[----:B------:R-:W-:Y:S01]  /*7a90*/  @!PT LDS RZ, [RZ] ;  /* 0x00000000fffff984 */ /* 0x000fe20000000800 */
[----:B------:R-:W-:Y:S01]  /*7aa0*/  @!PT LDS RZ, [RZ] ;  /* 0x00000000fffff984 */ /* 0x000fe20000000800 */
[----:B------:R-:W-:Y:S01]  /*7ab0*/  @!PT LDS RZ, [RZ] ;  /* 0x00000000fffff984 */ /* 0x000fe20000000800 */
[----:B------:R1:W-:Y:S01]  /*7ac0*/  @P4 LDGSTS.E.BYPASS.LTC128B.128 [R3+0x3c80], [R8.64], !P2 ;  /* 0x03c8000008034fae */ /* 0x0003e2000d101d48 */
[----:B------:R-:W-:Y:S03]  /*7ad0*/  ISETP.NE.AND P2, PT, R10, RZ, PT ;  /* 0x000000ff0a00720c */ /* 0x000fe60003f45270 */
[----:B------:R1:W-:Y:S05]  /*7ae0*/  @P4 LDGSTS.E.BYPASS.LTC128B.128 [R3+0x4880], [R8.64+0x40], !P1 ;  /* 0x0488004008034fae */ /* 0x0003ea000c901d48 */
[----:B------:R1:W-:Y:S01]  /*7af0*/  @P4 LDGSTS.E.BYPASS.LTC128B.128 [R3+0x5480], [R8.64+0x80], !P6 ;  /* 0x0548008008034fae */ /* 0x0003e2000f101d48 */
[----:B------:R-:W-:Y:S01]  /*7b00*/  LOP3.LUT P4, RZ, R241, 0x4, RZ, 0xc0, !PT ;  /* 0x00000004f1ff7812 */ /* 0x000fe2000788c0ff */
[----:B-1----:R-:W-:Y:S11]  /*7b10*/  @P0 IMAD.SHL.U32 R3, R248, 0x2, RZ ;  /* 0x00000002f8030824 */ /* 0x002ff600078e00ff */
[----:B------:R-:W-:Y:S01]  /*7b20*/  @!UPT UIADD3 URZ, URZ, URZ, URZ ;  /* 0x0000003f3f3ff290 */ /* 0x000fe2000fffe03f */
[----:B------:R1:W-:Y:S04]  /*7b30*/  @P0 LDGSTS.E.BYPASS.LTC128B.128 [R3+0x4480], [R4.64], !P4 ;  /* 0x0448000004030fae */ /* 0x0003e8000e101d48 */
[----:B------:R1:W-:Y:S01]  /*7b40*/  @P0 LDGSTS.E.BYPASS.LTC128B.128 [R3+0x5080], [R4.64+0x40], !P1 ;  /* 0x0508004004030fae */ /* 0x0003e2000c901d48 */
[----:B------:R-:W-:Y:S03]  /*7b50*/  ISETP.NE.AND P1, PT, R11, RZ, PT ;  /* 0x000000ff0b00720c */ /* 0x000fe60003f25270 */
[----:B------:R1:W-:Y:S05]  /*7b60*/  @P0 LDGSTS.E.BYPASS.LTC128B.128 [R3+0x5c80], [R4.64+0x80], !P6 ;  /* 0x05c8008004030fae */ /* 0x0003ea000f101d48 */
.L_x_238:
[----:B------:R-:W-:Y:S05]  /*7b70*/  BSYNC B0 ;  /* 0x0000000000007941 */ /* 0x000fea0003800000 */
.L_x_237:
[----:B------:R-:W0:Y:S01]  /*7b80*/  LDGDEPBAR ;  /* 0x00000000000079af */ /* 0x000e220000000000 */
[----:B------:R-:W-:Y:S01]  /*7b90*/  IADD3 R33, R33, -0x1, RZ ;  /* 0xffffffff21217810 */ /* 0x000fe20007ffe0ff */
[----:B------:R-:W-:-:S05]  /*7ba0*/  @P5 BRA `(.L_x_239) ;  /* 0xffffb84000005947 */ /* 0x000fca000383ffff */
[----:B------:R-:W-:Y:S01]  /*7bb0*/  WARPSYNC 0xffffffff ;  /* 0xffffffff00007948 */ /* 0x000fe20003800000 */
[----:B------:R-:W-:Y:S06]  /*7bc0*/  BAR.SYNC.DEFER_BLOCKING 0x0 ;  /* 0x0000000000007b1d */ /* 0x000fec0000010000 */
.L_x_212:
[----:B------:R-:W-:Y:S01]  /*7bd0*/  ISETP.GE.AND P0, PT, R136, 0x1, PT ;  /* 0x000000018800780c */ /* 0x000fe20003f06270 */
[----:B------:R-:W-:Y:S01]  /*7be0*/  BSSY B0, `(.L_x_240) ;  /* 0x000001f000007945 */ /* 0x000fe20003800000 */
[----:B------:R-:W-:-:S11]  /*7bf0*/  MOV R0, RZ ;  /* 0x000000ff00007202 */ /* 0x000fd60000000f00 */
[----:B------:R-:W-:Y:S05]  /*7c00*/  @!P0 BRA `(.L_x_241) ;  /* 0x000001c000008947 */ /* 0x000fea0003800000 */
[----:B------:R-:W-:Y:S01]  /*7c10*/  IABS R2, R128 ;  /* 0x0000008000027213 */ /* 0x000fe20000000000 */
[----:B-12---:R-:W-:Y:S01]  /*7c20*/  IMAD.MOV.U32 R4, RZ, RZ, RZ ;  /* 0x000000ffff047224 */ /* 0x006fe200078e00ff */
[----:B------:R-:W-:Y:S02]  /*7c30*/  IADD3 R6, R137, -0x1, R128 ;  /* 0xffffffff89067810 */ /* 0x000fe40007ffe080 */
[----:B------:R-:W1:Y:S02]  /*7c40*/  I2F.RP R0, R2 ;  /* 0x0000000200007306 */ /* 0x000e640000209400 */
[----:B------:R-:W-:-:S06]  /*7c50*/  IABS R9, R6 ;  /* 0x0000000600097213 */ /* 0x000fcc0000000000 */
[----:B-1----:R-:W1:Y:S02]  /*7c60*/  MUFU.RCP R0, R0 ;  /* 0x0000000000007308 */ /* 0x002e640000001000 */
[----:B-1----:R-:W-:-:S06]  /*7c70*/  IADD3 R0, R0, 0xffffffe, RZ ;  /* 0x0ffffffe00007810 */ /* 0x002fcc0007ffe0ff */
[----:B---3--:R-:W1:Y:S02]  /*7c80*/  F2I.FTZ.U32.TRUNC.NTZ R5, R0 ;  /* 0x0000000000057305 */ /* 0x008e64000021f000 */
        /* <DEDUP_REMOVED lines=20> */
.L_x_241:
[----:B------:R-:W-:Y:S05]  /*7dd0*/  BSYNC B0 ;  /* 0x0000000000007941 */ /* 0x000fea0003800000 */
.L_x_240:
[----:B----4-:R-:W4:Y:S01]  /*7de0*/  LDL R2, [R1+0xa8] ;  /* 0x0000a80001027983 */ /* 0x010f220000100800 */
        /* <DEDUP_REMOVED lines=50> */
[----:B----4-:R-:W-:-:S04]  /*8110*/  IMAD R251, R2, R0, RZ ;  /* 0x0000000002fb7224 */ /* 0x010fc800078e02ff */
[--C-:B------:R-:W-:Y:S01]  /*8120*/  IMAD.IADD R2, R251, 0x1, R0.reuse ;  /* 0x00000001fb027824 */ /* 0x100fe200078e0200 */
[----:B------:R-:W-:-:S04]  /*8130*/  PRMT R0, RZ, 0x7610, R0 ;  /* 0x00007610ff007816 */ /* 0x000fc80000000000 */
[----:B------:R-:W-:-:S04]  /*8140*/  IMNMX R219, R137, R2, PT ;  /* 0x0000000289db7217 */ /* 0x000fc80003800200 */
[----:B------:R-:W-:-:S13]  /*8150*/  ISETP.GT.AND P0, PT, R219, R251, PT ;  /* 0x000000fbdb00720c */ /* 0x000fda0003f04270 */
[----:B------:R-:W-:Y:S05]  /*8160*/  @!P0 BRA `(.L_x_242) ;  /* 0x0000ce2000008947 */ /* 0x000fea0003800000 */
[----:B-1----:R-:W4:Y:S04]  /*8170*/  LDL R3, [R1+0x44] ;  /* 0x0000440001037983 */ /* 0x002f280000100800 */
[----:B--2---:R-:W2:Y:S04]  /*8180*/  LDL R4, [R1+0x48] ;  /* 0x0000480001047983 */ /* 0x004ea80000100800 */
[----:B---3--:R-:W3:Y:S04]  /*8190*/  LDL R6, [R1+0x58] ;  /* 0x0000580001067983 */ /* 0x008ee80000100800 */
[----:B------:R-:W3:Y:S04]  /*81a0*/  LDL R10, [R1+0x54] ;  /* 0x00005400010a7983 */ /* 0x000ee80000100800 */
[----:B------:R-:W3:Y:S04]  /*81b0*/  LDL R5, [R1+0xa0] ;  /* 0x0000a00001057983 */ /* 0x000ee80000100800 */
[----:B------:R-:W3:Y:S01]  /*81c0*/  LDL R9, [R1+0x4c] ;  /* 0x00004c0001097983 */ /* 0x000ee20000100800 */
[----:B------:R-:W-:-:S04]  /*81d0*/  ISETP.NE.U32.AND P0, PT, RZ, c[0x0][0x340], PT ;  /* 0x0000d000ff007a0c */ /* 0x000fc80003f05070 */
[----:B------:R-:W-:Y:S01]  /*81e0*/  ISETP.NE.AND.EX P2, PT, RZ, c[0x0][0x344], PT, P0 ;  /* 0x0000d100ff007a0c */ /* 0x000fe20003f45300 */
[----:B------:R-:W1:Y:S01]  /*81f0*/  S2R R11, SR_TID.X ;  /* 0x00000000000b7919 */ /* 0x000e620000002100 */
[----:B------:R-:W-:-:S05]  /*8200*/  SHF.R.S32.HI R0, RZ, 0x1f, R138 ;  /* 0x0000001fff007819 */ /* 0x000fca000001148a */
[----:B------:R-:W-:Y:S01]  /*8210*/  IMAD R0, R0, c[0x0][0x178], RZ ;  /* 0x00005e0000007a24 */ /* 0x000fe200078e02ff */
[----:B-1----:R-:W-:-:S05]  /*8220*/  SHF.R.S32.HI R8, RZ, 0x1f, R11 ;  /* 0x0000001fff087819 */ /* 0x002fca000001140b */
[----:B----4-:R-:W-:-:S04]  /*8230*/  @P2 IADD3 R2, P0, R3, c[0x0][0x340], RZ ;  /* 0x0000d00003022a10 */ /* 0x010fc80007f1e0ff */
[----:B--2---:R-:W-:-:S05]  /*8240*/  @P2 IADD3.X R3, R4, c[0x0][0x344], RZ, P0, !PT ;  /* 0x0000d10004032a10 */ /* 0x004fca00007fe4ff */
[----:B------:R1:W5:Y:S01]  /*8250*/  @P2 LDG.E R13, [R2.64] ;  /* 0x00000008020d2981 */ /* 0x000362000c1e1900 */
[----:B------:R-:W-:Y:S01]  /*8260*/  LEA.HI R8, R8, R11, RZ, 0x2 ;  /* 0x0000000b08087211 */ /* 0x000fe200078f10ff */
[----:B------:R-:W-:-:S03]  /*8270*/  IMAD.MOV.U32 R4, RZ, RZ, c[0x0][0x2c4] ;  /* 0x0000b100ff047624 */ /* 0x000fc600078e00ff */
[----:B------:R-:W-:Y:S02]  /*8280*/  LOP3.LUT R8, R8, 0xfffffffc, RZ, 0xc0, !PT ;  /* 0xfffffffc08087812 */ /* 0x000fe400078ec0ff */
[----:B------:R-:W-:Y:S01]  /*8290*/  ISETP.NE.AND P1, PT, R4, 0x1, PT ;  /* 0x000000010400780c */ /* 0x000fe20003f25270 */
[----:B------:R-:W-:Y:S02]  /*82a0*/  IMAD R0, R138, c[0x0][0x17c], R0 ;  /* 0x00005f008a007a24 */ /* 0x000fe400078e0200 */
[----:B------:R-:W-:Y:S01]  /*82b0*/  IMAD.IADD R8, R11, 0x1, -R8 ;  /* 0x000000010b087824 */ /* 0x000fe200078e0a08 */
[----:B------:R-:W-:-:S03]  /*82c0*/  ISETP.NE.U32.AND P0, PT, RZ, c[0x0][0x348], PT ;  /* 0x0000d200ff007a0c */ /* 0x000fc60003f05070 */
[----:B------:R-:W-:Y:S01]  /*82d0*/  IMAD R4, R8, 0x20, R247 ;  /* 0x0000002008047824 */ /* 0x000fe200078e02f7 */
[----:B---3--:R-:W-:Y:S02]  /*82e0*/  LOP3.LUT R56, R6, 0xffff, RZ, 0xc0, !PT ;  /* 0x0000ffff06387812 */ /* 0x008fe400078ec0ff */
[----:B------:R-:W-:Y:S01]  /*82f0*/  ISETP.NE.AND.EX P0, PT, RZ, c[0x0][0x34c], PT, P0 ;  /* 0x0000d300ff007a0c */ /* 0x000fe20003f05300 */
[----:B------:R-:W-:Y:S02]  /*8300*/  IMAD R4, R10, 0x80, R4 ;  /* 0x000000800a047824 */ /* 0x000fe400078e0204 */
[----:B-1----:R-:W-:Y:S01]  /*8310*/  IMAD.WIDE.U32 R2, R138, c[0x0][0x178], RZ ;  /* 0x00005e008a027a25 */ /* 0x002fe200078e00ff */
[----:B------:R-:W-:-:S04]  /*8320*/  SEL R6, R5, RZ, !P0 ;  /* 0x000000ff05067207 */ /* 0x000fc80004000000 */
[----:B------:R-:W-:Y:S01]  /*8330*/  IADD3 R3, R3, R0, RZ ;  /* 0x0000000003037210 */ /* 0x000fe20007ffe0ff */
[----:B------:R-:W-:Y:S01]  /*8340*/  @P1 IMAD.HI.U32 R8, R4, c[0x0][0x2c8], RZ ;  /* 0x0000b20004081a27 */ /* 0x000fe200078e00ff */
[----:B------:R-:W-:-:S03]  /*8350*/  SEL R5, R9, RZ, !P0 ;  /* 0x000000ff09057207 */ /* 0x000fc60004000000 */
[----:B------:R-:W-:-:S04]  /*8360*/  IMAD.WIDE.U32 R2, R56, c[0x0][0x1b8], R2 ;  /* 0x00006e0038027a25 */ /* 0x000fc800078e0002 */
[----:B------:R-:W-:Y:S01]  /*8370*/  IMAD.MOV.U32 R0, RZ, RZ, R4 ;  /* 0x000000ffff007224 */ /* 0x000fe200078e0004 */
[----:B------:R-:W-:Y:S01]  /*8380*/  @P1 SHF.R.U32.HI R0, RZ, c[0x0][0x2cc], R8 ;  /* 0x0000b300ff001a19 */ /* 0x000fe20000011608 */
[----:B------:R-:W-:Y:S02]  /*8390*/  IMAD R3, R56, c[0x0][0x1bc], R3 ;  /* 0x00006f0038037a24 */ /* 0x000fe400078e0203 */
[----:B------:R-:W-:Y:S02]  /*83a0*/  IMAD R6, R6, c[0x0][0x1c0], RZ ;  /* 0x0000700006067a24 */ /* 0x000fe400078e02ff */
[----:B------:R-:W-:Y:S01]  /*83b0*/  IMAD.WIDE.U32 R2, R5, c[0x0][0x1c0], R2 ;  /* 0x0000700005027a25 */ /* 0x000fe200078e0002 */
[----:B------:R-:W-:-:S03]  /*83c0*/  SHF.R.S32.HI R8, RZ, 0x1f, R0 ;  /* 0x0000001fff087819 */ /* 0x000fc60000011400 */
[----:B------:R-:W-:Y:S01]  /*83d0*/  IMAD R6, R5, c[0x0][0x1c4], R6 ;  /* 0x0000710005067a24 */ /* 0x000fe200078e0206 */
[----:B------:R-:W-:-:S05]  /*83e0*/  IADD3 R5, -R0, RZ, RZ ;  /* 0x000000ff00057210 */ /* 0x000fca0007ffe1ff */
[----:B------:R-:W-:Y:S02]  /*83f0*/  IMAD R4, R5, c[0x0][0x2c4], R4 ;  /* 0x0000b10005047a24 */ /* 0x000fe400078e0204 */
[----:B------:R-:W-:Y:S02]  /*8400*/  IMAD R5, R8, c[0x0][0x1b0], RZ ;  /* 0x00006c0008057a24 */ /* 0x000fe400078e02ff */
[----:B------:R-:W-:Y:S02]  /*8410*/  IMAD.IADD R3, R3, 0x1, R6 ;  /* 0x0000000103037824 */ /* 0x000fe400078e0206 */
[C---:B------:R-:W-:Y:S01]  /*8420*/  IMAD R6, R0.reuse, c[0x0][0x1b4], R5 ;  /* 0x00006d0000067a24 */ /* 0x040fe200078e0205 */
[----:B------:R-:W-:Y:S01]  /*8430*/  SHF.R.S32.HI R5, RZ, 0x1f, R4 ;  /* 0x0000001fff057819 */ /* 0x000fe20000011404 */
[----:B------:R-:W-:-:S04]  /*8440*/  IMAD.WIDE.U32 R2, R0, c[0x0][0x1b0], R2 ;  /* 0x00006c0000027a25 */ /* 0x000fc800078e0002 */
[----:B------:R-:W-:Y:S02]  /*8450*/  IMAD R0, R5, c[0x0][0x1a8], RZ ;  /* 0x00006a0005007a24 */ /* 0x000fe400078e02ff */
[----:B------:R-:W-:Y:S02]  /*8460*/  IMAD.IADD R3, R3, 0x1, R6 ;  /* 0x0000000103037824 */ /* 0x000fe400078e0206 */
[C---:B------:R-:W-:Y:S02]  /*8470*/  IMAD R0, R4.reuse, c[0x0][0x1ac], R0 ;  /* 0x00006b0004007a24 */ /* 0x040fe400078e0200 */
[----:B------:R-:W-:Y:S01]  /*8480*/  IMAD.WIDE.U32 R2, R4, c[0x0][0x1a8], R2 ;  /* 0x00006a0004027a25 */ /* 0x000fe200078e0002 */
[----:B------:R-:W-:-:S04]  /*8490*/  ISETP.GE.AND P4, PT, R228, c[0x0][0x198], PT ;  /* 0x00006600e4007a0c */ /* 0x000fc80003f86270 */
[----:B------:R-:W-:Y:S02]  /*84a0*/  IADD3 R0, R3, R0, RZ ;  /* 0x0000000003007210 */ /* 0x000fe40007ffe0ff */
[----:B------:R-:W-:Y:S01]  /*84b0*/  LEA R12, P0, R2, c[0x0][0x160], 0x1 ;  /* 0x00005800020c7a11 */ /* 0x000fe200078008ff */
[----:B------:R-:W-:Y:S01]  /*84c0*/  IMAD R5, R10, 0x80, R247 ;  /* 0x000000800a057824 */ /* 0x000fe200078e02f7 */
[----:B------:R-:W-:Y:S02]  /*84d0*/  ISETP.GE.AND P6, PT, R238, c[0x0][0x198], PT ;  /* 0x00006600ee007a0c */ /* 0x000fe40003fc6270 */
[----:B------:R-:W-:Y:S02]  /*84e0*/  ISETP.GE.AND P5, PT, R230, c[0x0][0x198], PT ;  /* 0x00006600e6007a0c */ /* 0x000fe40003fa6270 */
[----:B------:R-:W-:Y:S02]  /*84f0*/  LEA.HI.X R6, R2, c[0x0][0x164], R0, 0x1, P0 ;  /* 0x0000590002067a11 */ /* 0x000fe400000f0c00 */
[----:B------:R-:W-:-:S02]  /*8500*/  IADD3 R143, R219, -0x1, RZ ;  /* 0xffffffffdb8f7810 */ /* 0x000fc40007ffe0ff */
[----:B------:R-:W-:Y:S01]  /*8510*/  @!P2 MOV R13, R9 ;  /* 0x00000009000da202 */ /* 0x000fe20000000f00 */
[----:B------:R-:W-:Y:S05]  /*8520*/  BRA.DIV ~URZ, `(.L_x_243) ;  /* 0x000114927f007947 */ /* 0x000fea000b800000 */
[----:B------:R1:W2:Y:S02]  /*8530*/  SHFL.IDX PT, R4, R6, RZ, 0x1c1f ;  /* 0x001c1fff06047589 */ /* 0x0002a400000e0000 */
.L_x_390:
[----:B------:R-:W-:Y:S05]  /*8540*/  BRA.DIV ~URZ, `(.L_x_244) ;  /* 0x000114e27f007947 */ /* 0x000fea000b800000 */
[----:B------:R3:W4:Y:S02]  /*8550*/  SHFL.IDX PT, R0, R12, RZ, 0x1c1f ;  /* 0x001c1fff0c007589 */ /* 0x00072400000e0000 */
.L_x_391:
[----:B------:R-:W-:Y:S01]  /*8560*/  IMAD R36, R139, c[0x0][0x2c4], RZ ;  /* 0x0000b1008b247a24 */ /* 0x000fe200078e02ff */
[----:B------:R-:W-:Y:S04]  /*8570*/  BSSY B0, `(.L_x_245) ;  /* 0x0000010000007945 */ /* 0x000fe80003800000 */
[----:B------:R-:W-:-:S13]  /*8580*/  ISETP.GE.AND P0, PT, R5, R36, PT ;  /* 0x000000240500720c */ /* 0x000fda0003f06270 */
[----:B------:R-:W-:Y:S05]  /*8590*/  @P0 BRA `(.L_x_246) ;  /* 0x000000d000000947 */ /* 0x000fea0003800000 */
[-C--:B----4-:R-:W-:Y:S02]  /*85a0*/  LEA R10, P2, R228, R0.reuse, 0x1 ;  /* 0x00000000e40a7211 */ /* 0x090fe400078408ff */
[-C--:B------:R-:W-:Y:S02]  /*85b0*/  LEA R8, P1, R238, R0.reuse, 0x1 ;  /* 0x00000000ee087211 */ /* 0x080fe400078208ff */
[----:B------:R-:W-:Y:S01]  /*85c0*/  LEA R2, P0, R230, R0, 0x1 ;  /* 0x00000000e6027211 */ /* 0x000fe200078008ff */
[----:B------:R-:W-:Y:S01]  /*85d0*/  IMAD.SHL.U32 R0, R248, 0x2, RZ ;  /* 0x00000002f8007824 */ /* 0x000fe200078e00ff */
        /* <DEDUP_REMOVED lines=9> */
.L_x_246:
[----:B------:R-:W-:Y:S05]  /*8670*/  BSYNC B0 ;  /* 0x0000000000007941 */ /* 0x000fea0003800000 */
.L_x_245:
[----:B------:R-:W-:Y:S05]  /*8680*/  BRA.DIV ~URZ, `(.L_x_247) ;  /* 0x000114027f007947 */ /* 0x000fea000b800000 */
[----:B--2---:R2:W1:Y:S04]  /*8690*/  SHFL.IDX PT, R4, R6, 0x1, 0x1c1f ;  /* 0x003c1f0006047f89 */ /* 0x00446800000e0000 */
[----:B----4-:R2:W4:Y:S02]  /*86a0*/  SHFL.IDX PT, R0, R12, 0x1, 0x1c1f ;  /* 0x003c1f000c007f89 */ /* 0x01052400000e0000 */
.L_x_392:
[----:B------:R-:W-:Y:S01]  /*86b0*/  IADD3 R2, R5, 0x20, RZ ;  /* 0x0000002005027810 */ /* 0x000fe20007ffe0ff */
[----:B------:R-:W-:Y:S03]  /*86c0*/  BSSY B0, `(.L_x_248) ;  /* 0x0000010000007945 */ /* 0x000fe60003800000 */
[----:B------:R-:W-:-:S13]  /*86d0*/  ISETP.GE.AND P0, PT, R2, R36, PT ;  /* 0x000000240200720c */ /* 0x000fda0003f06270 */
[----:B------:R-:W-:Y:S05]  /*86e0*/  @P0 BRA `(.L_x_249) ;  /* 0x000000d000000947 */ /* 0x000fea0003800000 */
[-C--:B----4-:R-:W-:Y:S02]  /*86f0*/  LEA R10, P2, R228, R0.reuse, 0x1 ;  /* 0x00000000e40a7211 */ /* 0x090fe400078408ff */
[-C--:B------:R-:W-:Y:S02]  /*8700*/  LEA R8, P1, R238, R0.reuse, 0x1 ;  /* 0x00000000ee087211 */ /* 0x080fe400078208ff */
[----:B------:R-:W-:Y:S01]  /*8710*/  LEA R2, P0, R230, R0, 0x1 ;  /* 0x00000000e6027211 */ /* 0x000fe200078008ff */
[----:B------:R-:W-:Y:S01]  /*8720*/  IMAD.SHL.U32 R0, R248, 0x2, RZ ;  /* 0x00000002f8007824 */ /* 0x000fe200078e00ff */
[-C--:B-1----:R-:W-:Y:S02]  /*8730*/  LEA.HI.X R11, R228, R4.reuse, R229, 0x1, P2 ;  /* 0x00000004e40b7211 */ /* 0x082fe400010f0ce5 */
        /* <DEDUP_REMOVED lines=8> */
.L_x_249:
[----:B------:R-:W-:Y:S05]  /*87c0*/  BSYNC B0 ;  /* 0x0000000000007941 */ /* 0x000fea0003800000 */
.L_x_248:
[----:B------:R-:W-:Y:S05]  /*87d0*/  BRA.DIV ~URZ, `(.L_x_250) ;  /* 0x000113727f007947 */ /* 0x000fea000b800000 */
[----:B-1----:R1:W2:Y:S02]  /*87e0*/  SHFL.IDX PT, R4, R6, 0x2, 0x1c1f ;  /* 0x005c1f0006047f89 */ /* 0x0022a400000e0000 */
.L_x_393:
[----:B------:R-:W-:Y:S05]  /*87f0*/  BRA.DIV ~URZ, `(.L_x_251) ;  /* 0x000113c27f007947 */ /* 0x000fea000b800000 */
[----:B----4-:R4:W1:Y:S02]  /*8800*/  SHFL.IDX PT, R0, R12, 0x2, 0x1c1f ;  /* 0x005c1f000c007f89 */ /* 0x01086400000e0000 */
.L_x_394:
[----:B------:R-:W-:Y:S01]  /*8810*/  IADD3 R2, R5, 0x40, RZ ;  /* 0x0000004005027810 */ /* 0x000fe20007ffe0ff */
[----:B------:R-:W-:Y:S03]  /*8820*/  BSSY B0, `(.L_x_252) ;  /* 0x0000010000007945 */ /* 0x000fe60003800000 */
[----:B------:R-:W-:-:S13]  /*8830*/  ISETP.GE.AND P0, PT, R2, R36, PT ;  /* 0x000000240200720c */ /* 0x000fda0003f06270 */
[----:B------:R-:W-:Y:S05]  /*8840*/  @P0 BRA `(.L_x_253) ;  /* 0x000000d000000947 */ /* 0x000fea0003800000 */
[-C--:B-1----:R-:W-:Y:S02]  /*8850*/  LEA R10, P2, R228, R0.reuse, 0x1 ;  /* 0x00000000e40a7211 */ /* 0x082fe400078408ff */
        /* <DEDUP_REMOVED lines=12> */
.L_x_253:
[----:B------:R-:W-:Y:S05]  /*8920*/  BSYNC B0 ;  /* 0x0000000000007941 */ /* 0x000fea0003800000 */
.L_x_252:
[----:B------:R-:W-:Y:S05]  /*8930*/  BRA.DIV ~URZ, `(.L_x_254) ;  /* 0x000112e27f007947 */ /* 0x000fea000b800000 */
[----:B-12---:R-:W1:Y:S04]  /*8940*/  SHFL.IDX PT, R6, R6, 0x3, 0x1c1f ;  /* 0x007c1f0006067f89 */ /* 0x006e6800000e0000 */
[----:B------:R2:W3:Y:S02]  /*8950*/  SHFL.IDX PT, R2, R12, 0x3, 0x1c1f ;  /* 0x007c1f000c027f89 */ /* 0x0004e400000e0000 */
.L_x_395:
[----:B--2---:R-:W2:Y:S04]  /*8960*/  LDL R8, [R1+0x40] ;  /* 0x0000400001087983 */ /* 0x004ea80000100800 */
[----:B------:R-:W4:Y:S01]  /*8970*/  S2R R4, SR_TID.X ;  /* 0x0000000000047919 */ /* 0x000f220000002100 */
[----:B------:R-:W-:Y:S01]  /*8980*/  IADD3 R0, R5, 0x60, RZ ;  /* 0x0000006005007810 */ /* 0x000fe20007ffe0ff */
[----:B------:R-:W-:-:S03]  /*8990*/  IMAD.MOV.U32 R142, RZ, RZ, 0x30 ;  /* 0x00000030ff8e7424 */ /* 0x000fc600078e00ff */
[----:B------:R-:W-:Y:S01]  /*89a0*/  ISETP.GE.AND P0, PT, R0, R36, PT ;  /* 0x000000240000720c */ /* 0x000fe20003f06270 */
[----:B------:R-:W-:Y:S01]  /*89b0*/  IMAD.MOV.U32 R0, RZ, RZ, c[0x0][0x2b8] ;  /* 0x0000ae00ff007624 */ /* 0x000fe200078e00ff */
[----:B----4-:R-:W-:-:S04]  /*89c0*/  SHF.R.S32.HI R3, RZ, 0x1f, R4 ;  /* 0x0000001fff037819 */ /* 0x010fc80000011404 */
[----:B------:R-:W-:-:S04]  /*89d0*/  LEA.HI R3, R3, R4, RZ, 0x2 ;  /* 0x0000000403037211 */ /* 0x000fc800078f10ff */
[----:B------:R-:W-:Y:S01]  /*89e0*/  LOP3.LUT R3, R3, 0xfffffffc, RZ, 0xc0, !PT ;  /* 0xfffffffc03037812 */ /* 0x000fe200078ec0ff */
[----:B------:R-:W-:-:S04]  /*89f0*/  IMAD R142, R219, R142, -0x30 ;  /* 0xffffffd0db8e7424 */ /* 0x000fc800078e028e */
[----:B------:R-:W-:Y:S01]  /*8a00*/  IMAD.IADD R3, R4, 0x1, -R3 ;  /* 0x0000000104037824 */ /* 0x000fe200078e0a03 */
[----:B------:R-:W-:-:S03]  /*8a10*/  ISETP.NE.AND P3, PT, R0, 0x1, PT ;  /* 0x000000010000780c */ /* 0x000fc60003f65270 */
[----:B------:R-:W-:Y:S01]  /*8a20*/  IMAD R16, R3, 0x20, R247 ;  /* 0x0000002003107824 */ /* 0x000fe200078e02f7 */
[----:B-----5:R-:W-:-:S03]  /*8a30*/  SHF.R.S32.HI R0, RZ, 0x1f, R13 ;  /* 0x0000001fff007819 */ /* 0x020fc6000001140d */
[----:B------:R-:W-:Y:S01]  /*8a40*/  IMAD.IADD R3, R16, 0x1, R142 ;  /* 0x0000000110037824 */ /* 0x000fe200078e028e */
[----:B---3--:R-:W-:-:S04]  /*8a50*/  @!P0 LEA R4, P2, R228, R2, 0x1 ;  /* 0x00000002e4048211 */ /* 0x008fc800078408ff */
[----:B------:R-:W-:Y:S01]  /*8a60*/  ISETP.GE.AND P1, PT, R3, R136, PT ;  /* 0x000000880300720c */ /* 0x000fe20003f26270 */
[----:B------:R-:W-:Y:S01]  /*8a70*/  @!P0 IMAD.SHL.U32 R12, R248, 0x2, RZ ;  /* 0x00000002f80c8824 */ /* 0x000fe200078e00ff */
[----:B-1----:R-:W-:Y:S01]  /*8a80*/  @!P0 LEA.HI.X R5, R228, R6, R229, 0x1, P2 ;  /* 0x00000006e4058211 */ /* 0x002fe200010f0ce5 */
[----:B------:R-:W-:-:S04]  /*8a90*/  IMAD.WIDE.U32 R18, R13, c[0x0][0x2b0], RZ ;  /* 0x0000ac000d127a25 */ /* 0x000fc800078e00ff */
[----:B------:R-:W-:Y:S01]  /*8aa0*/  @!PT LDS RZ, [RZ] ;  /* 0x00000000fffff984 */ /* 0x000fe20000000800 */
[----:B------:R-:W-:Y:S01]  /*8ab0*/  @!PT LDS RZ, [RZ] ;  /* 0x00000000fffff984 */ /* 0x000fe20000000800 */
[----:B------:R-:W-:Y:S01]  /*8ac0*/  @!PT LDS RZ, [RZ] ;  /* 0x00000000fffff984 */ /* 0x000fe20000000800 */
[----:B------:R1:W-:Y:S01]  /*8ad0*/  @!P0 LDGSTS.E.BYPASS.LTC128B.128 [R12+0x7880], [R4.64], !P4 ;  /* 0x07880000040c8fae */ /* 0x0003e2000e101d48 */
[----:B------:R-:W-:Y:S01]  /*8ae0*/  ISETP.GT.OR P1, PT, R16, 0x2f, P1 ;  /* 0x0000002f1000780c */ /* 0x000fe20000f24670 */
[----:B------:R-:W-:Y:S02]  /*8af0*/  IMAD.MOV.U32 R218, RZ, RZ, RZ ;  /* 0x000000ffffda7224 */ /* 0x000fe400078e00ff */
[----:B--2---:R-:W-:Y:S02]  /*8b00*/  IMAD.IADD R3, R3, 0x1, R8 ;  /* 0x0000000103037824 */ /* 0x004fe400078e0208 */
[----:B------:R-:W-:Y:S02]  /*8b10*/  IMAD R8, R0, c[0x0][0x2b0], RZ ;  /* 0x0000ac0000087a24 */ /* 0x000fe400078e02ff */
[----:B------:R-:W-:-:S04]  /*8b20*/  @P3 IMAD.HI.U32 R9, R3, c[0x0][0x2bc], RZ ;  /* 0x0000af0003093a27 */ /* 0x000fc800078e00ff */
[----:B------:R-:W-:Y:S02]  /*8b30*/  IMAD R8, R13, c[0x0][0x2b4], R8 ;  /* 0x0000ad000d087a24 */ /* 0x000fe400078e0208 */
[----:B------:R-:W-:Y:S01]  /*8b40*/  IMAD.MOV.U32 R0, RZ, RZ, R3 ;  /* 0x000000ffff007224 */ /* 0x000fe200078e0003 */
[----:B------:R-:W-:Y:S01]  /*8b50*/  @P3 SHF.R.U32.HI R0, RZ, c[0x0][0x2c0], R9 ;  /* 0x0000b000ff003a19 */ /* 0x000fe20000011609 */
[----:B------:R-:W-:Y:S01]  /*8b60*/  IMAD.IADD R14, R19, 0x1, R8 ;  /* 0x00000001130e7824 */ /* 0x000fe200078e0208 */
[-C--:B------:R-:W-:Y:S02]  /*8b70*/  @!P0 LEA R10, P3, R238, R2.reuse, 0x1 ;  /* 0x00000002ee0a8211 */ /* 0x080fe400078608ff */
[----:B------:R-:W-:Y:S02]  /*8b80*/  @!P0 LEA R8, P4, R230, R2, 0x1 ;  /* 0x00000002e6088211 */ /* 0x000fe400078808ff */
        /* <DEDUP_REMOVED lines=12> */
[----:B------:R-:W-:-:S04]  /*8c50*/  IMAD.MOV R0, RZ, RZ, -R0 ;  /* 0x000000ffff007224 */ /* 0x000fc800078e0a00 */
[----:B------:R-:W-:-:S05]  /*8c60*/  IMAD R227, R0, c[0x0][0x2b8], R3 ;  /* 0x0000ae0000e37a24 */ /* 0x000fca00078e0203 */
[----:B------:R-:W-:Y:S01]  /*8c70*/  SHF.R.S32.HI R57, RZ, 0x1f, R227 ;  /* 0x0000001fff397819 */ /* 0x000fe200000114e3 */
[----:B------:R-:W-:-:S04]  /*8c80*/  IMAD.WIDE.U32 R2, R227, c[0x0][0x1e0], RZ ;  /* 0x00007800e3027a25 */ /* 0x000fc800078e00ff */
[----:B------:R-:W-:-:S04]  /*8c90*/  IMAD R0, R57, c[0x0][0x1e0], RZ ;  /* 0x0000780039007a24 */ /* 0x000fc800078e02ff */
[----:B------:R-:W-:Y:S01]  /*8ca0*/  IMAD R0, R227, c[0x0][0x1e4], R0 ;  /* 0x00007900e3007a24 */ /* 0x000fe200078e0200 */
[----:B------:R-:W-:Y:S03]  /*8cb0*/  STL.64 [R1+0x30], R18 ;  /* 0x0000301201007387 */ /* 0x000fe60000100a00 */
[----:B------:R-:W-:Y:S01]  /*8cc0*/  IMAD.IADD R3, R3, 0x1, R0 ;  /* 0x0000000103037824 */ /* 0x000fe200078e0200 */
[----:B------:R2:W-:Y:S01]  /*8cd0*/  STL [R1+0x3c], R14 ;  /* 0x00003c0e01007387 */ /* 0x0005e20000100800 */
[----:B------:R-:W-:-:S05]  /*8ce0*/  IMAD R140, R143, -0x30, R136 ;  /* 0xffffffd08f8c7824 */ /* 0x000fca00078e0288 */
[----:B-1----:R-:W-:Y:S01]  /*8cf0*/  IMNMX R4, R140, 0x30, PT ;  /* 0x000000308c047817 */ /* 0x002fe20003800200 */
[----:B--2---:R-:W-:-:S04]  /*8d00*/  IMAD.WIDE.U32 R14, R56, c[0x0][0x1e8], RZ ;  /* 0x00007a00380e7a25 */ /* 0x004fc800078e00ff */
[----:B------:R-:W-:Y:S02]  /*8d10*/  IMAD R13, R56, c[0x0][0x1ec], R15 ;  /* 0x00007b00380d7a24 */ /* 0x000fe400078e020f */
[----:B------:R-:W-:-:S05]  /*8d20*/  IMAD.IADD R4, R4, 0x1, -R247 ;  /* 0x0000000104047824 */ /* 0x000fca00078e0af7 */
[----:B------:R-:W-:Y:S02]  /*8d30*/  ISETP.GE.AND P1, PT, R4, 0x1, PT ;  /* 0x000000010400780c */ /* 0x000fe40003f26270 */
[----:B------:R-:W-:Y:S02]  /*8d40*/  ISETP.GE.AND P6, PT, R230, c[0x0][0x1d4], PT ;  /* 0x00007500e6007a0c */ /* 0x000fe40003fc6270 */
[----:B------:R-:W-:Y:S02]  /*8d50*/  ISETP.GE.AND P5, PT, R228, c[0x0][0x1d4], PT ;  /* 0x00007500e4007a0c */ /* 0x000fe40003fa6270 */
[----:B------:R-:W-:Y:S01]  /*8d60*/  P2R R141, PR, RZ, 0x40 ;  /* 0x00000040ff8d7803 */ /* 0x000fe20000000000 */
[----:B------:R-:W-:Y:S01]  /*8d70*/  STL.64 [R1+0x28], R14 ;  /* 0x0000280e01007387 */ /* 0x000fe20000100a00 */
[----:B------:R-:W-:-:S03]  /*8d80*/  ISETP.GE.AND P4, PT, R238, c[0x0][0x1d4], PT ;  /* 0x00007500ee007a0c */ /* 0x000fc60003f86270 */
[----:B------:R-:W-:Y:S01]  /*8d90*/  STL [R1+0x38], R13 ;  /* 0x0000380d01007387 */ /* 0x000fe20000100800 */
[----:B----4-:R-:W-:Y:S01]  /*8da0*/  SHF.R.S32.HI R58, RZ, 0x1f, R218 ;  /* 0x0000001fff3a7819 */ /* 0x010fe200000114da */
[----:B------:R-:W-:-:S04]  /*8db0*/  IMAD.WIDE.U32 R2, R218, c[0x0][0x1f0], R2 ;  /* 0x00007c00da027a25 */ /* 0x000fc800078e0002 */
[----:B------:R-:W-:Y:S01]  /*8dc0*/  IMAD R0, R58, c[0x0][0x1f0], RZ ;  /* 0x00007c003a007a24 */ /* 0x000fe200078e02ff */
[----:B------:R-:W-:-:S03]  /*8dd0*/  IADD3 R2, P0, R2, R14, RZ ;  /* 0x0000000e02027210 */ /* 0x000fc60007f1e0ff */
[----:B------:R-:W-:-:S05]  /*8de0*/  IMAD R0, R218, c[0x0][0x1f4], R0 ;  /* 0x00007d00da007a24 */ /* 0x000fca00078e0200 */
[----:B------:R-:W-:Y:S02]  /*8df0*/  IADD3.X R3, R13, R3, R0, P0, !PT ;  /* 0x000000030d037210 */ /* 0x000fe400007fe400 */
[----:B------:R-:W-:-:S04]  /*8e00*/  LEA R0, P0, R2, c[0x0][0x1c8], 0x1 ;  /* 0x0000720002007a11 */ /* 0x000fc800078008ff */
[----:B------:R-:W-:Y:S02]  /*8e10*/  LEA.HI.X R5, R2, c[0x0][0x1cc], R3, 0x1, P0 ;  /* 0x0000730002057a11 */ /* 0x000fe400000f0c03 */
[----:B------:R-:W3:Y:S04]  /*8e20*/  SHFL.IDX PT, R2, R0, RZ, 0x1c1f ;  /* 0x001c1fff00027589 */ /* 0x000ee800000e0000 */
[----:B------:R-:W1:Y:S04]  /*8e30*/  SHFL.IDX PT, R0, R0, 0x1, 0x1c1f ;  /* 0x003c1f0000007f89 */ /* 0x000e6800000e0000 */
[----:B------:R-:W2:Y:S04]  /*8e40*/  SHFL.IDX PT, R3, R5, RZ, 0x1c1f ;  /* 0x001c1fff05037589 */ /* 0x000ea800000e0000 */
[----:B------:R-:W4:Y:S01]  /*8e50*/  SHFL.IDX PT, R5, R5, 0x1, 0x1c1f ;  /* 0x003c1f0005057f89 */ /* 0x000f2200000e0000 */
[----:B------:R-:W-:Y:S01]  /*8e60*/  ISETP.GE.AND P0, PT, R4, 0x21, PT ;  /* 0x000000210400780c */ /* 0x000fe20003f06270 */
[----:B------:R-:W-:Y:S01]  /*8e70*/  @P1 IMAD.SHL.U32 R4, R248, 0x2, RZ ;  /* 0x00000002f8041824 */ /* 0x000fe200078e00ff */
[----:B---3--:R-:W-:-:S11]  /*8e80*/  @P1 LEA R8, P2, R228, R2, 0x1 ;  /* 0x00000002e4081211 */ /* 0x008fd600078408ff */
[----:B-1----:R-:W-:Y:S02]  /*8e90*/  @P0 LEA R10, P6, R228, R0, 0x1 ;  /* 0x00000000e40a0211 */ /* 0x002fe400078c08ff */
[----:B------:R-:W-:Y:S02]  /*8ea0*/  @P1 LEA R14, P3, R238, R2, 0x1 ;  /* 0x00000002ee0e1211 */ /* 0x000fe400078608ff */
[C-C-:B--2---:R-:W-:Y:S02]  /*8eb0*/  @P1 LEA.HI.X R9, R228.reuse, R3, R229.reuse, 0x1, P2 ;  /* 0x00000003e4091211 */ /* 0x144fe400010f0ce5 */
[----:B----4-:R-:W-:-:S03]  /*8ec0*/  @P0 LEA.HI.X R11, R228, R5, R229, 0x1, P6 ;  /* 0x00000005e40b0211 */ /* 0x010fc600030f0ce5 */
[----:B------:R1:W-:Y:S01]  /*8ed0*/  @P1 LDGSTS.E.BYPASS.LTC128B.128 [R4+0x3c80], [R8.64], !P5 ;  /* 0x03c8000008041fae */ /* 0x0003e2000e901d48 */
[----:B------:R-:W-:Y:S02]  /*8ee0*/  ISETP.NE.AND P6, PT, R141, RZ, PT ;  /* 0x000000ff8d00720c */ /* 0x000fe40003fc5270 */
[----:B------:R-:W-:Y:S02]  /*8ef0*/  @P1 LEA R12, P2, R230, R2, 0x1 ;  /* 0x00000002e60c1211 */ /* 0x000fe400078408ff */
[-C--:B------:R-:W-:Y:S02]  /*8f00*/  @P1 LEA.HI.X R15, R238, R3.reuse, R250, 0x1, P3 ;  /* 0x00000003ee0f1211 */ /* 0x080fe400018f0cfa */
[C-C-:B------:R-:W-:Y:S02]  /*8f10*/  @P1 LEA.HI.X R13, R230.reuse, R3, R249.reuse, 0x1, P2 ;  /* 0x00000003e60d1211 */ /* 0x140fe400010f0cf9 */
[CC--:B------:R-:W-:Y:S01]  /*8f20*/  @P0 LEA R2, P2, R230.reuse, R0.reuse, 0x1 ;  /* 0x00000000e6020211 */ /* 0x0c0fe200078408ff */
[----:B------:R2:W-:Y:S03]  /*8f30*/  @P1 LDGSTS.E.BYPASS.LTC128B.128 [R4+0x4880], [R14.64], !P4 ;  /* 0x048800000e041fae */ /* 0x0005e6000e101d48 */
[----:B------:R-:W-:Y:S01]  /*8f40*/  @P0 LEA.HI.X R3, R230, R5, R249, 0x1, P2 ;  /* 0x00000005e6030211 */ /* 0x000fe200010f0cf9 */
[----:B------:R2:W-:Y:S01]  /*8f50*/  @P1 LDGSTS.E.BYPASS.LTC128B.128 [R4+0x5480], [R12.64], !P6 ;  /* 0x054800000c041fae */ /* 0x0005e2000f101d48 */
[----:B-1----:R-:W-:Y:S01]  /*8f60*/  @P0 LEA R8, P3, R238, R0, 0x1 ;  /* 0x00000000ee080211 */ /* 0x002fe200078608ff */
[----:B------:R-:W-:-:S03]  /*8f70*/  @P0 IMAD.SHL.U32 R0, R248, 0x2, RZ ;  /* 0x00000002f8000824 */ /* 0x000fc600078e00ff */
[----:B------:R-:W-:Y:S02]  /*8f80*/  @P0 LEA.HI.X R9, R238, R5, R250, 0x1, P3 ;  /* 0x00000005ee090211 */ /* 0x000fe400018f0cfa */
[----:B------:R2:W-:Y:S04]  /*8f90*/  @P0 LDGSTS.E.BYPASS.LTC128B.128 [R0+0x4480], [R10.64], !P5 ;  /* 0x044800000a000fae */ /* 0x0005e8000e901d48 */
[----:B------:R2:W-:Y:S04]  /*8fa0*/  @P0 LDGSTS.E.BYPASS.LTC128B.128 [R0+0x5080], [R8.64], !P4 ;  /* 0x0508000008000fae */ /* 0x0005e8000e101d48 */
[----:B------:R2:W-:Y:S01]  /*8fb0*/  @P0 LDGSTS.E.BYPASS.LTC128B.128 [R0+0x5c80], [R2.64], !P6 ;  /* 0x05c8000002000fae */ /* 0x0005e2000f101d48 */
[----:B------:R-:W-:-:S03]  /*8fc0*/  ISETP.LT.AND P0, PT, RZ, c[0x0][0x27c], PT ;  /* 0x00009f00ff007a0c */ /* 0x000fc60003f01270 */
[----:B------:R-:W0:Y:S01]  /*8fd0*/  LDGDEPBAR ;  /* 0x00000000000079af */ /* 0x000e220000000000 */
[----:B------:R-:W-:-:S09]  /*8fe0*/  ISETP.GT.AND P3, PT, R16, 0x2f, PT ;  /* 0x0000002f1000780c */ /* 0x000fd20003f64270 */
[----:B------:R-:W-:Y:S05]  /*8ff0*/  @P0 BRA `(.L_x_255) ;  /* 0x0000002000000947 */ /* 0x000fea0003800000 */
[----:B------:R-:W-:-:S04]  /*9000*/  DEPBAR.LE SB0, 0x1 ;  /* 0x000080400000791a */ /* 0x000fc80000000000 */
[----:B------:R-:W-:Y:S05]  /*9010*/  BRA `(.L_x_256) ;  /* 0x0000568000007947 */ /* 0x000fea0003800000 */
.L_x_255:
[----:B------:R-:W3:Y:S01]  /*9020*/  LDL R59, [R1+0x54] ;  /* 0x00005400013b7983 */ /* 0x000ee20000100800 */
[----:B--2---:R-:W-:Y:S01]  /*9030*/  SHF.R.S32.HI R0, RZ, 0x1f, R129 ;  /* 0x0000001fff007819 */ /* 0x004fe20000011481 */
[----:B------:R-:W-:Y:S01]  /*9040*/  ULDC.U8 UR4, c[0x0][0x298] ;  /* 0x0000a60000047ab9 */ /* 0x000fe20000000000 */
[C---:B------:R-:W-:Y:S01]  /*9050*/  IMAD.WIDE.U32 R2, R129.reuse, c[0x0][0x280], RZ ;  /* 0x0000a00081027a25 */ /* 0x040fe200078e00ff */
[----:B------:R-:W-:Y:S01]  /*9060*/  ISETP.NE.AND P2, PT, RZ, UR4, PT ;  /* 0x00000004ff007c0c */ /* 0x000fe2000bf45270 */
[----:B------:R-:W-:Y:S02]  /*9070*/  BSSY B2, `(.L_x_256) ;  /* 0x0000562000027945 */ /* 0x000fe40003800000 */
[----:B------:R-:W-:Y:S01]  /*9080*/  IMAD R6, R0, c[0x0][0x280], RZ ;  /* 0x0000a00000067a24 */ /* 0x000fe200078e02ff */
[----:B------:R-:W-:Y:S01]  /*9090*/  LEA R8, P1, R2, c[0x0][0x270], 0x1 ;  /* 0x00009c0002087a11 */ /* 0x000fe200078208ff */
[----:B------:R-:W-:Y:S02]  /*90a0*/  IMAD R0, R0, c[0x0][0x290], RZ ;  /* 0x0000a40000007a24 */ /* 0x000fe400078e02ff */
[----:B------:R-:W-:-:S02]  /*90b0*/  IMAD R6, R129, c[0x0][0x284], R6 ;  /* 0x0000a10081067a24 */ /* 0x000fc400078e0206 */
[----:B------:R-:W-:-:S03]  /*90c0*/  IMAD.WIDE.U32 R4, R129, c[0x0][0x290], RZ ;  /* 0x0000a40081047a25 */ /* 0x000fc600078e00ff */
[----:B------:R-:W-:Y:S01]  /*90d0*/  IADD3 R3, R6, R3, RZ ;  /* 0x0000000306037210 */ /* 0x000fe20007ffe0ff */
[----:B------:R-:W-:Y:S01]  /*90e0*/  IMAD R0, R129, c[0x0][0x294], R0 ;  /* 0x0000a50081007a24 */ /* 0x000fe200078e0200 */
[----:B------:R-:W-:-:S04]  /*90f0*/  LEA R9, P0, R4, c[0x0][0x288], 0x1 ;  /* 0x0000a20004097a11 */ /* 0x000fc800078008ff */
[----:B------:R-:W-:Y:S02]  /*9100*/  IADD3 R5, R0, R5, RZ ;  /* 0x0000000500057210 */ /* 0x000fe40007ffe0ff */
[----:B------:R-:W-:Y:S02]  /*9110*/  LEA.HI.X R0, R2, c[0x0][0x274], R3, 0x1, P1 ;  /* 0x00009d0002007a11 */ /* 0x000fe400008f0c03 */
[----:B------:R-:W-:Y:S02]  /*9120*/  LEA.HI.X R2, R4, c[0x0][0x28c], R5, 0x1, P0 ;  /* 0x0000a30004027a11 */ /* 0x000fe400000f0c05 */
[----:B---3--:R-:W-:Y:S01]  /*9130*/  LEA R6, R59, R112, 0x7 ;  /* 0x000000703b067211 */ /* 0x008fe200078e38ff */
[----:B------:R-:W-:Y:S05]  /*9140*/  @!P2 BRA `(.L_x_257) ;  /* 0x000029a00000a947 */ /* 0x000fea0003800000 */
[----:B------:R-:W-:Y:S01]  /*9150*/  ISETP.GE.AND P0, PT, R6, R36, PT ;  /* 0x000000240600720c */ /* 0x000fe20003f06270 */
[----:B------:R-:W1:Y:S01]  /*9160*/  SHFL.IDX PT, R3, R2, RZ, 0x1e1f ;  /* 0x001e1fff02037589 */ /* 0x000e6200000e0000 */
[----:B------:R-:W-:Y:S01]  /*9170*/  BSSY B0, `(.L_x_258) ;  /* 0x000004f000007945 */ /* 0x000fe20003800000 */
[----:B------:R-:W-:Y:S01]  /*9180*/  CS2R R30, SRZ ;  /* 0x00000000001e7805 */ /* 0x000fe2000001ff00 */
[----:B------:R-:W-:Y:S01]  /*9190*/  CS2R R28, SRZ ;  /* 0x00000000001c7805 */ /* 0x000fe2000001ff00 */
[----:B------:R-:W2:Y:S01]  /*91a0*/  SHFL.IDX PT, R5, R0, RZ, 0x1e1f ;  /* 0x001e1fff00057589 */ /* 0x000ea200000e0000 */
[----:B------:R-:W-:Y:S01]  /*91b0*/  CS2R R26, SRZ ;  /* 0x00000000001a7805 */ /* 0x000fe2000001ff00 */
[----:B------:R-:W-:Y:S01]  /*91c0*/  CS2R R24, SRZ ;  /* 0x0000000000187805 */ /* 0x000fe2000001ff00 */
[----:B------:R-:W-:Y:S01]  /*91d0*/  CS2R R22, SRZ ;  /* 0x0000000000167805 */ /* 0x000fe2000001ff00 */
[----:B------:R-:W3:Y:S01]  /*91e0*/  SHFL.IDX PT, R4, R8, RZ, 0x1e1f ;  /* 0x001e1fff08047589 */ /* 0x000ee200000e0000 */
[----:B------:R-:W-:Y:S01]  /*91f0*/  CS2R R20, SRZ ;  /* 0x0000000000147805 */ /* 0x000fe2000001ff00 */
[----:B------:R-:W-:Y:S01]  /*9200*/  CS2R R18, SRZ ;  /* 0x0000000000127805 */ /* 0x000fe2000001ff00 */
[----:B------:R-:W-:Y:S01]  /*9210*/  CS2R R16, SRZ ;  /* 0x0000000000107805 */ /* 0x000fe2000001ff00 */
[----:B------:R4:W1:Y:S01]  /*9220*/  SHFL.IDX PT, R2, R9, RZ, 0x1e1f ;  /* 0x001e1fff09027589 */ /* 0x00086200000e0000 */
[----:B------:R-:W-:Y:S01]  /*9230*/  CS2R R14, SRZ ;  /* 0x00000000000e7805 */ /* 0x000fe2000001ff00 */
[----:B------:R-:W-:Y:S01]  /*9240*/  CS2R R12, SRZ ;  /* 0x00000000000c7805 */ /* 0x000fe2000001ff00 */
[----:B------:R-:W-:Y:S01]  /*9250*/  CS2R R10, SRZ ;  /* 0x00000000000a7805 */ /* 0x000fe2000001ff00 */
[----:B----4-:R-:W-:Y:S01]  /*9260*/  CS2R R8, SRZ ;  /* 0x0000000000087805 */ /* 0x010fe2000001ff00 */
[----:B------:R-:W-:Y:S05]  /*9270*/  @P0 BRA `(.L_x_259) ;  /* 0x000003e000000947 */ /* 0x000fea0003800000 */
[----:B-123--:R-:W2:Y:S04]  /*9280*/  LDL R40, [R1+0x110] ;  /* 0x0001100001287983 */ /* 0x00eea80000100800 */
[----:B------:R-:W3:Y:S04]  /*9290*/  LDL R39, [R1+0x10c] ;  /* 0x00010c0001277983 */ /* 0x000ee80000100800 */
[----:B------:R-:W4:Y:S04]  /*92a0*/  LDL R38, [R1+0x114] ;  /* 0x0001140001267983 */ /* 0x000f280000100800 */
[----:B------:R-:W4:Y:S04]  /*92b0*/  LDL R37, [R1+0x108] ;  /* 0x0001080001257983 */ /* 0x000f280000100800 */
[----:B------:R-:W4:Y:S04]  /*92c0*/  LDL R35, [R1+0x118] ;  /* 0x0001180001237983 */ /* 0x000f280000100800 */
[----:B------:R-:W4:Y:S04]  /*92d0*/  LDL R33, [R1+0x104] ;  /* 0x0001040001217983 */ /* 0x000f280000100800 */
[----:B------:R-:W4:Y:S04]  /*92e0*/  LDL R32, [R1+0x11c] ;  /* 0x00011c0001207983 */ /* 0x000f280000100800 */
[----:B------:R-:W4:Y:S01]  /*92f0*/  LDL R34, [R1+0x100] ;  /* 0x0001000001227983 */ /* 0x000f220000100800 */
[----:B------:R-:W-:Y:S01]  /*9300*/  ISETP.GE.AND P0, PT, R114, c[0x0][0x27c], PT ;  /* 0x00009f0072007a0c */ /* 0x000fe20003f06270 */
[----:B------:R-:W-:Y:S01]  /*9310*/  CS2R R20, SRZ ;  /* 0x0000000000147805 */ /* 0x000fe2000001ff00 */
[----:B------:R-:W-:Y:S01]  /*9320*/  ISETP.GE.AND P1, PT, R167, c[0x0][0x27c], PT ;  /* 0x00009f00a7007a0c */ /* 0x000fe20003f26270 */
[----:B------:R-:W4:Y:S01]  /*9330*/  LDL R6, [R1+0x120] ;  /* 0x0001200001067983 */ /* 0x000f220000100800 */
[----:B------:R-:W-:-:S03]  /*9340*/  CS2R R8, SRZ ;  /* 0x0000000000087805 */ /* 0x000fc6000001ff00 */
[----:B------:R-:W4:Y:S06]  /*9350*/  LDL R0, [R1+0xfc] ;  /* 0x0000fc0001007983 */ /* 0x000f2c0000100800 */
[----:B------:R-:W-:-:S04]  /*9360*/  @!P0 IMAD.WIDE R12, R114, 0x2, R4 ;  /* 0x00000002720c8825 */ /* 0x000fc800078e0204 */
[----:B------:R-:W-:Y:S01]  /*9370*/  @!P0 IMAD.WIDE R10, R114, 0x2, R2 ;  /* 0x00000002720a8825 */ /* 0x000fe200078e0202 */
[----:B------:R1:W5:Y:S04]  /*9380*/  @!P0 LD.E.64 R20, [R12.64] ;  /* 0x000000080c148980 */ /* 0x000368000c101b00 */
[----:B------:R1:W5:Y:S01]  /*9390*/  @!P0 LD.E.64 R8, [R10.64] ;  /* 0x000000080a088980 */ /* 0x000362000c101b00 */
[----:B------:R-:W-:Y:S01]  /*93a0*/  ISETP.GE.AND P0, PT, R164, c[0x0][0x27c], PT ;  /* 0x00009f00a4007a0c */ /* 0x000fe20003f06270 */
[----:B------:R-:W-:Y:S01]  /*93b0*/  CS2R R22, SRZ ;  /* 0x0000000000167805 */ /* 0x000fe2000001ff00 */
[----:B------:R-:W-:Y:S01]  /*93c0*/  CS2R R24, SRZ ;  /* 0x0000000000187805 */ /* 0x000fe2000001ff00 */
[----:B-1----:R-:W-:Y:S01]  /*93d0*/  CS2R R10, SRZ ;  /* 0x00000000000a7805 */ /* 0x002fe2000001ff00 */
[----:B------:R-:W-:Y:S01]  /*93e0*/  CS2R R26, SRZ ;  /* 0x00000000001a7805 */ /* 0x000fe2000001ff00 */
[----:B------:R-:W-:Y:S01]  /*93f0*/  CS2R R28, SRZ ;  /* 0x00000000001c7805 */ /* 0x000fe2000001ff00 */
[----:B------:R-:W-:Y:S01]  /*9400*/  CS2R R30, SRZ ;  /* 0x00000000001e7805 */ /* 0x000fe2000001ff00 */
[----:B--2---:R-:W-:-:S05]  /*9410*/  @!P1 IADD3 R14, P2, R4, R40, RZ ;  /* 0x00000028040e9210 */ /* 0x004fca0007f5e0ff */
[----:B---3--:R-:W-:Y:S01]  /*9420*/  @!P1 IMAD.X R15, R5, 0x1, R39, P2 ;  /* 0x00000001050f9824 */ /* 0x008fe200010e0627 */
[----:B------:R-:W-:-:S04]  /*9430*/  @!P1 IADD3 R12, P2, R2, R40, RZ ;  /* 0x00000028020c9210 */ /* 0x000fc80007f5e0ff */
[----:B------:R1:W5:Y:S01]  /*9440*/  @!P1 LD.E.64 R22, [R14.64] ;  /* 0x000000080e169980 */ /* 0x000362000c101b00 */
[----:B------:R-:W-:-:S05]  /*9450*/  @!P1 IMAD.X R13, R3, 0x1, R39, P2 ;  /* 0x00000001030d9824 */ /* 0x000fca00010e0627 */
[----:B------:R2:W5:Y:S01]  /*9460*/  @!P1 LD.E.64 R10, [R12.64] ;  /* 0x000000080c0a9980 */ /* 0x000562000c101b00 */
[----:B----4-:R-:W-:Y:S02]  /*9470*/  @!P0 IADD3 R16, P1, R4, R38, RZ ;  /* 0x0000002604108210 */ /* 0x010fe40007f3e0ff */
[----:B------:R-:W-:-:S03]  /*9480*/  ISETP.GE.AND P2, PT, R166, c[0x0][0x27c], PT ;  /* 0x00009f00a6007a0c */ /* 0x000fc60003f46270 */
[----:B------:R-:W-:-:S05]  /*9490*/  @!P0 IMAD.X R17, R5, 0x1, R37, P1 ;  /* 0x0000000105118824 */ /* 0x000fca00008e0625 */
[----:B------:R3:W5:Y:S01]  /*94a0*/  @!P0 LD.E.64 R24, [R16.64] ;  /* 0x0000000810188980 */ /* 0x000762000c101b00 */
[----:B-1----:R-:W-:-:S05]  /*94b0*/  @!P0 IADD3 R14, P1, R2, R38, RZ ;  /* 0x00000026020e8210 */ /* 0x002fca0007f3e0ff */
[----:B------:R-:W-:Y:S01]  /*94c0*/  @!P0 IMAD.X R15, R3, 0x1, R37, P1 ;  /* 0x00000001030f8824 */ /* 0x000fe200008e0625 */
[----:B--2---:R-:W-:Y:S01]  /*94d0*/  CS2R R12, SRZ ;  /* 0x00000000000c7805 */ /* 0x004fe2000001ff00 */
[----:B------:R-:W-:Y:S02]  /*94e0*/  ISETP.GE.AND P1, PT, R113, c[0x0][0x27c], PT ;  /* 0x00009f0071007a0c */ /* 0x000fe40003f26270 */
[----:B------:R-:W-:-:S03]  /*94f0*/  @!P2 IADD3 R18, P6, R4, R35, RZ ;  /* 0x000000230412a210 */ /* 0x000fc60007fde0ff */
[----:B------:R1:W5:Y:S01]  /*9500*/  @!P0 LD.E.64 R12, [R14.64] ;  /* 0x000000080e0c8980 */ /* 0x000362000c101b00 */
[----:B---3--:R-:W-:Y:S01]  /*9510*/  @!P2 IADD3 R16, P0, R2, R35, RZ ;  /* 0x000000230210a210 */ /* 0x008fe20007f1e0ff */
[----:B------:R-:W-:-:S04]  /*9520*/  @!P2 IMAD.X R19, R5, 0x1, R33, P6 ;  /* 0x000000010513a824 */ /* 0x000fc800030e0621 */
[----:B------:R-:W-:Y:S01]  /*9530*/  @!P2 IMAD.X R17, R3, 0x1, R33, P0 ;  /* 0x000000010311a824 */ /* 0x000fe200000e0621 */
[----:B------:R2:W5:Y:S01]  /*9540*/  @!P2 LD.E.64 R26, [R18.64] ;  /* 0x00000008121aa980 */ /* 0x000562000c101b00 */
[----:B------:R-:W-:Y:S01]  /*9550*/  ISETP.GE.AND P0, PT, R165, c[0x0][0x27c], PT ;  /* 0x00009f00a5007a0c */ /* 0x000fe20003f06270 */
[----:B-1----:R-:W-:-:S06]  /*9560*/  CS2R R14, SRZ ;  /* 0x00000000000e7805 */ /* 0x002fcc000001ff00 */
[----:B------:R1:W5:Y:S02]  /*9570*/  @!P2 LD.E.64 R14, [R16.64] ;  /* 0x00000008100ea980 */ /* 0x000364000c101b00 */
[----:B-1----:R-:W-:-:S05]  /*9580*/  @!P1 IADD3 R16, P2, R4, R32, RZ ;  /* 0x0000002004109210 */ /* 0x002fca0007f5e0ff */
[----:B------:R-:W-:Y:S01]  /*9590*/  @!P1 IMAD.X R17, R5, 0x1, R34, P2 ;  /* 0x0000000105119824 */ /* 0x000fe200010e0622 */
[----:B------:R-:W-:Y:S01]  /*95a0*/  @!P1 IADD3 R32, P2, R2, R32, RZ ;  /* 0x0000002002209210 */ /* 0x000fe20007f5e0ff */
[----:B--2---:R-:W-:-:S03]  /*95b0*/  CS2R R18, SRZ ;  /* 0x0000000000127805 */ /* 0x004fc6000001ff00 */
[----:B------:R1:W5:Y:S01]  /*95c0*/  @!P1 LD.E.64 R28, [R16.64] ;  /* 0x00000008101c9980 */ /* 0x000362000c101b00 */
[----:B------:R-:W-:Y:S01]  /*95d0*/  @!P1 IMAD.X R33, R3, 0x1, R34, P2 ;  /* 0x0000000103219824 */ /* 0x000fe200010e0622 */
[----:B------:R-:W-:-:S05]  /*95e0*/  @!P0 IADD3 R4, P2, R4, R6, RZ ;  /* 0x0000000604048210 */ /* 0x000fca0007f5e0ff */
[----:B------:R-:W-:Y:S01]  /*95f0*/  @!P0 IMAD.X R5, R5, 0x1, R0, P2 ;  /* 0x0000000105058824 */ /* 0x000fe200010e0600 */
[----:B------:R-:W-:-:S04]  /*9600*/  @!P0 IADD3 R2, P2, R2, R6, RZ ;  /* 0x0000000602028210 */ /* 0x000fc80007f5e0ff */
[----:B------:R2:W5:Y:S01]  /*9610*/  @!P0 LD.E.64 R30, [R4.64] ;  /* 0x00000008041e8980 */ /* 0x000562000c101b00 */
[----:B------:R-:W-:-:S05]  /*9620*/  @!P0 IMAD.X R3, R3, 0x1, R0, P2 ;  /* 0x0000000103038824 */ /* 0x000fca00010e0600 */
[----:B------:R2:W5:Y:S01]  /*9630*/  @!P0 LD.E.64 R18, [R2.64] ;  /* 0x0000000802128980 */ /* 0x000562000c101b00 */
[----:B-1----:R-:W-:-:S06]  /*9640*/  CS2R R16, SRZ ;  /* 0x0000000000107805 */ /* 0x002fcc000001ff00 */
[----:B------:R2:W5:Y:S02]  /*9650*/  @!P1 LD.E.64 R16, [R32.64] ;  /* 0x0000000820109980 */ /* 0x000564000c101b00 */
.L_x_259:
[----:B-123--:R-:W-:Y:S05]  /*9660*/  BSYNC B0 ;  /* 0x0000000000007941 */ /* 0x00efea0003800000 */
.L_x_258:
[--C-:B-----5:R-:W-:Y:S01]  /*9670*/  IMAD.MOV.U32 R43, RZ, RZ, R27.reuse ;  /* 0x000000ffff2b7224 */ /* 0x120fe200078e001b */
[----:B------:R-:W-:Y:S01]  /*9680*/  SHF.R.U32.HI R2, RZ, 0x10, R27 ;  /* 0x00000010ff027819 */ /* 0x000fe2000001161b */
[----:B------:R-:W-:Y:S01]  /*9690*/  IMAD.MOV.U32 R37, RZ, RZ, R30 ;  /* 0x000000ffff257224 */ /* 0x000fe200078e001e */
[----:B------:R-:W-:Y:S01]  /*96a0*/  SHF.R.U64 R34, R30, 0x10, R31 ;  /* 0x000000101e227819 */ /* 0x000fe2000000121f */
[----:B------:R-:W-:Y:S01]  /*96b0*/  IMAD.MOV.U32 R32, RZ, RZ, R8 ;  /* 0x000000ffff207224 */ /* 0x000fe200078e0008 */
[----:B------:R-:W-:Y:S01]  /*96c0*/  PRMT R43, R43, 0x5410, R2 ;  /* 0x000054102b2b7816 */ /* 0x000fe20000000002 */
[--C-:B------:R-:W-:Y:S01]  /*96d0*/  IMAD.MOV.U32 R40, RZ, RZ, R29.reuse ;  /* 0x000000ffff287224 */ /* 0x100fe200078e001d */
[--C-:B------:R-:W-:Y:S01]  /*96e0*/  SHF.R.U64 R38, R28, 0x10, R29.reuse ;  /* 0x000000101c267819 */ /* 0x100fe2000000121d */
[----:B------:R-:W-:Y:S01]  /*96f0*/  IMAD R2, R59, -0x80, R36 ;  /* 0xffffff803b027824 */ /* 0x000fe200078e0224 */
[----:B------:R-:W-:Y:S01]  /*9700*/  SHF.R.U32.HI R33, RZ, 0x10, R29 ;  /* 0x00000010ff217819 */ /* 0x000fe2000001161d */
[----:B------:R-:W-:Y:S01]  /*9710*/  IMAD.MOV.U32 R47, RZ, RZ, R25 ;  /* 0x000000ffff2f7224 */ /* 0x000fe200078e0019 */
[----:B------:R-:W-:Y:S01]  /*9720*/  SHF.R.U64 R30, R8, 0x10, R9 ;  /* 0x00000010081e7819 */ /* 0x000fe20000001209 */
[----:B------:R-:W-:Y:S01]  /*9730*/  IMAD.MOV.U32 R44, RZ, RZ, R26 ;  /* 0x000000ffff2c7224 */ /* 0x000fe200078e001a */
[--C-:B------:R-:W-:Y:S01]  /*9740*/  SHF.R.U64 R46, R24, 0x10, R25.reuse ;  /* 0x00000010182e7819 */ /* 0x100fe20000001219 */
[----:B------:R-:W-:Y:S01]  /*9750*/  IMAD.MOV.U32 R39, RZ, RZ, R28 ;  /* 0x000000ffff277224 */ /* 0x000fe200078e001c */
[----:B------:R-:W-:Y:S01]  /*9760*/  SHF.R.U32.HI R41, RZ, 0x10, R25 ;  /* 0x00000010ff297819 */ /* 0x000fe20000011619 */
[----:B------:R-:W-:Y:S01]  /*9770*/  IMAD.MOV.U32 R35, RZ, RZ, R31 ;  /* 0x000000ffff237224 */ /* 0x000fe200078e001f */
[----:B------:R-:W-:Y:S01]  /*9780*/  SHF.R.U64 R42, R26, 0x10, R27 ;  /* 0x000000101a2a7819 */ /* 0x000fe2000000121b */
[----:B------:R-:W-:Y:S01]  /*9790*/  IMAD.MOV.U32 R28, RZ, RZ, R10 ;  /* 0x000000ffff1c7224 */ /* 0x000fe200078e000a */
[----:B------:R-:W-:Y:S01]  /*97a0*/  SHF.R.U32.HI R29, RZ, 0x10, R31 ;  /* 0x00000010ff1d7819 */ /* 0x000fe2000001161f */
[--C-:B------:R-:W-:Y:S01]  /*97b0*/  IMAD.MOV.U32 R31, RZ, RZ, R9.reuse ;  /* 0x000000ffff1f7224 */ /* 0x100fe200078e0009 */
[----:B------:R-:W-:Y:S01]  /*97c0*/  SHF.R.U32.HI R25, RZ, 0x10, R9 ;  /* 0x00000010ff197819 */ /* 0x000fe20000011609 */
[----:B------:R-:W-:Y:S01]  /*97d0*/  IMAD.MOV.U32 R52, RZ, RZ, R22 ;  /* 0x000000ffff347224 */ /* 0x000fe200078e0016 */
[----:B------:R-:W-:Y:S01]  /*97e0*/  SHF.R.U64 R26, R10, 0x10, R11 ;  /* 0x000000100a1a7819 */ /* 0x000fe2000000120b */
[--C-:B------:R-:W-:Y:S01]  /*97f0*/  IMAD.MOV.U32 R10, RZ, RZ, R17.reuse ;  /* 0x000000ffff0a7224 */ /* 0x100fe200078e0011 */
[--C-:B------:R-:W-:Y:S01]  /*9800*/  SHF.R.U64 R9, R16, 0x10, R17.reuse ;  /* 0x0000001010097819 */ /* 0x100fe20000001211 */
[----:B------:R-:W-:Y:S01]  /*9810*/  IMAD.MOV.U32 R48, RZ, RZ, R24 ;  /* 0x000000ffff307224 */ /* 0x000fe200078e0018 */
[----:B------:R-:W-:Y:S01]  /*9820*/  SHF.R.U32.HI R3, RZ, 0x10, R17 ;  /* 0x00000010ff037819 */ /* 0x000fe20000011611 */
[--C-:B------:R-:W-:Y:S01]  /*9830*/  IMAD.MOV.U32 R51, RZ, RZ, R23.reuse ;  /* 0x000000ffff337224 */ /* 0x100fe200078e0017 */
[----:B------:R-:W-:Y:S01]  /*9840*/  PRMT R17, R32, 0x5410, R30 ;  /* 0x0000541020117816 */ /* 0x000fe2000000001e */
[----:B------:R-:W-:Y:S01]  /*9850*/  IMAD.MOV.U32 R24, RZ, RZ, R12 ;  /* 0x000000ffff187224 */ /* 0x000fe200078e000c */
[----:B------:R-:W-:Y:S01]  /*9860*/  IMNMX R30, R2, 0x80, PT ;  /* 0x00000080021e7817 */ /* 0x000fe20003800200 */
[----:B------:R-:W-:Y:S01]  /*9870*/  IMAD.MOV.U32 R55, RZ, RZ, R20 ;  /* 0x000000ffff377224 */ /* 0x000fe200078e0014 */
[----:B------:R-:W-:Y:S01]  /*9880*/  SHF.R.U64 R50, R22, 0x10, R23 ;  /* 0x0000001016327819 */ /* 0x000fe20000001217 */
[----:B------:R-:W-:Y:S01]  /*9890*/  IMAD.MOV.U32 R54, RZ, RZ, R21 ;  /* 0x000000ffff367224 */ /* 0x000fe200078e0015 */
[----:B------:R-:W-:Y:S01]  /*98a0*/  ISETP.GE.AND P0, PT, R112, R30, PT ;  /* 0x0000001e7000720c */ /* 0x000fe20003f06270 */
[----:B------:R-:W-:Y:S01]  /*98b0*/  IMAD.MOV.U32 R27, RZ, RZ, R11 ;  /* 0x000000ffff1b7224 */ /* 0x000fe200078e000b */
[----:B------:R-:W-:Y:S01]  /*98c0*/  SHF.R.U32.HI R45, RZ, 0x10, R23 ;  /* 0x00000010ff2d7819 */ /* 0x000fe20000011617 */
[--C-:B------:R-:W-:Y:S01]  /*98d0*/  IMAD.MOV.U32 R23, RZ, RZ, R13.reuse ;  /* 0x000000ffff177224 */ /* 0x100fe200078e000d */
[----:B------:R-:W-:Y:S01]  /*98e0*/  SHF.R.U64 R22, R12, 0x10, R13 ;  /* 0x000000100c167819 */ /* 0x000fe2000000120d */
[----:B------:R-:W-:Y:S01]  /*98f0*/  IMAD.MOV.U32 R6, RZ, RZ, R18 ;  /* 0x000000ffff067224 */ /* 0x000fe200078e0012 */
[--C-:B------:R-:W-:Y:S01]  /*9900*/  SHF.R.U64 R53, R20, 0x10, R21.reuse ;  /* 0x0000001014357819 */ /* 0x100fe20000001215 */
[----:B------:R-:W-:Y:S01]  /*9910*/  IMAD.MOV.U32 R20, RZ, RZ, R14 ;  /* 0x000000ffff147224 */ /* 0x000fe200078e000e */
[----:B------:R-:W-:Y:S01]  /*9920*/  SHF.R.U32.HI R49, RZ, 0x10, R21 ;  /* 0x00000010ff317819 */ /* 0x000fe20000011615 */
[----:B------:R-:W-:Y:S01]  /*9930*/  IMAD.MOV.U32 R5, RZ, RZ, R19 ;  /* 0x000000ffff057224 */ /* 0x000fe200078e0013 */
[----:B------:R-:W-:Y:S01]  /*9940*/  SHF.R.U32.HI R12, RZ, 0x10, R13 ;  /* 0x00000010ff0c7819 */ /* 0x000fe2000001160d */
[----:B------:R-:W-:-:S04]  /*9950*/  DEPBAR.LE SB0, 0x1 ;  /* 0x000080400000791a */ /* 0x000fc80000000000 */
[----:B------:R-:W-:Y:S01]  /*9960*/  SHF.R.U32.HI R21, RZ, 0x10, R11 ;  /* 0x00000010ff157819 */ /* 0x000fe2000001160b */
[----:B------:R-:W-:Y:S01]  /*9970*/  IMAD.MOV.U32 R11, RZ, RZ, R16 ;  /* 0x000000ffff0b7224 */ /* 0x000fe200078e0010 */
[--C-:B------:R-:W-:Y:S01]  /*9980*/  SHF.R.U64 R13, R14, 0x10, R15.reuse ;  /* 0x000000100e0d7819 */ /* 0x100fe2000000120f */
[--C-:B------:R-:W-:Y:S01]  /*9990*/  IMAD.MOV.U32 R14, RZ, RZ, R15.reuse ;  /* 0x000000ffff0e7224 */ /* 0x100fe200078e000f */
[----:B------:R-:W-:Y:S01]  /*99a0*/  SHF.R.U32.HI R8, RZ, 0x10, R15 ;  /* 0x00000010ff087819 */ /* 0x000fe2000001160f */
[----:B------:R-:W-:Y:S01]  /*99b0*/  BSSY B1, `(.L_x_260) ;  /* 0x0000115000017945 */ /* 0x000fe20003800000 */
[--C-:B------:R-:W-:Y:S02]  /*99c0*/  SHF.R.U64 R4, R18, 0x10, R19.reuse ;  /* 0x0000001012047819 */ /* 0x100fe40000001213 */
[----:B------:R-:W-:Y:S02]  /*99d0*/  SHF.R.U32.HI R0, RZ, 0x10, R19 ;  /* 0x00000010ff007819 */ /* 0x000fe40000011613 */
[----:B------:R-:W-:-:S02]  /*99e0*/  PRMT R35, R35, 0x5410, R29 ;  /* 0x0000541023237816 */ /* 0x000fc4000000001d */
[----:B------:R-:W-:Y:S02]  /*99f0*/  PRMT R18, R31, 0x5410, R25 ;  /* 0x000054101f127816 */ /* 0x000fe40000000019 */
[----:B------:R-:W-:Y:S02]  /*9a00*/  PRMT R26, R28, 0x5410, R26 ;  /* 0x000054101c1a7816 */ /* 0x000fe4000000001a */
[----:B------:R-:W-:Y:S02]  /*9a10*/  PRMT R21, R27, 0x5410, R21 ;  /* 0x000054101b157816 */ /* 0x000fe40000000015 */
[----:B------:R-:W-:Y:S02]  /*9a20*/  PRMT R22, R24, 0x5410, R22 ;  /* 0x0000541018167816 */ /* 0x000fe40000000016 */
[----:B------:R-:W-:Y:S02]  /*9a30*/  PRMT R19, R55, 0x5410, R53 ;  /* 0x0000541037137816 */ /* 0x000fe40000000035 */
        /* <DEDUP_REMOVED lines=15> */
[----:B------:R-:W-:Y:S01]  /*9b30*/  PRMT R29, R5, 0x5410, R0 ;  /* 0x00005410051d7816 */ /* 0x000fe20000000000 */
[----:B------:R-:W-:Y:S06]  /*9b40*/  BAR.SYNC.DEFER_BLOCKING 0x0 ;  /* 0x0000000000007b1d */ /* 0x000fec0000010000 */
[----:B------:R-:W-:Y:S05]  /*9b50*/  @P0 BRA `(.L_x_261) ;  /* 0x00000fa000000947 */ /* 0x000fea0003800000 */
[----:B------:R-:W-:Y:S01]  /*9b60*/  ISETP.GE.AND P0, PT, R114, c[0x0][0x27c], PT ;  /* 0x00009f0072007a0c */ /* 0x000fe20003f06270 */
[----:B------:R-:W-:-:S12]  /*9b70*/  BSSY B0, `(.L_x_262) ;  /* 0x0000028000007945 */ /* 0x000fd80003800000 */
[----:B------:R-:W-:Y:S05]  /*9b80*/  @P0 BRA `(.L_x_263) ;  /* 0x0000026000000947 */ /* 0x000fea0003800000 */
[----:B------:R-:W1:Y:S01]  /*9b90*/  LDS.128 R8, [R242+0x4800] ;  /* 0x00480000f2087984 */ /* 0x000e620000000c00 */
[----:B------:R-:W-:Y:S01]  /*9ba0*/  SHF.L.U32 R3, R19, 0x10, RZ ;  /* 0x0000001013037819 */ /* 0x000fe200000006ff */
[----:B------:R-:W-:Y:S01]  /*9bb0*/  IMAD.U32 R0, R17, 0x10000, RZ ;  /* 0x0001000011007824 */ /* 0x000fe200078e00ff */
[----:B------:R-:W-:Y:S02]  /*9bc0*/  LOP3.LUT R2, R19, 0xffff0000, RZ, 0xc0, !PT ;  /* 0xffff000013027812 */ /* 0x000fe400078ec0ff */
[C---:B-1----:R-:W-:Y:S02]  /*9bd0*/  LOP3.LUT R5, R8.reuse, 0xffff0000, RZ, 0xc0, !PT ;  /* 0xffff000008057812 */ /* 0x042fe400078ec0ff */
[----:B------:R-:W-:Y:S02]  /*9be0*/  SHF.L.U32 R6, R8, 0x10, RZ ;  /* 0x0000001008067819 */ /* 0x000fe400000006ff */
[----:B------:R-:W-:Y:S01]  /*9bf0*/  LOP3.LUT R4, R9, 0xffff0000, RZ, 0xc0, !PT ;  /* 0xffff000009047812 */ /* 0x000fe200078ec0ff */
[----:B------:R-:W-:Y:S01]  /*9c00*/  FMUL.FTZ R15, R5, R0 ;  /* 0x00000000050f7220 */ /* 0x000fe20000410000 */
[----:B------:R-:W-:Y:S01]  /*9c10*/  LOP3.LUT R8, R17, 0xffff0000, RZ, 0xc0, !PT ;  /* 0xffff000011087812 */ /* 0x000fe200078ec0ff */
[-C--:B------:R-:W-:Y:S01]  /*9c20*/  FMUL.FTZ R14, R5, R3.reuse ;  /* 0x00000003050e7220 */ /* 0x080fe20000410000 */
[----:B------:R-:W-:Y:S01]  /*9c30*/  SHF.L.U32 R13, R9, 0x10, RZ ;  /* 0x00000010090d7819 */ /* 0x000fe200000006ff */
[C---:B------:R-:W-:Y:S01]  /*9c40*/  IMAD.U32 R9, R11.reuse, 0x10000, RZ ;  /* 0x000100000b097824 */ /* 0x040fe200078e00ff */
[----:B------:R-:W-:Y:S01]  /*9c50*/  LOP3.LUT R5, R11, 0xffff0000, RZ, 0xc0, !PT ;  /* 0xffff00000b057812 */ /* 0x000fe200078ec0ff */
[----:B------:R-:W-:Y:S01]  /*9c60*/  FMUL.FTZ R11, R4, R8 ;  /* 0x00000008040b7220 */ /* 0x000fe20000410000 */
[----:B------:R-:W-:Y:S01]  /*9c70*/  SHF.L.U32 R12, R10, 0x10, RZ ;  /* 0x000000100a0c7819 */ /* 0x000fe200000006ff */
[----:B------:R-:W-:Y:S01]  /*9c80*/  FFMA.FTZ R16, R6, R3, -R15 ;  /* 0x0000000306107223 */ /* 0x000fe2000001080f */
[----:B------:R-:W-:Y:S01]  /*9c90*/  LOP3.LUT R10, R10, 0xffff0000, RZ, 0xc0, !PT ;  /* 0xffff00000a0a7812 */ /* 0x000fe200078ec0ff */
[----:B------:R-:W-:Y:S01]  /*9ca0*/  FFMA.FTZ R15, R6, R0, R14 ;  /* 0x00000000060f7223 */ /* 0x000fe2000001000e */
[----:B------:R-:W-:Y:S01]  /*9cb0*/  LOP3.LUT R0, R18, 0xffff0000, RZ, 0xc0, !PT ;  /* 0xffff000012007812 */ /* 0x000fe200078ec0ff */
[-C--:B------:R-:W-:Y:S01]  /*9cc0*/  FMUL.FTZ R6, R4, R2.reuse ;  /* 0x0000000204067220 */ /* 0x080fe20000410000 */
[----:B------:R-:W-:Y:S01]  /*9cd0*/  SHF.L.U32 R4, R49, 0x10, RZ ;  /* 0x0000001031047819 */ /* 0x000fe200000006ff */
[C---:B------:R-:W-:Y:S01]  /*9ce0*/  FFMA.FTZ R14, R13.reuse, R2, -R11 ;  /* 0x000000020d0e7223 */ /* 0x040fe2000001080b */
[----:B------:R-:W-:Y:S01]  /*9cf0*/  SHF.L.U32 R2, R18, 0x10, RZ ;  /* 0x0000001012027819 */ /* 0x000fe200000006ff */
[----:B------:R-:W-:Y:S01]  /*9d00*/  FFMA.FTZ R13, R13, R8, R6 ;  /* 0x000000080d0d7223 */ /* 0x000fe20000010006 */
[----:B------:R-:W-:Y:S01]  /*9d10*/  LOP3.LUT R3, R49, 0xffff0000, RZ, 0xc0, !PT ;  /* 0xffff000031037812 */ /* 0x000fe200078ec0ff */
[----:B------:R-:W-:-:S02]  /*9d20*/  FMUL.FTZ R8, R5, R0 ;  /* 0x0000000005087220 */ /* 0x000fc40000410000 */
[C---:B------:R-:W-:Y:S02]  /*9d30*/  FMUL.FTZ R11, R10.reuse, R2 ;  /* 0x000000020a0b7220 */ /* 0x040fe40000410000 */
[-C--:B------:R-:W-:Y:S02]  /*9d40*/  FMUL.FTZ R6, R10, R4.reuse ;  /* 0x000000040a067220 */ /* 0x080fe40000410000 */
[-C--:B------:R-:W-:Y:S02]  /*9d50*/  FMUL.FTZ R5, R5, R3.reuse ;  /* 0x0000000305057220 */ /* 0x080fe40000410000 */
[C---:B------:R-:W-:Y:S02]  /*9d60*/  FFMA.FTZ R4, R12.reuse, R4, -R11 ;  /* 0x000000040c047223 */ /* 0x040fe4000001080b */
[----:B------:R-:W-:Y:S02]  /*9d70*/  FFMA.FTZ R2, R12, R2, R6 ;  /* 0x000000020c027223 */ /* 0x000fe40000010006 */
[----:B------:R-:W-:Y:S01]  /*9d80*/  FFMA.FTZ R3, R9, R3, -R8 ;  /* 0x0000000309037223 */ /* 0x000fe20000010808 */
[----:B------:R-:W-:Y:S01]  /*9d90*/  F2FP.BF16.PACK_AB R8, R15, R16 ;  /* 0x000000100f08723e */ /* 0x000fe200000010ff */
[----:B------:R-:W-:Y:S01]  /*9da0*/  FFMA.FTZ R0, R9, R0, R5 ;  /* 0x0000000009007223 */ /* 0x000fe20000010005 */
[----:B------:R-:W-:-:S02]  /*9db0*/  F2FP.BF16.PACK_AB R9, R13, R14 ;  /* 0x0000000e0d09723e */ /* 0x000fc400000010ff */
[----:B------:R-:W-:Y:S02]  /*9dc0*/  F2FP.BF16.PACK_AB R10, R2, R4 ;  /* 0x00000004020a723e */ /* 0x000fe400000010ff */
[----:B------:R-:W-:-:S05]  /*9dd0*/  F2FP.BF16.PACK_AB R11, R0, R3 ;  /* 0x00000003000b723e */ /* 0x000fca00000010ff */
[----:B------:R1:W-:Y:S02]  /*9de0*/  STS.128 [R242+0x4800], R8 ;  /* 0x00480008f2007388 */ /* 0x0003e40000000c00 */
.L_x_263:
[----:B------:R-:W-:Y:S05]  /*9df0*/  BSYNC B0 ;  /* 0x0000000000007941 */ /* 0x000fea0003800000 */
.L_x_262:
[----:B------:R-:W-:Y:S01]  /*9e00*/  ISETP.GE.AND P0, PT, R167, c[0x0][0x27c], PT ;  /* 0x00009f00a7007a0c */ /* 0x000fe20003f06270 */
[----:B------:R-:W-:-:S12]  /*9e10*/  BSSY B0, `(.L_x_264) ;  /* 0x0000028000007945 */ /* 0x000fd80003800000 */
[----:B------:R-:W-:Y:S05]  /*9e20*/  @P0 BRA `(.L_x_265) ;  /* 0x0000026000000947 */ /* 0x000fea0003800000 */
[----:B-1----:R-:W1:Y:S01]  /*9e30*/  LDS.128 R8, [R243+0x4800] ;  /* 0x00480000f3087984 */ /* 0x002e620000000c00 */
[----:B------:R-:W-:Y:S01]  /*9e40*/  SHF.L.U32 R3, R50, 0x10, RZ ;  /* 0x0000001032037819 */ /* 0x000fe200000006ff */
[----:B------:R-:W-:Y:S01]  /*9e50*/  IMAD.U32 R0, R26, 0x10000, RZ ;  /* 0x000100001a007824 */ /* 0x000fe200078e00ff */
[----:B------:R-:W-:Y:S02]  /*9e60*/  LOP3.LUT R2, R50, 0xffff0000, RZ, 0xc0, !PT ;  /* 0xffff000032027812 */ /* 0x000fe400078ec0ff */
[C---:B-1----:R-:W-:Y:S02]  /*9e70*/  LOP3.LUT R5, R8.reuse, 0xffff0000, RZ, 0xc0, !PT ;  /* 0xffff000008057812 */ /* 0x042fe400078ec0ff */
[----:B------:R-:W-:Y:S02]  /*9e80*/  SHF.L.U32 R6, R8, 0x10, RZ ;  /* 0x0000001008067819 */ /* 0x000fe400000006ff */
[----:B------:R-:W-:Y:S01]  /*9e90*/  LOP3.LUT R4, R9, 0xffff0000, RZ, 0xc0, !PT ;  /* 0xffff000009047812 */ /* 0x000fe200078ec0ff */
[C---:B------:R-:W-:Y:S01]  /*9ea0*/  FMUL.FTZ R15, R5.reuse, R0 ;  /* 0x00000000050f7220 */ /* 0x040fe20000410000 */
        /* <DEDUP_REMOVED lines=13> */
[----:B------:R-:W-:Y:S01]  /*9f80*/  FFMA.FTZ R14, R13, R2, -R11 ;  /* 0x000000020d0e7223 */ /* 0x000fe2000001080b */
        /* <DEDUP_REMOVED lines=16> */
.L_x_265:
[----:B------:R-:W-:Y:S05]  /*a090*/  BSYNC B0 ;  /* 0x0000000000007941 */ /* 0x000fea0003800000 */
.L_x_264:
        /* <DEDUP_REMOVED lines=41> */
.L_x_267:
[----:B------:R-:W-:Y:S05]  /*a330*/  BSYNC B0 ;  /* 0x0000000000007941 */ /* 0x000fea0003800000 */
.L_x_266:
        /* <DEDUP_REMOVED lines=41> */
.L_x_269:
[----:B------:R-:W-:Y:S05]  /*a5d0*/  BSYNC B0 ;  /* 0x0000000000007941 */ /* 0x000fea0003800000 */
.L_x_268:
[----:B------:R-:W-:Y:S01]  /*a5e0*/  ISETP.GE.AND P0, PT, R113, c[0x0][0x27c], PT ;  /* 0x00009f0071007a0c */ /* 0x000fe20003f06270 */
[----:B------:R-:W-:-:S12]  /*a5f0*/  BSSY B0, `(.L_x_270) ;  /* 0x0000028000007945 */ /* 0x000fd80003800000 */
[----:B------:R-:W-:Y:S05]  /*a600*/  @P0 BRA `(.L_x_271) ;  /* 0x0000026000000947 */ /* 0x000fea0003800000 */
[----:B-1----:R-:W1:Y:S01]  /*a610*/  LDS.128 R8, [R242+0x8800] ;  /* 0x00880000f2087984 */ /* 0x002e620000000c00 */
[C---:B------:R-:W-:Y:S01]  /*a620*/  SHF.L.U32 R3, R38.reuse, 0x10, RZ ;  /* 0x0000001026037819 */ /* 0x040fe200000006ff */
        /* <DEDUP_REMOVED lines=36> */
.L_x_271:
[----:B------:R-:W-:Y:S05]  /*a870*/  BSYNC B0 ;  /* 0x0000000000007941 */ /* 0x000fea0003800000 */
.L_x_270:
[----:B------:R-:W-:-:S13]  /*a880*/  ISETP.GE.AND P0, PT, R165, c[0x0][0x27c], PT ;  /* 0x00009f00a5007a0c */ /* 0x000fda0003f06270 */
        /* <DEDUP_REMOVED lines=39> */
.L_x_261:
[----:B------:R-:W-:Y:S05]  /*ab00*/  BSYNC B1 ;  /* 0x0000000000017941 */ /* 0x000fea0003800000 */
.L_x_260:
[----:B------:R-:W-:-:S04]  /*ab10*/  IADD3 R0, R112, 0x40, RZ ;  /* 0x0000004070007810 */ /* 0x000fc80007ffe0ff */
[----:B------:R-:W-:-:S13]  /*ab20*/  ISETP.GE.AND P0, PT, R0, R30, PT ;  /* 0x0000001e0000720c */ /* 0x000fda0003f06270 */
[----:B------:R-:W-:Y:S05]  /*ab30*/  @P0 BRA `(.L_x_272) ;  /* 0x00003b5000000947 */ /* 0x000fea0003800000 */
        /* <DEDUP_REMOVED lines=10> */
[-C--:B------:R-:W-:Y:S01]  /*abe0*/  FMUL.FTZ R15, R0, R5.reuse ;  /* 0x00000005000f7220 */ /* 0x080fe20000410000 */
[----:B------:R-:W-:Y:S01]  /*abf0*/  LOP3.LUT R8, R17, 0xffff0000, RZ, 0xc0, !PT ;  /* 0xffff000011087812 */ /* 0x000fe200078ec0ff */
[----:B------:R-:W-:Y:S01]  /*ac00*/  FMUL.FTZ R14, R3, R5 ;  /* 0x00000005030e7220 */ /* 0x000fe20000410000 */
[----:B------:R-:W-:Y:S01]  /*ac10*/  SHF.L.U32 R13, R9, 0x10, RZ ;  /* 0x00000010090d7819 */ /* 0x000fe200000006ff */
[C---:B------:R-:W-:Y:S01]  /*ac20*/  IMAD.U32 R9, R11.reuse, 0x10000, RZ ;  /* 0x000100000b097824 */ /* 0x040fe200078e00ff */
[----:B------:R-:W-:Y:S01]  /*ac30*/  LOP3.LUT R5, R11, 0xffff0000, RZ, 0xc0, !PT ;  /* 0xffff00000b057812 */ /* 0x000fe200078ec0ff */
[----:B------:R-:W-:Y:S01]  /*ac40*/  FMUL.FTZ R11, R8, R4 ;  /* 0x00000004080b7220 */ /* 0x000fe20000410000 */
[C---:B------:R-:W-:Y:S01]  /*ac50*/  SHF.L.U32 R12, R10.reuse, 0x10, RZ ;  /* 0x000000100a0c7819 */ /* 0x040fe200000006ff */
[-C--:B------:R-:W-:Y:S01]  /*ac60*/  FFMA.FTZ R16, R3, R6.reuse, -R15 ;  /* 0x0000000603107223 */ /* 0x080fe2000001080f */
[----:B------:R-:W-:Y:S01]  /*ac70*/  LOP3.LUT R10, R10, 0xffff0000, RZ, 0xc0, !PT ;  /* 0xffff00000a0a7812 */ /* 0x000fe200078ec0ff */
[----:B------:R-:W-:Y:S01]  /*ac80*/  FFMA.FTZ R15, R0, R6, R14 ;  /* 0x00000006000f7223 */ /* 0x000fe2000001000e */
[----:B------:R-:W-:Y:S01]  /*ac90*/  LOP3.LUT R0, R18, 0xffff0000, RZ, 0xc0, !PT ;  /* 0xffff000012007812 */ /* 0x000fe200078ec0ff */
[C---:B------:R-:W-:Y:S01]  /*aca0*/  FMUL.FTZ R6, R2.reuse, R4 ;  /* 0x0000000402067220 */ /* 0x040fe20000410000 */
[C---:B------:R-:W-:Y:S01]  /*acb0*/  SHF.L.U32 R4, R49.reuse, 0x10, RZ ;  /* 0x0000001031047819 */ /* 0x040fe200000006ff */
[-C--:B------:R-:W-:Y:S01]  /*acc0*/  FFMA.FTZ R14, R2, R13.reuse, -R11 ;  /* 0x0000000d020e7223 */ /* 0x080fe2000001080b */
[----:B------:R-:W-:Y:S01]  /*acd0*/  SHF.L.U32 R2, R18, 0x10, RZ ;  /* 0x0000001012027819 */ /* 0x000fe200000006ff */
[----:B------:R-:W-:Y:S01]  /*ace0*/  FFMA.FTZ R13, R8, R13, R6 ;  /* 0x0000000d080d7223 */ /* 0x000fe20000010006 */
[----:B------:R-:W-:Y:S01]  /*acf0*/  LOP3.LUT R3, R49, 0xffff0000, RZ, 0xc0, !PT ;  /* 0xffff000031037812 */ /* 0x000fe200078ec0ff */
[----:B------:R-:W-:-:S02]  /*ad00*/  FMUL.FTZ R8, R0, R5 ;  /* 0x0000000500087220 */ /* 0x000fc40000410000 */
[-C--:B------:R-:W-:Y:S02]  /*ad10*/  FMUL.FTZ R11, R2, R10.reuse ;  /* 0x0000000a020b7220 */ /* 0x080fe40000410000 */
[C---:B------:R-:W-:Y:S02]  /*ad20*/  FMUL.FTZ R6, R4.reuse, R10 ;  /* 0x0000000a04067220 */ /* 0x040fe40000410000 */
[C---:B------:R-:W-:Y:S02]  /*ad30*/  FMUL.FTZ R5, R3.reuse, R5 ;  /* 0x0000000503057220 */ /* 0x040fe40000410000 */
[-C--:B------:R-:W-:Y:S02]  /*ad40*/  FFMA.FTZ R4, R4, R12.reuse, -R11 ;  /* 0x0000000c04047223 */ /* 0x080fe4000001080b */
[----:B------:R-:W-:Y:S02]  /*ad50*/  FFMA.FTZ R2, R2, R12, R6 ;  /* 0x0000000c02027223 */ /* 0x000fe40000010006 */
[-C--:B------:R-:W-:Y:S01]  /*ad60*/  FFMA.FTZ R3, R3, R9.reuse, -R8 ;  /* 0x0000000903037223 */ /* 0x080fe20000010808 */
[----:B------:R-:W-:Y:S01]  /*ad70*/  F2FP.BF16.PACK_AB R8, R15, R16 ;  /* 0x000000100f08723e */ /* 0x000fe200000010ff */
[----:B------:R-:W-:Y:S01]  /*ad80*/  FFMA.FTZ R0, R0, R9, R5 ;  /* 0x0000000900007223 */ /* 0x000fe20000010005 */
[----:B------:R-:W-:-:S02]  /*ad90*/  F2FP.BF16.PACK_AB R9, R13, R14 ;  /* 0x0000000e0d09723e */ /* 0x000fc400000010ff */
[----:B------:R-:W-:Y:S02]  /*ada0*/  F2FP.BF16.PACK_AB R10, R2, R4 ;  /* 0x00000004020a723e */ /* 0x000fe400000010ff */
[----:B------:R-:W-:-:S05]  /*adb0*/  F2FP.BF16.PACK_AB R11, R0, R3 ;  /* 0x00000003000b723e */ /* 0x000fca00000010ff */
[----:B------:R1:W-:Y:S02]  /*adc0*/  STS.128 [R242+0x5800], R8 ;  /* 0x00580008f2007388 */ /* 0x0003e40000000c00 */
.L_x_274:
[----:B------:R-:W-:Y:S05]  /*add0*/  BSYNC B0 ;  /* 0x0000000000007941 */ /* 0x000fea0003800000 */
.L_x_273:
        /* <DEDUP_REMOVED lines=23> */
[----:B------:R-:W-:Y:S01]  /*af50*/  SHF.L.U32 R4, R45, 0x10, RZ ;  /* 0x000000102d047819 */ /* 0x000fe200000006ff */
        /* <DEDUP_REMOVED lines=17> */
.L_x_276:
[----:B------:R-:W-:Y:S05]  /*b070*/  BSYNC B0 ;  /* 0x0000000000007941 */ /* 0x000fea0003800000 */
.L_x_275:
        /* <DEDUP_REMOVED lines=41> */
.L_x_278:
[----:B------:R-:W-:Y:S05]  /*b310*/  BSYNC B0 ;  /* 0x0000000000007941 */ /* 0x000fea0003800000 */
.L_x_277:
        /* <DEDUP_REMOVED lines=41> */
.L_x_280:
[----:B------:R-:W-:Y:S05]  /*b5b0*/  BSYNC B0 ;  /* 0x0000000000007941 */ /* 0x000fea0003800000 */
.L_x_279:
        /* <DEDUP_REMOVED lines=41> */
.L_x_282:
[----:B------:R-:W-:Y:S05]  /*b850*/  BSYNC B0 ;  /* 0x0000000000007941 */ /* 0x000fea0003800000 */
.L_x_281:
        /* <DEDUP_REMOVED lines=39> */
[----:B------:R1:W-:Y:S01]  /*bad0*/  STS.128 [R243+0x9800], R8 ;  /* 0x00980008f3007388 */ /* 0x0003e20000000c00 */
[----:B------:R-:W-:Y:S05]  /*bae0*/  BRA `(.L_x_272) ;  /* 0x00002ba000007947 */ /* 0x000fea0003800000 */
.L_x_257:
        /* <DEDUP_REMOVED lines=19> */
[----:B-123--:R-:W2:Y:S01]  /*bc20*/  LDL R37, [R1] ;  /* 0x0000000001257983 */ /* 0x00eea20000100800 */
[C---:B------:R-:W-:Y:S01]  /*bc30*/  ISETP.GE.AND P0, PT, R104.reuse, c[0x0][0x27c], PT ;  /* 0x00009f0068007a0c */ /* 0x040fe20003f06270 */
[----:B------:R-:W-:Y:S01]  /*bc40*/  CS2R R26, SRZ ;  /* 0x00000000001a7805 */ /* 0x000fe2000001ff00 */
[----:B------:R-:W-:Y:S01]  /*bc50*/  IADD3 R8, R104, 0x10, RZ ;  /* 0x0000001068087810 */ /* 0x000fe20007ffe0ff */
[----:B------:R-:W-:Y:S01]  /*bc60*/  CS2R R24, SRZ ;  /* 0x0000000000187805 */ /* 0x000fe2000001ff00 */
[----:B------:R-:W-:Y:S01]  /*bc70*/  CS2R R14, SRZ ;  /* 0x00000000000e7805 */ /* 0x000fe2000001ff00 */
[----:B------:R-:W-:Y:S01]  /*bc80*/  CS2R R12, SRZ ;  /* 0x00000000000c7805 */ /* 0x000fe2000001ff00 */
[----:B------:R-:W-:Y:S01]  /*bc90*/  ISETP.GE.AND P2, PT, R8, c[0x0][0x27c], PT ;  /* 0x00009f0008007a0c */ /* 0x000fe20003f46270 */
[----:B------:R-:W-:Y:S01]  /*bca0*/  CS2R R30, SRZ ;  /* 0x00000000001e7805 */ /* 0x000fe2000001ff00 */
[----:B------:R-:W-:-:S05]  /*bcb0*/  CS2R R28, SRZ ;  /* 0x00000000001c7805 */ /* 0x000fca000001ff00 */
[C---:B------:R-:W-:Y:S01]  /*bcc0*/  @!P0 IMAD.SHL.U32 R6, R104.reuse, 0x2, RZ ;  /* 0x0000000268068824 */ /* 0x040fe200078e00ff */
[----:B------:R-:W-:-:S04]  /*bcd0*/  @!P0 SHF.L.U64.HI R0, R104, 0x1, R105 ;  /* 0x0000000168008819 */ /* 0x000fc80000010269 */
[-C--:B------:R-:W-:Y:S02]  /*bce0*/  @!P0 IADD3 R34, P1, R4, R6.reuse, RZ ;  /* 0x0000000604228210 */ /* 0x080fe40007f3e0ff */
[----:B------:R-:W-:Y:S02]  /*bcf0*/  @!P0 IADD3 R32, P6, R2, R6, RZ ;  /* 0x0000000602208210 */ /* 0x000fe40007fde0ff */
[----:B------:R-:W-:Y:S01]  /*bd00*/  IADD3 R6, R104, 0x20, RZ ;  /* 0x0000002068067810 */ /* 0x000fe20007ffe0ff */
[----:B------:R-:W-:Y:S01]  /*bd10*/  @!P0 IMAD.X R35, R5, 0x1, R0, P1 ;  /* 0x0000000105238824 */ /* 0x000fe200008e0600 */
[----:B------:R-:W-:Y:S02]  /*bd20*/  @!P0 IADD3.X R33, R3, R0, RZ, P6, !PT ;  /* 0x0000000003218210 */ /* 0x000fe400037fe4ff */
[----:B------:R-:W-:Y:S01]  /*bd30*/  ISETP.GE.AND P1, PT, R6, c[0x0][0x27c], PT ;  /* 0x00009f0006007a0c */ /* 0x000fe20003f26270 */
[----:B------:R-:W-:Y:S01]  /*bd40*/  CS2R R18, SRZ ;  /* 0x0000000000127805 */ /* 0x000fe2000001ff00 */
[----:B------:R-:W-:Y:S01]  /*bd50*/  CS2R R16, SRZ ;  /* 0x0000000000107805 */ /* 0x000fe2000001ff00 */
[----:B------:R-:W-:Y:S01]  /*bd60*/  CS2R R22, SRZ ;  /* 0x0000000000167805 */ /* 0x000fe2000001ff00 */
[----:B------:R-:W-:-:S06]  /*bd70*/  CS2R R20, SRZ ;  /* 0x0000000000147805 */ /* 0x000fcc000001ff00 */
[----:B------:R1:W5:Y:S03]  /*bd80*/  @!P0 LD.E.128 R20, [R34.64] ;  /* 0x0000000822148980 */ /* 0x000366000c101d00 */
[----:B------:R-:W-:Y:S01]  /*bd90*/  @!P1 SHF.L.U32 R0, R252, 0x3, RZ ;  /* 0x00000003fc009819 */ /* 0x000fe200000006ff */
[----:B--2---:R-:W-:-:S04]  /*bda0*/  @!P2 IMAD.SHL.U32 R6, R37, 0x8, RZ ;  /* 0x000000082506a824 */ /* 0x004fc800078e00ff */
[----:B------:R-:W-:-:S04]  /*bdb0*/  @!P2 IMAD.WIDE R10, R6, 0x2, R4 ;  /* 0x00000002060aa825 */ /* 0x000fc800078e0204 */
[----:B------:R-:W-:Y:S01]  /*bdc0*/  @!P2 IMAD.WIDE R8, R6, 0x2, R2 ;  /* 0x000000020608a825 */ /* 0x000fe200078e0202 */
[----:B------:R2:W5:Y:S03]  /*bdd0*/  @!P2 LD.E.128 R24, [R10.64] ;  /* 0x000000080a18a980 */ /* 0x000566000c101d00 */
[C---:B------:R-:W-:Y:S01]  /*bde0*/  @!P1 IMAD.WIDE R4, R0.reuse, 0x2, R4 ;  /* 0x0000000200049825 */ /* 0x040fe200078e0204 */
[----:B------:R3:W5:Y:S03]  /*bdf0*/  @!P2 LD.E.128 R12, [R8.64] ;  /* 0x00000008080ca980 */ /* 0x000766000c101d00 */
[----:B------:R-:W-:Y:S01]  /*be00*/  @!P1 IMAD.WIDE R2, R0, 0x2, R2 ;  /* 0x0000000200029825 */ /* 0x000fe200078e0202 */
[----:B------:R1:W5:Y:S04]  /*be10*/  @!P1 LD.E.128 R28, [R4.64] ;  /* 0x00000008041c9980 */ /* 0x000368000c101d00 */
[----:B------:R1:W5:Y:S01]  /*be20*/  @!P1 LD.E.128 R16, [R2.64] ;  /* 0x0000000802109980 */ /* 0x000362000c101d00 */
[----:B--2---:R-:W-:Y:S01]  /*be30*/  CS2R R10, SRZ ;  /* 0x00000000000a7805 */ /* 0x004fe2000001ff00 */
[----:B---3--:R-:W-:-:S06]  /*be40*/  CS2R R8, SRZ ;  /* 0x0000000000087805 */ /* 0x008fcc000001ff00 */
[----:B------:R1:W5:Y:S02]  /*be50*/  @!P0 LD.E.128 R8, [R32.64] ;  /* 0x0000000820088980 */ /* 0x000364000c101d00 */
.L_x_284:
[----:B-123--:R-:W-:Y:S05]  /*be60*/  BSYNC B0 ;  /* 0x0000000000007941 */ /* 0x00efea0003800000 */
.L_x_283:
[--C-:B-----5:R-:W-:Y:S01]  /*be70*/  IMAD.MOV.U32 R43, RZ, RZ, R27.reuse ;  /* 0x000000ffff2b7224 */ /* 0x120fe200078e001b */
[----:B------:R-:W-:Y:S01]  /*be80*/  SHF.R.U32.HI R0, RZ, 0x10, R27 ;  /* 0x00000010ff007819 */ /* 0x000fe2000001161b */
[--C-:B------:R-:W-:Y:S01]  /*be90*/  IMAD.MOV.U32 R54, RZ, RZ, R21.reuse ;  /* 0x000000ffff367224 */ /* 0x100fe200078e0015 */
[----:B------:R-:W-:Y:S01]  /*bea0*/  SHF.R.U32.HI R49, RZ, 0x10, R21 ;  /* 0x00000010ff317819 */ /* 0x000fe20000011615 */
[----:B------:R-:W-:Y:S01]  /*beb0*/  IMAD.MOV.U32 R52, RZ, RZ, R22 ;  /* 0x000000ffff347224 */ /* 0x000fe200078e0016 */
[----:B------:R-:W-:Y:S01]  /*bec0*/  PRMT R43, R43, 0x5410, R0 ;  /* 0x000054102b2b7816 */ /* 0x000fe20000000000 */
[----:B------:R-:W-:Y:S01]  /*bed0*/  IMAD R0, R59, -0x80, R36 ;  /* 0xffffff803b007824 */ /* 0x000fe200078e0224 */
[----:B------:R-:W-:Y:S01]  /*bee0*/  PRMT R49, R54, 0x5410, R49 ;  /* 0x0000541036317816 */ /* 0x000fe20000000031 */
[----:B------:R-:W-:Y:S01]  /*bef0*/  IMAD.MOV.U32 R48, RZ, RZ, R24 ;  /* 0x000000ffff307224 */ /* 0x000fe200078e0018 */
[--C-:B------:R-:W-:Y:S01]  /*bf00*/  SHF.R.U64 R50, R22, 0x10, R23.reuse ;  /* 0x0000001016327819 */ /* 0x100fe20000001217 */
        /* <DEDUP_REMOVED lines=8> */
[----:B------:R-:W-:Y:S01]  /*bf90*/  IMAD.MOV.U32 R44, RZ, RZ, R26 ;  /* 0x000000ffff2c7224 */ /* 0x000fe200078e001a */
[--C-:B------:R-:W-:Y:S01]  /*bfa0*/  SHF.R.U64 R38, R28, 0x10, R29.reuse ;  /* 0x000000101c267819 */ /* 0x100fe2000000121d */
[----:B------:R-:W-:Y:S01]  /*bfb0*/  IMAD.MOV.U32 R39, RZ, RZ, R28 ;  /* 0x000000ffff277224 */ /* 0x000fe200078e001c */
[----:B------:R-:W-:Y:S01]  /*bfc0*/  SHF.R.U32.HI R33, RZ, 0x10, R29 ;  /* 0x00000010ff217819 */ /* 0x000fe2000001161d */
[----:B------:R-:W-:Y:S01]  /*bfd0*/  IMAD.MOV.U32 R37, RZ, RZ, R30 ;  /* 0x000000ffff257224 */ /* 0x000fe200078e001e */
[----:B------:R-:W-:Y:S01]  /*bfe0*/  SHF.R.U64 R22, R12, 0x10, R13 ;  /* 0x000000100c167819 */ /* 0x000fe2000000120d */
[----:B------:R-:W-:Y:S01]  /*bff0*/  IMAD.MOV.U32 R35, RZ, RZ, R31 ;  /* 0x000000ffff237224 */ /* 0x000fe200078e001f */
[----:B------:R-:W-:Y:S01]  /*c000*/  SHF.R.U64 R53, R20, 0x10, R21 ;  /* 0x0000001014357819 */ /* 0x000fe20000001215 */
[----:B------:R-:W-:Y:S01]  /*c010*/  IMAD.MOV.U32 R32, RZ, RZ, R8 ;  /* 0x000000ffff207224 */ /* 0x000fe200078e0008 */
[----:B------:R-:W-:Y:S01]  /*c020*/  SHF.R.U64 R42, R26, 0x10, R27 ;  /* 0x000000101a2a7819 */ /* 0x000fe2000000121b */
[----:B------:R-:W-:Y:S01]  /*c030*/  IMAD.MOV.U32 R23, RZ, RZ, R13 ;  /* 0x000000ffff177224 */ /* 0x000fe200078e000d */
[----:B------:R-:W-:Y:S01]  /*c040*/  SHF.R.U64 R34, R30, 0x10, R31 ;  /* 0x000000101e227819 */ /* 0x000fe2000000121f */
[----:B------:R-:W-:Y:S01]  /*c050*/  IMAD.MOV.U32 R47, RZ, RZ, R25 ;  /* 0x000000ffff2f7224 */ /* 0x000fe200078e0019 */
[----:B------:R-:W-:Y:S01]  /*c060*/  SHF.R.U32.HI R29, RZ, 0x10, R31 ;  /* 0x00000010ff1d7819 */ /* 0x000fe2000001161f */
[----:B------:R-:W-:Y:S01]  /*c070*/  IMAD.MOV.U32 R31, RZ, RZ, R9 ;  /* 0x000000ffff1f7224 */ /* 0x000fe200078e0009 */
[----:B------:R-:W-:Y:S01]  /*c080*/  SHF.R.U32.HI R12, RZ, 0x10, R13 ;  /* 0x00000010ff0c7819 */ /* 0x000fe2000001160d */
[----:B------:R-:W-:Y:S01]  /*c090*/  IMAD.MOV.U32 R28, RZ, RZ, R10 ;  /* 0x000000ffff1c7224 */ /* 0x000fe200078e000a */
[----:B------:R-:W-:Y:S01]  /*c0a0*/  SHF.R.U32.HI R41, RZ, 0x10, R25 ;  /* 0x00000010ff297819 */ /* 0x000fe20000011619 */
[----:B------:R-:W-:Y:S01]  /*c0b0*/  IMAD.MOV.U32 R27, RZ, RZ, R11 ;  /* 0x000000ffff1b7224 */ /* 0x000fe200078e000b */
[----:B------:R-:W-:Y:S01]  /*c0c0*/  SHF.R.U64 R30, R8, 0x10, R9 ;  /* 0x00000010081e7819 */ /* 0x000fe20000001209 */
[----:B------:R-:W-:Y:S01]  /*c0d0*/  IMAD.MOV.U32 R20, RZ, RZ, R14 ;  /* 0x000000ffff147224 */ /* 0x000fe200078e000e */
[----:B------:R-:W-:Y:S01]  /*c0e0*/  SHF.R.U64 R26, R10, 0x10, R11 ;  /* 0x000000100a1a7819 */ /* 0x000fe2000000120b */
[----:B------:R-:W-:Y:S01]  /*c0f0*/  IMAD.MOV.U32 R10, RZ, RZ, R17 ;  /* 0x000000ffff0a7224 */ /* 0x000fe200078e0011 */
[----:B------:R-:W-:Y:S01]  /*c100*/  SHF.R.U32.HI R21, RZ, 0x10, R11 ;  /* 0x00000010ff157819 */ /* 0x000fe2000001160b */
[----:B------:R-:W-:Y:S01]  /*c110*/  IMAD.MOV.U32 R11, RZ, RZ, R16 ;  /* 0x000000ffff0b7224 */ /* 0x000fe200078e0010 */
[--C-:B------:R-:W-:Y:S01]  /*c120*/  SHF.R.U64 R13, R14, 0x10, R15.reuse ;  /* 0x000000100e0d7819 */ /* 0x100fe2000000120f */
[----:B------:R-:W-:Y:S01]  /*c130*/  IMAD.MOV.U32 R14, RZ, RZ, R15 ;  /* 0x000000ffff0e7224 */ /* 0x000fe200078e000f */
[----:B------:R-:W-:Y:S01]  /*c140*/  SHF.R.U32.HI R25, RZ, 0x10, R9 ;  /* 0x00000010ff197819 */ /* 0x000fe20000011609 */
[----:B------:R-:W-:Y:S01]  /*c150*/  IMAD.MOV.U32 R6, RZ, RZ, R18 ;  /* 0x000000ffff067224 */ /* 0x000fe200078e0012 */
[----:B------:R-:W-:Y:S01]  /*c160*/  SHF.R.U32.HI R8, RZ, 0x10, R15 ;  /* 0x00000010ff087819 */ /* 0x000fe2000001160f */
[----:B------:R-:W-:Y:S01]  /*c170*/  IMAD.MOV.U32 R5, RZ, RZ, R19 ;  /* 0x000000ffff057224 */ /* 0x000fe200078e0013 */
[----:B------:R-:W-:Y:S01]  /*c180*/  SHF.R.U64 R9, R16, 0x10, R17 ;  /* 0x0000001010097819 */ /* 0x000fe20000001211 */
[----:B------:R-:W-:-:S04]  /*c190*/  DEPBAR.LE SB0, 0x1 ;  /* 0x000080400000791a */ /* 0x000fc80000000000 */
[----:B------:R-:W-:Y:S01]  /*c1a0*/  SHF.R.U32.HI R3, RZ, 0x10, R17 ;  /* 0x00000010ff037819 */ /* 0x000fe20000011611 */
[----:B------:R-:W-:Y:S01]  /*c1b0*/  BSSY B1, `(.L_x_285) ;  /* 0x0000132000017945 */ /* 0x000fe20003800000 */
[--C-:B------:R-:W-:Y:S02]  /*c1c0*/  SHF.R.U64 R4, R18, 0x10, R19.reuse ;  /* 0x0000001012047819 */ /* 0x100fe40000001213 */
[----:B------:R-:W-:Y:S02]  /*c1d0*/  SHF.R.U32.HI R2, RZ, 0x10, R19 ;  /* 0x00000010ff027819 */ /* 0x000fe40000011613 */
        /* <DEDUP_REMOVED lines=21> */
[----:B------:R-:W-:Y:S01]  /*c330*/  PRMT R47, R5, 0x5410, R2 ;  /* 0x00005410052f7816 */ /* 0x000fe20000000002 */
[----:B------:R-:W-:Y:S06]  /*c340*/  BAR.SYNC.DEFER_BLOCKING 0x0 ;  /* 0x0000000000007b1d */ /* 0x000fec0000010000 */
[----:B------:R-:W-:Y:S05]  /*c350*/  @P0 BRA `(.L_x_286) ;  /* 0x0000117000000947 */ /* 0x000fea0003800000 */
[----:B------:R1:W5:Y:S04]  /*c360*/  LDL R60, [R1+0x4] ;  /* 0x00000400013c7983 */ /* 0x0003680000100800 */
[----:B------:R1:W5:Y:S01]  /*c370*/  LDL R59, [R1+0x8] ;  /* 0x00000800013b7983 */ /* 0x0003620000100800 */
[----:B------:R-:W-:Y:S01]  /*c380*/  ISETP.GE.AND P0, PT, R104, c[0x0][0x27c], PT ;  /* 0x00009f0068007a0c */ /* 0x000fe20003f06270 */
[----:B------:R-:W-:-:S12]  /*c390*/  BSSY B0, `(.L_x_287) ;  /* 0x000005a000007945 */ /* 0x000fd80003800000 */
[----:B------:R-:W-:Y:S05]  /*c3a0*/  @P0 BRA `(.L_x_288) ;  /* 0x0000058000000947 */ /* 0x000fea0003800000 */
[----:B------:R-:W2:Y:S01]  /*c3b0*/  LDL R55, [R1+0xe4] ;  /* 0x0000e40001377983 */ /* 0x000ea20000100800 */
[----:B------:R-:W-:Y:S02]  /*c3c0*/  MOV R0, c[0x0][0x27c] ;  /* 0x00009f0000007a02 */ /* 0x000fe40000000f00 */
[----:B------:R-:W-:Y:S02]  /*c3d0*/  LOP3.LUT R4, R30, 0xffff0000, RZ, 0xc0, !PT ;  /* 0xffff00001e047812 */ /* 0x000fe400078ec0ff */
[----:B------:R-:W-:-:S04]  /*c3e0*/  LEA.HI R0, R0, R168, RZ, 0x1d ;  /* 0x000000a800007211 */ /* 0x000fc800078fe8ff */
[----:B------:R-:W-:Y:S01]  /*c3f0*/  SHF.R.S32.HI R3, RZ, 0x1f, R0 ;  /* 0x0000001fff037819 */ /* 0x000fe20000011400 */
[----:B------:R-:W-:-:S03]  /*c400*/  IMAD.SHL.U32 R2, R0, 0x8, RZ ;  /* 0x0000000800027824 */ /* 0x000fc600078e00ff */
[----:B------:R-:W-:Y:S02]  /*c410*/  LEA.HI R0, R3, R0, RZ, 0x2 ;  /* 0x0000000003007211 */ /* 0x000fe400078f10ff */
[----:B-----5:R-:W-:Y:S02]  /*c420*/  LOP3.LUT R2, R60, 0x18, R2, 0xf8, !PT ;  /* 0x000000183c027812 */ /* 0x020fe400078ef802 */
[----:B------:R-:W-:Y:S02]  /*c430*/  SHF.L.U32 R0, R0, 0xa, RZ ;  /* 0x0000000a00007819 */ /* 0x000fe400000006ff */
[----:B------:R-:W-:Y:S02]  /*c440*/  LOP3.LUT R2, R2, R59, RZ, 0x3c, !PT ;  /* 0x0000003b02027212 */ /* 0x000fe400078e3cff */
[----:B------:R-:W-:-:S04]  /*c450*/  LOP3.LUT R0, R0, 0x7ffff000, RZ, 0xc0, !PT ;  /* 0x7ffff00000007812 */ /* 0x000fc800078ec0ff */
[----:B------:R-:W-:Y:S02]  /*c460*/  IADD3 R0, R2, R0, R7 ;  /* 0x0000000002007210 */ /* 0x000fe40007ffe007 */
[----:B------:R-:W-:-:S03]  /*c470*/  SHF.L.U32 R2, R30, 0x10, RZ ;  /* 0x000000101e027819 */ /* 0x000fc600000006ff */
[----:B------:R-:W-:Y:S02]  /*c480*/  IMAD.SHL.U32 R23, R0, 0x2, RZ ;  /* 0x0000000200177824 */ /* 0x000fe400078e00ff */
[----:B------:R-:W-:-:S03]  /*c490*/  IMAD.U32 R0, R53, 0x10000, RZ ;  /* 0x0001000035007824 */ /* 0x000fc600078e00ff */
[----:B------:R-:W3:Y:S02]  /*c4a0*/  LDS.128 R8, [R23+0x6080] ;  /* 0x0060800017087984 */ /* 0x000ee40000000c00 */
[C---:B---3--:R-:W-:Y:S02]  /*c4b0*/  SHF.L.U32 R3, R8.reuse, 0x10, RZ ;  /* 0x0000001008037819 */ /* 0x048fe400000006ff */
[----:B------:R-:W-:Y:S01]  /*c4c0*/  LOP3.LUT R5, R8, 0xffff0000, RZ, 0xc0, !PT ;  /* 0xffff000008057812 */ /* 0x000fe200078ec0ff */
[----:B------:R-:W-:Y:S02]  /*c4d0*/  IMAD.U32 R8, R9, 0x10000, RZ ;  /* 0x0001000009087824 */ /* 0x000fe400078e00ff */
[C---:B------:R-:W-:Y:S02]  /*c4e0*/  FMUL.FTZ R19, R3.reuse, R2 ;  /* 0x0000000203137220 */ /* 0x040fe40000410000 */
[-C--:B------:R-:W-:Y:S01]  /*c4f0*/  FMUL.FTZ R18, R3, R0.reuse ;  /* 0x0000000003127220 */ /* 0x080fe20000410000 */
[----:B------:R-:W-:Y:S01]  /*c500*/  LOP3.LUT R3, R53, 0xffff0000, RZ, 0xc0, !PT ;  /* 0xffff000035037812 */ /* 0x000fe200078ec0ff */
[----:B--2---:R-:W2:Y:S02]  /*c510*/  LDS.128 R12, [R55] ;  /* 0x00000000370c7984 */ /* 0x004ea40000000c00 */
[C---:B--2---:R-:W-:Y:S01]  /*c520*/  SHF.L.U32 R6, R12.reuse, 0x10, RZ ;  /* 0x000000100c067819 */ /* 0x044fe200000006ff */
[----:B------:R-:W-:Y:S01]  /*c530*/  IMAD.U32 R20, R15, 0x10000, RZ ;  /* 0x000100000f147824 */ /* 0x000fe200078e00ff */
[----:B------:R-:W-:Y:S01]  /*c540*/  LOP3.LUT R12, R12, 0xffff0000, RZ, 0xc0, !PT ;  /* 0xffff00000c0c7812 */ /* 0x000fe200078ec0ff */
[----:B------:R-:W-:Y:S01]  /*c550*/  IMAD.U32 R16, R13, 0x10000, RZ ;  /* 0x000100000d107824 */ /* 0x000fe200078e00ff */
[----:B------:R-:W-:Y:S01]  /*c560*/  LOP3.LUT R21, R15, 0xffff0000, RZ, 0xc0, !PT ;  /* 0xffff00000f157812 */ /* 0x000fe200078ec0ff */
[----:B------:R-:W-:Y:S01]  /*c570*/  FFMA.FTZ R29, R6, R0, -R19 ;  /* 0x00000000061d7223 */ /* 0x000fe20000010813 */
[----:B------:R-:W-:Y:S01]  /*c580*/  SHF.L.U32 R0, R32, 0x10, RZ ;  /* 0x0000001020007819 */ /* 0x000fe200000006ff */
[----:B------:R-:W-:Y:S01]  /*c590*/  FMUL.FTZ R19, R5, R4 ;  /* 0x0000000405137220 */ /* 0x000fe20000410000 */
[----:B------:R-:W-:Y:S01]  /*c5a0*/  LOP3.LUT R15, R9, 0xffff0000, RZ, 0xc0, !PT ;  /* 0xffff0000090f7812 */ /* 0x000fe200078ec0ff */
[----:B------:R-:W-:Y:S01]  /*c5b0*/  FFMA.FTZ R28, R6, R2, R18 ;  /* 0x00000002061c7223 */ /* 0x000fe20000010012 */
[----:B------:R-:W-:Y:S01]  /*c5c0*/  SHF.L.U32 R9, R10, 0x10, RZ ;  /* 0x000000100a097819 */ /* 0x000fe200000006ff */
[----:B------:R-:W-:Y:S01]  /*c5d0*/  IMAD.U32 R2, R49, 0x10000, RZ ;  /* 0x0001000031027824 */ /* 0x000fe200078e00ff */
[----:B------:R-:W-:Y:S01]  /*c5e0*/  SHF.L.U32 R6, R31, 0x10, RZ ;  /* 0x000000101f067819 */ /* 0x000fe200000006ff */
[-C--:B------:R-:W-:Y:S01]  /*c5f0*/  FMUL.FTZ R18, R5, R3.reuse ;  /* 0x0000000305127220 */ /* 0x080fe20000410000 */
[----:B------:R-:W-:Y:S01]  /*c600*/  SHF.L.U32 R17, R14, 0x10, RZ ;  /* 0x000000100e117819 */ /* 0x000fe200000006ff */
[----:B------:R-:W-:Y:S01]  /*c610*/  FFMA.FTZ R27, R12, R3, -R19 ;  /* 0x000000030c1b7223 */ /* 0x000fe20000010813 */
[----:B------:R-:W-:Y:S01]  /*c620*/  LOP3.LUT R10, R10, 0xffff0000, RZ, 0xc0, !PT ;  /* 0xffff00000a0a7812 */ /* 0x000fe200078ec0ff */
[C---:B------:R-:W-:Y:S01]  /*c630*/  FMUL.FTZ R5, R8.reuse, R0 ;  /* 0x0000000008057220 */ /* 0x040fe20000410000 */
[----:B------:R-:W-:Y:S01]  /*c640*/  LOP3.LUT R22, R13, 0xffff0000, RZ, 0xc0, !PT ;  /* 0xffff00000d167812 */ /* 0x000fe200078ec0ff */
[----:B------:R-:W-:Y:S01]  /*c650*/  FMUL.FTZ R3, R8, R2 ;  /* 0x0000000208037220 */ /* 0x000fe20000410000 */
[----:B------:R-:W-:Y:S01]  /*c660*/  LOP3.LUT R14, R14, 0xffff0000, RZ, 0xc0, !PT ;  /* 0xffff00000e0e7812 */ /* 0x000fe200078ec0ff */
[----:B------:R-:W-:-:S02]  /*c670*/  FFMA.FTZ R26, R12, R4, R18 ;  /* 0x000000040c1a7223 */ /* 0x000fc40000010012 */
[C---:B------:R-:W-:Y:S01]  /*c680*/  FFMA.FTZ R25, R16.reuse, R2, -R5 ;  /* 0x0000000210197223 */ /* 0x040fe20000010805 */
[----:B------:R-:W-:Y:S01]  /*c690*/  SHF.L.U32 R5, R33, 0x10, RZ ;  /* 0x0000001021057819 */ /* 0x000fe200000006ff */
[----:B------:R-:W-:Y:S01]  /*c6a0*/  FFMA.FTZ R24, R16, R0, R3 ;  /* 0x0000000010187223 */ /* 0x000fe20000010003 */
[----:B------:R-:W-:Y:S01]  /*c6b0*/  LOP3.LUT R0, R31, 0xffff0000, RZ, 0xc0, !PT ;  /* 0xffff00001f007812 */ /* 0x000fe200078ec0ff */
[C---:B------:R-:W-:Y:S01]  /*c6c0*/  IMAD.U32 R2, R50.reuse, 0x10000, RZ ;  /* 0x0001000032027824 */ /* 0x040fe200078e00ff */
[----:B------:R-:W-:Y:S01]  /*c6d0*/  LOP3.LUT R3, R50, 0xffff0000, RZ, 0xc0, !PT ;  /* 0xffff000032037812 */ /* 0x000fe200078ec0ff */
[----:B------:R-:W-:Y:S02]  /*c6e0*/  FMUL.FTZ R4, R9, R6 ;  /* 0x0000000609047220 */ /* 0x000fe40000410000 */
[C---:B------:R-:W-:Y:S01]  /*c6f0*/  IMAD.U32 R13, R11.reuse, 0x10000, RZ ;  /* 0x000100000b0d7824 */ /* 0x040fe200078e00ff */
[----:B------:R-:W-:Y:S01]  /*c700*/  LOP3.LUT R11, R11, 0xffff0000, RZ, 0xc0, !PT ;  /* 0xffff00000b0b7812 */ /* 0x000fe200078ec0ff */
[----:B------:R-:W-:-:S02]  /*c710*/  FMUL.FTZ R9, R9, R2 ;  /* 0x0000000209097220 */ /* 0x000fc40000410000 */
[----:B------:R-:W-:Y:S01]  /*c720*/  FFMA.FTZ R19, R17, R2, -R4 ;  /* 0x0000000211137223 */ /* 0x000fe20000010804 */
[----:B------:R-:W-:Y:S01]  /*c730*/  SHF.L.U32 R2, R45, 0x10, RZ ;  /* 0x000000102d027819 */ /* 0x000fe200000006ff */
[C---:B------:R-:W-:Y:S02]  /*c740*/  FMUL.FTZ R8, R10.reuse, R0 ;  /* 0x000000000a087220 */ /* 0x040fe40000410000 */
[----:B------:R-:W-:Y:S02]  /*c750*/  FMUL.FTZ R10, R10, R3 ;  /* 0x000000030a0a7220 */ /* 0x000fe40000410000 */
[----:B------:R-:W-:Y:S02]  /*c760*/  FMUL.FTZ R4, R13, R5 ;  /* 0x000000050d047220 */ /* 0x000fe40000410000 */
[----:B------:R-:W-:Y:S02]  /*c770*/  FFMA.FTZ R18, R17, R6, R9 ;  /* 0x0000000611127223 */ /* 0x000fe40000010009 */
[----:B------:R-:W-:Y:S01]  /*c780*/  FFMA.FTZ R10, R14, R0, R10 ;  /* 0x000000000e0a7223 */ /* 0x000fe2000001000a */
[----:B------:R-:W-:Y:S01]  /*c790*/  LOP3.LUT R0, R33, 0xffff0000, RZ, 0xc0, !PT ;  /* 0xffff000021007812 */ /* 0x000fe200078ec0ff */
[----:B------:R-:W-:-:S02]  /*c7a0*/  FMUL.FTZ R6, R13, R2 ;  /* 0x000000020d067220 */ /* 0x000fc40000410000 */
[----:B------:R-:W-:Y:S01]  /*c7b0*/  FFMA.FTZ R17, R20, R2, -R4 ;  /* 0x0000000214117223 */ /* 0x000fe20000010804 */
[----:B------:R-:W-:Y:S01]  /*c7c0*/  LOP3.LUT R2, R32, 0xffff0000, RZ, 0xc0, !PT ;  /* 0xffff000020027812 */ /* 0x000fe200078ec0ff */
[----:B------:R-:W-:Y:S01]  /*c7d0*/  FFMA.FTZ R12, R14, R3, -R8 ;  /* 0x000000030e0c7223 */ /* 0x000fe20000010808 */
[----:B------:R-:W-:Y:S01]  /*c7e0*/  LOP3.LUT R4, R49, 0xffff0000, RZ, 0xc0, !PT ;  /* 0xffff000031047812 */ /* 0x000fe200078ec0ff */
[----:B------:R-:W-:Y:S01]  /*c7f0*/  FFMA.FTZ R16, R20, R5, R6 ;  /* 0x0000000514107223 */ /* 0x000fe20000010006 */
[----:B------:R-:W-:Y:S01]  /*c800*/  LOP3.LUT R3, R45, 0xffff0000, RZ, 0xc0, !PT ;  /* 0xffff00002d037812 */ /* 0x000fe200078ec0ff */
[----:B------:R-:W-:Y:S01]  /*c810*/  FMUL.FTZ R9, R15, R2 ;  /* 0x000000020f097220 */ /* 0x000fe20000410000 */
[----:B------:R-:W-:Y:S01]  /*c820*/  F2FP.BF16.PACK_AB R14, R12, R19 ;  /* 0x000000130c0e723e */ /* 0x000fe200000010ff */
[----:B------:R-:W-:Y:S01]  /*c830*/  FMUL.FTZ R6, R11, R0 ;  /* 0x000000000b067220 */ /* 0x000fe20000410000 */
[----:B------:R-:W-:Y:S01]  /*c840*/  F2FP.BF16.PACK_AB R12, R27, R29 ;  /* 0x0000001d1b0c723e */ /* 0x000fe200000010ff */
[----:B------:R-:W-:Y:S01]  /*c850*/  FMUL.FTZ R8, R15, R4 ;  /* 0x000000040f087220 */ /* 0x000fe20000410000 */
[----:B------:R-:W-:Y:S01]  /*c860*/  F2FP.BF16.PACK_AB R10, R10, R18 ;  /* 0x000000120a0a723e */ /* 0x000fe200000010ff */
[----:B------:R-:W-:-:S02]  /*c870*/  FMUL.FTZ R5, R11, R3 ;  /* 0x000000030b057220 */ /* 0x000fc40000410000 */
[C---:B------:R-:W-:Y:S02]  /*c880*/  FFMA.FTZ R4, R22.reuse, R4, -R9 ;  /* 0x0000000416047223 */ /* 0x040fe40000010809 */
[C---:B------:R-:W-:Y:S02]  /*c890*/  FFMA.FTZ R3, R21.reuse, R3, -R6 ;  /* 0x0000000315037223 */ /* 0x040fe40000010806 */
[----:B------:R-:W-:Y:S01]  /*c8a0*/  FFMA.FTZ R2, R22, R2, R8 ;  /* 0x0000000216027223 */ /* 0x000fe20000010008 */
[----:B------:R-:W-:Y:S01]  /*c8b0*/  F2FP.BF16.PACK_AB R13, R4, R25 ;  /* 0x00000019040d723e */ /* 0x000fe200000010ff */
[----:B------:R-:W-:Y:S01]  /*c8c0*/  FFMA.FTZ R0, R21, R0, R5 ;  /* 0x0000000015007223 */ /* 0x000fe20000010005 */
[----:B------:R-:W-:Y:S02]  /*c8d0*/  F2FP.BF16.PACK_AB R15, R3, R17 ;  /* 0x00000011030f723e */ /* 0x000fe400000010ff */
[----:B------:R-:W-:Y:S02]  /*c8e0*/  F2FP.BF16.PACK_AB R8, R26, R28 ;  /* 0x0000001c1a08723e */ /* 0x000fe400000010ff */
[----:B------:R-:W-:Y:S01]  /*c8f0*/  F2FP.BF16.PACK_AB R9, R2, R24 ;  /* 0x000000180209723e */ /* 0x000fe200000010ff */
[----:B------:R2:W-:Y:S01]  /*c900*/  STS.128 [R55], R12 ;  /* 0x0000000c37007388 */ /* 0x0005e20000000c00 */
[----:B------:R-:W-:-:S05]  /*c910*/  F2FP.BF16.PACK_AB R11, R0, R16 ;  /* 0x00000010000b723e */ /* 0x000fca00000010ff */
[----:B------:R2:W-:Y:S02]  /*c920*/  STS.128 [R23+0x6080], R8 ;  /* 0x0060800817007388 */ /* 0x0005e40000000c00 */
.L_x_288:
[----:B------:R-:W-:Y:S05]  /*c930*/  BSYNC B0 ;  /* 0x0000000000007941 */ /* 0x000fea0003800000 */
.L_x_287:
[----:B------:R-:W-:Y:S01]  /*c940*/  IADD3 R0, R104, 0x10, RZ ;  /* 0x0000001068007810 */ /* 0x000fe20007ffe0ff */
[----:B------:R-:W-:Y:S03]  /*c950*/  BSSY B0, `(.L_x_289) ;  /* 0x000005c000007945 */ /* 0x000fe60003800000 */
[----:B------:R-:W-:-:S13]  /*c960*/  ISETP.GE.AND P0, PT, R0, c[0x0][0x27c], PT ;  /* 0x00009f0000007a0c */ /* 0x000fda0003f06270 */
[----:B------:R-:W-:Y:S05]  /*c970*/  @P0 BRA `(.L_x_290) ;  /* 0x0000059000000947 */ /* 0x000fea0003800000 */
[----:B------:R-:W3:Y:S04]  /*c980*/  LDL R2, [R1] ;  /* 0x0000000001027983 */ /* 0x000ee80000100800 */
[----:B--2---:R-:W2:Y:S01]  /*c990*/  LDL R55, [R1+0xf4] ;  /* 0x0000f40001377983 */ /* 0x004ea20000100800 */
[----:B------:R-:W-:Y:S02]  /*c9a0*/  MOV R0, c[0x0][0x27c] ;  /* 0x00009f0000007a02 */ /* 0x000fe40000000f00 */
[----:B------:R-:W-:Y:S02]  /*c9b0*/  LOP3.LUT R4, R34, 0xffff0000, RZ, 0xc0, !PT ;  /* 0xffff000022047812 */ /* 0x000fe400078ec0ff */
[----:B---3--:R-:W-:-:S04]  /*c9c0*/  LEA.HI R0, R0, R2, RZ, 0x1d ;  /* 0x0000000200007211 */ /* 0x008fc800078fe8ff */
[----:B------:R-:W-:Y:S01]  /*c9d0*/  SHF.R.S32.HI R2, RZ, 0x1f, R0 ;  /* 0x0000001fff027819 */ /* 0x000fe20000011400 */
[----:B------:R-:W-:Y:S01]  /*c9e0*/  IMAD.SHL.U32 R3, R0, 0x8, RZ ;  /* 0x0000000800037824 */ /* 0x000fe200078e00ff */
[----:B--2---:R-:W2:Y:S02]  /*c9f0*/  LDS.128 R12, [R55] ;  /* 0x00000000370c7984 */ /* 0x004ea40000000c00 */
[----:B------:R-:W-:Y:S02]  /*ca00*/  LEA.HI R0, R2, R0, RZ, 0x2 ;  /* 0x0000000002007211 */ /* 0x000fe400078f10ff */
[----:B-----5:R-:W-:Y:S02]  /*ca10*/  LOP3.LUT R2, R60, 0x18, R3, 0xf8, !PT ;  /* 0x000000183c027812 */ /* 0x020fe400078ef803 */
[----:B------:R-:W-:Y:S02]  /*ca20*/  SHF.L.U32 R0, R0, 0xa, RZ ;  /* 0x0000000a00007819 */ /* 0x000fe400000006ff */
[----:B------:R-:W-:-:S02]  /*ca30*/  LOP3.LUT R2, R2, R59, RZ, 0x3c, !PT ;  /* 0x0000003b02027212 */ /* 0x000fc400078e3cff */
[----:B------:R-:W-:-:S04]  /*ca40*/  LOP3.LUT R0, R0, 0x7ffff000, RZ, 0xc0, !PT ;  /* 0x7ffff00000007812 */ /* 0x000fc800078ec0ff */
[----:B------:R-:W-:Y:S02]  /*ca50*/  IADD3 R0, R2, R0, R7 ;  /* 0x0000000002007210 */ /* 0x000fe40007ffe007 */
[----:B------:R-:W-:-:S03]  /*ca60*/  SHF.L.U32 R2, R34, 0x10, RZ ;  /* 0x0000001022027819 */ /* 0x000fc600000006ff */
[----:B------:R-:W-:Y:S02]  /*ca70*/  IMAD.SHL.U32 R23, R0, 0x2, RZ ;  /* 0x0000000200177824 */ /* 0x000fe400078e00ff */
[----:B------:R-:W-:-:S03]  /*ca80*/  IMAD.U32 R0, R46, 0x10000, RZ ;  /* 0x000100002e007824 */ /* 0x000fc600078e00ff */
[----:B------:R-:W3:Y:S01]  /*ca90*/  LDS.128 R8, [R23+0x6080] ;  /* 0x0060800017087984 */ /* 0x000ee20000000c00 */
[C---:B--2---:R-:W-:Y:S01]  /*caa0*/  SHF.L.U32 R6, R12.reuse, 0x10, RZ ;  /* 0x000000100c067819 */ /* 0x044fe200000006ff */
[----:B------:R-:W-:Y:S01]  /*cab0*/  IMAD.U32 R20, R15, 0x10000, RZ ;  /* 0x000100000f147824 */ /* 0x000fe200078e00ff */
[----:B------:R-:W-:Y:S01]  /*cac0*/  LOP3.LUT R12, R12, 0xffff0000, RZ, 0xc0, !PT ;  /* 0xffff00000c0c7812 */ /* 0x000fe200078ec0ff */
[----:B------:R-:W-:Y:S01]  /*cad0*/  IMAD.U32 R16, R13, 0x10000, RZ ;  /* 0x000100000d107824 */ /* 0x000fe200078e00ff */
[----:B------:R-:W-:Y:S02]  /*cae0*/  LOP3.LUT R21, R15, 0xffff0000, RZ, 0xc0, !PT ;  /* 0xffff00000f157812 */ /* 0x000fe400078ec0ff */
[C---:B------:R-:W-:Y:S02]  /*caf0*/  SHF.L.U32 R17, R14.reuse, 0x10, RZ ;  /* 0x000000100e117819 */ /* 0x040fe400000006ff */
[----:B------:R-:W-:Y:S02]  /*cb00*/  LOP3.LUT R22, R13, 0xffff0000, RZ, 0xc0, !PT ;  /* 0xffff00000d167812 */ /* 0x000fe400078ec0ff */
[----:B------:R-:W-:-:S02]  /*cb10*/  LOP3.LUT R14, R14, 0xffff0000, RZ, 0xc0, !PT ;  /* 0xffff00000e0e7812 */ /* 0x000fc400078ec0ff */
[C---:B---3--:R-:W-:Y:S01]  /*cb20*/  SHF.L.U32 R3, R8.reuse, 0x10, RZ ;  /* 0x0000001008037819 */ /* 0x048fe200000006ff */
[----:B------:R-:W-:Y:S01]  /*cb30*/  IMAD.U32 R13, R11, 0x10000, RZ ;  /* 0x000100000b0d7824 */ /* 0x000fe200078e00ff */
[----:B------:R-:W-:Y:S01]  /*cb40*/  LOP3.LUT R5, R8, 0xffff0000, RZ, 0xc0, !PT ;  /* 0xffff000008057812 */ /* 0x000fe200078ec0ff */
[C---:B------:R-:W-:Y:S01]  /*cb50*/  IMAD.U32 R8, R9.reuse, 0x10000, RZ ;  /* 0x0001000009087824 */ /* 0x040fe200078e00ff */
[----:B------:R-:W-:Y:S01]  /*cb60*/  LOP3.LUT R15, R9, 0xffff0000, RZ, 0xc0, !PT ;  /* 0xffff0000090f7812 */ /* 0x000fe200078ec0ff */
[C---:B------:R-:W-:Y:S01]  /*cb70*/  FMUL.FTZ R19, R3.reuse, R2 ;  /* 0x0000000203137220 */ /* 0x040fe20000410000 */
[----:B------:R-:W-:Y:S01]  /*cb80*/  SHF.L.U32 R9, R10, 0x10, RZ ;  /* 0x000000100a097819 */ /* 0x000fe200000006ff */
[-C--:B------:R-:W-:Y:S01]  /*cb90*/  FMUL.FTZ R18, R3, R0.reuse ;  /* 0x0000000003127220 */ /* 0x080fe20000410000 */
        /* <DEDUP_REMOVED lines=8> */
[----:B------:R-:W-:Y:S01]  /*cc20*/  LOP3.LUT R11, R11, 0xffff0000, RZ, 0xc0, !PT ;  /* 0xffff00000b0b7812 */ /* 0x000fe200078ec0ff */
[----:B------:R-:W-:-:S02]  /*cc30*/  FMUL.FTZ R18, R5, R3 ;  /* 0x0000000305127220 */ /* 0x000fc40000410000 */
[----:B------:R-:W-:Y:S02]  /*cc40*/  FFMA.FTZ R27, R12, R3, -R19 ;  /* 0x000000030c1b7223 */ /* 0x000fe40000010813 */
[C---:B------:R-:W-:Y:S02]  /*cc50*/  FMUL.FTZ R5, R8.reuse, R0 ;  /* 0x0000000008057220 */ /* 0x040fe40000410000 */
[----:B------:R-:W-:Y:S02]  /*cc60*/  FMUL.FTZ R3, R8, R2 ;  /* 0x0000000208037220 */ /* 0x000fe40000410000 */
[----:B------:R-:W-:Y:S02]  /*cc70*/  FFMA.FTZ R26, R12, R4, R18 ;  /* 0x000000040c1a7223 */ /* 0x000fe40000010012 */
[C---:B------:R-:W-:Y:S01]  /*cc80*/  FFMA.FTZ R25, R16.reuse, R2, -R5 ;  /* 0x0000000210197223 */ /* 0x040fe20000010805 */
[----:B------:R-:W-:Y:S01]  /*cc90*/  SHF.L.U32 R5, R37, 0x10, RZ ;  /* 0x0000001025057819 */ /* 0x000fe200000006ff */
[----:B------:R-:W-:Y:S01]  /*cca0*/  FFMA.FTZ R24, R16, R0, R3 ;  /* 0x0000000010187223 */ /* 0x000fe20000010003 */
[----:B------:R-:W-:Y:S01]  /*ccb0*/  LOP3.LUT R0, R35, 0xffff0000, RZ, 0xc0, !PT ;  /* 0xffff000023007812 */ /* 0x000fe200078ec0ff */
[C---:B------:R-:W-:Y:S01]  /*ccc0*/  IMAD.U32 R2, R42.reuse, 0x10000, RZ ;  /* 0x000100002a027824 */ /* 0x040fe200078e00ff */
[----:B------:R-:W-:Y:S01]  /*ccd0*/  LOP3.LUT R3, R42, 0xffff0000, RZ, 0xc0, !PT ;  /* 0xffff00002a037812 */ /* 0x000fe200078ec0ff */
[----:B------:R-:W-:-:S02]  /*cce0*/  FMUL.FTZ R4, R9, R6 ;  /* 0x0000000609047220 */ /* 0x000fc40000410000 */
[-C--:B------:R-:W-:Y:S02]  /*ccf0*/  FMUL.FTZ R9, R9, R2.reuse ;  /* 0x0000000209097220 */ /* 0x080fe40000410000 */
[----:B------:R-:W-:Y:S01]  /*cd00*/  FFMA.FTZ R19, R17, R2, -R4 ;  /* 0x0000000211137223 */ /* 0x000fe20000010804 */
[----:B------:R-:W-:Y:S01]  /*cd10*/  SHF.L.U32 R2, R43, 0x10, RZ ;  /* 0x000000102b027819 */ /* 0x000fe200000006ff */
[C---:B------:R-:W-:Y:S02]  /*cd20*/  FMUL.FTZ R8, R10.reuse, R0 ;  /* 0x000000000a087220 */ /* 0x040fe40000410000 */
[----:B------:R-:W-:Y:S02]  /*cd30*/  FMUL.FTZ R10, R10, R3 ;  /* 0x000000030a0a7220 */ /* 0x000fe40000410000 */
[----:B------:R-:W-:Y:S02]  /*cd40*/  FMUL.FTZ R4, R13, R5 ;  /* 0x000000050d047220 */ /* 0x000fe40000410000 */
[----:B------:R-:W-:-:S02]  /*cd50*/  FFMA.FTZ R18, R17, R6, R9 ;  /* 0x0000000611127223 */ /* 0x000fc40000010009 */
[----:B------:R-:W-:Y:S01]  /*cd60*/  FFMA.FTZ R10, R14, R0, R10 ;  /* 0x000000000e0a7223 */ /* 0x000fe2000001000a */
[----:B------:R-:W-:Y:S01]  /*cd70*/  LOP3.LUT R0, R37, 0xffff0000, RZ, 0xc0, !PT ;  /* 0xffff000025007812 */ /* 0x000fe200078ec0ff */
[-C--:B------:R-:W-:Y:S02]  /*cd80*/  FMUL.FTZ R6, R13, R2.reuse ;  /* 0x000000020d067220 */ /* 0x080fe40000410000 */
        /* <DEDUP_REMOVED lines=24> */
.L_x_290:
[----:B------:R-:W-:Y:S05]  /*cf10*/  BSYNC B0 ;  /* 0x0000000000007941 */ /* 0x000fea0003800000 */
.L_x_289:
[----:B------:R-:W-:-:S04]  /*cf20*/  IADD3 R0, R104, 0x20, RZ ;  /* 0x0000002068007810 */ /* 0x000fc80007ffe0ff */
[----:B------:R-:W-:-:S13]  /*cf30*/  ISETP.GE.AND P0, PT, R0, c[0x0][0x27c], PT ;  /* 0x00009f0000007a0c */ /* 0x000fda0003f06270 */
[----:B------:R-:W-:Y:S05]  /*cf40*/  @P0 BRA `(.L_x_286) ;  /* 0x0000058000000947 */ /* 0x000fea0003800000 */
[----:B--2---:R-:W2:Y:S01]  /*cf50*/  LDL R55, [R1+0xec] ;  /* 0x0000ec0001377983 */ /* 0x004ea20000100800 */
        /* <DEDUP_REMOVED lines=87> */
.L_x_286:
[----:B------:R-:W-:Y:S05]  /*d4d0*/  BSYNC B1 ;  /* 0x0000000000017941 */ /* 0x000fea0003800000 */
.L_x_285:
[----:B------:R-:W-:-:S04]  /*d4e0*/  IADD3 R0, R112, 0x40, RZ ;  /* 0x0000004070007810 */ /* 0x000fc80007ffe0ff */
[----:B------:R-:W-:-:S13]  /*d4f0*/  ISETP.GE.AND P0, PT, R0, R54, PT ;  /* 0x000000360000720c */ /* 0x000fda0003f06270 */
[----:B------:R-:W-:Y:S05]  /*d500*/  @P0 BRA `(.L_x_272) ;  /* 0x0000118000000947 */ /* 0x000fea0003800000 */
[----:B-----5:R3:W5:Y:S04]  /*d510*/  LDL R60, [R1+0xd8] ;  /* 0x0000d800013c7983 */ /* 0x0207680000100800 */
[----:B------:R3:W5:Y:S04]  /*d520*/  LDL R59, [R1+0xdc] ;  /* 0x0000dc00013b7983 */ /* 0x0007680000100800 */
[----:B--2---:R3:W5:Y:S01]  /*d530*/  LDL R55, [R1+0xe0] ;  /* 0x0000e00001377983 */ /* 0x0047620000100800 */
        /* <DEDUP_REMOVED lines=18> */
[----:B------:R-:W4:Y:S02]  /*d660*/  LDS.128 R8, [R23+0x6080] ;  /* 0x0060800017087984 */ /* 0x000f240000000c00 */
[C---:B----4-:R-:W-:Y:S02]  /*d670*/  SHF.L.U32 R3, R8.reuse, 0x10, RZ ;  /* 0x0000001008037819 */ /* 0x050fe400000006ff */
[----:B------:R-:W-:Y:S01]  /*d680*/  LOP3.LUT R5, R8, 0xffff0000, RZ, 0xc0, !PT ;  /* 0xffff000008057812 */ /* 0x000fe200078ec0ff */
[----:B------:R-:W-:Y:S02]  /*d690*/  IMAD.U32 R8, R9, 0x10000, RZ ;  /* 0x0001000009087824 */ /* 0x000fe400078e00ff */
[-C--:B------:R-:W-:Y:S02]  /*d6a0*/  FMUL.FTZ R19, R2, R3.reuse ;  /* 0x0000000302137220 */ /* 0x080fe40000410000 */
[----:B------:R-:W-:Y:S01]  /*d6b0*/  FMUL.FTZ R18, R0, R3 ;  /* 0x0000000300127220 */ /* 0x000fe20000410000 */
[----:B------:R-:W-:Y:S01]  /*d6c0*/  LOP3.LUT R3, R53, 0xffff0000, RZ, 0xc0, !PT ;  /* 0xffff000035037812 */ /* 0x000fe200078ec0ff */
[----:B--2---:R-:W2:Y:S02]  /*d6d0*/  LDS.128 R12, [R61] ;  /* 0x000000003d0c7984 */ /* 0x004ea40000000c00 */
[C---:B--2---:R-:W-:Y:S01]  /*d6e0*/  SHF.L.U32 R6, R12.reuse, 0x10, RZ ;  /* 0x000000100c067819 */ /* 0x044fe200000006ff */
[----:B------:R-:W-:Y:S01]  /*d6f0*/  IMAD.U32 R20, R15, 0x10000, RZ ;  /* 0x000100000f147824 */ /* 0x000fe200078e00ff */
[----:B------:R-:W-:Y:S01]  /*d700*/  LOP3.LUT R12, R12, 0xffff0000, RZ, 0xc0, !PT ;  /* 0xffff00000c0c7812 */ /* 0x000fe200078ec0ff */
[----:B------:R-:W-:Y:S01]  /*d710*/  IMAD.U32 R16, R13, 0x10000, RZ ;  /* 0x000100000d107824 */ /* 0x000fe200078e00ff */
[----:B------:R-:W-:Y:S01]  /*d720*/  LOP3.LUT R21, R15, 0xffff0000, RZ, 0xc0, !PT ;  /* 0xffff00000f157812 */ /* 0x000fe200078ec0ff */
[-C--:B------:R-:W-:Y:S01]  /*d730*/  FFMA.FTZ R29, R0, R6.reuse, -R19 ;  /* 0x00000006001d7223 */ /* 0x080fe20000010813 */
[----:B------:R-:W-:Y:S01]  /*d740*/  SHF.L.U32 R0, R32, 0x10, RZ ;  /* 0x0000001020007819 */ /* 0x000fe200000006ff */
[-C--:B------:R-:W-:Y:S01]  /*d750*/  FMUL.FTZ R19, R4, R5.reuse ;  /* 0x0000000504137220 */ /* 0x080fe20000410000 */
[----:B------:R-:W-:Y:S01]  /*d760*/  LOP3.LUT R15, R9, 0xffff0000, RZ, 0xc0, !PT ;  /* 0xffff0000090f7812 */ /* 0x000fe200078ec0ff */
[----:B------:R-:W-:Y:S01]  /*d770*/  FFMA.FTZ R28, R2, R6, R18 ;  /* 0x00000006021c7223 */ /* 0x000fe20000010012 */
[----:B------:R-:W-:Y:S01]  /*d780*/  SHF.L.U32 R9, R10, 0x10, RZ ;  /* 0x000000100a097819 */ /* 0x000fe200000006ff */
[----:B------:R-:W-:Y:S01]  /*d790*/  IMAD.U32 R2, R49, 0x10000, RZ ;  /* 0x0001000031027824 */ /* 0x000fe200078e00ff */
[----:B------:R-:W-:Y:S01]  /*d7a0*/  SHF.L.U32 R6, R31, 0x10, RZ ;  /* 0x000000101f067819 */ /* 0x000fe200000006ff */
[C---:B------:R-:W-:Y:S01]  /*d7b0*/  FMUL.FTZ R18, R3.reuse, R5 ;  /* 0x0000000503127220 */ /* 0x040fe20000410000 */
[----:B------:R-:W-:Y:S01]  /*d7c0*/  SHF.L.U32 R17, R14, 0x10, RZ ;  /* 0x000000100e117819 */ /* 0x000fe200000006ff */
[----:B------:R-:W-:Y:S01]  /*d7d0*/  FFMA.FTZ R27, R3, R12, -R19 ;  /* 0x0000000c031b7223 */ /* 0x000fe20000010813 */
[----:B------:R-:W-:Y:S01]  /*d7e0*/  LOP3.LUT R10, R10, 0xffff0000, RZ, 0xc0, !PT ;  /* 0xffff00000a0a7812 */ /* 0x000fe200078ec0ff */
[-C--:B------:R-:W-:Y:S01]  /*d7f0*/  FMUL.FTZ R5, R0, R8.reuse ;  /* 0x0000000800057220 */ /* 0x080fe20000410000 */
[----:B------:R-:W-:Y:S01]  /*d800*/  LOP3.LUT R22, R13, 0xffff0000, RZ, 0xc0, !PT ;  /* 0xffff00000d167812 */ /* 0x000fe200078ec0ff */
[----:B------:R-:W-:Y:S01]  /*d810*/  FMUL.FTZ R3, R2, R8 ;  /* 0x0000000802037220 */ /* 0x000fe20000410000 */
[----:B------:R-:W-:Y:S01]  /*d820*/  LOP3.LUT R14, R14, 0xffff0000, RZ, 0xc0, !PT ;  /* 0xffff00000e0e7812 */ /* 0x000fe200078ec0ff */
[----:B------:R-:W-:-:S02]  /*d830*/  FFMA.FTZ R26, R4, R12, R18 ;  /* 0x0000000c041a7223 */ /* 0x000fc40000010012 */
[-C--:B------:R-:W-:Y:S01]  /*d840*/  FFMA.FTZ R25, R2, R16.reuse, -R5 ;  /* 0x0000001002197223 */ /* 0x080fe20000010805 */
[----:B------:R-:W-:Y:S01]  /*d850*/  SHF.L.U32 R5, R33, 0x10, RZ ;  /* 0x0000001021057819 */ /* 0x000fe200000006ff */
[----:B------:R-:W-:Y:S01]  /*d860*/  FFMA.FTZ R24, R0, R16, R3 ;  /* 0x0000001000187223 */ /* 0x000fe20000010003 */
[----:B------:R-:W-:Y:S01]  /*d870*/  LOP3.LUT R0, R31, 0xffff0000, RZ, 0xc0, !PT ;  /* 0xffff00001f007812 */ /* 0x000fe200078ec0ff */
[C---:B------:R-:W-:Y:S01]  /*d880*/  IMAD.U32 R2, R50.reuse, 0x10000, RZ ;  /* 0x0001000032027824 */ /* 0x040fe200078e00ff */
[----:B------:R-:W-:Y:S01]  /*d890*/  LOP3.LUT R3, R50, 0xffff0000, RZ, 0xc0, !PT ;  /* 0xffff000032037812 */ /* 0x000fe200078ec0ff */
[-C--:B------:R-:W-:Y:S02]  /*d8a0*/  FMUL.FTZ R4, R6, R9.reuse ;  /* 0x0000000906047220 */ /* 0x080fe40000410000 */
[C---:B------:R-:W-:Y:S01]  /*d8b0*/  IMAD.U32 R13, R11.reuse, 0x10000, RZ ;  /* 0x000100000b0d7824 */ /* 0x040fe200078e00ff */
[----:B------:R-:W-:Y:S01]  /*d8c0*/  LOP3.LUT R11, R11, 0xffff0000, RZ, 0xc0, !PT ;  /* 0xffff00000b0b7812 */ /* 0x000fe200078ec0ff */
[----:B------:R-:W-:-:S02]  /*d8d0*/  FMUL.FTZ R9, R2, R9 ;  /* 0x0000000902097220 */ /* 0x000fc40000410000 */
[----:B------:R-:W-:Y:S01]  /*d8e0*/  FFMA.FTZ R19, R2, R17, -R4 ;  /* 0x0000001102137223 */ /* 0x000fe20000010804 */
[----:B------:R-:W-:Y:S01]  /*d8f0*/  SHF.L.U32 R2, R45, 0x10, RZ ;  /* 0x000000102d027819 */ /* 0x000fe200000006ff */
[-C--:B------:R-:W-:Y:S02]  /*d900*/  FMUL.FTZ R8, R0, R10.reuse ;  /* 0x0000000a00087220 */ /* 0x080fe40000410000 */
        /* <DEDUP_REMOVED lines=19> */
[-C--:B------:R-:W-:Y:S02]  /*da40*/  FFMA.FTZ R4, R4, R22.reuse, -R9 ;  /* 0x0000001604047223 */ /* 0x080fe40000010809 */
[----:B------:R-:W-:Y:S02]  /*da50*/  FFMA.FTZ R3, R3, R21, -R6 ;  /* 0x0000001503037223 */ /* 0x000fe40000010806 */
        /* <DEDUP_REMOVED lines=9> */
.L_x_292:
[----:B------:R-:W-:Y:S05]  /*daf0*/  BSYNC B0 ;  /* 0x0000000000007941 */ /* 0x000fea0003800000 */
.L_x_291:
[----:B------:R-:W-:Y:S01]  /*db00*/  IADD3 R0, R104, 0x10, RZ ;  /* 0x0000001068007810 */ /* 0x000fe20007ffe0ff */
[----:B------:R-:W-:Y:S03]  /*db10*/  BSSY B0, `(.L_x_293) ;  /* 0x000005c000007945 */ /* 0x000fe60003800000 */
[----:B------:R-:W-:-:S13]  /*db20*/  ISETP.GE.AND P0, PT, R0, c[0x0][0x27c], PT ;  /* 0x00009f0000007a0c */ /* 0x000fda0003f06270 */
[----:B------:R-:W-:Y:S05]  /*db30*/  @P0 BRA `(.L_x_294) ;  /* 0x0000059000000947 */ /* 0x000fea0003800000 */
[----:B------:R-:W4:Y:S04]  /*db40*/  LDL R2, [R1] ;  /* 0x0000000001027983 */ /* 0x000f280000100800 */
[----:B--2---:R-:W2:Y:S01]  /*db50*/  LDL R30, [R1+0xf0] ;  /* 0x0000f000011e7983 */ /* 0x004ea20000100800 */
[----:B------:R-:W-:Y:S02]  /*db60*/  MOV R0, c[0x0][0x27c] ;  /* 0x00009f0000007a02 */ /* 0x000fe40000000f00 */
[----:B------:R-:W-:Y:S02]  /*db70*/  LOP3.LUT R4, R34, 0xffff0000, RZ, 0xc0, !PT ;  /* 0xffff000022047812 */ /* 0x000fe400078ec0ff */
[----:B----4-:R-:W-:-:S04]  /*db80*/  LEA.HI R0, R0, R2, RZ, 0x1d ;  /* 0x0000000200007211 */ /* 0x010fc800078fe8ff */
        /* <DEDUP_REMOVED lines=12> */
[----:B------:R-:W4:Y:S01]  /*dc50*/  LDS.128 R8, [R23+0x6080] ;  /* 0x0060800017087984 */ /* 0x000f220000000c00 */
        /* <DEDUP_REMOVED lines=8> */
[C---:B----4-:R-:W-:Y:S01]  /*dce0*/  SHF.L.U32 R3, R8.reuse, 0x10, RZ ;  /* 0x0000001008037819 */ /* 0x050fe200000006ff */
[----:B------:R-:W-:Y:S01]  /*dcf0*/  IMAD.U32 R13, R11, 0x10000, RZ ;  /* 0x000100000b0d7824 */ /* 0x000fe200078e00ff */
[----:B------:R-:W-:Y:S01]  /*dd00*/  LOP3.LUT R5, R8, 0xffff0000, RZ, 0xc0, !PT ;  /* 0xffff000008057812 */ /* 0x000fe200078ec0ff */
[C---:B------:R-:W-:Y:S01]  /*dd10*/  IMAD.U32 R8, R9.reuse, 0x10000, RZ ;  /* 0x0001000009087824 */ /* 0x040fe200078e00ff */
[----:B------:R-:W-:Y:S01]  /*dd20*/  LOP3.LUT R15, R9, 0xffff0000, RZ, 0xc0, !PT ;  /* 0xffff0000090f7812 */ /* 0x000fe200078ec0ff */
[-C--:B------:R-:W-:Y:S01]  /*dd30*/  FMUL.FTZ R19, R2, R3.reuse ;  /* 0x0000000302137220 */ /* 0x080fe20000410000 */
[----:B------:R-:W-:Y:S01]  /*dd40*/  SHF.L.U32 R9, R10, 0x10, RZ ;  /* 0x000000100a097819 */ /* 0x000fe200000006ff */
[----:B------:R-:W-:Y:S01]  /*dd50*/  FMUL.FTZ R18, R0, R3 ;  /* 0x0000000300127220 */ /* 0x000fe20000410000 */
        /* <DEDUP_REMOVED lines=8> */
[----:B------:R-:W-:Y:S01]  /*dde0*/  LOP3.LUT R11, R11, 0xffff0000, RZ, 0xc0, !PT ;  /* 0xffff00000b0b7812 */ /* 0x000fe200078ec0ff */
[----:B------:R-:W-:-:S02]  /*ddf0*/  FMUL.FTZ R18, R3, R5 ;  /* 0x0000000503127220 */ /* 0x000fc40000410000 */
[----:B------:R-:W-:Y:S02]  /*de00*/  FFMA.FTZ R27, R3, R12, -R19 ;  /* 0x0000000c031b7223 */ /* 0x000fe40000010813 */
[-C--:B------:R-:W-:Y:S02]  /*de10*/  FMUL.FTZ R5, R0, R8.reuse ;  /* 0x0000000800057220 */ /* 0x080fe40000410000 */
[----:B------:R-:W-:Y:S02]  /*de20*/  FMUL.FTZ R3, R2, R8 ;  /* 0x0000000802037220 */ /* 0x000fe40000410000 */
[----:B------:R-:W-:Y:S02]  /*de30*/  FFMA.FTZ R26, R4, R12, R18 ;  /* 0x0000000c041a7223 */ /* 0x000fe40000010012 */
[-C--:B------:R-:W-:Y:S01]  /*de40*/  FFMA.FTZ R25, R2, R16.reuse, -R5 ;  /* 0x0000001002197223 */ /* 0x080fe20000010805 */
[----:B------:R-:W-:Y:S01]  /*de50*/  SHF.L.U32 R5, R37, 0x10, RZ ;  /* 0x0000001025057819 */ /* 0x000fe200000006ff */
[----:B------:R-:W-:Y:S01]  /*de60*/  FFMA.FTZ R24, R0, R16, R3 ;  /* 0x0000001000187223 */ /* 0x000fe20000010003 */
[----:B------:R-:W-:Y:S01]  /*de70*/  LOP3.LUT R0, R35, 0xffff0000, RZ, 0xc0, !PT ;  /* 0xffff000023007812 */ /* 0x000fe200078ec0ff */
[C---:B------:R-:W-:Y:S01]  /*de80*/  IMAD.U32 R2, R42.reuse, 0x10000, RZ ;  /* 0x000100002a027824 */ /* 0x040fe200078e00ff */
[----:B------:R-:W-:Y:S01]  /*de90*/  LOP3.LUT R3, R42, 0xffff0000, RZ, 0xc0, !PT ;  /* 0xffff00002a037812 */ /* 0x000fe200078ec0ff */
[----:B------:R-:W-:-:S02]  /*dea0*/  FMUL.FTZ R4, R6, R9 ;  /* 0x0000000906047220 */ /* 0x000fc40000410000 */
[C---:B------:R-:W-:Y:S02]  /*deb0*/  FMUL.FTZ R9, R2.reuse, R9 ;  /* 0x0000000902097220 */ /* 0x040fe40000410000 */
[----:B------:R-:W-:Y:S01]  /*dec0*/  FFMA.FTZ R19, R2, R17, -R4 ;  /* 0x0000001102137223 */ /* 0x000fe20000010804 */
[----:B------:R-:W-:Y:S01]  /*ded0*/  SHF.L.U32 R2, R43, 0x10, RZ ;  /* 0x000000102b027819 */ /* 0x000fe200000006ff */
[-C--:B------:R-:W-:Y:S02]  /*dee0*/  FMUL.FTZ R8, R0, R10.reuse ;  /* 0x0000000a00087220 */ /* 0x080fe40000410000 */
[----:B------:R-:W-:Y:S02]  /*def0*/  FMUL.FTZ R10, R3, R10 ;  /* 0x0000000a030a7220 */ /* 0x000fe40000410000 */
[----:B------:R-:W-:Y:S02]  /*df00*/  FMUL.FTZ R4, R5, R13 ;  /* 0x0000000d05047220 */ /* 0x000fe40000410000 */
[----:B------:R-:W-:-:S02]  /*df10*/  FFMA.FTZ R18, R6, R17, R9 ;  /* 0x0000001106127223 */ /* 0x000fc40000010009 */
[----:B------:R-:W-:Y:S01]  /*df20*/  FFMA.FTZ R10, R0, R14, R10 ;  /* 0x0000000e000a7223 */ /* 0x000fe2000001000a */
[----:B------:R-:W-:Y:S01]  /*df30*/  LOP3.LUT R0, R37, 0xffff0000, RZ, 0xc0, !PT ;  /* 0xffff000025007812 */ /* 0x000fe200078ec0ff */
[C---:B------:R-:W-:Y:S02]  /*df40*/  FMUL.FTZ R6, R2.reuse, R13 ;  /* 0x0000000d02067220 */ /* 0x040fe40000410000 */
        /* <DEDUP_REMOVED lines=24> */
.L_x_294:
[----:B------:R-:W-:Y:S05]  /*e0d0*/  BSYNC B0 ;  /* 0x0000000000007941 */ /* 0x000fea0003800000 */
.L_x_293:
        /* <DEDUP_REMOVED lines=91> */
.L_x_272:
[----:B------:R-:W-:Y:S05]  /*e690*/  BSYNC B2 ;  /* 0x0000000000027941 */ /* 0x000fea0003800000 */
.L_x_256:
[----:B--2---:R-:W-:Y:S01]  /*e6a0*/  IMAD R0, R57, c[0x0][0x208], RZ ;  /* 0x0000820039007a24 */ /* 0x004fe200078e02ff */
[----:B------:R-:W-:-:S04]  /*e6b0*/  DEPBAR.LE SB0, 0x0 ;  /* 0x000080000000791a */ /* 0x000fc80000000000 */
[C---:B------:R-:W-:Y:S01]  /*e6c0*/  IMAD.WIDE.U32 R2, R227.reuse, c[0x0][0x208], RZ ;  /* 0x00008200e3027a25 */ /* 0x040fe200078e00ff */
[----:B------:R-:W-:Y:S01]  /*e6d0*/  BAR.SYNC.DEFER_BLOCKING 0x0 ;  /* 0x0000000000007b1d */ /* 0x000fe20000010000 */
[----:B------:R-:W-:Y:S02]  /*e6e0*/  ISETP.GE.AND P6, PT, R228, c[0x0][0x1d4], PT ;  /* 0x00007500e4007a0c */ /* 0x000fe40003fc6270 */
[----:B------:R-:W-:Y:S01]  /*e6f0*/  IMAD R0, R227, c[0x0][0x20c], R0 ;  /* 0x00008300e3007a24 */ /* 0x000fe200078e0200 */
[----:B------:R-:W-:Y:S01]  /*e700*/  ISETP.GE.AND P2, PT, R238, c[0x0][0x1d4], PT ;  /* 0x00007500ee007a0c */ /* 0x000fe20003f46270 */
[----:B-1----:R-:W-:Y:S01]  /*e710*/  IMAD.WIDE.U32 R8, R56, c[0x0][0x210], RZ ;  /* 0x0000840038087a25 */ /* 0x002fe200078e00ff */
[----:B------:R-:W-:Y:S03]  /*e720*/  BSSY B0, `(.L_x_295) ;  /* 0x000003f000007945 */ /* 0x000fe60003800000 */
[----:B------:R-:W-:Y:S01]  /*e730*/  IMAD.IADD R3, R3, 0x1, R0 ;  /* 0x0000000103037824 */ /* 0x000fe200078e0200 */
[----:B------:R-:W-:Y:S01]  /*e740*/  STL.64 [R1+0x18], R8 ;  /* 0x0000180801007387 */ /* 0x000fe20000100a00 */
[----:B------:R-:W-:-:S02]  /*e750*/  IMAD R0, R58, c[0x0][0x218], RZ ;  /* 0x000086003a007a24 */ /* 0x000fc400078e02ff */
[----:B------:R-:W-:-:S04]  /*e760*/  IMAD.WIDE.U32 R2, R218, c[0x0][0x218], R2 ;  /* 0x00008600da027a25 */ /* 0x000fc800078e0002 */
[----:B------:R-:W-:Y:S01]  /*e770*/  IMAD R4, R218, c[0x0][0x21c], R0 ;  /* 0x00008700da047a24 */ /* 0x000fe200078e0200 */
[----:B------:R-:W-:Y:S01]  /*e780*/  IADD3 R0, P0, R2, R8, RZ ;  /* 0x0000000802007210 */ /* 0x000fe20007f1e0ff */
[----:B------:R-:W-:Y:S02]  /*e790*/  IMAD R5, R56, c[0x0][0x214], R9 ;  /* 0x0000850038057a24 */ /* 0x000fe400078e0209 */
[----:B------:R-:W-:-:S03]  /*e7a0*/  IMAD.SHL.U32 R207, R248, 0x2, RZ ;  /* 0x00000002f8cf7824 */ /* 0x000fc600078e00ff */
[----:B------:R-:W-:Y:S01]  /*e7b0*/  IADD3.X R2, R5, R3, R4, P0, !PT ;  /* 0x0000000305027210 */ /* 0x000fe200007fe404 */
[----:B------:R-:W-:Y:S01]  /*e7c0*/  IMAD.IADD R4, R140, 0x1, -R247 ;  /* 0x000000018c047824 */ /* 0x000fe200078e0af7 */
[C---:B------:R-:W-:Y:S01]  /*e7d0*/  LEA R6, P0, R0.reuse, c[0x0][0x1f8], 0x1 ;  /* 0x00007e0000067a11 */ /* 0x040fe200078008ff */
[----:B------:R1:W-:Y:S03]  /*e7e0*/  STL [R1+0x20], R5 ;  /* 0x0000200501007387 */ /* 0x0003e60000100800 */
[----:B------:R-:W-:Y:S01]  /*e7f0*/  LEA.HI.X R3, R0, c[0x0][0x1fc], R2, 0x1, P0 ;  /* 0x00007f0000037a11 */ /* 0x000fe200000f0c02 */
[----:B------:R-:W-:Y:S01]  /*e800*/  LDSM.16.M88.4 R16, [R196] ;  /* 0x00000000c410783b */ /* 0x000fe20000000200 */
[----:B------:R-:W-:-:S03]  /*e810*/  ISETP.LT.OR P1, PT, R4, 0x1, P6 ;  /* 0x000000010400780c */ /* 0x000fc60003721670 */
[----:B------:R-:W2:Y:S04]  /*e820*/  SHFL.IDX PT, R0, R6, RZ, 0x1c1f ;  /* 0x001c1fff06007589 */ /* 0x000ea800000e0000 */
[----:B------:R-:W4:Y:S04]  /*e830*/  SHFL.IDX PT, R2, R3, RZ, 0x1c1f ;  /* 0x001c1fff03027589 */ /* 0x000f2800000e0000 */
[----:B------:R3:W3:Y:S04]  /*e840*/  LDSM.16.M88.4 R12, [R196+0x1000] ;  /* 0x00100000c40c783b */ /* 0x0006e80000000200 */
[----:B------:R3:W3:Y:S04]  /*e850*/  LDSM.16.M88.4 R24, [R169] ;  /* 0x00000000a918783b */ /* 0x0006e80000000200 */
[----:B------:R3:W3:Y:S04]  /*e860*/  LDSM.16.M88.4 R28, [R169+0x400] ;  /* 0x00040000a91c783b */ /* 0x0006e80000000200 */
[----:B-1----:R-:W1:Y:S01]  /*e870*/  S2R R5, SR_TID.X ;  /* 0x0000000000057919 */ /* 0x002e620000002100 */
[----:B--2---:R-:W-:-:S03]  /*e880*/  LEA R22, P0, R228, R0, 0x1 ;  /* 0x00000000e4167211 */ /* 0x004fc600078008ff */
[----:B------:R2:W1:Y:S01]  /*e890*/  LDSM.16.M88.4 R44, [R169+0x800] ;  /* 0x00080000a92c783b */ /* 0x0004620000000200 */
[----:B----4-:R-:W-:-:S03]  /*e8a0*/  LEA.HI.X R23, R228, R2, R229, 0x1, P0 ;  /* 0x00000002e4177211 */ /* 0x010fc600000f0ce5 */
[----:B------:R2:W4:Y:S01]  /*e8b0*/  LDSM.16.M88.4 R40, [R197] ;  /* 0x00000000c528783b */ /* 0x0005220000000200 */
[----:B------:R-:W-:-:S03]  /*e8c0*/  LEA R20, P0, R238, R0, 0x1 ;  /* 0x00000000ee147211 */ /* 0x000fc600078008ff */
[----:B------:R2:W1:Y:S01]  /*e8d0*/  LDSM.16.M88.4 R8, [R197+0x1000] ;  /* 0x00100000c508783b */ /* 0x0004620000000200 */
[----:B------:R-:W-:Y:S02]  /*e8e0*/  LEA.HI.X R21, R238, R2, R250, 0x1, P0 ;  /* 0x00000002ee157211 */ /* 0x000fe400000f0cfa */
[----:B------:R-:W-:Y:S01]  /*e8f0*/  ISETP.LT.OR P0, PT, R4, 0x1, P2 ;  /* 0x000000010400780c */ /* 0x000fe20001701670 */
[----:B------:R2:W1:Y:S04]  /*e900*/  LDSM.16.M88.4 R48, [R198] ;  /* 0x00000000c630783b */ /* 0x0004680000000200 */
[----:B------:R2:W1:Y:S04]  /*e910*/  LDSM.16.M88.4 R80, [R206] ;  /* 0x00000000ce50783b */ /* 0x0004680000000200 */
[----:B------:R2:W1:Y:S04]  /*e920*/  LDSM.16.M88.4 R96, [R205] ;  /* 0x00000000cd60783b */ /* 0x0004680000000200 */
[----:B------:R-:W-:Y:S01]  /*e930*/  @!PT LDS RZ, [RZ] ;  /* 0x00000000fffff984 */ /* 0x000fe20000000800 */
[----:B------:R-:W-:Y:S01]  /*e940*/  @!PT LDS RZ, [RZ] ;  /* 0x00000000fffff984 */ /* 0x000fe20000000800 */
[----:B------:R-:W-:Y:S01]  /*e950*/  @!PT LDS RZ, [RZ] ;  /* 0x00000000fffff984 */ /* 0x000fe20000000800 */
[----:B------:R2:W-:Y:S01]  /*e960*/  LDGSTS.E.BYPASS.LTC128B.128 [R207+0x1880], [R22.64], !P1 ;  /* 0x0188000016cf7fae */ /* 0x0005e2000c901d48 */
[----:B------:R-:W-:-:S03]  /*e970*/  ISETP.GE.AND P1, PT, R230, c[0x0][0x1d4], PT ;  /* 0x00007500e6007a0c */ /* 0x000fc60003f26270 */
[----:B------:R2:W-:Y:S02]  /*e980*/  LDGSTS.E.BYPASS.LTC128B.128 [R207+0x2480], [R20.64], !P0 ;  /* 0x0248000014cf7fae */ /* 0x0005e4000c101d48 */
        /* <DEDUP_REMOVED lines=8> */
[----:B------:R1:W4:Y:S02]  /*ea10*/  SHFL.IDX PT, R0, R6, 0x1, 0x1c1f ;  /* 0x003c1f0006007f89 */ /* 0x00032400000e0000 */
.L_x_396:
[----:B----4-:R-:W-:Y:S02]  /*ea20*/  LEA R2, P0, R228, R0, 0x1 ;  /* 0x00000000e4027211 */ /* 0x010fe400078008ff */
[----:B------:R-:W-:Y:S02]  /*ea30*/  ISETP.LT.OR P2, PT, R4, 0x21, P2 ;  /* 0x000000210400780c */ /* 0x000fe40001741670 */
[----:B-1-3--:R-:W-:Y:S02]  /*ea40*/  LEA.HI.X R3, R228, R5, R229, 0x1, P0 ;  /* 0x00000005e4037211 */ /* 0x00afe400000f0ce5 */
[----:B------:R-:W-:-:S02]  /*ea50*/  ISETP.LT.OR P0, PT, R4, 0x21, P6 ;  /* 0x000000210400780c */ /* 0x000fc40003701670 */
[----:B------:R-:W-:-:S11]  /*ea60*/  ISETP.LT.OR P1, PT, R4, 0x21, P1 ;  /* 0x000000210400780c */ /* 0x000fd60000f21670 */
[----:B------:R-:W-:Y:S01]  /*ea70*/  @!PT LDS RZ, [RZ] ;  /* 0x00000000fffff984 */ /* 0x000fe20000000800 */
[----:B------:R-:W-:Y:S01]  /*ea80*/  @!PT LDS RZ, [RZ] ;  /* 0x00000000fffff984 */ /* 0x000fe20000000800 */
[----:B------:R-:W-:Y:S01]  /*ea90*/  @!PT LDS RZ, [RZ] ;  /* 0x00000000fffff984 */ /* 0x000fe20000000800 */
[----:B------:R1:W-:Y:S01]  /*eaa0*/  LDGSTS.E.BYPASS.LTC128B.128 [R207+0x2080], [R2.64], !P0 ;  /* 0x0208000002cf7fae */ /* 0x0003e2000c101d48 */
[----:B--2---:R-:W-:-:S04]  /*eab0*/  LEA R20, P0, R238, R0, 0x1 ;  /* 0x00000000ee147211 */ /* 0x004fc800078008ff */
[----:B------:R-:W-:-:S05]  /*eac0*/  LEA.HI.X R21, R238, R5, R250, 0x1, P0 ;  /* 0x00000005ee157211 */ /* 0x000fca00000f0cfa */
[----:B------:R2:W-:Y:S01]  /*ead0*/  LDGSTS.E.BYPASS.LTC128B.128 [R207+0x2c80], [R20.64], !P2 ;  /* 0x02c8000014cf7fae */ /* 0x0005e2000d101d48 */
[----:B-1----:R-:W-:-:S04]  /*eae0*/  LEA R2, P0, R230, R0, 0x1 ;  /* 0x00000000e6027211 */ /* 0x002fc800078008ff */
[----:B------:R-:W-:-:S05]  /*eaf0*/  LEA.HI.X R3, R230, R5, R249, 0x1, P0 ;  /* 0x00000005e6037211 */ /* 0x000fca00000f0cf9 */
[----:B------:R2:W-:Y:S04]  /*eb00*/  LDGSTS.E.BYPASS.LTC128B.128 [R207+0x3880], [R2.64], !P1 ;  /* 0x0388000002cf7fae */ /* 0x0005e8000c901d48 */
.L_x_296:
[----:B---34-:R-:W-:Y:S05]  /*eb10*/  BSYNC B0 ;  /* 0x0000000000007941 */ /* 0x018fea0003800000 */
.L_x_295:
[----:B------:R-:W0:Y:S01]  /*eb20*/  LDGDEPBAR ;  /* 0x00000000000079af */ /* 0x000e220000000000 */
[----:B------:R-:W-:Y:S01]  /*eb30*/  WARPSYNC 0xffffffff ;  /* 0xffffffff00007948 */ /* 0x000fe20003800000 */
[-C--:B--2---:R-:W-:Y:S01]  /*eb40*/  HMMA.16816.F32.BF16 R20, R16, R24.reuse, RZ ;  /* 0x000000181014723c */ /* 0x084fe200000418ff */
[----:B------:R-:W-:Y:S01]  /*eb50*/  ISETP.GT.AND P0, PT, R143, R251, PT ;  /* 0x000000fb8f00720c */ /* 0x000fe20003f04270 */
[----:B-----5:R-:W-:Y:S01]  /*eb60*/  LDSM.16.M88.4 R60, [R169+0xc00] ;  /* 0x000c0000a93c783b */ /* 0x020fe20000000200 */
[----:B------:R-:W-:Y:S03]  /*eb70*/  BSSY B1, `(.L_x_298) ;  /* 0x000010f000017945 */ /* 0x000fe60003800000 */
[----:B------:R-:W1:Y:S02]  /*eb80*/  LDSM.16.M88.4 R36, [R196+0x2000] ;  /* 0x00200000c424783b */ /* 0x000e640000000200 */
[C---:B------:R-:W-:Y:S02]  /*eb90*/  HMMA.16816.F32.BF16 R56, R12.reuse, R24, RZ ;  /* 0x000000180c38723c */ /* 0x040fe400000418ff */
[----:B------:R-:W2:Y:S04]  /*eba0*/  LDSM.16.M88.4 R32, [R196+0x3000] ;  /* 0x00300000c420783b */ /* 0x000ea80000000200 */
[----:B------:R-:W-:Y:S02]  /*ebb0*/  LDSM.16.M88.4 R52, [R204] ;  /* 0x00000000cc34783b */ /* 0x000fe40000000200 */
[C---:B------:R-:W-:Y:S08]  /*ebc0*/  HMMA.16816.F32.BF16 R88, R12.reuse, R28, RZ ;  /* 0x0000001c0c58723c */ /* 0x040ff000000418ff */
[C---:B------:R-:W-:Y:S08]  /*ebd0*/  HMMA.16816.F32.BF16 R72, R12.reuse, R44, RZ ;  /* 0x0000002c0c48723c */ /* 0x040ff000000418ff */
[C---:B------:R-:W-:Y:S08]  /*ebe0*/  HMMA.16816.F32.BF16 R92, R12.reuse, R26, RZ ;  /* 0x0000001a0c5c723c */ /* 0x040ff000000418ff */
[C---:B------:R-:W-:Y:S08]  /*ebf0*/  HMMA.16816.F32.BF16 R84, R12.reuse, R30, RZ ;  /* 0x0000001e0c54723c */ /* 0x040ff000000418ff */
[----:B------:R-:W-:Y:S08]  /*ec00*/  HMMA.16816.F32.BF16 R68, R12, R46, RZ ;  /* 0x0000002e0c44723c */ /* 0x000ff000000418ff */
[----:B------:R-:W-:Y:S01]  /*ec10*/  HMMA.16816.F32.BF16 R12, R40, R48, R20 ;  /* 0x00000030280c723c */ /* 0x000fe20000041814 */
[----:B------:R-:W-:Y:S07]  /*ec20*/  LDSM.16.M88.4 R20, [R196+0x4000] ;  /* 0x00400000c414783b */ /* 0x000fee0000000200 */
[C---:B------:R-:W-:Y:S08]  /*ec30*/  HMMA.16816.F32.BF16 R64, R16.reuse, R28, RZ ;  /* 0x0000001c1040723c */ /* 0x040ff000000418ff */
[----:B------:R-:W-:Y:S01]  /*ec40*/  HMMA.16816.F32.BF16 R116, R16, R30, RZ ;  /* 0x0000001e1074723c */ /* 0x000fe200000418ff */
[----:B------:R-:W3:Y:S07]  /*ec50*/  LDSM.16.M88.4 R28, [R197+0x2000] ;  /* 0x00200000c51c783b */ /* 0x000eee0000000200 */
[----:B------:R-:W-:Y:S08]  /*ec60*/  HMMA.16816.F32.BF16 R56, R8, R48, R56 ;  /* 0x000000300838723c */ /* 0x000ff00000041838 */
[----:B------:R-:W-:Y:S01]  /*ec70*/  HMMA.16816.F32.BF16 R76, R16, R26, RZ ;  /* 0x0000001a104c723c */ /* 0x000fe200000418ff */
[----:B------:R-:W4:Y:S07]  /*ec80*/  LDSM.16.M88.4 R24, [R197+0x3000] ;  /* 0x00300000c518783b */ /* 0x000f2e0000000200 */
[C---:B------:R-:W-:Y:S08]  /*ec90*/  HMMA.16816.F32.BF16 R124, R8.reuse, R80, R88 ;  /* 0x00000050087c723c */ /* 0x040ff00000041858 */
[C---:B------:R-:W-:Y:S08]  /*eca0*/  HMMA.16816.F32.BF16 R132, R8.reuse, R96, R72 ;  /* 0x000000600884723c */ /* 0x040ff00000041848 */
[C---:B------:R-:W-:Y:S08]  /*ecb0*/  HMMA.16816.F32.BF16 R92, R8.reuse, R50, R92 ;  /* 0x00000032085c723c */ /* 0x040ff0000004185c */
[C---:B------:R-:W-:Y:S08]  /*ecc0*/  HMMA.16816.F32.BF16 R128, R8.reuse, R82, R84 ;  /* 0x000000520880723c */ /* 0x040ff00000041854 */
[----:B------:R-:W-:Y:S08]  /*ecd0*/  HMMA.16816.F32.BF16 R136, R8, R98, R68 ;  /* 0x000000620888723c */ /* 0x000ff00000041844 */
[----:B-1----:R-:W-:Y:S01]  /*ece0*/  HMMA.16816.F32.BF16 R8, R36, R60, R12 ;  /* 0x0000003c2408723c */ /* 0x002fe2000004180c */
[----:B------:R-:W-:Y:S07]  /*ecf0*/  LDSM.16.M88.4 R12, [R197+0x4000] ;  /* 0x00400000c50c783b */ /* 0x000fee0000000200 */
[C---:B------:R-:W-:Y:S08]  /*ed00*/  HMMA.16816.F32.BF16 R100, R16.reuse, R44, RZ ;  /* 0x0000002c1064723c */ /* 0x040ff000000418ff */
[----:B------:R-:W-:Y:S01]  /*ed10*/  HMMA.16816.F32.BF16 R120, R16, R46, RZ ;  /* 0x0000002e1078723c */ /* 0x000fe200000418ff */
[----:B------:R-:W1:Y:S04]  /*ed20*/  LDSM.16.M88.4 R44, [R169+0x1800] ;  /* 0x00180000a92c783b */ /* 0x000e680000000200 */
[----:B------:R-:W1:Y:S03]  /*ed30*/  LDSM.16.M88.4 R16, [R196+0x5000] ;  /* 0x00500000c410783b */ /* 0x000e660000000200 */
[----:B--2---:R-:W-:Y:S08]  /*ed40*/  HMMA.16816.F32.BF16 R56, R32, R60, R56 ;  /* 0x0000003c2038723c */ /* 0x004ff00000041838 */
[----:B------:R-:W-:Y:S01]  /*ed50*/  HMMA.16816.F32.BF16 R76, R40, R50, R76 ;  /* 0x00000032284c723c */ /* 0x000fe2000004184c */
[----:B------:R-:W2:Y:S07]  /*ed60*/  LDSM.16.M88.4 R48, [R201] ;  /* 0x00000000c930783b */ /* 0x000eae0000000200 */
[----:B---3--:R-:W-:Y:S01]  /*ed70*/  HMMA.16816.F32.BF16 R68, R28, R52, R8 ;  /* 0x000000341c44723c */ /* 0x008fe20000041808 */
[----:B------:R-:W-:Y:S07]  /*ed80*/  LDSM.16.M88.4 R8, [R197+0x5000] ;  /* 0x00500000c508783b */ /* 0x000fee0000000200 */
[----:B------:R-:W-:Y:S08]  /*ed90*/  HMMA.16816.F32.BF16 R108, R40, R80, R64 ;  /* 0x00000050286c723c */ /* 0x000ff00000041840 */
[----:B----4-:R-:W-:Y:S01]  /*eda0*/  HMMA.16816.F32.BF16 R64, R24, R52, R56 ;  /* 0x000000341840723c */ /* 0x010fe20000041838 */
[----:B------:R-:W3:Y:S07]  /*edb0*/  LDSM.16.M88.4 R56, [R169+0x1000] ;  /* 0x00100000a938783b */ /* 0x000eee0000000200 */
[----:B------:R-:W-:Y:S08]  /*edc0*/  HMMA.16816.F32.BF16 R76, R36, R62, R76 ;  /* 0x0000003e244c723c */ /* 0x000ff0000004184c */
[----:B------:R-:W-:Y:S08]  /*edd0*/  HMMA.16816.F32.BF16 R88, R40, R82, R116 ;  /* 0x000000522858723c */ /* 0x000ff00000041874 */
[----:B------:R-:W-:Y:S01]  /*ede0*/  HMMA.16816.F32.BF16 R80, R32, R62, R92 ;  /* 0x0000003e2050723c */ /* 0x000fe2000004185c */
[----:B------:R-:W4:Y:S07]  /*edf0*/  LDSM.16.M88.4 R60, [R203] ;  /* 0x00000000cb3c783b */ /* 0x000f2e0000000200 */
[-C--:B-1----:R-:W-:Y:S08]  /*ee00*/  HMMA.16816.F32.BF16 R72, R20, R44.reuse, R68 ;  /* 0x0000002c1448723c */ /* 0x082ff00000041844 */
[----:B------:R-:W-:Y:S08]  /*ee10*/  HMMA.16816.F32.BF16 R64, R16, R44, R64 ;  /* 0x0000002c1040723c */ /* 0x000ff00000041840 */
[-C--:B------:R-:W-:Y:S08]  /*ee20*/  HMMA.16816.F32.BF16 R68, R28, R54.reuse, R76 ;  /* 0x000000361c44723c */ /* 0x080ff0000004184c */
[----:B------:R-:W-:Y:S01]  /*ee30*/  HMMA.16816.F32.BF16 R76, R24, R54, R80 ;  /* 0x00000036184c723c */ /* 0x000fe20000041850 */
[----:B------:R-:W1:Y:S07]  /*ee40*/  LDSM.16.M88.4 R52, [R169+0x1c00] ;  /* 0x001c0000a934783b */ /* 0x000e6e0000000200 */
[----:B--2---:R-:W-:Y:S08]  /*ee50*/  HMMA.16816.F32.BF16 R84, R12, R48, R72 ;  /* 0x000000300c54723c */ /* 0x004ff00000041848 */
[----:B---3--:R-:W-:Y:S08]  /*ee60*/  HMMA.16816.F32.BF16 R72, R36, R56, R108 ;  /* 0x000000382448723c */ /* 0x008ff0000004186c */
[C---:B------:R-:W-:Y:S08]  /*ee70*/  HMMA.16816.F32.BF16 R100, R40.reuse, R96, R100 ;  /* 0x000000602864723c */ /* 0x040ff00000041864 */
[----:B------:R-:W-:Y:S01]  /*ee80*/  HMMA.16816.F32.BF16 R120, R40, R98, R120 ;  /* 0x000000622878723c */ /* 0x000fe20000041878 */
[----:B------:R-:W-:-:S04]  /*ee90*/  FMUL.FTZ R0, R84, c[0x0][0x320] ;  /* 0x0000c80054007a20 */ /* 0x000fc80000410000 */
[----:B------:R2:W3:Y:S03]  /*eea0*/  MUFU.TANH R109, R0 ;  /* 0x00000000006d7308 */ /* 0x0004e60000002400 */
[----:B------:R-:W-:Y:S08]  /*eeb0*/  HMMA.16816.F32.BF16 R80, R8, R48, R64 ;  /* 0x000000300850723c */ /* 0x000ff00000041840 */
[----:B------:R-:W-:Y:S01]  /*eec0*/  HMMA.16816.F32.BF16 R40, R32, R56, R124 ;  /* 0x000000382028723c */ /* 0x000fe2000004187c */
[----:B--2---:R-:W-:-:S07]  /*eed0*/  FMUL.FTZ R0, R85, c[0x0][0x320] ;  /* 0x0000c80055007a20 */ /* 0x004fce0000410000 */
[-C--:B------:R-:W-:Y:S01]  /*eee0*/  HMMA.16816.F32.BF16 R64, R20, R46.reuse, R68 ;  /* 0x0000002e1440723c */ /* 0x080fe20000041844 */
[----:B------:R2:W1:Y:S07]  /*eef0*/  MUFU.TANH R108, R0 ;  /* 0x00000000006c7308 */ /* 0x00046e0000002400 */
[----:B------:R-:W-:Y:S08]  /*ef00*/  HMMA.16816.F32.BF16 R68, R16, R46, R76 ;  /* 0x0000002e1044723c */ /* 0x000ff0000004184c */
[----:B----4-:R-:W-:Y:S01]  /*ef10*/  HMMA.16816.F32.BF16 R72, R28, R60, R72 ;  /* 0x0000003c1c48723c */ /* 0x010fe20000041848 */
[----:B--2---:R-:W-:-:S04]  /*ef20*/  FMUL.FTZ R0, R86, c[0x0][0x320] ;  /* 0x0000c80056007a20 */ /* 0x004fc80000410000 */
[----:B------:R2:W4:Y:S03]  /*ef30*/  MUFU.TANH R107, R0 ;  /* 0x00000000006b7308 */ /* 0x0005260000002400 */
[----:B------:R-:W-:Y:S01]  /*ef40*/  HMMA.16816.F32.BF16 R44, R24, R60, R40 ;  /* 0x0000003c182c723c */ /* 0x000fe20000041828 */
[----:B------:R-:W-:Y:S07]  /*ef50*/  LDSM.16.M88.4 R40, [R200] ;  /* 0x00000000c828783b */ /* 0x000fee0000000200 */
[----:B------:R-:W-:Y:S01]  /*ef60*/  HMMA.16816.F32.BF16 R76, R12, R50, R64 ;  /* 0x000000320c4c723c */ /* 0x000fe20000041840 */
[----:B--2---:R-:W-:-:S07]  /*ef70*/  FMUL.FTZ R0, R87, c[0x0][0x320] ;  /* 0x0000c80057007a20 */ /* 0x004fce0000410000 */
[----:B------:R-:W-:Y:S01]  /*ef80*/  HMMA.16816.F32.BF16 R64, R36, R58, R88 ;  /* 0x0000003a2440723c */ /* 0x000fe20000041858 */
[----:B------:R2:W2:Y:S07]  /*ef90*/  MUFU.TANH R106, R0 ;  /* 0x00000000006a7308 */ /* 0x0004ae0000002400 */
[----:B------:R-:W-:Y:S01]  /*efa0*/  HMMA.16816.F32.BF16 R84, R8, R50, R68 ;  /* 0x000000320854723c */ /* 0x000fe20000041844 */
[----:B------:R-:W3:Y:S07]  /*efb0*/  LDSM.16.M88.4 R48, [R169+0x1400] ;  /* 0x00140000a930783b */ /* 0x000eee0000000200 */
[----:B-1----:R-:W-:Y:S01]  /*efc0*/  HMMA.16816.F32.BF16 R68, R20, R52, R72 ;  /* 0x000000341444723c */ /* 0x002fe20000041848 */
[----:B--2---:R-:W-:-:S04]  /*efd0*/  FMUL.FTZ R0, R80, c[0x0][0x320] ;  /* 0x0000c80050007a20 */ /* 0x004fc80000410000 */
[----:B------:R1:W2:Y:S03]  /*efe0*/  MUFU.TANH R99, R0 ;  /* 0x0000000000637308 */ /* 0x0002a60000002400 */
[----:B------:R-:W-:Y:S01]  /*eff0*/  HMMA.16816.F32.BF16 R72, R32, R58, R128 ;  /* 0x0000003a2048723c */ /* 0x000fe20000041880 */
[----:B------:R-:W2:Y:S07]  /*f000*/  LDSM.16.M88.4 R56, [R202] ;  /* 0x00000000ca38783b */ /* 0x000eae0000000200 */
        /* <DEDUP_REMOVED lines=8> */
[----:B---3--:R-:W-:Y:S08]  /*f090*/  HMMA.16816.F32.BF16 R64, R32, R48, R132 ;  /* 0x000000302040723c */ /* 0x008ff00000041884 */
[----:B------:R-:W-:Y:S01]  /*f0a0*/  HMMA.16816.F32.BF16 R72, R16, R54, R72 ;  /* 0x000000361048723c */ /* 0x000fe20000041848 */
[----:B-1----:R-:W-:-:S07]  /*f0b0*/  FMUL.FTZ R0, R83, c[0x0][0x320] ;  /* 0x0000c80053007a20 */ /* 0x002fce0000410000 */
[----:B------:R-:W-:Y:S01]  /*f0c0*/  HMMA.16816.F32.BF16 R80, R8, R40, R44 ;  /* 0x000000280850723c */ /* 0x000fe2000004182c */
[----:B------:R1:W3:Y:S01]  /*f0d0*/  MUFU.TANH R95, R0 ;  /* 0x00000000005f7308 */ /* 0x0002e20000002400 */
[----:B------:R-:W3:Y:S06]  /*f0e0*/  LDSM.16.M88.4 R44, [R169+0x2000] ;  /* 0x00200000a92c783b */ /* 0x000eec0000000200 */
[----:B--2---:R-:W-:Y:S08]  /*f0f0*/  HMMA.16816.F32.BF16 R64, R24, R56, R64 ;  /* 0x000000381840723c */ /* 0x004ff00000041840 */
[----:B------:R-:W-:Y:S01]  /*f100*/  HMMA.16816.F32.BF16 R72, R8, R42, R72 ;  /* 0x0000002a0848723c */ /* 0x000fe20000041848 */
[----:B-1----:R-:W-:-:S04]  /*f110*/  FMUL.FTZ R0, R76, c[0x0][0x320] ;  /* 0x0000c8004c007a20 */ /* 0x002fc80000410000 */
[----:B------:R1:W2:Y:S03]  /*f120*/  MUFU.TANH R96, R0 ;  /* 0x0000000000607308 */ /* 0x0002a60000002400 */
        /* <DEDUP_REMOVED lines=9> */
[----:B-1----:R-:W-:-:S04]  /*f1c0*/  FMUL.FTZ R0, R84, c[0x0][0x320] ;  /* 0x0000c80054007a20 */ /* 0x002fc80000410000 */
[----:B------:R1:W1:Y:S11]  /*f1d0*/  MUFU.TANH R91, R0 ;  /* 0x00000000005b7308 */ /* 0x0002760000002400 */
[----:B------:R-:W-:Y:S08]  /*f1e0*/  @!UPT UIADD3 URZ, URZ, URZ, URZ ;  /* 0x0000003f3f3ff290 */ /* 0x000ff0000fffe03f */
[----:B------:R-:W-:Y:S01]  /*f1f0*/  HMMA.16816.F32.BF16 R52, R28, R56, R68 ;  /* 0x000000381c34723c */ /* 0x000fe20000041844 */
[----:B-1----:R-:W-:-:S07]  /*f200*/  FMUL.FTZ R0, R85, c[0x0][0x320] ;  /* 0x0000c80055007a20 */ /* 0x002fce0000410000 */
[----:B------:R-:W-:Y:S01]  /*f210*/  HMMA.16816.F32.BF16 R68, R12, R42, R60 ;  /* 0x0000002a0c44723c */ /* 0x000fe2000004183c */
[----:B------:R1:W1:Y:S07]  /*f220*/  MUFU.TANH R90, R0 ;  /* 0x00000000005a7308 */ /* 0x00026e0000002400 */
[----:B------:R-:W-:Y:S01]  /*f230*/  HMMA.16816.F32.BF16 R60, R36, R50, R120 ;  /* 0x00000032243c723c */ /* 0x000fe20000041878 */
[----:B------:R-:W2:Y:S01]  /*f240*/  LDSM.16.M88.4 R36, [R199] ;  /* 0x00000000c724783b */ /* 0x000ea20000000200 */
[----:B------:R-:W-:-:S06]  /*f250*/  DEPBAR.LE SB0, 0x0 ;  /* 0x000080000000791a */ /* 0x000fcc0000000000 */
[----:B---3--:R-:W-:Y:S01]  /*f260*/  HMMA.16816.F32.BF16 R52, R20, R44, R52 ;  /* 0x0000002c1434723c */ /* 0x008fe20000041834 */
[----:B-1----:R-:W-:-:S04]  /*f270*/  FMUL.FTZ R0, R86, c[0x0][0x320] ;  /* 0x0000c80056007a20 */ /* 0x002fc80000410000 */
[----:B------:R1:W3:Y:S03]  /*f280*/  MUFU.TANH R89, R0 ;  /* 0x0000000000597308 */ /* 0x0002e60000002400 */
[----:B------:R-:W-:Y:S08]  /*f290*/  HMMA.16816.F32.BF16 R40, R16, R44, R64 ;  /* 0x0000002c1028723c */ /* 0x000ff00000041840 */
[----:B------:R-:W-:Y:S01]  /*f2a0*/  HMMA.16816.F32.BF16 R28, R28, R58, R60 ;  /* 0x0000003a1c1c723c */ /* 0x000fe2000004183c */
[----:B-1----:R-:W-:-:S07]  /*f2b0*/  FMUL.FTZ R0, R87, c[0x0][0x320] ;  /* 0x0000c80057007a20 */ /* 0x002fce0000410000 */
[----:B------:R-:W-:Y:S01]  /*f2c0*/  HMMA.16816.F32.BF16 R56, R24, R58, R32 ;  /* 0x0000003a1838723c */ /* 0x000fe20000041820 */
[----:B------:R1:W1:Y:S07]  /*f2d0*/  MUFU.TANH R86, R0 ;  /* 0x0000000000567308 */ /* 0x00026e0000002400 */
[----:B--2---:R-:W-:Y:S08]  /*f2e0*/  HMMA.16816.F32.BF16 R52, R12, R36, R52 ;  /* 0x000000240c34723c */ /* 0x004ff00000041834 */
[----:B------:R-:W-:Y:S01]  /*f2f0*/  HMMA.16816.F32.BF16 R20, R20, R46, R28 ;  /* 0x0000002e1414723c */ /* 0x000fe2000004181c */
[----:B-1----:R-:W-:-:S04]  /*f300*/  FMUL.FTZ R0, R76, c[0x0][0x320] ;  /* 0x0000c8004c007a20 */ /* 0x002fc80000410000 */
[----:B------:R1:W2:Y:S03]  /*f310*/  MUFU.TANH R88, R0 ;  /* 0x0000000000587308 */ /* 0x0002a60000002400 */
[----:B------:R-:W-:Y:S08]  /*f320*/  HMMA.16816.F32.BF16 R24, R8, R36, R40 ;  /* 0x000000240818723c */ /* 0x000ff00000041828 */
[----:B------:R-:W-:Y:S01]  /*f330*/  HMMA.16816.F32.BF16 R16, R16, R46, R56 ;  /* 0x0000002e1010723c */ /* 0x000fe20000041838 */
[----:B-1----:R-:W-:-:S07]  /*f340*/  FMUL.FTZ R0, R77, c[0x0][0x320] ;  /* 0x0000c8004d007a20 */ /* 0x002fce0000410000 */
[-C--:B------:R-:W-:Y:S01]  /*f350*/  HMMA.16816.F32.BF16 R12, R12, R38.reuse, R20 ;  /* 0x000000260c0c723c */ /* 0x080fe20000041814 */
[----:B------:R1:W1:Y:S11]  /*f360*/  MUFU.TANH R87, R0 ;  /* 0x0000000000577308 */ /* 0x0002760000002400 */
[----:B------:R-:W-:Y:S04]  /*f370*/  @!UPT UIADD3 URZ, URZ, URZ, URZ ;  /* 0x0000003f3f3ff290 */ /* 0x000fe8000fffe03f */
        /* <DEDUP_REMOVED lines=63> */
[----:B--234-:R-:W2:Y:S04]  /*f770*/  LDL R3, [R1+0x40] ;  /* 0x0000400001037983 */ /* 0x01cea80000100800 */
[----:B------:R-:W3:Y:S04]  /*f780*/  LDL.64 R148, [R1+0x30] ;  /* 0x0000300001947983 */ /* 0x000ee80000100a00 */
[----:B------:R-:W4:Y:S04]  /*f790*/  LDL R4, [R1+0x3c] ;  /* 0x00003c0001047983 */ /* 0x000f280000100800 */
[----:B------:R-:W5:Y:S01]  /*f7a0*/  S2R R5, SR_TID.X ;  /* 0x0000000000057919 */ /* 0x000f620000002100 */
[----:B-1----:R-:W-:-:S03]  /*f7b0*/  IMAD.MOV.U32 R0, RZ, RZ, 0x1 ;  /* 0x00000001ff007424 */ /* 0x002fc600078e00ff */
[----:B------:R-:W3:Y:S02]  /*f7c0*/  LDL.64 R146, [R1+0x28] ;  /* 0x0000280001927983 */ /* 0x000ee40000100a00 */
[----:B------:R-:W-:Y:S02]  /*f7d0*/  ISETP.NE.AND P0, PT, R0, c[0x0][0x2b8], PT ;  /* 0x0000ae0000007a0c */ /* 0x000fe40003f05270 */
[----:B------:R-:W4:Y:S01]  /*f7e0*/  LDL R144, [R1+0x38] ;  /* 0x0000380001907983 */ /* 0x000f220000100800 */
[----:B-----5:R-:W-:-:S04]  /*f7f0*/  SHF.R.S32.HI R2, RZ, 0x1f, R5 ;  /* 0x0000001fff027819 */ /* 0x020fc80000011405 */
[----:B------:R-:W-:-:S04]  /*f800*/  LEA.HI R2, R2, R5, RZ, 0x2 ;  /* 0x0000000502027211 */ /* 0x000fc800078f10ff */
[----:B------:R-:W-:-:S05]  /*f810*/  LOP3.LUT R2, R2, 0xfffffffc, RZ, 0xc0, !PT ;  /* 0xfffffffc02027812 */ /* 0x000fca00078ec0ff */
[----:B------:R-:W-:-:S04]  /*f820*/  IMAD.IADD R2, R5, 0x1, -R2 ;  /* 0x0000000105027824 */ /* 0x000fc800078e0a02 */
[----:B------:R-:W-:Y:S02]  /*f830*/  IMAD R2, R2, 0x20, R247 ;  /* 0x0000002002027824 */ /* 0x000fe400078e02f7 */
[----:B------:R-:W-:-:S03]  /*f840*/  IMAD.MOV.U32 R218, RZ, RZ, RZ ;  /* 0x000000ffffda7224 */ /* 0x000fc600078e00ff */
[----:B--2---:R-:W-:-:S04]  /*f850*/  IADD3 R2, R2, R142, R3 ;  /* 0x0000008e02027210 */ /* 0x004fc80007ffe003 */
[----:B------:R-:W-:-:S05]  /*f860*/  IADD3 R2, R2, -0x30, RZ ;  /* 0xffffffd002027810 */ /* 0x000fca0007ffe0ff */
[----:B------:R-:W-:-:S04]  /*f870*/  @P0 IMAD.HI.U32 R3, R2, c[0x0][0x2bc], RZ ;  /* 0x0000af0002030a27 */ /* 0x000fc800078e00ff */
[----:B------:R-:W-:Y:S01]  /*f880*/  IMAD.MOV.U32 R0, RZ, RZ, R2 ;  /* 0x000000ffff007224 */ /* 0x000fe200078e0002 */
[----:B------:R-:W-:-:S04]  /*f890*/  @P0 SHF.R.U32.HI R0, RZ, c[0x0][0x2c0], R3 ;  /* 0x0000b000ff000a19 */ /* 0x000fc80000011603 */
[----:B---3--:R-:W-:-:S04]  /*f8a0*/  @!P3 IADD3 R3, P0, R0, R148, RZ ;  /* 0x000000940003b210 */ /* 0x008fc80007f1e0ff */
[----:B----4-:R-:W-:Y:S02]  /*f8b0*/  @!P3 LEA.HI.X.SX32 R5, R0, R4, 0x1, P0 ;  /* 0x000000040005b211 */ /* 0x010fe400000f0eff */
[----:B------:R-:W-:-:S04]  /*f8c0*/  @!P3 LEA R4, P0, R3, c[0x0][0x2a0], 0x2 ;  /* 0x0000a8000304ba11 */ /* 0x000fc800078010ff */
[----:B------:R-:W-:-:S05]  /*f8d0*/  @!P3 LEA.HI.X R5, R3, c[0x0][0x2a4], R5, 0x2, P0 ;  /* 0x0000a9000305ba11 */ /* 0x000fca00000f1405 */
[----:B------:R-:W2:Y:S01]  /*f8e0*/  @!P3 LDG.E R218, [R4.64] ;  /* 0x0000000804dab981 */ /* 0x000ea2000c1e1900 */
[----:B------:R-:W-:-:S04]  /*f8f0*/  IMAD.MOV R0, RZ, RZ, -R0 ;  /* 0x000000ffff007224 */ /* 0x000fc800078e0a00 */
[----:B------:R-:W-:-:S05]  /*f900*/  IMAD R227, R0, c[0x0][0x2b8], R2 ;  /* 0x0000ae0000e37a24 */ /* 0x000fca00078e0202 */
[----:B------:R-:W-:Y:S01]  /*f910*/  SHF.R.S32.HI R0, RZ, 0x1f, R227 ;  /* 0x0000001fff007819 */ /* 0x000fe200000114e3 */
[----:B------:R-:W-:-:S04]  /*f920*/  IMAD.WIDE.U32 R2, R227, c[0x0][0x1e0], RZ ;  /* 0x00007800e3027a25 */ /* 0x000fc800078e00ff */
[----:B------:R-:W-:-:S04]  /*f930*/  IMAD R0, R0, c[0x0][0x1e0], RZ ;  /* 0x0000780000007a24 */ /* 0x000fc800078e02ff */
[----:B------:R-:W-:-:S04]  /*f940*/  IMAD R0, R227, c[0x0][0x1e4], R0 ;  /* 0x00007900e3007a24 */ /* 0x000fc800078e0200 */
[----:B------:R-:W-:Y:S01]  /*f950*/  IMAD.IADD R3, R3, 0x1, R0 ;  /* 0x0000000103037824 */ /* 0x000fe200078e0200 */
[----:B------:R-:W-:-:S04]  /*f960*/  IADD3 R12, -R247, 0x30, RZ ;  /* 0x00000030f70c7810 */ /* 0x000fc80007ffe1ff */
[----:B------:R-:W-:Y:S02]  /*f970*/  ISETP.GE.AND P0, PT, R12, 0x1, PT ;  /* 0x000000010c00780c */ /* 0x000fe40003f06270 */
[----:B--2---:R-:W-:Y:S01]  /*f980*/  SHF.R.S32.HI R0, RZ, 0x1f, R218 ;  /* 0x0000001fff007819 */ /* 0x004fe200000114da */
        /* <DEDUP_REMOVED lines=9> */
.L_x_397:
[----:B------:R-:W-:Y:S05]  /*fa20*/  BRA.DIV ~URZ, `(.L_x_301) ;  /* 0x0000a3f27f007947 */ /* 0x000fea000b800000 */
[----:B------:R3:W4:Y:S02]  /*fa30*/  SHFL.IDX PT, R0, R6, RZ, 0x1c1f ;  /* 0x001c1fff06007589 */ /* 0x00072400000e0000 */
.L_x_398:
[----:B------:R-:W-:Y:S01]  /*fa40*/  BSSY B0, `(.L_x_302) ;  /* 0x000000f000007945 */ /* 0x000fe20003800000 */
[----:B------:R-:W-:Y:S05]  /*fa50*/  @!P0 BRA `(.L_x_303) ;  /* 0x000000d000008947 */ /* 0x000fea0003800000 */
[----:B------:R-:W-:Y:S02]  /*fa60*/  ISETP.NE.AND P6, PT, R141, RZ, PT ;  /* 0x000000ff8d00720c */ /* 0x000fe40003fc5270 */
[-C--:B----4-:R-:W-:Y:S02]  /*fa70*/  LEA R10, P2, R228, R0.reuse, 0x1 ;  /* 0x00000000e40a7211 */ /* 0x090fe400078408ff */
[-C--:B------:R-:W-:Y:S02]  /*fa80*/  LEA R8, P1, R238, R0.reuse, 0x1 ;  /* 0x00000000ee087211 */ /* 0x080fe400078208ff */
[----:B------:R-:W-:Y:S02]  /*fa90*/  LEA R2, P0, R230, R0, 0x1 ;  /* 0x00000000e6027211 */ /* 0x000fe400078008ff */
[----:B--2---:R-:W-:-:S02]  /*faa0*/  LEA.HI.X R11, R228, R4, R229, 0x1, P2 ;  /* 0x00000004e40b7211 */ /* 0x004fc400010f0ce5 */
        /* <DEDUP_REMOVED lines=8> */
.L_x_303:
[----:B------:R-:W-:Y:S05]  /*fb30*/  BSYNC B0 ;  /* 0x0000000000007941 */ /* 0x000fea0003800000 */
.L_x_302:
[----:B------:R-:W-:Y:S01]  /*fb40*/  ISETP.GE.AND P0, PT, R12, 0x21, PT ;  /* 0x000000210c00780c */ /* 0x000fe20003f06270 */
[----:B------:R-:W-:Y:S06]  /*fb50*/  BRA.DIV ~URZ, `(.L_x_304) ;  /* 0x0000a3227f007947 */ /* 0x000fec000b800000 */
[----:B--2---:R2:W1:Y:S04]  /*fb60*/  SHFL.IDX PT, R4, R5, 0x1, 0x1c1f ;  /* 0x003c1f0005047f89 */ /* 0x00446800000e0000 */
[----:B----4-:R2:W4:Y:S02]  /*fb70*/  SHFL.IDX PT, R0, R6, 0x1, 0x1c1f ;  /* 0x003c1f0006007f89 */ /* 0x01052400000e0000 */
.L_x_399:
[----:B------:R-:W-:Y:S05]  /*fb80*/  @!P0 BRA `(.L_x_299) ;  /* 0x000000d000008947 */ /* 0x000fea0003800000 */
[----:B------:R-:W-:Y:S02]  /*fb90*/  ISETP.NE.AND P6, PT, R141, RZ, PT ;  /* 0x000000ff8d00720c */ /* 0x000fe40003fc5270 */
[----:B----4-:R-:W-:-:S02]  /*fba0*/  LEA R10, P2, R228, R0, 0x1 ;  /* 0x00000000e40a7211 */ /* 0x010fc400078408ff */
[-C--:B------:R-:W-:Y:S02]  /*fbb0*/  LEA R8, P1, R238, R0.reuse, 0x1 ;  /* 0x00000000ee087211 */ /* 0x080fe400078208ff */
[----:B------:R-:W-:Y:S02]  /*fbc0*/  LEA R2, P0, R230, R0, 0x1 ;  /* 0x00000000e6027211 */ /* 0x000fe400078008ff */
        /* <DEDUP_REMOVED lines=9> */
.L_x_299:
[----:B--234-:R-:W-:Y:S05]  /*fc60*/  BSYNC B1 ;  /* 0x0000000000017941 */ /* 0x01cfea0003800000 */
.L_x_298:
[----:B-1----:R-:W2:Y:S04]  /*fc70*/  LDL R0, [R1+0x9c] ;  /* 0x00009c0001007983 */ /* 0x002ea80000100800 */
[----:B------:R-:W0:Y:S01]  /*fc80*/  LDGDEPBAR ;  /* 0x00000000000079af */ /* 0x000e220000000000 */
[----:B--2---:R-:W-:-:S05]  /*fc90*/  IMAD.IADD R0, R140, 0x1, -R0 ;  /* 0x000000018c007824 */ /* 0x004fca00078e0a00 */
[C---:B------:R-:W-:Y:S02]  /*fca0*/  ISETP.GT.AND P1, PT, R0.reuse, RZ, PT ;  /* 0x000000ff0000720c */ /* 0x040fe40003f24270 */
[----:B------:R-:W-:Y:S02]  /*fcb0*/  ISETP.GT.AND P0, PT, R0, 0x1, PT ;  /* 0x000000010000780c */ /* 0x000fe40003f04270 */
        /* <DEDUP_REMOVED lines=10> */
[----:B------:R-:W-:Y:S02]  /*fd60*/  ISETP.GT.AND P6, PT, R0, 0x8, PT ;  /* 0x000000080000780c */ /* 0x000fe40003fc4270 */
        /* <DEDUP_REMOVED lines=93> */
.L_x_400:
[----:B-12---:R-:W-:Y:S01]  /*10340*/  FMNMX.FTZ R4, R4, R0, !PT ;  /* 0x0000000004047209 */ /* 0x006fe20007810000 */
[----:B------:R-:W-:Y:S05]  /*10350*/  BRA.DIV ~URZ, `(.L_x_306) ;  /* 0x00009c227f007947 */ /* 0x000fea000b800000 */
[----:B------:R-:W1:Y:S04]  /*10360*/  SHFL.BFLY PT, R0, R5, 0x2, 0x1f ;  /* 0x0c401f0005007f89 */ /* 0x000e6800000e0000 */
        /* <DEDUP_REMOVED lines=12> */
.L_x_401:
        /* <DEDUP_REMOVED lines=14> */
[----:B------:R-:W2:Y:S01]  /*10510*/  LDSM.16.MT88.4 R52, [R170] ;  /* 0x00000000aa34783b */ /* 0x000ea20000004200 */
[--C-:B------:R-:W-:Y:S02]  /*10520*/  FFMA.FTZ R5, R25, c[0x0][0x2d0], -R3.reuse ;  /* 0x0000b40019057a23 */ /* 0x100fe40000010803 */
[--C-:B------:R-:W-:Y:S01]  /*10530*/  FFMA.FTZ R61, R61, c[0x0][0x2d0], -R3.reuse ;  /* 0x0000b4003d3d7a23 */ /* 0x100fe20000010803 */
[----:B------:R-:W-:Y:S01]  /*10540*/  LDSM.16.MT88.4 R88, [R170+0xc00] ;  /* 0x000c0000aa58783b */ /* 0x000fe20000004200 */
[----:B------:R-:W-:-:S02]  /*10550*/  FFMA.FTZ R60, R60, c[0x0][0x2d0], -R3 ;  /* 0x0000b4003c3c7a23 */ /* 0x000fc40000010803 */
[----:B------:R4:W-:Y:S01]  /*10560*/  MUFU.EX2 R147, R2 ;  /* 0x0000000200937308 */ /* 0x0009e20000000800 */
[----:B------:R-:W-:Y:S01]  /*10570*/  LDSM.16.MT88.4 R76, [R171+0x400] ;  /* 0x00040000ab4c783b */ /* 0x000fe20000004200 */
[--C-:B------:R-:W-:Y:S02]  /*10580*/  FFMA.FTZ R63, R47, c[0x0][0x2d0], -R4.reuse ;  /* 0x0000b4002f3f7a23 */ /* 0x100fe40000010804 */
[--C-:B------:R-:W-:Y:S01]  /*10590*/  FFMA.FTZ R62, R46, c[0x0][0x2d0], -R4.reuse ;  /* 0x0000b4002e3e7a23 */ /* 0x100fe20000010804 */
[----:B------:R-:W5:Y:S01]  /*105a0*/  LDSM.16.MT88.4 R64, [R170+0x400] ;  /* 0x00040000aa40783b */ /* 0x000f620000004200 */
[----:B-1----:R-:W-:Y:S02]  /*105b0*/  FFMA.FTZ R0, R11, c[0x0][0x2d0], -R4 ;  /* 0x0000b4000b007a23 */ /* 0x002fe40000010804 */
[----:B------:R1:W-:Y:S01]  /*105c0*/  MUFU.EX2 R145, R5 ;  /* 0x0000000500917308 */ /* 0x0003e20000000800 */
[----:B------:R-:W3:Y:S04]  /*105d0*/  LDSM.16.MT88.4 R80, [R170+0x1000] ;  /* 0x00100000aa50783b */ /* 0x000ee80000004200 */
[----:B------:R-:W2:Y:S01]  /*105e0*/  LDSM.16.MT88.4 R68, [R171+0xc00] ;  /* 0x000c0000ab44783b */ /* 0x000ea20000004200 */
[----:B----4-:R-:W-:-:S02]  /*105f0*/  FMUL.FTZ R2, R106, c[0x0][0x2d0] ;  /* 0x0000b4006a027a20 */ /* 0x010fc40000410000 */
[----:B------:R4:W-:Y:S03]  /*10600*/  MUFU.EX2 R110, R0 ;  /* 0x00000000006e7308 */ /* 0x0009e60000000800 */
[----:B------:R-:W-:Y:S02]  /*10610*/  FSEL R2, R2, RZ, P0 ;  /* 0x000000ff02027208 */ /* 0x000fe40000000000 */
[----:B------:R-:W-:-:S03]  /*10620*/  FSETP.NEU.FTZ.AND P0, PT, R6, -INF , PT ;  /* 0xff8000000600780b */ /* 0x000fc60003f1d000 */
[----:B------:R-:W-:Y:S01]  /*10630*/  MUFU.EX2 R63, R63 ;  /* 0x0000003f003f7308 */ /* 0x000fe20000000800 */
[----:B-1----:R-:W-:Y:S02]  /*10640*/  FFMA.FTZ R5, R32, c[0x0][0x2d0], -R2 ;  /* 0x0000b40020057a23 */ /* 0x002fe40000010802 */
[----:B----4-:R-:W-:-:S05]  /*10650*/  FFMA.FTZ R0, R12, c[0x0][0x2d0], -R4 ;  /* 0x0000b4000c007a23 */ /* 0x010fca0000010804 */
[----:B------:R1:W-:Y:S08]  /*10660*/  MUFU.EX2 R134, R5 ;  /* 0x0000000500867308 */ /* 0x0003f00000000800 */
[----:B------:R4:W-:Y:S01]  /*10670*/  MUFU.EX2 R117, R0 ;  /* 0x0000000000757308 */ /* 0x0009e20000000800 */
[----:B-1----:R-:W-:-:S07]  /*10680*/  FFMA.FTZ R5, R35, c[0x0][0x2d0], -R2 ;  /* 0x0000b40023057a23 */ /* 0x002fce0000010802 */
[----:B------:R-:W-:Y:S01]  /*10690*/  MUFU.EX2 R62, R62 ;  /* 0x0000003e003e7308 */ /* 0x000fe20000000800 */
[----:B----4-:R-:W-:-:S07]  /*106a0*/  FFMA.FTZ R0, R13, c[0x0][0x2d0], -R4 ;  /* 0x0000b4000d007a23 */ /* 0x010fce0000010804 */
[----:B------:R-:W-:Y:S08]  /*106b0*/  MUFU.EX2 R135, R5 ;  /* 0x0000000500877308 */ /* 0x000ff00000000800 */
[----:B------:R1:W-:Y:S02]  /*106c0*/  MUFU.EX2 R132, R0 ;  /* 0x0000000000847308 */ /* 0x0003e40000000800 */
[----:B-1----:R-:W-:-:S06]  /*106d0*/  FFMA.FTZ R0, R14, c[0x0][0x2d0], -R4 ;  /* 0x0000b4000e007a23 */ /* 0x002fcc0000010804 */
[----:B------:R1:W-:Y:S02]  /*106e0*/  MUFU.EX2 R133, R0 ;  /* 0x0000000000857308 */ /* 0x0003e40000000800 */
[----:B-1----:R-:W-:-:S06]  /*106f0*/  FFMA.FTZ R0, R15, c[0x0][0x2d0], -R4 ;  /* 0x0000b4000f007a23 */ /* 0x002fcc0000010804 */
[----:B------:R1:W4:Y:S02]  /*10700*/  MUFU.EX2 R144, R0 ;  /* 0x0000000000907308 */ /* 0x0003240000000800 */
[----:B-1----:R-:W-:Y:S01]  /*10710*/  FFMA.FTZ R0, R19, c[0x0][0x2d0], -R4 ;  /* 0x0000b40013007a23 */ /* 0x002fe20000010804 */
[----:B----4-:R-:W-:-:S05]  /*10720*/  F2FP.BF16.PACK_AB R12, R144, R133 ;  /* 0x00000085900c723e */ /* 0x010fca00000010ff */
[----:B------:R1:W4:Y:S02]  /*10730*/  MUFU.EX2 R152, R0 ;  /* 0x0000000000987308 */ /* 0x0003240000000800 */
[----:B-1----:R-:W-:Y:S01]  /*10740*/  FFMA.FTZ R0, R17, c[0x0][0x2d0], -R3 ;  /* 0x0000b40011007a23 */ /* 0x002fe20000010803 */
[----:B----4-:R-:W-:-:S05]  /*10750*/  F2FP.BF16.PACK_AB R14, R152, R147 ;  /* 0x00000093980e723e */ /* 0x010fca00000010ff */
[----:B------:R1:W-:Y:S02]  /*10760*/  MUFU.EX2 R102, R0 ;  /* 0x0000000000667308 */ /* 0x0003e40000000800 */
[----:B-1----:R-:W-:-:S06]  /*10770*/  FFMA.FTZ R0, R18, c[0x0][0x2d0], -R3 ;  /* 0x0000b40012007a23 */ /* 0x002fcc0000010803 */
[----:B------:R1:W4:Y:S02]  /*10780*/  MUFU.EX2 R101, R0 ;  /* 0x0000000000657308 */ /* 0x0003240000000800 */
[----:B-1----:R-:W-:Y:S01]  /*10790*/  FFMA.FTZ R0, R20, c[0x0][0x2d0], -R3 ;  /* 0x0000b40014007a23 */ /* 0x002fe20000010803 */
[----:B------:R-:W-:-:S05]  /*107a0*/  F2FP.BF16.PACK_AB R20, R110, R111 ;  /* 0x0000006f6e14723e */ /* 0x000fca00000010ff */
[----:B------:R1:W-:Y:S02]  /*107b0*/  MUFU.EX2 R103, R0 ;  /* 0x0000000000677308 */ /* 0x0003e40000000800 */
[----:B-1----:R-:W-:Y:S01]  /*107c0*/  FFMA.FTZ R0, R21, c[0x0][0x2d0], -R3 ;  /* 0x0000b40015007a23 */ /* 0x002fe20000010803 */
[----:B----4-:R-:W-:-:S05]  /*107d0*/  F2FP.BF16.PACK_AB R21, R101, R102 ;  /* 0x000000666515723e */ /* 0x010fca00000010ff */
[----:B------:R1:W4:Y:S02]  /*107e0*/  MUFU.EX2 R118, R0 ;  /* 0x0000000000767308 */ /* 0x0003240000000800 */
[----:B-1----:R-:W-:Y:S01]  /*107f0*/  FFMA.FTZ R0, R22, c[0x0][0x2d0], -R3 ;  /* 0x0000b40016007a23 */ /* 0x002fe20000010803 */
[----:B------:R-:W-:-:S05]  /*10800*/  F2FP.BF16.PACK_AB R22, R132, R117 ;  /* 0x000000758416723e */ /* 0x000fca00000010ff */
[----:B------:R1:W-:Y:S02]  /*10810*/  MUFU.EX2 R119, R0 ;  /* 0x0000000000777308 */ /* 0x0003e40000000800 */
[----:B-1----:R-:W-:Y:S01]  /*10820*/  FFMA.FTZ R0, R23, c[0x0][0x2d0], -R3 ;  /* 0x0000b40017007a23 */ /* 0x002fe20000010803 */
[----:B----4-:R-:W-:-:S05]  /*10830*/  F2FP.BF16.PACK_AB R23, R118, R103 ;  /* 0x000000677617723e */ /* 0x010fca00000010ff */
[----:B------:R1:W4:Y:S02]  /*10840*/  MUFU.EX2 R127, R0 ;  /* 0x00000000007f7308 */ /* 0x0003240000000800 */
[----:B--23--:R-:W-:Y:S01]  /*10850*/  HMMA.16816.F32.BF16 R8, R20, R52, RZ ;  /* 0x000000341408723c */ /* 0x00cfe200000418ff */
[----:B-1----:R-:W-:Y:S01]  /*10860*/  FFMA.FTZ R0, R27, c[0x0][0x2d0], -R3 ;  /* 0x0000b4001b007a23 */ /* 0x002fe20000010803 */
[----:B----4-:R-:W-:-:S04]  /*10870*/  F2FP.BF16.PACK_AB R13, R127, R119 ;  /* 0x000000777f0d723e */ /* 0x010fc800000010ff */
[----:B------:R1:W2:Y:S02]  /*10880*/  MUFU.EX2 R146, R0 ;  /* 0x0000000000927308 */ /* 0x0002a40000000800 */
[----:B-1----:R-:W-:Y:S01]  /*10890*/  FFMA.FTZ R0, R24, c[0x0][0x2d0], -R2 ;  /* 0x0000b40018007a23 */ /* 0x002fe20000010802 */
[----:B--2---:R-:W-:-:S05]  /*108a0*/  F2FP.BF16.PACK_AB R15, R146, R145 ;  /* 0x00000091920f723e */ /* 0x004fca00000010ff */
[----:B------:R1:W-:Y:S10]  /*108b0*/  MUFU.EX2 R96, R0 ;  /* 0x0000000000607308 */ /* 0x0003f40000000800 */
[----:B-----5:R-:W-:Y:S07]  /*108c0*/  HMMA.16816.F32.BF16 R140, R12, R64, R8 ;  /* 0x000000400c8c723c */ /* 0x020fee0000041808 */
[----:B------:R-:W-:Y:S01]  /*108d0*/  F2FP.BF16.PACK_AB R10, R135, R134 ;  /* 0x00000086870a723e */ /* 0x000fe200000010ff */
[----:B-1----:R-:W-:-:S04]  /*108e0*/  FFMA.FTZ R0, R26, c[0x0][0x2d0], -R2 ;  /* 0x0000b4001a007a23 */ /* 0x002fc80000010802 */
        /* <DEDUP_REMOVED lines=11> */
[----:B-1----:R-:W-:Y:S01]  /*109a0*/  FMUL.FTZ R0, R6, c[0x0][0x2d0] ;  /* 0x0000b40006007a20 */ /* 0x002fe20000410000 */
[----:B--2---:R-:W-:-:S04]  /*109b0*/  F2FP.BF16.PACK_AB R8, R116, R109 ;  /* 0x0000006d7408723e */ /* 0x004fc800000010ff */
[----:B------:R-:W-:Y:S02]  /*109c0*/  FSEL R0, R0, RZ, P0 ;  /* 0x000000ff00007208 */ /* 0x000fe40000000000 */
[----:B------:R-:W-:-:S03]  /*109d0*/  ISETP.GE.AND P0, PT, R219, R251, PT ;  /* 0x000000fbdb00720c */ /* 0x000fc60003f06270 */
[----:B------:R-:W-:-:S04]  /*109e0*/  FFMA.FTZ R5, R33, c[0x0][0x2d0], -R0 ;  /* 0x0000b40021057a23 */ /* 0x000fc80000010800 */
[----:B------:R1:W-:Y:S02]  /*109f0*/  MUFU.EX2 R93, R5 ;  /* 0x00000005005d7308 */ /* 0x0003e40000000800 */
[----:B-1----:R-:W-:-:S06]  /*10a00*/  FFMA.FTZ R5, R34, c[0x0][0x2d0], -R0 ;  /* 0x0000b40022057a23 */ /* 0x002fcc0000010800 */
[----:B------:R1:W2:Y:S02]  /*10a10*/  MUFU.EX2 R92, R5 ;  /* 0x00000005005c7308 */ /* 0x0002a40000000800 */
[----:B-1----:R-:W-:Y:S01]  /*10a20*/  FFMA.FTZ R5, R37, c[0x0][0x2d0], -R0 ;  /* 0x0000b40025057a23 */ /* 0x002fe20000010800 */
[----:B--2---:R-:W-:-:S05]  /*10a30*/  F2FP.BF16.PACK_AB R17, R92, R93 ;  /* 0x0000005d5c11723e */ /* 0x004fca00000010ff */
[----:B------:R1:W-:Y:S02]  /*10a40*/  MUFU.EX2 R94, R5 ;  /* 0x00000005005e7308 */ /* 0x0003e40000000800 */
[--C-:B-1----:R-:W-:Y:S02]  /*10a50*/  FFMA.FTZ R5, R39, c[0x0][0x2d0], -R0.reuse ;  /* 0x0000b40027057a23 */ /* 0x102fe40000010800 */
[----:B------:R-:W-:Y:S04]  /*10a60*/  HMMA.16816.F32.BF16 R36, R20, R88, RZ ;  /* 0x000000581424723c */ /* 0x000fe800000418ff */
[----:B------:R1:W2:Y:S02]  /*10a70*/  MUFU.EX2 R97, R5 ;  /* 0x0000000500617308 */ /* 0x0002a40000000800 */
[----:B-1----:R-:W-:Y:S01]  /*10a80*/  FFMA.FTZ R5, R41, c[0x0][0x2d0], -R0 ;  /* 0x0000b40029057a23 */ /* 0x002fe20000010800 */
[----:B--2---:R-:W-:-:S05]  /*10a90*/  F2FP.BF16.PACK_AB R19, R97, R94 ;  /* 0x0000005e6113723e */ /* 0x004fca00000010ff */
[----:B------:R1:W-:Y:S11]  /*10aa0*/  MUFU.EX2 R99, R5 ;  /* 0x0000000500637308 */ /* 0x0003f60000000800 */
[----:B------:R-:W-:Y:S01]  /*10ab0*/  @!UPT UIADD3 URZ, URZ, URZ, URZ ;  /* 0x0000003f3f3ff290 */ /* 0x000fe2000fffe03f */
[----:B------:R-:W-:Y:S01]  /*10ac0*/  HMMA.16816.F32.BF16 R156, R12, R80, R36 ;  /* 0x000000500c9c723c */ /* 0x000fe20000041824 */
[----:B------:R-:W-:Y:S07]  /*10ad0*/  LDSM.16.MT88.4 R36, [R170+0x1800] ;  /* 0x00180000aa24783b */ /* 0x000fee0000004200 */
[----:B------:R-:W-:Y:S01]  /*10ae0*/  HMMA.16816.F32.BF16 R28, R16, R56, RZ ;  /* 0x00000038101c723c */ /* 0x000fe200000418ff */
[----:B-1----:R-:W-:-:S07]  /*10af0*/  FFMA.FTZ R5, R43, c[0x0][0x2d0], -R0 ;  /* 0x0000b4002b057a23 */ /* 0x002fce0000010800 */
[----:B------:R-:W-:Y:S01]  /*10b00*/  HMMA.16816.F32.BF16 R40, R20, R56, RZ ;  /* 0x000000381428723c */ /* 0x000fe200000418ff */
[----:B------:R1:W2:Y:S06]  /*10b10*/  MUFU.EX2 R125, R5 ;  /* 0x00000005007d7308 */ /* 0x0002ac0000000800 */
[--C-:B------:R-:W-:Y:S01]  /*10b20*/  FFMA.FTZ R57, R45, c[0x0][0x2d0], -R3.reuse ;  /* 0x0000b4002d397a23 */ /* 0x100fe20000010803 */
[----:B------:R-:W-:Y:S01]  /*10b30*/  HMMA.16816.F32.BF16 R24, R16, R88, RZ ;  /* 0x000000581018723c */ /* 0x000fe200000418ff */
[----:B------:R-:W-:Y:S02]  /*10b40*/  FFMA.FTZ R56, R44, c[0x0][0x2d0], -R3 ;  /* 0x0000b4002c387a23 */ /* 0x000fe40000010803 */
[----:B------:R-:W-:-:S02]  /*10b50*/  FADD.FTZ R3, R111, R110 ;  /* 0x0000006e6f037221 */ /* 0x000fc40000010000 */
[----:B------:R-:W-:Y:S02]  /*10b60*/  MUFU.EX2 R57, R57 ;  /* 0x0000003900397308 */ /* 0x000fe40000000800 */
[----:B------:R-:W-:Y:S01]  /*10b70*/  FADD.FTZ R3, R117, R3 ;  /* 0x0000000375037221 */ /* 0x000fe20000010000 */
[----:B------:R-:W-:Y:S01]  /*10b80*/  HMMA.16816.F32.BF16 R32, R16, R52, RZ ;  /* 0x000000341020723c */ /* 0x000fe200000418ff */
[----:B-1----:R-:W-:Y:S01]  /*10b90*/  FFMA.FTZ R5, R49, c[0x0][0x2d0], -R0 ;  /* 0x0000b40031057a23 */ /* 0x002fe20000010800 */
[----:B--2---:R-:W-:Y:S01]  /*10ba0*/  F2FP.BF16.PACK_AB R9, R125, R99 ;  /* 0x000000637d09723e */ /* 0x004fe200000010ff */
[----:B------:R-:W-:Y:S02]  /*10bb0*/  FADD.FTZ R3, R132, R3 ;  /* 0x0000000384037221 */ /* 0x000fe40000010000 */
[----:B------:R-:W-:Y:S02]  /*10bc0*/  MUFU.EX2 R56, R56 ;  /* 0x0000003800387308 */ /* 0x000fe40000000800 */
[--C-:B------:R-:W-:Y:S01]  /*10bd0*/  FFMA.FTZ R53, R75, c[0x0][0x2d0], -R2.reuse ;  /* 0x0000b4004b357a23 */ /* 0x100fe20000010802 */
[----:B------:R-:W-:Y:S01]  /*10be0*/  HMMA.16816.F32.BF16 R148, R12, R76, R40 ;  /* 0x0000004c0c94723c */ /* 0x000fe20000041828 */
[----:B------:R-:W1:Y:S01]  /*10bf0*/  LDSM.16.MT88.4 R40, [R171+0x1000] ;  /* 0x00100000ab28783b */ /* 0x000e620000004200 */
[----:B------:R-:W-:-:S02]  /*10c00*/  FFMA.FTZ R52, R74, c[0x0][0x2d0], -R2 ;  /* 0x0000b4004a347a23 */ /* 0x000fc40000010802 */
[----:B------:R-:W-:Y:S01]  /*10c10*/  FADD.FTZ R3, R133, R3 ;  /* 0x0000000385037221 */ /* 0x000fe20000010000 */
[----:B------:R2:W-:Y:S08]  /*10c20*/  MUFU.EX2 R124, R5 ;  /* 0x00000005007c7308 */ /* 0x0005f00000000800 */
[----:B------:R-:W-:Y:S01]  /*10c30*/  MUFU.EX2 R53, R53 ;  /* 0x0000003500357308 */ /* 0x000fe20000000800 */
[----:B--2---:R-:W-:-:S07]  /*10c40*/  FFMA.FTZ R5, R50, c[0x0][0x2d0], -R0 ;  /* 0x0000b40032057a23 */ /* 0x004fce0000010800 */
[----:B------:R-:W-:Y:S08]  /*10c50*/  MUFU.EX2 R52, R52 ;  /* 0x0000003400347308 */ /* 0x000ff00000000800 */
[----:B------:R-:W2:Y:S02]  /*10c60*/  MUFU.EX2 R126, R5 ;  /* 0x00000005007e7308 */ /* 0x000ea40000000800 */
[----:B--2---:R-:W-:Y:S01]  /*10c70*/  F2FP.BF16.PACK_AB R11, R126, R124 ;  /* 0x0000007c7e0b723e */ /* 0x004fe200000010ff */
[----:B------:R-:W-:-:S06]  /*10c80*/  FADD.FTZ R5, R144, R3 ;  /* 0x0000000390057221 */ /* 0x000fcc0000010000 */
[----:B------:R-:W-:Y:S08]  /*10c90*/  HMMA.16816.F32.BF16 R128, R8, R76, R28 ;  /* 0x0000004c0880723c */ /* 0x000ff0000004181c */
[----:B------:R-:W-:Y:S08]  /*10ca0*/  HMMA.16816.F32.BF16 R28, R20, R68, RZ ;  /* 0x00000044141c723c */ /* 0x000ff000000418ff */
[C---:B------:R-:W-:Y:S08]  /*10cb0*/  HMMA.16816.F32.BF16 R120, R8.reuse, R80, R24 ;  /* 0x000000500878723c */ /* 0x040ff00000041818 */
[----:B------:R-:W-:Y:S07]  /*10cc0*/  HMMA.16816.F32.BF16 R136, R8, R64, R32 ;  /* 0x000000400888723c */ /* 0x000fee0000041820 */
[--C-:B------:R-:W-:Y:S01]  /*10cd0*/  FFMA.FTZ R65, R51, c[0x0][0x2d0], -R4.reuse ;  /* 0x0000b40033417a23 */ /* 0x100fe20000010804 */
[----:B-1----:R-:W-:Y:S01]  /*10ce0*/  HMMA.16816.F32.BF16 R188, R12, R40, R28 ;  /* 0x000000280cbc723c */ /* 0x002fe2000004181c */
[----:B------:R-:W1:Y:S01]  /*10cf0*/  LDSM.16.MT88.4 R28, [R170+0x1c00] ;  /* 0x001c0000aa1c783b */ /* 0x000e620000004200 */
[----:B------:R-:W-:-:S02]  /*10d00*/  FFMA.FTZ R64, R48, c[0x0][0x2d0], -R4 ;  /* 0x0000b40030407a23 */ /* 0x000fc40000010804 */
[----:B------:R-:W-:-:S04]  /*10d10*/  FADD.FTZ R4, R93, R92 ;  /* 0x0000005c5d047221 */ /* 0x000fc80000010000 */
[----:B------:R-:W-:Y:S01]  /*10d20*/  HMMA.16816.F32.BF16 R24, R16, R68, RZ ;  /* 0x000000441018723c */ /* 0x000fe200000418ff */
[----:B------:R-:W-:-:S06]  /*10d30*/  FADD.FTZ R4, R94, R4 ;  /* 0x000000045e047221 */ /* 0x000fcc0000010000 */
[--C-:B------:R-:W-:Y:S01]  /*10d40*/  FFMA.FTZ R68, R87, c[0x0][0x2d0], -R0.reuse ;  /* 0x0000b40057447a23 */ /* 0x100fe20000010800 */
[----:B------:R-:W-:Y:S01]  /*10d50*/  HMMA.16816.F32.BF16 R32, R20, R36, RZ ;  /* 0x000000241420723c */ /* 0x000fe200000418ff */
[----:B------:R-:W-:Y:S11]  /*10d60*/  FFMA.FTZ R69, R86, c[0x0][0x2d0], -R0 ;  /* 0x0000b40056457a23 */ /* 0x000ff60000010800 */
[----:B------:R-:W-:Y:S04]  /*10d70*/  @!UPT UIADD3 URZ, URZ, URZ, URZ ;  /* 0x0000003f3f3ff290 */ /* 0x000fe8000fffe03f */
[----:B------:R-:W-:Y:S07]  /*10d80*/  HMMA.16816.F32.BF16 R184, R8, R40, R24 ;  /* 0x0000002808b8723c */ /* 0x000fee0000041818 */
[--C-:B------:R-:W-:Y:S01]  /*10d90*/  FFMA.FTZ R41, R73, c[0x0][0x2d0], -R2.reuse ;  /* 0x0000b40049297a23 */ /* 0x100fe20000010802 */
[----:B------:R-:W-:Y:S01]  /*10da0*/  HMMA.16816.F32.BF16 R24, R16, R36, RZ ;  /* 0x000000241018723c */ /* 0x000fe200000418ff */
[----:B------:R-:W-:Y:S01]  /*10db0*/  FFMA.FTZ R40, R72, c[0x0][0x2d0], -R2 ;  /* 0x0000b40048287a23 */ /* 0x000fe20000010802 */
[----:B------:R-:W-:Y:S01]  /*10dc0*/  MUFU.EX2 R37, R65 ;  /* 0x0000004100257308 */ /* 0x000fe20000000800 */
[----:B------:R-:W-:-:S02]  /*10dd0*/  FFMA.FTZ R72, R85, c[0x0][0x2d0], -R0 ;  /* 0x0000b40055487a23 */ /* 0x000fc40000010800 */
[----:B------:R-:W-:Y:S02]  /*10de0*/  FFMA.FTZ R73, R84, c[0x0][0x2d0], -R0 ;  /* 0x0000b40054497a23 */ /* 0x000fe40000010800 */
[----:B------:R-:W-:Y:S01]  /*10df0*/  FADD.FTZ R0, R96, R95 ;  /* 0x0000005f60007221 */ /* 0x000fe20000010000 */
[----:B-1----:R-:W-:Y:S01]  /*10e00*/  HMMA.16816.F32.BF16 R176, R12, R28, R32 ;  /* 0x0000001c0cb0723c */ /* 0x002fe20000041820 */
[----:B------:R-:W1:Y:S01]  /*10e10*/  LDSM.16.MT88.4 R32, [R171+0x1800] ;  /* 0x00180000ab20783b */ /* 0x000e620000004200 */
[----:B------:R-:W-:Y:S01]  /*10e20*/  FADD.FTZ R2, R102, R101 ;  /* 0x0000006566027221 */ /* 0x000fe20000010000 */
[----:B------:R-:W2:Y:S01]  /*10e30*/  MUFU.EX2 R36, R64 ;  /* 0x0000004000247308 */ /* 0x000ea20000000800 */
[----:B------:R-:W-:Y:S01]  /*10e40*/  FADD.FTZ R0, R98, R0 ;  /* 0x0000000062007221 */ /* 0x000fe20000010000 */
[----:B------:R-:W-:Y:S01]  /*10e50*/  F2FP.BF16.PACK_AB R102, R62, R63 ;  /* 0x0000003f3e66723e */ /* 0x000fe200000010ff */
[----:B------:R-:W-:Y:S01]  /*10e60*/  FADD.FTZ R2, R103, R2 ;  /* 0x0000000267027221 */ /* 0x000fe20000010000 */
[----:B------:R-:W-:Y:S01]  /*10e70*/  F2FP.BF16.PACK_AB R103, R56, R57 ;  /* 0x000000393867723e */ /* 0x000fe200000010ff */
[----:B------:R-:W-:Y:S01]  /*10e80*/  FADD.FTZ R0, R100, R0 ;  /* 0x0000000064007221 */ /* 0x000fe20000010000 */
[----:B------:R-:W-:Y:S01]  /*10e90*/  HMMA.16816.F32.BF16 R84, R16, R54, RZ ;  /* 0x000000361054723c */ /* 0x000fe200000418ff */
[----:B------:R-:W-:Y:S01]  /*10ea0*/  FADD.FTZ R2, R118, R2 ;  /* 0x0000000276027221 */ /* 0x000fe20000010000 */
[----:B------:R-:W-:Y:S01]  /*10eb0*/  MUFU.EX2 R41, R41 ;  /* 0x0000002900297308 */ /* 0x000fe20000000800 */
[----:B------:R-:W-:Y:S01]  /*10ec0*/  FADD.FTZ R0, R109, R0 ;  /* 0x000000006d007221 */ /* 0x000fe20000010000 */
[----:B------:R-:W-:Y:S01]  /*10ed0*/  F2FP.BF16.PACK_AB R96, R52, R53 ;  /* 0x000000353460723e */ /* 0x000fe200000010ff */
[----:B------:R-:W-:-:S02]  /*10ee0*/  FADD.FTZ R2, R119, R2 ;  /* 0x0000000277027221 */ /* 0x000fc40000010000 */
[----:B------:R-:W-:Y:S01]  /*10ef0*/  FADD.FTZ R3, R116, R0 ;  /* 0x0000000074037221 */ /* 0x000fe20000010000 */
[----:B------:R-:W-:Y:S01]  /*10f00*/  HMMA.16816.F32.BF16 R180, R8, R28, R24 ;  /* 0x0000001c08b4723c */ /* 0x000fe20000041818 */
[----:B------:R-:W3:Y:S01]  /*10f10*/  LDSM.16.MT88.4 R24, [R171+0x1c00] ;  /* 0x001c0000ab18783b */ /* 0x000ee20000004200 */
[----:B------:R-:W-:Y:S01]  /*10f20*/  FADD.FTZ R0, R147, R5 ;  /* 0x0000000593007221 */ /* 0x000fe20000010000 */
[----:B--2---:R-:W-:Y:S01]  /*10f30*/  F2FP.BF16.PACK_AB R100, R36, R37 ;  /* 0x000000252464723e */ /* 0x004fe200000010ff */
[----:B------:R-:W-:Y:S01]  /*10f40*/  FADD.FTZ R5, R134, R3 ;  /* 0x0000000386057221 */ /* 0x000fe20000010000 */
[----:B------:R-:W-:Y:S01]  /*10f50*/  LDSM.16.MT88.4 R116, [R170+0x1400] ;  /* 0x00140000aa74783b */ /* 0x000fe20000004200 */
[----:B------:R-:W-:Y:S01]  /*10f60*/  FADD.FTZ R0, R152, R0 ;  /* 0x0000000098007221 */ /* 0x000fe20000010000 */
[----:B------:R-:W2:Y:S01]  /*10f70*/  MUFU.EX2 R29, R40 ;  /* 0x00000028001d7308 */ /* 0x000ea20000000800 */
[----:B------:R-:W-:Y:S02]  /*10f80*/  FADD.FTZ R28, R97, R4 ;  /* 0x00000004611c7221 */ /* 0x000fe40000010000 */
[----:B------:R-:W-:-:S02]  /*10f90*/  FADD.FTZ R0, R37, R0 ;  /* 0x0000000025007221 */ /* 0x000fc40000010000 */
[----:B------:R-:W-:Y:S02]  /*10fa0*/  FADD.FTZ R4, R127, R2 ;  /* 0x000000027f047221 */ /* 0x000fe40000010000 */
[----:B------:R-:W-:Y:S02]  /*10fb0*/  FADD.FTZ R2, R99, R28 ;  /* 0x0000001c63027221 */ /* 0x000fe40000010000 */
[----:B------:R-:W-:Y:S01]  /*10fc0*/  FADD.FTZ R0, R36, R0 ;  /* 0x0000000024007221 */ /* 0x000fe20000010000 */
[----:B------:R-:W-:Y:S01]  /*10fd0*/  HMMA.16816.F32.BF16 R84, R8, R66, R84 ;  /* 0x000000420854723c */ /* 0x000fe20000041854 */
[----:B------:R-:W-:Y:S01]  /*10fe0*/  FADD.FTZ R2, R125, R2 ;  /* 0x000000027d027221 */ /* 0x000fe20000010000 */
[----:B------:R-:W-:Y:S01]  /*10ff0*/  MUFU.EX2 R28, R68 ;  /* 0x00000044001c7308 */ /* 0x000fe20000000800 */
[----:B------:R-:W-:Y:S02]  /*11000*/  FADD.FTZ R4, R145, R4 ;  /* 0x0000000491047221 */ /* 0x000fe40000010000 */
[----:B------:R-:W-:Y:S01]  /*11010*/  FADD.FTZ R0, R63, R0 ;  /* 0x000000003f007221 */ /* 0x000fe20000010000 */
[----:B--2---:R-:W-:Y:S01]  /*11020*/  F2FP.BF16.PACK_AB R98, R29, R41 ;  /* 0x000000291d62723e */ /* 0x004fe200000010ff */
[----:B------:R-:W-:Y:S01]  /*11030*/  FADD.FTZ R3, R124, R2 ;  /* 0x000000027c037221 */ /* 0x000fe20000010000 */
[----:B-1----:R-:W-:Y:S01]  /*11040*/  HMMA.16816.F32.BF16 R48, R20, R32, RZ ;  /* 0x000000201430723c */ /* 0x002fe200000418ff */
[----:B------:R-:W-:-:S02]  /*11050*/  FADD.FTZ R2, R146, R4 ;  /* 0x0000000492027221 */ /* 0x000fc40000010000 */
[----:B------:R-:W-:Y:S01]  /*11060*/  FADD.FTZ R220, R62, R0 ;  /* 0x000000003edc7221 */ /* 0x000fe20000010000 */
[----:B------:R-:W-:Y:S01]  /*11070*/  MUFU.EX2 R4, R73 ;  /* 0x0000004900047308 */ /* 0x000fe20000000800 */
[----:B------:R-:W-:Y:S02]  /*11080*/  FADD.FTZ R5, R135, R5 ;  /* 0x0000000587057221 */ /* 0x000fe40000010000 */
[----:B------:R-:W-:Y:S01]  /*11090*/  FADD.FTZ R3, R126, R3 ;  /* 0x000000037e037221 */ /* 0x000fe20000010000 */
[----:B------:R-:W-:Y:S01]  /*110a0*/  HMMA.16816.F32.BF16 R44, R16, R32, RZ ;  /* 0x00000020102c723c */ /* 0x000fe200000418ff */
[----:B------:R-:W1:Y:S01]  /*110b0*/  LDSM.16.MT88.4 R132, [R170+0x800] ;  /* 0x00080000aa84783b */ /* 0x000e620000004200 */
[----:B------:R-:W-:Y:S02]  /*110c0*/  FADD.FTZ R0, R53, R5 ;  /* 0x0000000535007221 */ /* 0x000fe40000010000 */
[----:B------:R-:W2:Y:S01]  /*110d0*/  MUFU.EX2 R33, R61 ;  /* 0x0000003d00217308 */ /* 0x000ea20000000800 */
[----:B------:R-:W4:Y:S01]  /*110e0*/  LDSM.16.MT88.4 R124, [R171+0x800] ;  /* 0x00080000ab7c783b */ /* 0x000f220000004200 */
[----:B------:R-:W-:-:S04]  /*110f0*/  FADD.FTZ R0, R52, R0 ;  /* 0x0000000034007221 */ /* 0x000fc80000010000 */
[----:B------:R-:W-:Y:S02]  /*11100*/  FADD.FTZ R0, R41, R0 ;  /* 0x0000000029007221 */ /* 0x000fe40000010000 */
[----:B------:R-:W5:Y:S02]  /*11110*/  MUFU.EX2 R32, R60 ;  /* 0x0000003c00207308 */ /* 0x000f640000000800 */
[----:B------:R-:W-:Y:S02]  /*11120*/  FADD.FTZ R232, R29, R0 ;  /* 0x000000001de87221 */ /* 0x000fe40000010000 */
[----:B---3--:R-:W-:Y:S01]  /*11130*/  HMMA.16816.F32.BF16 R92, R12, R24, R48 ;  /* 0x000000180c5c723c */ /* 0x008fe20000041830 */
[----:B--2---:R-:W-:-:S07]  /*11140*/  FADD.FTZ R2, R33, R2 ;  /* 0x0000000221027221 */ /* 0x004fce0000010000 */
[----:B------:R-:W-:Y:S01]  /*11150*/  HMMA.16816.F32.BF16 R172, R8, R24, R44 ;  /* 0x0000001808ac723c */ /* 0x000fe2000004182c */
[----:B------:R-:W2:Y:S01]  /*11160*/  MUFU.EX2 R24, R72 ;  /* 0x0000004800187308 */ /* 0x000ea20000000800 */
[C---:B-----5:R-:W-:Y:S01]  /*11170*/  F2FP.BF16.PACK_AB R101, R32.reuse, R33 ;  /* 0x000000212065723e */ /* 0x060fe200000010ff */
[----:B------:R-:W-:-:S05]  /*11180*/  FADD.FTZ R2, R32, R2 ;  /* 0x0000000220027221 */ /* 0x000fca0000010000 */
[----:B------:R-:W-:Y:S01]  /*11190*/  HMMA.16816.F32.BF16 R60, R16, R90, RZ ;  /* 0x0000005a103c723c */ /* 0x000fe200000418ff */
[----:B------:R-:W3:Y:S01]  /*111a0*/  MUFU.EX2 R25, R69 ;  /* 0x0000004500197308 */ /* 0x000ee20000000800 */
[----:B------:R-:W-:-:S04]  /*111b0*/  FADD.FTZ R2, R57, R2 ;  /* 0x0000000239027221 */ /* 0x000fc80000010000 */
[----:B------:R-:W-:Y:S02]  /*111c0*/  FADD.FTZ R231, R56, R2 ;  /* 0x0000000238e77221 */ /* 0x000fe40000010000 */
[----:B------:R-:W-:Y:S01]  /*111d0*/  HMMA.16816.F32.BF16 R48, R16, R70, RZ ;  /* 0x000000461030723c */ /* 0x000fe200000418ff */
[----:B--2---:R-:W-:Y:S01]  /*111e0*/  F2FP.BF16.PACK_AB R99, R4, R24 ;  /* 0x000000180463723e */ /* 0x004fe200000010ff */
[----:B------:R-:W-:-:S06]  /*111f0*/  FADD.FTZ R2, R28, R3 ;  /* 0x000000031c027221 */ /* 0x000fcc0000010000 */
[----:B------:R-:W-:Y:S01]  /*11200*/  HMMA.16816.F32.BF16 R72, R16, R58, RZ ;  /* 0x0000003a1048723c */ /* 0x000fe200000418ff */
[C---:B---3--:R-:W-:Y:S01]  /*11210*/  F2FP.BF16.PACK_AB R97, R25.reuse, R28 ;  /* 0x0000001c1961723e */ /* 0x048fe200000010ff */
[----:B------:R-:W-:-:S04]  /*11220*/  FADD.FTZ R2, R25, R2 ;  /* 0x0000000219027221 */ /* 0x000fc80000010000 */
[----:B------:R-:W-:Y:S02]  /*11230*/  FADD.FTZ R0, R24, R2 ;  /* 0x0000000218007221 */ /* 0x000fe40000010000 */
[----:B------:R-:W-:Y:S02]  /*11240*/  HMMA.16816.F32.BF16 R44, R16, R38, RZ ;  /* 0x00000026102c723c */ /* 0x000fe400000418ff */
[----:B------:R-:W-:-:S06]  /*11250*/  FADD.FTZ R233, R4, R0 ;  /* 0x0000000004e97221 */ /* 0x000fcc0000010000 */
[----:B------:R-:W-:Y:S08]  /*11260*/  HMMA.16816.F32.BF16 R16, R16, R34, RZ ;  /* 0x000000221010723c */ /* 0x000ff000000418ff */
[C---:B------:R-:W-:Y:S08]  /*11270*/  HMMA.16816.F32.BF16 R72, R8.reuse, R78, R72 ;  /* 0x0000004e0848723c */ /* 0x040ff00000041848 */
[C---:B------:R-:W-:Y:S08]  /*11280*/  HMMA.16816.F32.BF16 R60, R8.reuse, R82, R60 ;  /* 0x00000052083c723c */ /* 0x040ff0000004183c */
[C---:B------:R-:W-:Y:S08]  /*11290*/  HMMA.16816.F32.BF16 R48, R8.reuse, R42, R48 ;  /* 0x0000002a0830723c */ /* 0x040ff00000041830 */
[C---:B------:R-:W-:Y:S08]  /*112a0*/  HMMA.16816.F32.BF16 R44, R8.reuse, R30, R44 ;  /* 0x0000001e082c723c */ /* 0x040ff0000004182c */
[----:B------:R-:W-:Y:S08]  /*112b0*/  HMMA.16816.F32.BF16 R16, R8, R26, R16 ;  /* 0x0000001a0810723c */ /* 0x000ff00000041810 */
[C---:B------:R-:W-:Y:S08]  /*112c0*/  HMMA.16816.F32.BF16 R8, R20.reuse, R54, RZ ;  /* 0x000000361408723c */ /* 0x040ff000000418ff */
[----:B------:R-:W-:Y:S08]  /*112d0*/  HMMA.16816.F32.BF16 R36, R20, R38, RZ ;  /* 0x000000261424723c */ /* 0x000ff000000418ff */
[----:B-1----:R-:W-:Y:S08]  /*112e0*/  HMMA.16816.F32.BF16 R140, R100, R132, R140 ;  /* 0x00000084648c723c */ /* 0x002ff0000004188c */
[----:B------:R-:W-:Y:S01]  /*112f0*/  HMMA.16816.F32.BF16 R144, R12, R66, R8 ;  /* 0x000000420c90723c */ /* 0x000fe20000041808 */
[----:B------:R-:W1:Y:S07]  /*11300*/  LDSM.16.MT88.4 R64, [R171+0x1400] ;  /* 0x00140000ab40783b */ /* 0x000e6e0000004200 */
[----:B------:R-:W-:Y:S08]  /*11310*/  HMMA.16816.F32.BF16 R8, R20, R58, RZ ;  /* 0x0000003a1408723c */ /* 0x000ff000000418ff */
[----:B------:R-:W-:Y:S08]  /*11320*/  HMMA.16816.F32.BF16 R36, R12, R30, R36 ;  /* 0x0000001e0c24723c */ /* 0x000ff00000041824 */
[----:B------:R-:W-:Y:S08]  /*11330*/  HMMA.16816.F32.BF16 R136, R96, R132, R136 ;  /* 0x000000846088723c */ /* 0x000ff00000041888 */
[----:B------:R-:W-:Y:S08]  /*11340*/  HMMA.16816.F32.BF16 R152, R12, R78, R8 ;  /* 0x0000004e0c98723c */ /* 0x000ff00000041808 */
[----:B------:R-:W-:Y:S08]  /*11350*/  HMMA.16816.F32.BF16 R8, R20, R90, RZ ;  /* 0x0000005a1408723c */ /* 0x000ff000000418ff */
[C---:B------:R-:W-:Y:S08]  /*11360*/  HMMA.16816.F32.BF16 R144, R100.reuse, R134, R144 ;  /* 0x000000866490723c */ /* 0x040ff00000041890 */
[----:B----4-:R-:W-:Y:S08]  /*11370*/  HMMA.16816.F32.BF16 R148, R100, R124, R148 ;  /* 0x0000007c6494723c */ /* 0x010ff00000041894 */
[----:B------:R-:W-:Y:S01]  /*11380*/  HMMA.16816.F32.BF16 R160, R12, R82, R8 ;  /* 0x000000520ca0723c */ /* 0x000fe20000041808 */
[----:B------:R-:W2:Y:S07]  /*11390*/  LDSM.16.MT88.4 R80, [R170+0x2000] ;  /* 0x00200000aa50783b */ /* 0x000eae0000004200 */
[C---:B------:R-:W-:Y:S08]  /*113a0*/  HMMA.16816.F32.BF16 R8, R20.reuse, R70, RZ ;  /* 0x000000461408723c */ /* 0x040ff000000418ff */
[----:B------:R-:W-:Y:S08]  /*113b0*/  HMMA.16816.F32.BF16 R20, R20, R34, RZ ;  /* 0x000000221414723c */ /* 0x000ff000000418ff */
[----:B------:R-:W-:Y:S08]  /*113c0*/  HMMA.16816.F32.BF16 R128, R96, R124, R128 ;  /* 0x0000007c6080723c */ /* 0x000ff00000041880 */
[C---:B------:R-:W-:Y:S08]  /*113d0*/  HMMA.16816.F32.BF16 R8, R12.reuse, R42, R8 ;  /* 0x0000002a0c08723c */ /* 0x040ff00000041808 */
[----:B------:R-:W-:Y:S08]  /*113e0*/  HMMA.16816.F32.BF16 R20, R12, R26, R20 ;  /* 0x0000001a0c14723c */ /* 0x000ff00000041814 */
[C---:B------:R-:W-:Y:S08]  /*113f0*/  HMMA.16816.F32.BF16 R152, R100.reuse, R126, R152 ;  /* 0x0000007e6498723c */ /* 0x040ff00000041898 */
[C---:B-1----:R-:W-:Y:S01]  /*11400*/  HMMA.16816.F32.BF16 R68, R100.reuse, R66, R8 ;  /* 0x000000426444723c */ /* 0x042fe20000041808 */
[----:B------:R-:W1:Y:S07]  /*11410*/  LDSM.16.MT88.4 R8, [R171+0x2000] ;  /* 0x00200000ab08783b */ /* 0x000e6e0000004200 */
[-C--:B------:R-:W-:Y:S08]  /*11420*/  HMMA.16816.F32.BF16 R156, R100, R116.reuse, R156 ;  /* 0x00000074649c723c */ /* 0x080ff0000004189c */
[----:B------:R-:W-:Y:S08]  /*11430*/  HMMA.16816.F32.BF16 R120, R96, R116, R120 ;  /* 0x000000746078723c */ /* 0x000ff00000041878 */
[----:B------:R-:W-:Y:S08]  /*11440*/  HMMA.16816.F32.BF16 R160, R100, R118, R160 ;  /* 0x0000007664a0723c */ /* 0x000ff000000418a0 */
[C---:B------:R-:W-:Y:S08]  /*11450*/  HMMA.16816.F32.BF16 R132, R96.reuse, R134, R84 ;  /* 0x000000866084723c */ /* 0x040ff00000041854 */
[C---:B------:R-:W-:Y:S08]  /*11460*/  HMMA.16816.F32.BF16 R124, R96.reuse, R126, R72 ;  /* 0x0000007e607c723c */ /* 0x040ff00000041848 */
[----:B------:R-:W-:Y:S08]  /*11470*/  HMMA.16816.F32.BF16 R116, R96, R118, R60 ;  /* 0x000000766074723c */ /* 0x000ff0000004183c */
[-C--:B------:R-:W-:Y:S08]  /*11480*/  HMMA.16816.F32.BF16 R56, R100, R64.reuse, R188 ;  /* 0x000000406438723c */ /* 0x080ff000000418bc */
[----:B------:R-:W-:Y:S08]  /*11490*/  HMMA.16816.F32.BF16 R60, R96, R64, R184 ;  /* 0x00000040603c723c */ /* 0x000ff000000418b8 */
[C---:B--2---:R-:W-:Y:S08]  /*114a0*/  HMMA.16816.F32.BF16 R72, R100.reuse, R80, R176 ;  /* 0x000000506448723c */ /* 0x044ff000000418b0 */
[C---:B-1----:R-:W-:Y:S08]  /*114b0*/  HMMA.16816.F32.BF16 R88, R100.reuse, R8, R92 ;  /* 0x000000086458723c */ /* 0x042ff0000004185c */
[----:B------:R-:W-:Y:S08]  /*114c0*/  HMMA.16816.F32.BF16 R84, R100, R82, R36 ;  /* 0x000000526454723c */ /* 0x000ff00000041824 */
[C---:B------:R-:W-:Y:S08]  /*114d0*/  HMMA.16816.F32.BF16 R76, R96.reuse, R80, R180 ;  /* 0x00000050604c723c */ /* 0x040ff000000418b4 */
[C---:B------:R-:W-:Y:S08]  /*114e0*/  HMMA.16816.F32.BF16 R64, R96.reuse, R66, R48 ;  /* 0x000000426040723c */ /* 0x040ff00000041830 */
[C---:B------:R-:W-:Y:S08]  /*114f0*/  HMMA.16816.F32.BF16 R80, R96.reuse, R82, R44 ;  /* 0x000000526050723c */ /* 0x040ff0000004182c */
[----:B------:R-:W-:Y:S08]  /*11500*/  HMMA.16816.F32.BF16 R92, R96, R8, R172 ;  /* 0x00000008605c723c */ /* 0x000ff000000418ac */
[-C--:B------:R-:W-:Y:S08]  /*11510*/  HMMA.16816.F32.BF16 R100, R100, R10.reuse, R20 ;  /* 0x0000000a6464723c */ /* 0x080ff00000041814 */
[----:B------:R-:W-:Y:S01]  /*11520*/  HMMA.16816.F32.BF16 R96, R96, R10, R16 ;  /* 0x0000000a6060723c */ /* 0x000fe20000041810 */
[----:B------:R-:W-:Y:S07]  /*11530*/  @!UPT UIADD3 URZ, URZ, URZ, URZ ;  /* 0x0000003f3f3ff290 */ /* 0x000fee000fffe03f */
[----:B------:R-:W-:Y:S11]  /*11540*/  @!P0 BRA `(.L_x_307) ;  /* 0x000030e000008947 */ /* 0x000ff60003800000 */
.L_x_319:
[----:B------:R-:W2:Y:S01]  /*11550*/  LDL.64 R8, [R1+0x18] ;  /* 0x0000180001087983 */ /* 0x000ea20000100a00 */
[----:B------:R-:W-:Y:S04]  /*11560*/  DEPBAR.LE SB0, 0x0 ;  /* 0x000080000000791a */ /* 0x000fe80000000000 */
[----:B------:R-:W3:Y:S01]  /*11570*/  LDL R5, [R1+0x20] ;  /* 0x0000200001057983 */ /* 0x000ee20000100800 */
[----:B------:R-:W-:Y:S01]  /*11580*/  WARPSYNC 0xffffffff ;  /* 0xffffffff00007948 */ /* 0x000fe20003800000 */
[----:B------:R-:W-:Y:S01]  /*11590*/  SHF.R.S32.HI R0, RZ, 0x1f, R227 ;  /* 0x0000001fff007819 */ /* 0x000fe200000114e3 */
[C---:B------:R-:W-:Y:S01]  /*115a0*/  IMAD.WIDE.U32 R2, R227.reuse, c[0x0][0x208], RZ ;  /* 0x00008200e3027a25 */ /* 0x040fe200078e00ff */
[----:B------:R-:W-:Y:S01]  /*115b0*/  BAR.SYNC.DEFER_BLOCKING 0x0 ;  /* 0x0000000000007b1d */ /* 0x000fe20000010000 */
[----:B------:R-:W-:Y:S02]  /*115c0*/  SHF.R.S32.HI R4, RZ, 0x1f, R218 ;  /* 0x0000001fff047819 */ /* 0x000fe400000114da */
[----:B------:R-:W-:Y:S01]  /*115d0*/  IMAD R0, R0, c[0x0][0x208], RZ ;  /* 0x0000820000007a24 */ /* 0x000fe200078e02ff */
[----:B------:R-:W-:Y:S01]  /*115e0*/  ISETP.GE.AND P2, PT, R230, c[0x0][0x1d4], PT ;  /* 0x00007500e6007a0c */ /* 0x000fe20003f46270 */
[----:B------:R-:W-:Y:S01]  /*115f0*/  IMAD.MOV.U32 R109, RZ, RZ, R108 ;  /* 0x000000ffff6d7224 */ /* 0x000fe200078e006c */
[----:B------:R-:W-:Y:S01]  /*11600*/  MOV R110, R107 ;  /* 0x0000006b006e7202 */ /* 0x000fe20000000f00 */
[----:B------:R-:W-:Y:S01]  /*11610*/  IMAD R0, R227, c[0x0][0x20c], R0 ;  /* 0x00008300e3007a24 */ /* 0x000fe200078e0200 */
[----:B------:R-:W-:Y:S01]  /*11620*/  MOV R111, R106 ;  /* 0x0000006a006f7202 */ /* 0x000fe20000000f00 */
[----:B------:R-:W-:Y:S02]  /*11630*/  IMAD R4, R4, c[0x0][0x218], RZ ;  /* 0x0000860004047a24 */ /* 0x000fe400078e02ff */
[----:B------:R-:W-:Y:S02]  /*11640*/  IMAD.IADD R3, R3, 0x1, R0 ;  /* 0x0000000103037824 */ /* 0x000fe400078e0200 */
[C---:B------:R-:W-:Y:S02]  /*11650*/  IMAD R4, R218.reuse, c[0x0][0x21c], R4 ;  /* 0x00008700da047a24 */ /* 0x040fe400078e0204 */
[----:B------:R-:W-:Y:S01]  /*11660*/  IMAD.WIDE.U32 R2, R218, c[0x0][0x218], R2 ;  /* 0x00008600da027a25 */ /* 0x000fe200078e0002 */
[----:B------:R1:W4:Y:S04]  /*11670*/  LDSM.16.M88.4 R52, [R196] ;  /* 0x00000000c434783b */ /* 0x0003280000000200 */
[----:B------:R1:W1:Y:S04]  /*11680*/  LDSM.16.M88.4 R48, [R196+0x1000] ;  /* 0x00100000c430783b */ /* 0x0002680000000200 */
[----:B------:R1:W1:Y:S04]  /*11690*/  LDSM.16.M88.4 R20, [R169] ;  /* 0x00000000a914783b */ /* 0x0002680000000200 */
[----:B------:R1:W1:Y:S04]  /*116a0*/  LDSM.16.M88.4 R36, [R169+0x400] ;  /* 0x00040000a924783b */ /* 0x0002680000000200 */
[----:B------:R1:W1:Y:S04]  /*116b0*/  LDSM.16.M88.4 R172, [R169+0x800] ;  /* 0x00080000a9ac783b */ /* 0x0002680000000200 */
[----:B------:R1:W1:Y:S04]  /*116c0*/  LDSM.16.M88.4 R176, [R197] ;  /* 0x00000000c5b0783b */ /* 0x0002680000000200 */
[----:B------:R1:W1:Y:S04]  /*116d0*/  LDSM.16.M88.4 R184, [R197+0x1000] ;  /* 0x00100000c5b8783b */ /* 0x0002680000000200 */
[----:B------:R1:W1:Y:S04]  /*116e0*/  LDSM.16.M88.4 R180, [R198] ;  /* 0x00000000c6b4783b */ /* 0x0002680000000200 */
[----:B------:R1:W1:Y:S04]  /*116f0*/  LDSM.16.M88.4 R188, [R206] ;  /* 0x00000000cebc783b */ /* 0x0002680000000200 */
[----:B------:R1:W1:Y:S01]  /*11700*/  LDSM.16.M88.4 R192, [R205] ;  /* 0x00000000cdc0783b */ /* 0x0002620000000200 */
[----:B--2---:R-:W-:Y:S04]  /*11710*/  IADD3 R0, P0, R8, R2, RZ ;  /* 0x0000000208007210 */ /* 0x004fe80007f1e0ff */
[----:B---3--:R-:W-:Y:S02]  /*11720*/  IADD3.X R2, R5, R3, R4, P0, !PT ;  /* 0x0000000305027210 */ /* 0x008fe400007fe404 */
[C---:B------:R-:W-:Y:S04]  /*11730*/  LEA R9, P0, R0.reuse, c[0x0][0x1f8], 0x1 ;  /* 0x00007e0000097a11 */ /* 0x040fe800078008ff */
[----:B------:R-:W-:Y:S01]  /*11740*/  LEA.HI.X R8, R0, c[0x0][0x1fc], R2, 0x1, P0 ;  /* 0x00007f0000087a11 */ /* 0x000fe200000f0c02 */
[----:B------:R-:W-:-:S06]  /*11750*/  BRA.DIV ~URZ, `(.L_x_308) ;  /* 0x00008a527f007947 */ /* 0x000fcc000b800000 */
[----:B-1--4-:R1:W2:Y:S02]  /*11760*/  SHFL.IDX PT, R0, R8, RZ, 0x1c1f ;  /* 0x001c1fff08007589 */ /* 0x0122a400000e0000 */
.L_x_402:
[----:B------:R-:W3:Y:S01]  /*11770*/  SHFL.IDX PT, R2, R9, RZ, 0x1c1f ;  /* 0x001c1fff09027589 */ /* 0x000ee200000e0000 */
[----:B------:R-:W-:Y:S03]  /*11780*/  BSSY B0, `(.L_x_309) ;  /* 0x000001e000007945 */ /* 0x000fe60003800000 */
[----:B------:R-:W4:Y:S01]  /*11790*/  S2R R10, SR_TID.X ;  /* 0x00000000000a7919 */ /* 0x000f220000002100 */
[C---:B---3--:R-:W-:Y:S04]  /*117a0*/  LEA R4, P0, R228.reuse, R2, 0x1 ;  /* 0x00000002e4047211 */ /* 0x048fe800078008ff */
[----:B--2---:R-:W-:Y:S05]  /*117b0*/  LEA.HI.X R5, R228, R0, R229, 0x1, P0 ;  /* 0x00000000e4057211 */ /* 0x004fea00000f0ce5 */
[----:B------:R-:W-:Y:S01]  /*117c0*/  @!PT LDS RZ, [RZ] ;  /* 0x00000000fffff984 */ /* 0x000fe20000000800 */
[----:B------:R-:W-:Y:S01]  /*117d0*/  @!PT LDS RZ, [RZ] ;  /* 0x00000000fffff984 */ /* 0x000fe20000000800 */
[----:B------:R2:W-:Y:S02]  /*117e0*/  LDGSTS.E.BYPASS.LTC128B.128 [R207+0x1880], [R4.64], !P5 ;  /* 0x0188000004cf7fae */ /* 0x0005e4000e901d48 */
[C---:B--2---:R-:W-:Y:S04]  /*117f0*/  LEA R4, P0, R238.reuse, R2, 0x1 ;  /* 0x00000002ee047211 */ /* 0x044fe800078008ff */
[----:B------:R-:W-:Y:S02]  /*11800*/  LEA.HI.X R5, R238, R0, R250, 0x1, P0 ;  /* 0x00000000ee057211 */ /* 0x000fe400000f0cfa */
[C---:B------:R-:W-:Y:S03]  /*11810*/  LEA R2, P0, R230.reuse, R2, 0x1 ;  /* 0x00000002e6027211 */ /* 0x040fe600078008ff */
[----:B------:R2:W-:Y:S01]  /*11820*/  LDGSTS.E.BYPASS.LTC128B.128 [R207+0x2480], [R4.64], !P4 ;  /* 0x0248000004cf7fae */ /* 0x0005e2000e101d48 */
[----:B------:R-:W-:Y:S02]  /*11830*/  LEA.HI.X R3, R230, R0, R249, 0x1, P0 ;  /* 0x00000000e6037211 */ /* 0x000fe400000f0cf9 */
[----:B----4-:R-:W-:Y:S03]  /*11840*/  ISETP.GT.AND P0, PT, R10, 0x3f, PT ;  /* 0x0000003f0a00780c */ /* 0x010fe60003f04270 */
[----:B------:R2:W-:Y:S10]  /*11850*/  LDGSTS.E.BYPASS.LTC128B.128 [R207+0x3080], [R2.64], !P2 ;  /* 0x0308000002cf7fae */ /* 0x0005f4000d101d48 */
[----:B------:R-:W-:-:S05]  /*11860*/  @P0 BRA `(.L_x_310) ;  /* 0x000000f000000947 */ /* 0x000fca0003800000 */
[----:B------:R-:W-:-:S05]  /*11870*/  BRA.DIV ~URZ, `(.L_x_311) ;  /* 0x000089927f007947 */ /* 0x000fca000b800000 */
[----:B--2---:R2:W3:Y:S04]  /*11880*/  SHFL.IDX PT, R4, R8, 0x1, 0x1c1f ;  /* 0x003c1f0008047f89 */ /* 0x0044e800000e0000 */
[----:B------:R2:W4:Y:S02]  /*11890*/  SHFL.IDX PT, R0, R9, 0x1, 0x1c1f ;  /* 0x003c1f0009007f89 */ /* 0x00052400000e0000 */
.L_x_403:
[C---:B----4-:R-:W-:Y:S04]  /*118a0*/  LEA R2, P0, R228.reuse, R0, 0x1 ;  /* 0x00000000e4027211 */ /* 0x050fe800078008ff */
[----:B---3--:R-:W-:Y:S02]  /*118b0*/  LEA.HI.X R3, R228, R4, R229, 0x1, P0 ;  /* 0x00000004e4037211 */ /* 0x008fe400000f0ce5 */
[C---:B-12---:R-:W-:Y:S03]  /*118c0*/  LEA R8, P0, R238.reuse, R0, 0x1 ;  /* 0x00000000ee087211 */ /* 0x046fe600078008ff */
[----:B------:R-:W-:Y:S01]  /*118d0*/  @!PT LDS RZ, [RZ] ;  /* 0x00000000fffff984 */ /* 0x000fe20000000800 */
[----:B------:R-:W-:Y:S01]  /*118e0*/  @!PT LDS RZ, [RZ] ;  /* 0x00000000fffff984 */ /* 0x000fe20000000800 */
[----:B------:R-:W-:Y:S01]  /*118f0*/  @!PT LDS RZ, [RZ] ;  /* 0x00000000fffff984 */ /* 0x000fe20000000800 */
[----:B------:R1:W-:Y:S01]  /*11900*/  LDGSTS.E.BYPASS.LTC128B.128 [R207+0x2080], [R2.64], !P5 ;  /* 0x0208000002cf7fae */ /* 0x0003e2000e901d48 */
[----:B------:R-:W-:Y:S05]  /*11910*/  LEA.HI.X R9, R238, R4, R250, 0x1, P0 ;  /* 0x00000004ee097211 */ /* 0x000fea00000f0cfa */
[----:B------:R2:W-:Y:S01]  /*11920*/  LDGSTS.E.BYPASS.LTC128B.128 [R207+0x2c80], [R8.64], !P4 ;  /* 0x02c8000008cf7fae */ /* 0x0005e2000e101d48 */
[C---:B-1----:R-:W-:Y:S04]  /*11930*/  LEA R2, P0, R230.reuse, R0, 0x1 ;  /* 0x00000000e6027211 */ /* 0x042fe800078008ff */
[----:B------:R-:W-:Y:S05]  /*11940*/  LEA.HI.X R3, R230, R4, R249, 0x1, P0 ;  /* 0x00000004e6037211 */ /* 0x000fea00000f0cf9 */
[----:B------:R2:W-:Y:S04]  /*11950*/  LDGSTS.E.BYPASS.LTC128B.128 [R207+0x3880], [R2.64], !P2 ;  /* 0x0388000002cf7fae */ /* 0x0005e8000d101d48 */
.L_x_310:
[----:B------:R-:W-:Y:S05]  /*11960*/  BSYNC B0 ;  /* 0x0000000000007941 */ /* 0x000fea0003800000 */
.L_x_309:
[----:B------:R-:W0:Y:S01]  /*11970*/  LDGDEPBAR ;  /* 0x00000000000079af */ /* 0x000e220000000000 */
[----:B------:R-:W-:Y:S01]  /*11980*/  WARPSYNC 0xffffffff ;  /* 0xffffffff00007948 */ /* 0x000fe20003800000 */
[-C--:B-12---:R-:W-:Y:S01]  /*11990*/  HMMA.16816.F32.BF16 R8, R52, R20.reuse, RZ ;  /* 0x000000143408723c */ /* 0x086fe200000418ff */
[----:B------:R-:W-:Y:S02]  /*119a0*/  BSSY B0, `(.L_x_312) ;  /* 0x000010c000007945 */ /* 0x000fe40003800000 */
[----:B------:R-:W-:Y:S05]  /*119b0*/  ISETP.GT.AND P0, PT, R219, R251, PT ;  /* 0x000000fbdb00720c */ /* 0x000fea0003f04270 */
        /* <DEDUP_REMOVED lines=89> */
[----:B------:R1:W1:Y:S02]  /*11f50*/  MUFU.TANH R193, R0 ;  /* 0x0000000000c17308 */ /* 0x0002640000002400 */
[----:B------:R-:W-:Y:S08]  /*11f60*/  FMUL.FTZ R4, R21, c[0x0][0x320] ;  /* 0x0000c80015047a20 */ /* 0x000ff00000410000 */
[----:B------:R5:W2:Y:S01]  /*11f70*/  MUFU.TANH R216, R2 ;  /* 0x0000000200d87308 */ /* 0x000aa20000002400 */
[----:B---3--:R-:W-:Y:S09]  /*11f80*/  FMUL.FTZ R3, R22, c[0x0][0x320] ;  /* 0x0000c80016037a20 */ /* 0x008ff20000410000 */
[----:B------:R-:W3:Y:S01]  /*11f90*/  MUFU.TANH R188, R3 ;  /* 0x0000000300bc7308 */ /* 0x000ee20000002400 */
[----:B-1----:R-:W-:Y:S09]  /*11fa0*/  FMUL.FTZ R0, R10, c[0x0][0x320] ;  /* 0x0000c8000a007a20 */ /* 0x002ff20000410000 */
[----:B------:R1:W1:Y:S01]  /*11fb0*/  MUFU.TANH R210, R0 ;  /* 0x0000000000d27308 */ /* 0x0002620000002400 */
[----:B-----5:R-:W-:Y:S09]  /*11fc0*/  FMUL.FTZ R2, R23, c[0x0][0x320] ;  /* 0x0000c80017027a20 */ /* 0x020ff20000410000 */
[----:B------:R-:W2:Y:S10]  /*11fd0*/  MUFU.TANH R189, R2 ;  /* 0x0000000200bd7308 */ /* 0x000eb40000002400 */
[----:B------:R-:W2:Y:S01]  /*11fe0*/  MUFU.TANH R181, R4 ;  /* 0x0000000400b57308 */ /* 0x000ea20000002400 */
[----:B-1----:R-:W-:Y:S02]  /*11ff0*/  FMUL.FTZ R0, R11, c[0x0][0x320] ;  /* 0x0000c8000b007a20 */ /* 0x002fe40000410000 */
[----:B------:R-:W1:Y:S07]  /*12000*/  LDSM.16.M88.4 R8, [R200] ;  /* 0x00000000c808783b */ /* 0x000e6e0000000200 */
[----:B------:R5:W1:Y:S02]  /*12010*/  MUFU.TANH R209, R0 ;  /* 0x0000000000d17308 */ /* 0x000a640000002400 */
[----:B-----5:R-:W-:Y:S08]  /*12020*/  FMUL.FTZ R0, R12, c[0x0][0x320] ;  /* 0x0000c8000c007a20 */ /* 0x020ff00000410000 */
[----:B------:R5:W2:Y:S01]  /*12030*/  MUFU.TANH R215, R0 ;  /* 0x0000000000d77308 */ /* 0x000aa20000002400 */
[-C--:B-1----:R-:W-:Y:S08]  /*12040*/  HMMA.16816.F32.BF16 R24, R176, R8.reuse, R24 ;  /* 0x00000008b018723c */ /* 0x082ff00000041818 */
[C---:B------:R-:W-:Y:S04]  /*12050*/  HMMA.16816.F32.BF16 R28, R184.reuse, R8, R28 ;  /* 0x00000008b81c723c */ /* 0x040fe8000004181c */
[----:B-----5:R-:W-:Y:S04]  /*12060*/  FMUL.FTZ R0, R13, c[0x0][0x320] ;  /* 0x0000c8000d007a20 */ /* 0x020fe80000410000 */
[-C--:B------:R-:W-:Y:S01]  /*12070*/  HMMA.16816.F32.BF16 R32, R184, R10.reuse, R32 ;  /* 0x0000000ab820723c */ /* 0x080fe20000041820 */
[----:B------:R-:W1:Y:S01]  /*12080*/  LDSM.16.M88.4 R12, [R199] ;  /* 0x00000000c70c783b */ /* 0x000e620000000200 */
[----:B------:R-:W-:Y:S04]  /*12090*/  DEPBAR.LE SB0, 0x0 ;  /* 0x000080000000791a */ /* 0x000fe80000000000 */
[----:B------:R5:W1:Y:S02]  /*120a0*/  MUFU.TANH R214, R0 ;  /* 0x0000000000d67308 */ /* 0x000a640000002400 */
[C---:B------:R-:W-:Y:S01]  /*120b0*/  HMMA.16816.F32.BF16 R36, R176.reuse, R10, R36 ;  /* 0x0000000ab024723c */ /* 0x040fe20000041824 */
[----:B------:R-:W-:Y:S07]  /*120c0*/  BAR.SYNC.DEFER_BLOCKING 0x0 ;  /* 0x0000000000007b1d */ /* 0x000fee0000010000 */
[----:B------:R-:W-:Y:S04]  /*120d0*/  FMUL.FTZ R3, R30, c[0x0][0x320] ;  /* 0x0000c8001e037a20 */ /* 0x000fe80000410000 */
[----:B------:R-:W-:Y:S01]  /*120e0*/  FMUL.FTZ R2, R31, c[0x0][0x320] ;  /* 0x0000c8001f027a20 */ /* 0x000fe20000410000 */
[----:B------:R2:W2:Y:S10]  /*120f0*/  MUFU.TANH R192, R3 ;  /* 0x0000000300c07308 */ /* 0x0004b40000002400 */
[----:B------:R3:W3:Y:S01]  /*12100*/  MUFU.TANH R190, R2 ;  /* 0x0000000200be7308 */ /* 0x0006e20000002400 */
[----:B-----5:R-:W-:Y:S02]  /*12110*/  FMUL.FTZ R0, R16, c[0x0][0x320] ;  /* 0x0000c80010007a20 */ /* 0x020fe40000410000 */
[----:B------:R-:W-:Y:S07]  /*12120*/  FMUL.FTZ R4, R37, c[0x0][0x320] ;  /* 0x0000c80025047a20 */ /* 0x000fee0000410000 */
[----:B------:R5:W4:Y:S01]  /*12130*/  MUFU.TANH R195, R0 ;  /* 0x0000000000c37308 */ /* 0x000b220000002400 */
[-C--:B-1----:R-:W-:Y:S03]  /*12140*/  HMMA.16816.F32.BF16 R40, R176, R12.reuse, R40 ;  /* 0x0000000cb028723c */ /* 0x082fe60000041828 */
[----:B--2---:R-:W-:Y:S06]  /*12150*/  FMUL.FTZ R3, R38, c[0x0][0x320] ;  /* 0x0000c80026037a20 */ /* 0x004fec0000410000 */
[----:B------:R1:W2:Y:S01]  /*12160*/  MUFU.TANH R31, R3 ;  /* 0x00000003001f7308 */ /* 0x0002a20000002400 */
[C---:B------:R-:W-:Y:S04]  /*12170*/  HMMA.16816.F32.BF16 R44, R184.reuse, R12, R44 ;  /* 0x0000000cb82c723c */ /* 0x040fe8000004182c */
[----:B---3--:R-:W-:Y:S04]  /*12180*/  FMUL.FTZ R2, R39, c[0x0][0x320] ;  /* 0x0000c80027027a20 */ /* 0x008fe80000410000 */
[-C--:B------:R-:W-:Y:S01]  /*12190*/  HMMA.16816.F32.BF16 R48, R184, R14.reuse, R48 ;  /* 0x0000000eb830723c */ /* 0x080fe20000041830 */
[----:B------:R3:W1:Y:S03]  /*121a0*/  MUFU.TANH R30, R2 ;  /* 0x00000002001e7308 */ /* 0x0006660000002400 */
[----:B-----5:R-:W-:Y:S04]  /*121b0*/  FMUL.FTZ R0, R17, c[0x0][0x320] ;  /* 0x0000c80011007a20 */ /* 0x020fe80000410000 */
[----:B------:R-:W-:Y:S03]  /*121c0*/  HMMA.16816.F32.BF16 R52, R176, R14, R52 ;  /* 0x0000000eb034723c */ /* 0x000fe60000041834 */
[----:B------:R5:W2:Y:S11]  /*121d0*/  MUFU.TANH R208, R0 ;  /* 0x0000000000d07308 */ /* 0x000ab60000002400 */
[----:B------:R-:W-:Y:S10]  /*121e0*/  @!UPT UIADD3 URZ, URZ, URZ, URZ ;  /* 0x0000003f3f3ff290 */ /* 0x000ff4000fffe03f */
[----:B-1----:R-:W-:Y:S02]  /*121f0*/  FMUL.FTZ R3, R52, c[0x0][0x320] ;  /* 0x0000c80034037a20 */ /* 0x002fe40000410000 */
[----:B---3--:R-:W-:Y:S02]  /*12200*/  FMUL.FTZ R2, R53, c[0x0][0x320] ;  /* 0x0000c80035027a20 */ /* 0x008fe40000410000 */
[----:B------:R-:W1:Y:S01]  /*12210*/  MUFU.TANH R13, R3 ;  /* 0x00000003000d7308 */ /* 0x000e620000002400 */
[----:B-----5:R-:W-:Y:S09]  /*12220*/  FMUL.FTZ R0, R18, c[0x0][0x320] ;  /* 0x0000c80012007a20 */ /* 0x020ff20000410000 */
[----:B------:R3:W1:Y:S10]  /*12230*/  MUFU.TANH R213, R0 ;  /* 0x0000000000d57308 */ /* 0x0006740000002400 */
[----:B------:R-:W1:Y:S01]  /*12240*/  MUFU.TANH R12, R2 ;  /* 0x00000002000c7308 */ /* 0x000e620000002400 */
[----:B---3--:R-:W-:Y:S09]  /*12250*/  FMUL.FTZ R0, R19, c[0x0][0x320] ;  /* 0x0000c80013007a20 */ /* 0x008ff20000410000 */
[----:B------:R3:W1:Y:S02]  /*12260*/  MUFU.TANH R212, R0 ;  /* 0x0000000000d47308 */ /* 0x0006640000002400 */
[----:B---3--:R-:W-:Y:S08]  /*12270*/  FMUL.FTZ R0, R20, c[0x0][0x320] ;  /* 0x0000c80014007a20 */ /* 0x008ff00000410000 */
        /* <DEDUP_REMOVED lines=8> */
[----:B------:R-:W3:Y:S10]  /*12300*/  MUFU.TANH R27, R4 ;  /* 0x00000004001b7308 */ /* 0x000ef40000002400 */
[----:B------:R5:W1:Y:S02]  /*12310*/  MUFU.TANH R175, R0 ;  /* 0x0000000000af7308 */ /* 0x000a640000002400 */
[----:B-----5:R-:W-:Y:S08]  /*12320*/  FMUL.FTZ R0, R28, c[0x0][0x320] ;  /* 0x0000c8001c007a20 */ /* 0x020ff00000410000 */
        /* <DEDUP_REMOVED lines=40> */
[----:B------:R1:W1:Y:S01]  /*125b0*/  MUFU.TANH R14, R0 ;  /* 0x00000000000e7308 */ /* 0x0002620000002400 */
[----:B------:R-:W-:-:S05]  /*125c0*/  @!P0 BRA `(.L_x_313) ;  /* 0x0000049000008947 */ /* 0x000fca0003800000 */
[----:B-1234-:R-:W-:Y:S01]  /*125d0*/  IMAD.MOV.U32 R0, RZ, RZ, 0x1 ;  /* 0x00000001ff007424 */ /* 0x01efe200078e00ff */
[----:B------:R-:W2:Y:S01]  /*125e0*/  LDL R226, [R1+0x40] ;  /* 0x0000400001e27983 */ /* 0x000ea20000100800 */
[----:B------:R-:W-:Y:S03]  /*125f0*/  IMAD.MOV.U32 R218, RZ, RZ, RZ ;  /* 0x000000ffffda7224 */ /* 0x000fe600078e00ff */
[----:B------:R-:W-:Y:S01]  /*12600*/  ISETP.NE.AND P0, PT, R0, c[0x0][0x2b8], PT ;  /* 0x0000ae0000007a0c */ /* 0x000fe20003f05270 */
[----:B------:R-:W3:Y:S04]  /*12610*/  LDL.64 R224, [R1+0x30] ;  /* 0x0000300001e07983 */ /* 0x000ee80000100a00 */
[----:B------:R-:W4:Y:S04]  /*12620*/  LDL R217, [R1+0x3c] ;  /* 0x00003c0001d97983 */ /* 0x000f280000100800 */
[----:B------:R-:W1:Y:S04]  /*12630*/  S2R R234, SR_TID.X ;  /* 0x0000000000ea7919 */ /* 0x000e680000002100 */
[----:B------:R-:W5:Y:S04]  /*12640*/  LDL.64 R222, [R1+0x28] ;  /* 0x0000280001de7983 */ /* 0x000f680000100a00 */
[----:B------:R-:W4:Y:S01]  /*12650*/  LDL R5, [R1+0x38] ;  /* 0x0000380001057983 */ /* 0x000f220000100800 */
[----:B-1----:R-:W-:Y:S04]  /*12660*/  SHF.R.S32.HI R221, RZ, 0x1f, R234 ;  /* 0x0000001fffdd7819 */ /* 0x002fe800000114ea */
[----:B------:R-:W-:Y:S04]  /*12670*/  LEA.HI R221, R221, R234, RZ, 0x2 ;  /* 0x000000eadddd7211 */ /* 0x000fe800078f10ff */
[----:B------:R-:W-:Y:S05]  /*12680*/  LOP3.LUT R221, R221, 0xfffffffc, RZ, 0xc0, !PT ;  /* 0xfffffffcdddd7812 */ /* 0x000fea00078ec0ff */
[----:B------:R-:W-:Y:S04]  /*12690*/  IMAD.IADD R221, R234, 0x1, -R221 ;  /* 0x00000001eadd7824 */ /* 0x000fe800078e0add */
[----:B------:R-:W-:Y:S02]  /*126a0*/  IMAD R0, R221, 0x20, R247 ;  /* 0x00000020dd007824 */ /* 0x000fe400078e02f7 */
[----:B--2---:R-:W-:Y:S05]  /*126b0*/  IMAD R2, R219, 0x30, R226 ;  /* 0x00000030db027824 */ /* 0x004fea00078e02e2 */
[----:B------:R-:W-:Y:S05]  /*126c0*/  IADD3 R2, R2, -0x30, R0 ;  /* 0xffffffd002027810 */ /* 0x000fea0007ffe000 */
[----:B------:R-:W-:Y:S04]  /*126d0*/  @P0 IMAD.HI.U32 R3, R2, c[0x0][0x2bc], RZ ;  /* 0x0000af0002030a27 */ /* 0x000fe800078e00ff */
[----:B------:R-:W-:Y:S01]  /*126e0*/  IMAD.MOV.U32 R0, RZ, RZ, R2 ;  /* 0x000000ffff007224 */ /* 0x000fe200078e0002 */
[----:B------:R-:W-:Y:S04]  /*126f0*/  @P0 SHF.R.U32.HI R0, RZ, c[0x0][0x2c0], R3 ;  /* 0x0000b000ff000a19 */ /* 0x000fe80000011603 */
[C---:B---3--:R-:W-:Y:S01]  /*12700*/  @!P3 IADD3 R3, P0, R0.reuse, R224, RZ ;  /* 0x000000e00003b210 */ /* 0x048fe20007f1e0ff */
[----:B------:R-:W-:Y:S03]  /*12710*/  IMAD.MOV R4, RZ, RZ, -R0 ;  /* 0x000000ffff047224 */ /* 0x000fe600078e0a00 */
[----:B----4-:R-:W-:Y:S01]  /*12720*/  @!P3 LEA.HI.X.SX32 R0, R0, R217, 0x1, P0 ;  /* 0x000000d90000b211 */ /* 0x010fe200000f0eff */
[----:B------:R-:W-:Y:S01]  /*12730*/  IMAD R227, R4, c[0x0][0x2b8], R2 ;  /* 0x0000ae0004e37a24 */ /* 0x000fe200078e0202 */
[C---:B------:R-:W-:Y:S04]  /*12740*/  @!P3 LEA R2, P0, R3.reuse, c[0x0][0x2a0], 0x2 ;  /* 0x0000a8000302ba11 */ /* 0x040fe800078010ff */
[----:B------:R-:W-:Y:S02]  /*12750*/  @!P3 LEA.HI.X R3, R3, c[0x0][0x2a4], R0, 0x2, P0 ;  /* 0x0000a9000303ba11 */ /* 0x000fe400000f1400 */
[----:B------:R-:W-:Y:S03]  /*12760*/  SHF.R.S32.HI R0, RZ, 0x1f, R227 ;  /* 0x0000001fff007819 */ /* 0x000fe600000114e3 */
[----:B------:R1:W2:Y:S02]  /*12770*/  @!P3 LDG.E R218, [R2.64] ;  /* 0x0000000802dab981 */ /* 0x0002a4000c1e1900 */
[----:B------:R-:W-:Y:S04]  /*12780*/  IMAD R0, R0, c[0x0][0x1e0], RZ ;  /* 0x0000780000007a24 */ /* 0x000fe800078e02ff */
[C---:B------:R-:W-:Y:S02]  /*12790*/  IMAD R0, R227.reuse, c[0x0][0x1e4], R0 ;  /* 0x00007900e3007a24 */ /* 0x040fe400078e0200 */
[----:B-1----:R-:W-:Y:S04]  /*127a0*/  IMAD.WIDE.U32 R2, R227, c[0x0][0x1e0], RZ ;  /* 0x00007800e3027a25 */ /* 0x002fe800078e00ff */
[----:B------:R-:W-:Y:S01]  /*127b0*/  IMAD.IADD R3, R3, 0x1, R0 ;  /* 0x0000000103037824 */ /* 0x000fe200078e0200 */
[----:B--2---:R-:W-:Y:S03]  /*127c0*/  SHF.R.S32.HI R0, RZ, 0x1f, R218 ;  /* 0x0000001fff007819 */ /* 0x004fe600000114da */
[----:B------:R-:W-:Y:S04]  /*127d0*/  IMAD.WIDE.U32 R2, R218, c[0x0][0x1f0], R2 ;  /* 0x00007c00da027a25 */ /* 0x000fe800078e0002 */
[----:B------:R-:W-:Y:S01]  /*127e0*/  IMAD R4, R0, c[0x0][0x1f0], RZ ;  /* 0x00007c0000047a24 */ /* 0x000fe200078e02ff */
[----:B-----5:R-:W-:Y:S03]  /*127f0*/  IADD3 R0, P0, R222, R2, RZ ;  /* 0x00000002de007210 */ /* 0x020fe60007f1e0ff */
[----:B------:R-:W-:Y:S05]  /*12800*/  IMAD R4, R218, c[0x0][0x1f4], R4 ;  /* 0x00007d00da047a24 */ /* 0x000fea00078e0204 */
[----:B------:R-:W-:Y:S02]  /*12810*/  IADD3.X R2, R5, R3, R4, P0, !PT ;  /* 0x0000000305027210 */ /* 0x000fe400007fe404 */
[C---:B------:R-:W-:Y:S02]  /*12820*/  LEA R11, P0, R0.reuse, c[0x0][0x1c8], 0x1 ;  /* 0x00007200000b7a11 */ /* 0x040fe400078008ff */
[----:B------:R-:W-:Y:S02]  /*12830*/  IADD3 R5, -R247, 0x30, RZ ;  /* 0x00000030f7057810 */ /* 0x000fe40007ffe1ff */
[----:B------:R-:W-:Y:S02]  /*12840*/  LEA.HI.X R10, R0, c[0x0][0x1cc], R2, 0x1, P0 ;  /* 0x00007300000a7a11 */ /* 0x000fe400000f0c02 */
[----:B------:R-:W-:Y:S01]  /*12850*/  ISETP.GE.AND P0, PT, R5, 0x1, PT ;  /* 0x000000010500780c */ /* 0x000fe20003f06270 */
[----:B------:R-:W-:-:S10]  /*12860*/  BRA.DIV ~URZ, `(.L_x_314) ;  /* 0x00007a627f007947 */ /* 0x000fd4000b800000 */
[----:B------:R1:W2:Y:S02]  /*12870*/  SHFL.IDX PT, R4, R10, RZ, 0x1c1f ;  /* 0x001c1fff0a047589 */ /* 0x0002a400000e0000 */
.L_x_404:
[----:B------:R-:W-:-:S05]  /*12880*/  BRA.DIV ~URZ, `(.L_x_315) ;  /* 0x00007ab27f007947 */ /* 0x000fca000b800000 */
[----:B------:R3:W4:Y:S02]  /*12890*/  SHFL.IDX PT, R0, R11, RZ, 0x1c1f ;  /* 0x001c1fff0b007589 */ /* 0x00072400000e0000 */
.L_x_405:
[C---:B----4-:R-:W-:Y:S04]  /*128a0*/  @P0 LEA R2, P1, R228.reuse, R0, 0x1 ;  /* 0x00000000e4020211 */ /* 0x050fe800078208ff */
[----:B--2---:R-:W-:Y:S02]  /*128b0*/  @P0 LEA.HI.X R3, R228, R4, R229, 0x1, P1 ;  /* 0x00000004e4030211 */ /* 0x004fe400008f0ce5 */
[C---:B------:R-:W-:Y:S03]  /*128c0*/  @P0 LEA R8, P1, R238.reuse, R0, 0x1 ;  /* 0x00000000ee080211 */ /* 0x040fe600078208ff */
[----:B------:R-:W-:Y:S01]  /*128d0*/  @!PT LDS RZ, [RZ] ;  /* 0x00000000fffff984 */ /* 0x000fe20000000800 */
[----:B------:R-:W-:Y:S01]  /*128e0*/  @!PT LDS RZ, [RZ] ;  /* 0x00000000fffff984 */ /* 0x000fe20000000800 */
[----:B------:R-:W-:Y:S01]  /*128f0*/  @!PT LDS RZ, [RZ] ;  /* 0x00000000fffff984 */ /* 0x000fe20000000800 */
[----:B------:R2:W-:Y:S01]  /*12900*/  @P0 LDGSTS.E.BYPASS.LTC128B.128 [R207+0x3c80], [R2.64], !P5 ;  /* 0x03c8000002cf0fae */ /* 0x0005e2000e901d48 */
[----:B------:R-:W-:Y:S05]  /*12910*/  @P0 LEA.HI.X R9, R238, R4, R250, 0x1, P1 ;  /* 0x00000004ee090211 */ /* 0x000fea00008f0cfa */
[----:B------:R4:W-:Y:S01]  /*12920*/  @P0 LDGSTS.E.BYPASS.LTC128B.128 [R207+0x4880], [R8.64], !P4 ;  /* 0x0488000008cf0fae */ /* 0x0009e2000e101d48 */
[C---:B--2---:R-:W-:Y:S04]  /*12930*/  @P0 LEA R2, P1, R230.reuse, R0, 0x1 ;  /* 0x00000000e6020211 */ /* 0x044fe800078208ff */
[----:B------:R-:W-:Y:S05]  /*12940*/  @P0 LEA.HI.X R3, R230, R4, R249, 0x1, P1 ;  /* 0x00000004e6030211 */ /* 0x000fea00008f0cf9 */
[----:B------:R4:W-:Y:S01]  /*12950*/  @P0 LDGSTS.E.BYPASS.LTC128B.128 [R207+0x5480], [R2.64], !P2 ;  /* 0x0548000002cf0fae */ /* 0x0009e2000d101d48 */
[----:B------:R-:W-:Y:S01]  /*12960*/  ISETP.GE.AND P0, PT, R5, 0x21, PT ;  /* 0x000000210500780c */ /* 0x000fe20003f06270 */
[----:B------:R-:W-:-:S06]  /*12970*/  BRA.DIV ~URZ, `(.L_x_316) ;  /* 0x00007a227f007947 */ /* 0x000fcc000b800000 */
[----:B------:R2:W1:Y:S04]  /*12980*/  SHFL.IDX PT, R4, R10, 0x1, 0x1c1f ;  /* 0x003c1f000a047f89 */ /* 0x00046800000e0000 */
[----:B------:R2:W3:Y:S02]  /*12990*/  SHFL.IDX PT, R0, R11, 0x1, 0x1c1f ;  /* 0x003c1f000b007f89 */ /* 0x0004e400000e0000 */
.L_x_406:
[C---:B---34-:R-:W-:Y:S04]  /*129a0*/  @P0 LEA R2, P1, R228.reuse, R0, 0x1 ;  /* 0x00000000e4020211 */ /* 0x058fe800078208ff */
[----:B-1----:R-:W-:Y:S02]  /*129b0*/  @P0 LEA.HI.X R3, R228, R4, R229, 0x1, P1 ;  /* 0x00000004e4030211 */ /* 0x002fe400008f0ce5 */
[C---:B------:R-:W-:Y:S03]  /*129c0*/  @P0 LEA R8, P1, R238.reuse, R0, 0x1 ;  /* 0x00000000ee080211 */ /* 0x040fe600078208ff */
[----:B------:R-:W-:Y:S01]  /*129d0*/  @!PT LDS RZ, [RZ] ;  /* 0x00000000fffff984 */ /* 0x000fe20000000800 */
[----:B------:R-:W-:Y:S01]  /*129e0*/  @!PT LDS RZ, [RZ] ;  /* 0x00000000fffff984 */ /* 0x000fe20000000800 */
[----:B------:R-:W-:Y:S01]  /*129f0*/  @!PT LDS RZ, [RZ] ;  /* 0x00000000fffff984 */ /* 0x000fe20000000800 */
[----:B------:R1:W-:Y:S01]  /*12a00*/  @P0 LDGSTS.E.BYPASS.LTC128B.128 [R207+0x4480], [R2.64], !P5 ;  /* 0x0448000002cf0fae */ /* 0x0003e2000e901d48 */
[----:B------:R-:W-:Y:S05]  /*12a10*/  @P0 LEA.HI.X R9, R238, R4, R250, 0x1, P1 ;  /* 0x00000004ee090211 */ /* 0x000fea00008f0cfa */
[----:B------:R3:W-:Y:S01]  /*12a20*/  @P0 LDGSTS.E.BYPASS.LTC128B.128 [R207+0x5080], [R8.64], !P4 ;  /* 0x0508000008cf0fae */ /* 0x0007e2000e101d48 */
[C---:B-1----:R-:W-:Y:S04]  /*12a30*/  @P0 LEA R2, P1, R230.reuse, R0, 0x1 ;  /* 0x00000000e6020211 */ /* 0x042fe800078208ff */
[----:B------:R-:W-:Y:S05]  /*12a40*/  @P0 LEA.HI.X R3, R230, R4, R249, 0x1, P1 ;  /* 0x00000004e6030211 */ /* 0x000fea00008f0cf9 */
[----:B------:R3:W-:Y:S04]  /*12a50*/  @P0 LDGSTS.E.BYPASS.LTC128B.128 [R207+0x5c80], [R2.64], !P2 ;  /* 0x05c8000002cf0fae */ /* 0x0007e8000d101d48 */
.L_x_313:
[----:B--234-:R-:W-:Y:S05]  /*12a60*/  BSYNC B0 ;  /* 0x0000000000007941 */ /* 0x01cfea0003800000 */
.L_x_312:
[----:B------:R-:W-:Y:S01]  /*12a70*/  FMNMX.FTZ R4, R194, R108, !PT ;  /* 0x0000006cc2047209 */ /* 0x000fe20007810000 */
[----:B------:R-:W0:Y:S01]  /*12a80*/  LDGDEPBAR ;  /* 0x00000000000079af */ /* 0x000e220000000000 */
[----:B------:R-:W-:Y:S02]  /*12a90*/  FMNMX.FTZ R3, R210, R107, !PT ;  /* 0x0000006bd2037209 */ /* 0x000fe40007810000 */
        /* <DEDUP_REMOVED lines=48> */
.L_x_407:
[----:B-12---:R-:W-:Y:S01]  /*12da0*/  FMNMX.FTZ R4, R4, R0, !PT ;  /* 0x0000000004047209 */ /* 0x006fe20007810000 */
[----:B------:R-:W-:-:S05]  /*12db0*/  BRA.DIV ~URZ, `(.L_x_318) ;  /* 0x000076e27f007947 */ /* 0x000fca000b800000 */
[----:B------:R-:W1:Y:S02]  /*12dc0*/  SHFL.BFLY PT, R0, R4, 0x1, 0x1f ;  /* 0x0c201f0004007f89 */ /* 0x000e6400000e0000 */
[----:B-1----:R-:W-:Y:S02]  /*12dd0*/  FMNMX.FTZ R108, R4, R0, !PT ;  /* 0x00000000046c7209 */ /* 0x002fe40007810000 */
[----:B------:R-:W1:Y:S02]  /*12de0*/  SHFL.BFLY PT, R0, R5, 0x2, 0x1f ;  /* 0x0c401f0005007f89 */ /* 0x000e6400000e0000 */
[----:B-1----:R-:W-:Y:S05]  /*12df0*/  FMNMX.FTZ R0, R5, R0, !PT ;  /* 0x0000000005007209 */ /* 0x002fea0007810000 */
        /* <DEDUP_REMOVED lines=8> */
[----:B------:R1:W2:Y:S02]  /*12e80*/  SHFL.BFLY PT, R0, R4, 0x1, 0x1f ;  /* 0x0c201f0004007f89 */ /* 0x0002a400000e0000 */
.L_x_408:
[----:B--2---:R-:W-:Y:S01]  /*12e90*/  FMNMX.FTZ R5, R0, R4, !PT ;  /* 0x0000000400057209 */ /* 0x004fe20007810000 */
[C---:B------:R-:W-:Y:S01]  /*12ea0*/  FMUL.FTZ R2, R108.reuse, c[0x0][0x2d0] ;  /* 0x0000b4006c027a20 */ /* 0x040fe20000410000 */
[----:B------:R-:W-:Y:S01]  /*12eb0*/  WARPSYNC 0xffffffff ;  /* 0xffffffff00007948 */ /* 0x000fe20003800000 */
[----:B------:R-:W-:Y:S01]  /*12ec0*/  FADD.FTZ R0, -R108, R109 ;  /* 0x0000006d6c007221 */ /* 0x000fe20000010100 */
[----:B------:R-:W-:Y:S01]  /*12ed0*/  LDSM.16.MT88.4 R40, [R171] ;  /* 0x00000000ab28783b */ /* 0x000fe20000004200 */
[--C-:B------:R-:W-:Y:S01]  /*12ee0*/  FFMA.FTZ R8, R194, c[0x0][0x2d0], -R2.reuse ;  /* 0x0000b400c2087a23 */ /* 0x100fe20000010802 */
[----:B------:R-:W-:Y:S01]  /*12ef0*/  ISETP.GT.AND P0, PT, R219, R251, PT ;  /* 0x000000fbdb00720c */ /* 0x000fe20003f04270 */
[----:B------:R-:W-:Y:S02]  /*12f00*/  FMUL.FTZ R0, R0, c[0x0][0x2d0] ;  /* 0x0000b40000007a20 */ /* 0x000fe40000410000 */
[--C-:B------:R-:W-:Y:S02]  /*12f10*/  FFMA.FTZ R3, R193, c[0x0][0x2d0], -R2.reuse ;  /* 0x0000b400c1037a23 */ /* 0x100fe40000010802 */
[--C-:B------:R-:W-:Y:S01]  /*12f20*/  FFMA.FTZ R194, R29, c[0x0][0x2d0], -R2.reuse ;  /* 0x0000b4001dc27a23 */ /* 0x100fe20000010802 */
[----:B-1----:R-:W1:Y:S01]  /*12f30*/  MUFU.EX2 R4, R0 ;  /* 0x0000000000047308 */ /* 0x002e620000000800 */
[--C-:B------:R-:W-:Y:S02]  /*12f40*/  FFMA.FTZ R193, R27, c[0x0][0x2d0], -R2.reuse ;  /* 0x0000b4001bc17a23 */ /* 0x100fe40000010802 */
[--C-:B------:R-:W-:Y:S02]  /*12f50*/  FFMA.FTZ R11, R182, c[0x0][0x2d0], -R2.reuse ;  /* 0x0000b400b60b7a23 */ /* 0x100fe40000010802 */
[--C-:B------:R-:W-:Y:S02]  /*12f60*/  FFMA.FTZ R10, R181, c[0x0][0x2d0], -R2.reuse ;  /* 0x0000b400b50a7a23 */ /* 0x100fe40000010802 */
[--C-:B------:R-:W-:Y:S02]  /*12f70*/  FFMA.FTZ R109, R173, c[0x0][0x2d0], -R2.reuse ;  /* 0x0000b400ad6d7a23 */ /* 0x100fe40000010802 */
[--C-:B------:R-:W-:Y:S01]  /*12f80*/  FFMA.FTZ R217, R172, c[0x0][0x2d0], -R2.reuse ;  /* 0x0000b400acd97a23 */ /* 0x100fe20000010802 */
[----:B------:R-:W-:Y:S01]  /*12f90*/  MUFU.EX2 R3, R3 ;  /* 0x0000000300037308 */ /* 0x000fe20000000800 */
[--C-:B------:R-:W-:Y:S02]  /*12fa0*/  FFMA.FTZ R226, R21, c[0x0][0x2d0], -R2.reuse ;  /* 0x0000b40015e27a23 */ /* 0x100fe40000010802 */
[--C-:B------:R-:W-:Y:S02]  /*12fb0*/  FFMA.FTZ R225, R20, c[0x0][0x2d0], -R2.reuse ;  /* 0x0000b40014e17a23 */ /* 0x100fe40000010802 */
[--C-:B------:R-:W-:Y:S02]  /*12fc0*/  FFMA.FTZ R224, R13, c[0x0][0x2d0], -R2.reuse ;  /* 0x0000b4000de07a23 */ /* 0x100fe40000010802 */
[----:B------:R-:W-:Y:S03]  /*12fd0*/  FFMA.FTZ R223, R12, c[0x0][0x2d0], -R2 ;  /* 0x0000b4000cdf7a23 */ /* 0x000fe60000010802 */
[----:B------:R-:W2:Y:S10]  /*12fe0*/  MUFU.EX2 R2, R8 ;  /* 0x0000000800027308 */ /* 0x000eb40000000800 */
[----:B------:R-:W-:Y:S10]  /*12ff0*/  MUFU.EX2 R13, R10 ;  /* 0x0000000a000d7308 */ /* 0x000ff40000000800 */
[----:B------:R-:W-:Y:S01]  /*13000*/  MUFU.EX2 R109, R109 ;  /* 0x0000006d006d7308 */ /* 0x000fe20000000800 */
[C---:B-1----:R-:W-:Y:S02]  /*13010*/  FMUL.FTZ R52, R4.reuse, R160 ;  /* 0x000000a004347220 */ /* 0x042fe40000410000 */
[C---:B------:R-:W-:Y:S01]  /*13020*/  FMUL.FTZ R53, R4.reuse, R161 ;  /* 0x000000a104357220 */ /* 0x040fe20000410000 */
[----:B--2---:R-:W-:Y:S01]  /*13030*/  F2FP.BF16.PACK_AB R172, R3, R2 ;  /* 0x0000000203ac723e */ /* 0x004fe200000010ff */
[----:B------:R-:W-:Y:S02]  /*13040*/  FFMA.FTZ R0, R4, R220, R2 ;  /* 0x000000dc04007223 */ /* 0x000fe40000010002 */
[----:B------:R-:W-:Y:S02]  /*13050*/  FMUL.FTZ R2, R107, c[0x0][0x2d0] ;  /* 0x0000b4006b027a20 */ /* 0x000fe40000410000 */
[----:B------:R-:W-:Y:S02]  /*13060*/  FADD.FTZ R12, R3, R0 ;  /* 0x00000000030c7221 */ /* 0x000fe40000010000 */
[----:B------:R-:W-:Y:S02]  /*13070*/  FADD.FTZ R0, -R107, R110 ;  /* 0x0000006e6b007221 */ /* 0x000fe40000010100 */
[--C-:B------:R-:W-:Y:S01]  /*13080*/  FFMA.FTZ R9, R210, c[0x0][0x2d0], -R2.reuse ;  /* 0x0000b400d2097a23 */ /* 0x100fe20000010802 */
[----:B------:R-:W-:Y:S01]  /*13090*/  MUFU.EX2 R110, R193 ;  /* 0x000000c1006e7308 */ /* 0x000fe20000000800 */
[----:B------:R-:W-:Y:S02]  /*130a0*/  FMUL.FTZ R0, R0, c[0x0][0x2d0] ;  /* 0x0000b40000007a20 */ /* 0x000fe40000410000 */
[--C-:B------:R-:W-:Y:S02]  /*130b0*/  FFMA.FTZ R8, R209, c[0x0][0x2d0], -R2.reuse ;  /* 0x0000b400d1087a23 */ /* 0x100fe40000010802 */
[--C-:B------:R-:W-:Y:S02]  /*130c0*/  FFMA.FTZ R27, R188, c[0x0][0x2d0], -R2.reuse ;  /* 0x0000b400bc1b7a23 */ /* 0x100fe40000010802 */
[--C-:B------:R-:W-:Y:S02]  /*130d0*/  FFMA.FTZ R36, R189, c[0x0][0x2d0], -R2.reuse ;  /* 0x0000b400bd247a23 */ /* 0x100fe40000010802 */
[--C-:B------:R-:W-:Y:S01]  /*130e0*/  FFMA.FTZ R185, R31, c[0x0][0x2d0], -R2.reuse ;  /* 0x0000b4001fb97a23 */ /* 0x100fe20000010802 */
[----:B------:R-:W1:Y:S01]  /*130f0*/  MUFU.EX2 R3, R0 ;  /* 0x0000000000037308 */ /* 0x000e620000000800 */
[--C-:B------:R-:W-:Y:S02]  /*13100*/  FFMA.FTZ R184, R30, c[0x0][0x2d0], -R2.reuse ;  /* 0x0000b4001eb87a23 */ /* 0x100fe40000010802 */
[--C-:B------:R-:W-:Y:S02]  /*13110*/  FFMA.FTZ R222, R24, c[0x0][0x2d0], -R2.reuse ;  /* 0x0000b40018de7a23 */ /* 0x100fe40000010802 */
[--C-:B------:R-:W-:Y:S02]  /*13120*/  FFMA.FTZ R187, R180, c[0x0][0x2d0], -R2.reuse ;  /* 0x0000b400b4bb7a23 */ /* 0x100fe40000010802 */
[--C-:B------:R-:W-:Y:S02]  /*13130*/  FFMA.FTZ R186, R175, c[0x0][0x2d0], -R2.reuse ;  /* 0x0000b400afba7a23 */ /* 0x100fe40000010802 */
[--C-:B------:R-:W-:Y:S01]  /*13140*/  FFMA.FTZ R221, R23, c[0x0][0x2d0], -R2.reuse ;  /* 0x0000b40017dd7a23 */ /* 0x100fe20000010802 */
[----:B------:R-:W2:Y:S01]  /*13150*/  MUFU.EX2 R9, R9 ;  /* 0x0000000900097308 */ /* 0x000ea20000000800 */
[--C-:B------:R-:W-:Y:S02]  /*13160*/  FFMA.FTZ R220, R15, c[0x0][0x2d0], -R2.reuse ;  /* 0x0000b4000fdc7a23 */ /* 0x100fe40000010802 */
[----:B------:R-:W-:Y:S02]  /*13170*/  FFMA.FTZ R210, R14, c[0x0][0x2d0], -R2 ;  /* 0x0000b4000ed27a23 */ /* 0x000fe40000010802 */
[C---:B------:R-:W-:Y:S02]  /*13180*/  FMUL.FTZ R56, R4.reuse, R56 ;  /* 0x0000003804387220 */ /* 0x040fe40000410000 */
[C---:B------:R-:W-:Y:S02]  /*13190*/  FMUL.FTZ R57, R4.reuse, R57 ;  /* 0x0000003904397220 */ /* 0x040fe40000410000 */
[C---:B------:R-:W-:Y:S01]  /*131a0*/  FMUL.FTZ R68, R4.reuse, R68 ;  /* 0x0000004404447220 */ /* 0x040fe20000410000 */
[----:B------:R-:W3:Y:S01]  /*131b0*/  MUFU.EX2 R2, R8 ;  /* 0x0000000800027308 */ /* 0x000ee20000000800 */
[C---:B------:R-:W-:Y:S02]  /*131c0*/  FMUL.FTZ R69, R4.reuse, R69 ;  /* 0x0000004504457220 */ /* 0x040fe40000410000 */
[----:B------:R-:W-:Y:S02]  /*131d0*/  FMUL.FTZ R72, R4, R72 ;  /* 0x0000004804487220 */ /* 0x000fe40000410000 */
[C---:B-1----:R-:W-:Y:S02]  /*131e0*/  FMUL.FTZ R38, R3.reuse, R154 ;  /* 0x0000009a03267220 */ /* 0x042fe40000410000 */
[C---:B------:R-:W-:Y:S02]  /*131f0*/  FMUL.FTZ R39, R3.reuse, R155 ;  /* 0x0000009b03277220 */ /* 0x040fe40000410000 */
[C---:B------:R-:W-:Y:S01]  /*13200*/  FMUL.FTZ R54, R3.reuse, R162 ;  /* 0x000000a203367220 */ /* 0x040fe20000410000 */
[----:B------:R-:W1:Y:S01]  /*13210*/  MUFU.EX2 R14, R11 ;  /* 0x0000000b000e7308 */ /* 0x000e620000000800 */
[C---:B------:R-:W-:Y:S02]  /*13220*/  FMUL.FTZ R55, R3.reuse, R163 ;  /* 0x000000a303377220 */ /* 0x040fe40000410000 */
[----:B------:R-:W-:Y:S01]  /*13230*/  LDSM.16.MT88.4 R160, [R170+0x1400] ;  /* 0x00140000aaa0783b */ /* 0x000fe20000004200 */
[C---:B--2---:R-:W-:Y:S02]  /*13240*/  FFMA.FTZ R0, R3.reuse, R231, R9 ;  /* 0x000000e703007223 */ /* 0x044fe40000010009 */
[C---:B------:R-:W-:Y:S02]  /*13250*/  FMUL.FTZ R58, R3.reuse, R58 ;  /* 0x0000003a033a7220 */ /* 0x040fe40000410000 */
[C---:B------:R-:W-:Y:S02]  /*13260*/  FMUL.FTZ R59, R3.reuse, R59 ;  /* 0x0000003b033b7220 */ /* 0x040fe40000410000 */
[C---:B------:R-:W-:Y:S01]  /*13270*/  FMUL.FTZ R70, R3.reuse, R70 ;  /* 0x0000004603467220 */ /* 0x040fe20000410000 */
[----:B------:R-:W-:Y:S01]  /*13280*/  MUFU.EX2 R234, R185 ;  /* 0x000000b900ea7308 */ /* 0x000fe20000000800 */
[----:B------:R-:W-:Y:S02]  /*13290*/  FMUL.FTZ R71, R3, R71 ;  /* 0x0000004703477220 */ /* 0x000fe40000410000 */
[C---:B---3--:R-:W-:Y:S01]  /*132a0*/  FADD.FTZ R37, R2.reuse, R0 ;  /* 0x0000000002257221 */ /* 0x048fe20000010000 */
[----:B------:R-:W-:Y:S01]  /*132b0*/  F2FP.BF16.PACK_AB R173, R2, R9 ;  /* 0x0000000902ad723e */ /* 0x000fe200000010ff */
[C---:B------:R-:W-:Y:S02]  /*132c0*/  FADD.FTZ R0, -R106.reuse, R111 ;  /* 0x0000006f6a007221 */ /* 0x040fe40000010100 */
[----:B------:R-:W-:Y:S02]  /*132d0*/  FMUL.FTZ R8, R106, c[0x0][0x2d0] ;  /* 0x0000b4006a087a20 */ /* 0x000fe40000410000 */
[----:B------:R-:W-:Y:S01]  /*132e0*/  FMUL.FTZ R0, R0, c[0x0][0x2d0] ;  /* 0x0000b40000007a20 */ /* 0x000fe20000410000 */
[----:B------:R-:W-:Y:S01]  /*132f0*/  MUFU.EX2 R111, R194 ;  /* 0x000000c2006f7308 */ /* 0x000fe20000000800 */
[--C-:B------:R-:W-:Y:S02]  /*13300*/  FFMA.FTZ R9, R215, c[0x0][0x2d0], -R8.reuse ;  /* 0x0000b400d7097a23 */ /* 0x100fe40000010808 */
[--C-:B------:R-:W-:Y:S02]  /*13310*/  FFMA.FTZ R23, R195, c[0x0][0x2d0], -R8.reuse ;  /* 0x0000b400c3177a23 */ /* 0x100fe40000010808 */
[--C-:B------:R-:W-:Y:S02]  /*13320*/  FFMA.FTZ R21, R208, c[0x0][0x2d0], -R8.reuse ;  /* 0x0000b400d0157a23 */ /* 0x100fe40000010808 */
[--C-:B------:R-:W-:Y:S02]  /*13330*/  FFMA.FTZ R177, R32, c[0x0][0x2d0], -R8.reuse ;  /* 0x0000b40020b17a23 */ /* 0x100fe40000010808 */
[--C-:B------:R-:W-:Y:S01]  /*13340*/  FFMA.FTZ R195, R28, c[0x0][0x2d0], -R8.reuse ;  /* 0x0000b4001cc37a23 */ /* 0x100fe20000010808 */
[----:B------:R2:W3:Y:S01]  /*13350*/  MUFU.EX2 R2, R0 ;  /* 0x0000000000027308 */ /* 0x0004e20000000800 */
[--C-:B------:R-:W-:Y:S02]  /*13360*/  FFMA.FTZ R189, R17, c[0x0][0x2d0], -R8.reuse ;  /* 0x0000b40011bd7a23 */ /* 0x100fe40000010808 */
[--C-:B------:R-:W-:Y:S02]  /*13370*/  FFMA.FTZ R208, R16, c[0x0][0x2d0], -R8.reuse ;  /* 0x0000b40010d07a23 */ /* 0x100fe40000010808 */
[--C-:B------:R-:W-:Y:S02]  /*13380*/  FFMA.FTZ R10, R214, c[0x0][0x2d0], -R8.reuse ;  /* 0x0000b400d60a7a23 */ /* 0x100fe40000010808 */
[--C-:B------:R-:W-:Y:S02]  /*13390*/  FFMA.FTZ R180, R191, c[0x0][0x2d0], -R8.reuse ;  /* 0x0000b400bfb47a23 */ /* 0x100fe40000010808 */
[--C-:B------:R-:W-:Y:S01]  /*133a0*/  FFMA.FTZ R179, R183, c[0x0][0x2d0], -R8.reuse ;  /* 0x0000b400b7b37a23 */ /* 0x100fe20000010808 */
[----:B------:R4:W5:Y:S01]  /*133b0*/  MUFU.EX2 R24, R9 ;  /* 0x0000000900187308 */ /* 0x0009620000000800 */
[--C-:B------:R-:W-:Y:S01]  /*133c0*/  FFMA.FTZ R178, R174, c[0x0][0x2d0], -R8.reuse ;  /* 0x0000b400aeb27a23 */ /* 0x100fe20000010808 */
[C---:B-1----:R-:W-:Y:S01]  /*133d0*/  F2FP.BF16.PACK_AB R174, R13.reuse, R14 ;  /* 0x0000000e0dae723e */ /* 0x042fe200000010ff */
[----:B------:R-:W-:Y:S02]  /*133e0*/  FFMA.FTZ R191, R22, c[0x0][0x2d0], -R8 ;  /* 0x0000b40016bf7a23 */ /* 0x000fe40000010808 */
[----:B------:R-:W-:Y:S02]  /*133f0*/  FADD.FTZ R8, R14, R12 ;  /* 0x0000000c0e087221 */ /* 0x000fe40000010000 */
[----:B------:R-:W-:Y:S02]  /*13400*/  FMUL.FTZ R73, R4, R73 ;  /* 0x0000004904497220 */ /* 0x000fe40000410000 */
[----:B------:R-:W-:Y:S01]  /*13410*/  FADD.FTZ R188, R13, R8 ;  /* 0x000000080dbc7221 */ /* 0x000fe20000010000 */
[----:B------:R-:W1:Y:S01]  /*13420*/  MUFU.EX2 R22, R10 ;  /* 0x0000000a00167308 */ /* 0x000e620000000800 */
[C---:B------:R-:W-:Y:S02]  /*13430*/  FMUL.FTZ R74, R3.reuse, R74 ;  /* 0x0000004a034a7220 */ /* 0x040fe40000410000 */
[----:B------:R-:W-:Y:S02]  /*13440*/  FMUL.FTZ R75, R3, R75 ;  /* 0x0000004b034b7220 */ /* 0x000fe40000410000 */
[C---:B--2---:R-:W-:Y:S02]  /*13450*/  FADD.FTZ R0, -R5.reuse, R6 ;  /* 0x0000000605007221 */ /* 0x044fe40000010100 */
[----:B------:R-:W-:Y:S02]  /*13460*/  FMUL.FTZ R6, R5, c[0x0][0x2d0] ;  /* 0x0000b40005067a20 */ /* 0x000fe40000410000 */
[----:B------:R-:W-:Y:S01]  /*13470*/  FMUL.FTZ R0, R0, c[0x0][0x2d0] ;  /* 0x0000b40000007a20 */ /* 0x000fe20000410000 */
[----:B------:R-:W-:Y:S01]  /*13480*/  MUFU.EX2 R214, R36 ;  /* 0x0000002400d67308 */ /* 0x000fe20000000800 */
[C---:B---3--:R-:W-:Y:S02]  /*13490*/  FMUL.FTZ R16, R2.reuse, R132 ;  /* 0x0000008402107220 */ /* 0x048fe40000410000 */
[C---:B------:R-:W-:Y:S02]  /*134a0*/  FMUL.FTZ R17, R2.reuse, R133 ;  /* 0x0000008502117220 */ /* 0x040fe40000410000 */
[----:B----4-:R-:W-:Y:S02]  /*134b0*/  FFMA.FTZ R9, R211, c[0x0][0x2d0], -R6 ;  /* 0x0000b400d3097a23 */ /* 0x010fe40000010806 */
[C---:B-----5:R-:W-:Y:S02]  /*134c0*/  FFMA.FTZ R8, R2.reuse, R232, R24 ;  /* 0x000000e802087223 */ /* 0x060fe40000010018 */
[C---:B------:R-:W-:Y:S01]  /*134d0*/  FMUL.FTZ R28, R2.reuse, R128 ;  /* 0x00000080021c7220 */ /* 0x040fe20000410000 */
[----:B------:R-:W2:Y:S01]  /*134e0*/  MUFU.EX2 R0, R0 ;  /* 0x0000000000007308 */ /* 0x000ea20000000800 */
[C---:B------:R-:W-:Y:S02]  /*134f0*/  FMUL.FTZ R29, R2.reuse, R129 ;  /* 0x00000081021d7220 */ /* 0x040fe40000410000 */
[C---:B------:R-:W-:Y:S02]  /*13500*/  FMUL.FTZ R32, R2.reuse, R124 ;  /* 0x0000007c02207220 */ /* 0x040fe40000410000 */
[C---:B------:R-:W-:Y:S02]  /*13510*/  FMUL.FTZ R44, R2.reuse, R120 ;  /* 0x00000078022c7220 */ /* 0x040fe40000410000 */
[C---:B------:R-:W-:Y:S02]  /*13520*/  FMUL.FTZ R45, R2.reuse, R121 ;  /* 0x00000079022d7220 */ /* 0x040fe40000410000 */
[--C-:B------:R-:W-:Y:S01]  /*13530*/  FFMA.FTZ R183, R33, c[0x0][0x2d0], -R6.reuse ;  /* 0x0000b40021b77a23 */ /* 0x100fe20000010806 */
[----:B------:R-:W-:Y:S01]  /*13540*/  MUFU.EX2 R239, R21 ;  /* 0x0000001500ef7308 */ /* 0x000fe20000000800 */
[C---:B------:R-:W-:Y:S02]  /*13550*/  FMUL.FTZ R33, R2.reuse, R125 ;  /* 0x0000007d02217220 */ /* 0x040fe40000410000 */
[----:B------:R-:W-:Y:S01]  /*13560*/  FMUL.FTZ R48, R2, R116 ;  /* 0x0000007402307220 */ /* 0x000fe20000410000 */
[----:B-1----:R-:W-:Y:S01]  /*13570*/  F2FP.BF16.PACK_AB R116, R22, R24 ;  /* 0x000000181674723e */ /* 0x002fe200000010ff */
[C---:B------:R-:W-:Y:S02]  /*13580*/  FMUL.FTZ R49, R2.reuse, R117 ;  /* 0x0000007502317220 */ /* 0x040fe40000410000 */
[C---:B------:R-:W-:Y:S02]  /*13590*/  FMUL.FTZ R60, R2.reuse, R60 ;  /* 0x0000003c023c7220 */ /* 0x040fe40000410000 */
[C---:B------:R-:W-:Y:S01]  /*135a0*/  FMUL.FTZ R61, R2.reuse, R61 ;  /* 0x0000003d023d7220 */ /* 0x040fe20000410000 */
[----:B------:R-:W-:Y:S01]  /*135b0*/  MUFU.EX2 R237, R184 ;  /* 0x000000b800ed7308 */ /* 0x000fe20000000800 */
[C---:B------:R-:W-:Y:S02]  /*135c0*/  FMUL.FTZ R64, R2.reuse, R64 ;  /* 0x0000004002407220 */ /* 0x040fe40000410000 */
[C---:B------:R-:W-:Y:S02]  /*135d0*/  FMUL.FTZ R65, R2.reuse, R65 ;  /* 0x0000004102417220 */ /* 0x040fe40000410000 */
        /* <DEDUP_REMOVED lines=11> */
[----:B------:R-:W-:Y:S02]  /*13690*/  FMUL.FTZ R97, R2, R97 ;  /* 0x0000006102617220 */ /* 0x000fe40000410000 */
[C---:B--2---:R-:W-:Y:S02]  /*136a0*/  FMUL.FTZ R30, R0.reuse, R130 ;  /* 0x00000082001e7220 */ /* 0x044fe40000410000 */
[C---:B------:R-:W-:Y:S02]  /*136b0*/  FMUL.FTZ R31, R0.reuse, R131 ;  /* 0x00000083001f7220 */ /* 0x040fe40000410000 */
[C---:B------:R-:W-:Y:S01]  /*136c0*/  FMUL.FTZ R35, R0.reuse, R127 ;  /* 0x0000007f00237220 */ /* 0x040fe20000410000 */
[----:B------:R-:W-:Y:S01]  /*136d0*/  MUFU.EX2 R2, R9 ;  /* 0x0000000900027308 */ /* 0x000fe20000000800 */
[C---:B------:R-:W-:Y:S01]  /*136e0*/  FMUL.FTZ R46, R0.reuse, R122 ;  /* 0x0000007a002e7220 */ /* 0x040fe20000410000 */
[----:B------:R-:W-:Y:S01]  /*136f0*/  LDSM.16.MT88.4 R128, [R171+0x400] ;  /* 0x00040000ab80783b */ /* 0x000fe20000004200 */
[----:B------:R-:W-:Y:S02]  /*13700*/  FMUL.FTZ R47, R0, R123 ;  /* 0x0000007b002f7220 */ /* 0x000fe40000410000 */
[--C-:B------:R-:W-:Y:S02]  /*13710*/  FFMA.FTZ R20, R216, c[0x0][0x2d0], -R6.reuse ;  /* 0x0000b400d8147a23 */ /* 0x100fe40000010806 */
[--C-:B------:R-:W-:Y:S02]  /*13720*/  FFMA.FTZ R176, R192, c[0x0][0x2d0], -R6.reuse ;  /* 0x0000b400c0b07a23 */ /* 0x100fe40000010806 */
[--C-:B------:R-:W-:Y:S01]  /*13730*/  FFMA.FTZ R192, R25, c[0x0][0x2d0], -R6.reuse ;  /* 0x0000b40019c07a23 */ /* 0x100fe20000010806 */
[----:B------:R-:W1:Y:S01]  /*13740*/  MUFU.EX2 R211, R20 ;  /* 0x0000001400d37308 */ /* 0x000e620000000800 */
[--C-:B------:R-:W-:Y:S01]  /*13750*/  FFMA.FTZ R181, R190, c[0x0][0x2d0], -R6.reuse ;  /* 0x0000b400beb57a23 */ /* 0x100fe20000010806 */
[----:B------:R-:W-:Y:S01]  /*13760*/  LDSM.16.MT88.4 R120, [R170+0xc00] ;  /* 0x000c0000aa78783b */ /* 0x000fe20000004200 */
[--C-:B------:R-:W-:Y:S02]  /*13770*/  FFMA.FTZ R190, R26, c[0x0][0x2d0], -R6.reuse ;  /* 0x0000b4001abe7a23 */ /* 0x100fe40000010806 */
[--C-:B------:R-:W-:Y:S02]  /*13780*/  FFMA.FTZ R182, R34, c[0x0][0x2d0], -R6.reuse ;  /* 0x0000b40022b67a23 */ /* 0x100fe40000010806 */
[C---:B------:R-:W-:Y:S02]  /*13790*/  FMUL.FTZ R34, R0.reuse, R126 ;  /* 0x0000007e00227220 */ /* 0x040fe40000410000 */
[----:B------:R-:W-:Y:S01]  /*137a0*/  FFMA.FTZ R209, R19, c[0x0][0x2d0], -R6 ;  /* 0x0000b40013d17a23 */ /* 0x000fe20000010806 */
[----:B------:R-:W-:Y:S01]  /*137b0*/  LDSM.16.MT88.4 R124, [R170+0x400] ;  /* 0x00040000aa7c783b */ /* 0x000fe20000004200 */
        /* <DEDUP_REMOVED lines=8> */
[C---:B------:R-:W-:Y:S01]  /*13840*/  FMUL.FTZ R63, R0.reuse, R63 ;  /* 0x0000003f003f7220 */ /* 0x040fe20000410000 */
[----:B-1----:R-:W-:Y:S01]  /*13850*/  F2FP.BF16.PACK_AB R117, R211, R2 ;  /* 0x00000002d375723e */ /* 0x002fe200000010ff */
        /* <DEDUP_REMOVED lines=12> */
[----:B------:R-:W-:Y:S02]  /*13920*/  FFMA.FTZ R136, R0, R233, R2 ;  /* 0x000000e900887223 */ /* 0x000fe40000010002 */
[--C-:B------:R-:W-:Y:S02]  /*13930*/  FFMA.FTZ R11, R213, c[0x0][0x2d0], -R6.reuse ;  /* 0x0000b400d50b7a23 */ /* 0x100fe40000010806 */
[--C-:B------:R-:W-:Y:S02]  /*13940*/  FFMA.FTZ R10, R212, c[0x0][0x2d0], -R6.reuse ;  /* 0x0000b400d40a7a23 */ /* 0x100fe40000010806 */
[----:B------:R-:W-:Y:S01]  /*13950*/  FFMA.FTZ R6, R18, c[0x0][0x2d0], -R6 ;  /* 0x0000b40012067a23 */ /* 0x000fe20000010806 */
[----:B------:R1:W-:Y:S01]  /*13960*/  MUFU.EX2 R212, R11 ;  /* 0x0000000b00d47308 */ /* 0x0003e20000000800 */
[----:B------:R-:W-:Y:S02]  /*13970*/  FMUL.FTZ R18, R0, R134 ;  /* 0x0000008600127220 */ /* 0x000fe40000410000 */
[----:B------:R-:W-:Y:S01]  /*13980*/  FADD.FTZ R138, R22, R8 ;  /* 0x00000008168a7221 */ /* 0x000fe20000010000 */
[----:B------:R-:W-:Y:S01]  /*13990*/  LDSM.16.MT88.4 R132, [R170+0x1000] ;  /* 0x00100000aa84783b */ /* 0x000fe20000004200 */
[C---:B------:R-:W-:Y:S02]  /*139a0*/  FMUL.FTZ R9, R4.reuse, R141 ;  /* 0x0000008d04097220 */ /* 0x040fe40000410000 */
[C---:B------:R-:W-:Y:S02]  /*139b0*/  FMUL.FTZ R8, R4.reuse, R140 ;  /* 0x0000008c04087220 */ /* 0x040fe40000410000 */
[C---:B------:R-:W-:Y:S01]  /*139c0*/  FMUL.FTZ R20, R4.reuse, R144 ;  /* 0x0000009004147220 */ /* 0x040fe20000410000 */
[----:B------:R2:W3:Y:S01]  /*139d0*/  MUFU.EX2 R0, R27 ;  /* 0x0000001b00007308 */ /* 0x0004e20000000800 */
[C---:B------:R-:W-:Y:S02]  /*139e0*/  FMUL.FTZ R21, R4.reuse, R145 ;  /* 0x0000009104157220 */ /* 0x040fe40000410000 */
[C---:B------:R-:W-:Y:S02]  /*139f0*/  FMUL.FTZ R22, R3.reuse, R146 ;  /* 0x0000009203167220 */ /* 0x040fe40000410000 */
[C---:B------:R-:W-:Y:S02]  /*13a00*/  FMUL.FTZ R36, R4.reuse, R152 ;  /* 0x0000009804247220 */ /* 0x040fe40000410000 */
[C---:B------:R-:W-:Y:S02]  /*13a10*/  FMUL.FTZ R84, R4.reuse, R84 ;  /* 0x0000005404547220 */ /* 0x040fe40000410000 */
[C---:B------:R-:W-:Y:S01]  /*13a20*/  FMUL.FTZ R85, R4.reuse, R85 ;  /* 0x0000005504557220 */ /* 0x040fe20000410000 */
[----:B------:R-:W4:Y:S01]  /*13a30*/  MUFU.EX2 R240, R10 ;  /* 0x0000000a00f07308 */ /* 0x000f220000000800 */
[C---:B------:R-:W-:Y:S02]  /*13a40*/  FMUL.FTZ R86, R3.reuse, R86 ;  /* 0x0000005603567220 */ /* 0x040fe40000410000 */
[C---:B------:R-:W-:Y:S02]  /*13a50*/  FMUL.FTZ R87, R3.reuse, R87 ;  /* 0x0000005703577220 */ /* 0x040fe40000410000 */
[C---:B-1----:R-:W-:Y:S02]  /*13a60*/  FMUL.FTZ R11, R3.reuse, R143 ;  /* 0x0000008f030b7220 */ /* 0x042fe40000410000 */
[C---:B------:R-:W-:Y:S02]  /*13a70*/  FMUL.FTZ R100, R4.reuse, R100 ;  /* 0x0000006404647220 */ /* 0x040fe40000410000 */
[----:B------:R-:W-:Y:S01]  /*13a80*/  FMUL.FTZ R101, R4, R101 ;  /* 0x0000006504657220 */ /* 0x000fe20000410000 */
[----:B------:R1:W5:Y:S01]  /*13a90*/  MUFU.EX2 R213, R23 ;  /* 0x0000001700d57308 */ /* 0x0003620000000800 */
[C---:B------:R-:W-:Y:S02]  /*13aa0*/  FMUL.FTZ R102, R3.reuse, R102 ;  /* 0x0000006603667220 */ /* 0x040fe40000410000 */
[----:B------:R-:W-:Y:S01]  /*13ab0*/  FMUL.FTZ R103, R3, R103 ;  /* 0x0000006703677220 */ /* 0x000fe20000410000 */
[----:B--2---:R-:W2:Y:S01]  /*13ac0*/  LDSM.16.MT88.4 R24, [R170] ;  /* 0x00000000aa18783b */ /* 0x004ea20000004200 */
[----:B---3--:R-:W-:Y:S01]  /*13ad0*/  F2FP.BF16.PACK_AB R175, R214, R0 ;  /* 0x00000000d6af723e */ /* 0x008fe200000010ff */
[----:B------:R-:W-:Y:S02]  /*13ae0*/  FADD.FTZ R137, R0, R37 ;  /* 0x0000002500897221 */ /* 0x000fe40000010000 */
[C---:B------:R-:W-:Y:S02]  /*13af0*/  FMUL.FTZ R37, R4.reuse, R153 ;  /* 0x0000009904257220 */ /* 0x040fe40000410000 */
[----:B------:R-:W-:Y:S01]  /*13b00*/  MUFU.EX2 R140, R187 ;  /* 0x000000bb008c7308 */ /* 0x000fe20000000800 */
[----:B------:R-:W-:Y:S01]  /*13b10*/  FADD.FTZ R0, R109, R188 ;  /* 0x000000bc6d007221 */ /* 0x000fe20000010000 */
[----:B------:R-:W-:Y:S01]  /*13b20*/  LDSM.16.MT88.4 R152, [R171+0x800] ;  /* 0x00080000ab98783b */ /* 0x000fe20000004200 */
[----:B------:R-:W-:Y:S01]  /*13b30*/  FMUL.FTZ R88, R4, R88 ;  /* 0x0000005804587220 */ /* 0x000fe20000410000 */
[----:B----4-:R-:W-:Y:S01]  /*13b40*/  F2FP.BF16.PACK_AB R119, R240, R212 ;  /* 0x000000d4f077723e */ /* 0x010fe200000010ff */
[C---:B------:R-:W-:Y:S02]  /*13b50*/  FMUL.FTZ R10, R3.reuse, R142 ;  /* 0x0000008e030a7220 */ /* 0x040fe40000410000 */
[----:B------:R-:W-:Y:S02]  /*13b60*/  FMUL.FTZ R89, R4, R89 ;  /* 0x0000005904597220 */ /* 0x000fe40000410000 */
[C---:B------:R-:W-:Y:S01]  /*13b70*/  FMUL.FTZ R90, R3.reuse, R90 ;  /* 0x0000005a035a7220 */ /* 0x040fe20000410000 */
[----:B------:R-:W3:Y:S01]  /*13b80*/  MUFU.EX2 R2, R217 ;  /* 0x000000d900027308 */ /* 0x000ee20000000800 */
[C---:B------:R-:W-:Y:S02]  /*13b90*/  FMUL.FTZ R91, R3.reuse, R91 ;  /* 0x0000005b035b7220 */ /* 0x040fe40000410000 */
[----:B-1----:R-:W-:Y:S01]  /*13ba0*/  FMUL.FTZ R23, R3, R147 ;  /* 0x0000009303177220 */ /* 0x002fe20000410000 */
[----:B-----5:R-:W-:Y:S01]  /*13bb0*/  F2FP.BF16.PACK_AB R118, R239, R213 ;  /* 0x000000d5ef76723e */ /* 0x020fe200000010ff */
[----:B------:R-:W-:Y:S05]  /*13bc0*/  LDSM.16.MT88.4 R144, [R170+0x800] ;  /* 0x00080000aa90783b */ /* 0x000fea0000004200 */
[----:B------:R-:W-:Y:S10]  /*13bd0*/  MUFU.EX2 R233, R186 ;  /* 0x000000ba00e97308 */ /* 0x000ff40000000800 */
[----:B------:R-:W-:Y:S01]  /*13be0*/  MUFU.EX2 R217, R181 ;  /* 0x000000b500d97308 */ /* 0x000fe20000000800 */
[-C--:B--2---:R-:W-:Y:S05]  /*13bf0*/  HMMA.16816.F32.BF16 R8, R172, R24.reuse, R8 ;  /* 0x00000018ac08723c */ /* 0x084fea0000041808 */
[----:B---3--:R-:W-:Y:S04]  /*13c00*/  FADD.FTZ R0, R2, R0 ;  /* 0x0000000002007221 */ /* 0x008fe80000010000 */
[----:B------:R-:W-:Y:S01]  /*13c10*/  MUFU.EX2 R215, R183 ;  /* 0x000000b700d77308 */ /* 0x000fe20000000800 */
[C---:B------:R-:W-:Y:S04]  /*13c20*/  HMMA.16816.F32.BF16 R12, R116.reuse, R24, R12 ;  /* 0x00000018740c723c */ /* 0x040fe8000004180c */
[----:B------:R-:W-:Y:S03]  /*13c30*/  FADD.FTZ R0, R111, R0 ;  /* 0x000000006f007221 */ /* 0x000fe60000010000 */
[C---:B------:R-:W-:Y:S01]  /*13c40*/  FMUL.FTZ R24, R4.reuse, R148 ;  /* 0x0000009404187220 */ /* 0x040fe20000410000 */
[-C--:B------:R-:W-:Y:S01]  /*13c50*/  HMMA.16816.F32.BF16 R16, R116, R26.reuse, R16 ;  /* 0x0000001a7410723c */ /* 0x080fe20000041810 */
[----:B------:R-:W-:Y:S03]  /*13c60*/  MUFU.EX2 R184, R222 ;  /* 0x000000de00b87308 */ /* 0x000fe60000000800 */
[C---:B------:R-:W-:Y:S04]  /*13c70*/  FMUL.FTZ R25, R4.reuse, R149 ;  /* 0x0000009504197220 */ /* 0x040fe80000410000 */
[C---:B------:R-:W-:Y:S03]  /*13c80*/  HMMA.16816.F32.BF16 R20, R172.reuse, R26, R20 ;  /* 0x0000001aac14723c */ /* 0x040fe60000041814 */
[----:B------:R-:W-:Y:S04]  /*13c90*/  MUFU.EX2 R188, R221 ;  /* 0x000000dd00bc7308 */ /* 0x000fe80000000800 */
[C---:B------:R-:W-:Y:S02]  /*13ca0*/  FMUL.FTZ R26, R3.reuse, R150 ;  /* 0x00000096031a7220 */ /* 0x040fe40000410000 */
[C---:B------:R-:W-:Y:S04]  /*13cb0*/  FMUL.FTZ R27, R3.reuse, R151 ;  /* 0x00000097031b7220 */ /* 0x040fe80000410000 */
[----:B------:R-:W-:Y:S03]  /*13cc0*/  MUFU.EX2 R193, R220 ;  /* 0x000000dc00c17308 */ /* 0x000fe60000000800 */
[-C--:B------:R-:W-:Y:S07]  /*13cd0*/  HMMA.16816.F32.BF16 R24, R172, R40.reuse, R24 ;  /* 0x00000028ac18723c */ /* 0x080fee0000041818 */
[----:B------:R-:W-:Y:S01]  /*13ce0*/  MUFU.EX2 R194, R210 ;  /* 0x000000d200c27308 */ /* 0x000fe20000000800 */
[C---:B------:R-:W-:Y:S07]  /*13cf0*/  HMMA.16816.F32.BF16 R28, R116.reuse, R40, R28 ;  /* 0x00000028741c723c */ /* 0x040fee000004181c */
[C---:B------:R-:W-:Y:S01]  /*13d00*/  FMUL.FTZ R40, R4.reuse, R156 ;  /* 0x0000009c04287220 */ /* 0x040fe20000410000 */
[-C--:B------:R-:W-:Y:S01]  /*13d10*/  HMMA.16816.F32.BF16 R32, R116, R42.reuse, R32 ;  /* 0x0000002a7420723c */ /* 0x080fe20000041820 */
[----:B------:R-:W-:Y:S03]  /*13d20*/  MUFU.EX2 R185, R195 ;  /* 0x000000c300b97308 */ /* 0x000fe60000000800 */
[----:B------:R-:W-:Y:S04]  /*13d30*/  FMUL.FTZ R41, R4, R157 ;  /* 0x0000009d04297220 */ /* 0x000fe80000410000 */
[C---:B------:R-:W-:Y:S03]  /*13d40*/  HMMA.16816.F32.BF16 R36, R172.reuse, R42, R36 ;  /* 0x0000002aac24723c */ /* 0x040fe60000041824 */
[----:B------:R-:W1:Y:S04]  /*13d50*/  MUFU.EX2 R186, R191 ;  /* 0x000000bf00ba7308 */ /* 0x000e680000000800 */
[C---:B------:R-:W-:Y:S02]  /*13d60*/  FMUL.FTZ R42, R3.reuse, R158 ;  /* 0x0000009e032a7220 */ /* 0x040fe40000410000 */
[----:B------:R-:W-:Y:S03]  /*13d70*/  FMUL.FTZ R43, R3, R159 ;  /* 0x0000009f032b7220 */ /* 0x000fe60000410000 */
[----:B------:R-:W-:Y:S01]  /*13d80*/  FADD.FTZ R3, R214, R137 ;  /* 0x00000089d6037221 */ /* 0x000fe20000010000 */
[----:B------:R-:W-:Y:S03]  /*13d90*/  MUFU.EX2 R187, R189 ;  /* 0x000000bd00bb7308 */ /* 0x000fe60000000800 */
[-C--:B------:R-:W-:Y:S07]  /*13da0*/  HMMA.16816.F32.BF16 R40, R172, R120.reuse, R40 ;  /* 0x00000078ac28723c */ /* 0x080fee0000041828 */
[----:B------:R-:W-:Y:S01]  /*13db0*/  MUFU.EX2 R137, R224 ;  /* 0x000000e000897308 */ /* 0x000fe20000000800 */
[C---:B------:R-:W-:Y:S04]  /*13dc0*/  HMMA.16816.F32.BF16 R44, R116.reuse, R120, R44 ;  /* 0x00000078742c723c */ /* 0x040fe8000004182c */
[----:B-1----:R-:W-:Y:S04]  /*13dd0*/  F2FP.BF16.PACK_AB R176, R186, R185 ;  /* 0x000000b9bab0723e */ /* 0x002fe800000010ff */
[-C--:B------:R-:W-:Y:S01]  /*13de0*/  HMMA.16816.F32.BF16 R48, R116, R122.reuse, R48 ;  /* 0x0000007a7430723c */ /* 0x080fe20000041830 */
[----:B------:R-:W1:Y:S07]  /*13df0*/  MUFU.EX2 R183, R208 ;  /* 0x000000d000b77308 */ /* 0x000e6e0000000800 */
[C---:B------:R-:W-:Y:S01]  /*13e00*/  HMMA.16816.F32.BF16 R52, R172.reuse, R122, R52 ;  /* 0x0000007aac34723c */ /* 0x040fe20000041834 */
[----:B------:R-:W2:Y:S02]  /*13e10*/  LDSM.16.MT88.4 R120, [R171+0xc00] ;  /* 0x000c0000ab78783b */ /* 0x000ea40000004200 */
[----:B------:R-:W-:Y:S10]  /*13e20*/  MUFU.EX2 R182, R190 ;  /* 0x000000be00b67308 */ /* 0x000ff40000000800 */
[----:B------:R-:W3:Y:S01]  /*13e30*/  MUFU.EX2 R181, R192 ;  /* 0x000000c000b57308 */ /* 0x000ee20000000800 */
[----:B-1----:R-:W-:Y:S09]  /*13e40*/  F2FP.BF16.PACK_AB R178, R183, R187 ;  /* 0x000000bbb7b2723e */ /* 0x002ff200000010ff */
[----:B------:R-:W-:Y:S10]  /*13e50*/  MUFU.EX2 R180, R209 ;  /* 0x000000d100b47308 */ /* 0x000ff40000000800 */
[----:B------:R-:W1:Y:S01]  /*13e60*/  MUFU.EX2 R6, R6 ;  /* 0x0000000600067308 */ /* 0x000e620000000800 */
[----:B---3--:R-:W-:Y:S01]  /*13e70*/  F2FP.BF16.PACK_AB R177, R181, R182 ;  /* 0x000000b6b5b1723e */ /* 0x008fe200000010ff */
[-C--:B--2---:R-:W-:Y:S08]  /*13e80*/  HMMA.16816.F32.BF16 R56, R172, R120.reuse, R56 ;  /* 0x00000078ac38723c */ /* 0x084ff00000041838 */
[C---:B------:R-:W-:Y:S08]  /*13e90*/  HMMA.16816.F32.BF16 R60, R116.reuse, R120, R60 ;  /* 0x00000078743c723c */ /* 0x040ff0000004183c */
[-C--:B------:R-:W-:Y:S04]  /*13ea0*/  HMMA.16816.F32.BF16 R64, R116, R122.reuse, R64 ;  /* 0x0000007a7440723c */ /* 0x080fe80000041840 */
[----:B-1----:R-:W-:Y:S04]  /*13eb0*/  F2FP.BF16.PACK_AB R179, R6, R180 ;  /* 0x000000b406b3723e */ /* 0x002fe800000010ff */
[C---:B------:R-:W-:Y:S01]  /*13ec0*/  HMMA.16816.F32.BF16 R68, R172.reuse, R122, R68 ;  /* 0x0000007aac44723c */ /* 0x040fe20000041844 */
[----:B------:R-:W1:Y:S07]  /*13ed0*/  LDSM.16.MT88.4 R120, [R170+0x1800] ;  /* 0x00180000aa78783b */ /* 0x000e6e0000004200 */
[-C--:B-1----:R-:W-:Y:S08]  /*13ee0*/  HMMA.16816.F32.BF16 R72, R172, R120.reuse, R72 ;  /* 0x00000078ac48723c */ /* 0x082ff00000041848 */
[C---:B------:R-:W-:Y:S08]  /*13ef0*/  HMMA.16816.F32.BF16 R76, R116.reuse, R120, R76 ;  /* 0x00000078744c723c */ /* 0x040ff0000004184c */
[-C--:B------:R-:W-:Y:S08]  /*13f00*/  HMMA.16816.F32.BF16 R80, R116, R122.reuse, R80 ;  /* 0x0000007a7450723c */ /* 0x080ff00000041850 */
[C---:B------:R-:W-:Y:S01]  /*13f10*/  HMMA.16816.F32.BF16 R84, R172.reuse, R122, R84 ;  /* 0x0000007aac54723c */ /* 0x040fe20000041854 */
[----:B------:R-:W1:Y:S07]  /*13f20*/  LDSM.16.MT88.4 R120, [R171+0x1800] ;  /* 0x00180000ab78783b */ /* 0x000e6e0000004200 */
[-C--:B-1----:R-:W-:Y:S08]  /*13f30*/  HMMA.16816.F32.BF16 R88, R172, R120.reuse, R88 ;  /* 0x00000078ac58723c */ /* 0x082ff00000041858 */
[C---:B------:R-:W-:Y:S07]  /*13f40*/  HMMA.16816.F32.BF16 R92, R116.reuse, R120, R92 ;  /* 0x00000078745c723c */ /* 0x040fee000004185c */
[----:B------:R-:W-:Y:S01]  /*13f50*/  F2FP.BF16.PACK_AB R120, R232, R139 ;  /* 0x0000008be878723e */ /* 0x000fe200000010ff */
[-C--:B------:R-:W-:Y:S04]  /*13f60*/  HMMA.16816.F32.BF16 R96, R116, R122.reuse, R96 ;  /* 0x0000007a7460723c */ /* 0x080fe80000041860 */
[----:B------:R-:W-:Y:S03]  /*13f70*/  F2FP.BF16.PACK_AB R121, R217, R231 ;  /* 0x000000e7d979723e */ /* 0x000fe600000010ff */
[----:B------:R-:W-:Y:S01]  /*13f80*/  F2FP.BF16.PACK_AB R116, R2, R109 ;  /* 0x0000006d0274723e */ /* 0x000fe200000010ff */
[----:B------:R-:W-:Y:S04]  /*13f90*/  HMMA.16816.F32.BF16 R100, R172, R122, R100 ;  /* 0x0000007aac64723c */ /* 0x000fe80000041864 */
[C---:B------:R-:W-:Y:S01]  /*13fa0*/  F2FP.BF16.PACK_AB R118, R110.reuse, R111 ;  /* 0x0000006f6e76723e */ /* 0x040fe200000010ff */
[----:B------:R-:W-:Y:S01]  /*13fb0*/  FADD.FTZ R109, R213, R138 ;  /* 0x0000008ad56d7221 */ /* 0x000fe20000010000 */
[----:B------:R-:W-:Y:S01]  /*13fc0*/  F2FP.BF16.PACK_AB R117, R233, R140 ;  /* 0x0000008ce975723e */ /* 0x000fe200000010ff */
[----:B------:R-:W1:Y:S01]  /*13fd0*/  MUFU.EX2 R111, R226 ;  /* 0x000000e2006f7308 */ /* 0x000e620000000800 */
[----:B------:R-:W-:Y:S01]  /*13fe0*/  F2FP.BF16.PACK_AB R119, R237, R234 ;  /* 0x000000eaed77723e */ /* 0x000fe200000010ff */
[----:B------:R-:W-:Y:S03]  /*13ff0*/  FADD.FTZ R2, R110, R0 ;  /* 0x000000006e027221 */ /* 0x000fe60000010000 */
[----:B------:R-:W-:Y:S01]  /*14000*/  F2FP.BF16.PACK_AB R122, R236, R235 ;  /* 0x000000ebec7a723e */ /* 0x000fe200000010ff */
[----:B------:R-:W-:Y:S01]  /*14010*/  FADD.FTZ R0, R211, R136 ;  /* 0x00000088d3007221 */ /* 0x000fe20000010000 */
[----:B------:R-:W-:Y:S01]  /*14020*/  F2FP.BF16.PACK_AB R123, R215, R216 ;  /* 0x000000d8d77b723e */ /* 0x000fe200000010ff */
[-C--:B------:R-:W-:Y:S02]  /*14030*/  HMMA.16816.F32.BF16 R8, R116, R124.reuse, R8 ;  /* 0x0000007c7408723c */ /* 0x080fe40000041808 */
[----:B------:R-:W2:Y:S03]  /*14040*/  MUFU.EX2 R136, R223 ;  /* 0x000000df00887308 */ /* 0x000ea60000000800 */
[----:B------:R-:W-:Y:S01]  /*14050*/  F2FP.BF16.PACK_AB R173, R188, R184 ;  /* 0x000000b8bcad723e */ /* 0x000fe200000010ff */
[----:B------:R-:W-:Y:S01]  /*14060*/  FADD.FTZ R4, R212, R0 ;  /* 0x00000000d4047221 */ /* 0x000fe20000010000 */
[----:B------:R-:W-:Y:S01]  /*14070*/  F2FP.BF16.PACK_AB R175, R194, R193 ;  /* 0x000000c1c2af723e */ /* 0x000fe200000010ff */
[C---:B------:R-:W-:Y:S04]  /*14080*/  HMMA.16816.F32.BF16 R12, R120.reuse, R124, R12 ;  /* 0x0000007c780c723c */ /* 0x040fe8000004180c */
[----:B------:R-:W3:Y:S04]  /*14090*/  MUFU.EX2 R110, R225 ;  /* 0x000000e1006e7308 */ /* 0x000ee80000000800 */
[-C--:B------:R-:W-:Y:S04]  /*140a0*/  HMMA.16816.F32.BF16 R16, R120, R126.reuse, R16 ;  /* 0x0000007e7810723c */ /* 0x080fe80000041810 */
[----:B-1----:R-:W-:Y:S02]  /*140b0*/  FADD.FTZ R0, R111, R2 ;  /* 0x000000026f007221 */ /* 0x002fe40000010000 */
[----:B------:R-:W-:Y:S02]  /*140c0*/  FADD.FTZ R2, R240, R4 ;  /* 0x00000004f0027221 */ /* 0x000fe40000010000 */
[C---:B------:R-:W-:Y:S01]  /*140d0*/  HMMA.16816.F32.BF16 R20, R116.reuse, R126, R20 ;  /* 0x0000007e7414723c */ /* 0x040fe20000041814 */
[----:B------:R-:W1:Y:S03]  /*140e0*/  LDSM.16.MT88.4 R124, [R171+0x1000] ;  /* 0x00100000ab7c783b */ /* 0x000e660000004200 */
[----:B--2---:R-:W-:Y:S01]  /*140f0*/  F2FP.BF16.PACK_AB R174, R136, R137 ;  /* 0x0000008988ae723e */ /* 0x004fe200000010ff */
[----:B------:R-:W-:Y:S02]  /*14100*/  FADD.FTZ R4, R140, R3 ;  /* 0x000000038c047221 */ /* 0x000fe40000010000 */
[----:B------:R-:W-:Y:S01]  /*14110*/  FADD.FTZ R2, R231, R2 ;  /* 0x00000002e7027221 */ /* 0x000fe20000010000 */
[-C--:B------:R-:W-:Y:S04]  /*14120*/  HMMA.16816.F32.BF16 R24, R116, R128.reuse, R24 ;  /* 0x000000807418723c */ /* 0x080fe80000041818 */
[C---:B---3--:R-:W-:Y:S01]  /*14130*/  F2FP.BF16.PACK_AB R172, R110.reuse, R111 ;  /* 0x0000006f6eac723e */ /* 0x048fe200000010ff */
[----:B------:R-:W-:Y:S02]  /*14140*/  FADD.FTZ R0, R110, R0 ;  /* 0x000000006e007221 */ /* 0x000fe40000010000 */
[----:B------:R-:W-:Y:S01]  /*14150*/  FADD.FTZ R2, R217, R2 ;  /* 0x00000002d9027221 */ /* 0x000fe20000010000 */
[C---:B------:R-:W-:Y:S04]  /*14160*/  HMMA.16816.F32.BF16 R28, R120.reuse, R128, R28 ;  /* 0x00000080781c723c */ /* 0x040fe8000004181c */
[----:B------:R-:W-:Y:S02]  /*14170*/  FADD.FTZ R0, R137, R0 ;  /* 0x0000000089007221 */ /* 0x000fe40000010000 */
[----:B------:R-:W-:Y:S02]  /*14180*/  FADD.FTZ R2, R216, R2 ;  /* 0x00000002d8027221 */ /* 0x000fe40000010000 */
[-C--:B------:R-:W-:Y:S04]  /*14190*/  HMMA.16816.F32.BF16 R32, R120, R130.reuse, R32 ;  /* 0x000000827820723c */ /* 0x080fe80000041820 */
[----:B------:R-:W-:Y:S02]  /*141a0*/  FADD.FTZ R220, R136, R0 ;  /* 0x0000000088dc7221 */ /* 0x000fe40000010000 */
[----:B------:R-:W-:Y:S02]  /*141b0*/  FADD.FTZ R0, R239, R109 ;  /* 0x0000006def007221 */ /* 0x000fe40000010000 */
[C---:B------:R-:W-:Y:S01]  /*141c0*/  HMMA.16816.F32.BF16 R36, R116.reuse, R130, R36 ;  /* 0x000000827424723c */ /* 0x040fe20000041824 */
[----:B------:R-:W2:Y:S03]  /*141d0*/  LDSM.16.MT88.4 R128, [R170+0x1c00] ;  /* 0x001c0000aa80783b */ /* 0x000ea60000004200 */
[----:B------:R-:W-:Y:S02]  /*141e0*/  FADD.FTZ R3, R139, R0 ;  /* 0x000000008b037221 */ /* 0x000fe40000010000 */
[----:B------:R-:W-:Y:S02]  /*141f0*/  FADD.FTZ R0, R233, R4 ;  /* 0x00000004e9007221 */ /* 0x000fe40000010000 */
[-C--:B------:R-:W-:Y:S04]  /*14200*/  HMMA.16816.F32.BF16 R40, R116, R132.reuse, R40 ;  /* 0x000000847428723c */ /* 0x080fe80000041828 */
[----:B------:R-:W-:Y:S02]  /*14210*/  FADD.FTZ R3, R232, R3 ;  /* 0x00000003e8037221 */ /* 0x000fe40000010000 */
[----:B------:R-:W-:Y:S02]  /*14220*/  FADD.FTZ R0, R234, R0 ;  /* 0x00000000ea007221 */ /* 0x000fe40000010000 */
[C---:B------:R-:W-:Y:S04]  /*14230*/  HMMA.16816.F32.BF16 R44, R120.reuse, R132, R44 ;  /* 0x00000084782c723c */ /* 0x040fe8000004182c */
[----:B------:R-:W-:Y:S02]  /*14240*/  FADD.FTZ R3, R235, R3 ;  /* 0x00000003eb037221 */ /* 0x000fe40000010000 */
[----:B------:R-:W-:Y:S02]  /*14250*/  FADD.FTZ R0, R237, R0 ;  /* 0x00000000ed007221 */ /* 0x000fe40000010000 */
[-C--:B------:R-:W-:Y:S04]  /*14260*/  HMMA.16816.F32.BF16 R48, R120, R134.reuse, R48 ;  /* 0x000000867830723c */ /* 0x080fe80000041830 */
[----:B------:R-:W-:Y:S02]  /*14270*/  FADD.FTZ R4, R236, R3 ;  /* 0x00000003ec047221 */ /* 0x000fe40000010000 */
[----:B------:R-:W-:Y:S02]  /*14280*/  FADD.FTZ R3, R215, R2 ;  /* 0x00000002d7037221 */ /* 0x000fe40000010000 */
[C---:B------:R-:W-:Y:S01]  /*14290*/  HMMA.16816.F32.BF16 R52, R116.reuse, R134, R52 ;  /* 0x000000867434723c */ /* 0x040fe20000041834 */
[----:B------:R-:W3:Y:S03]  /*142a0*/  LDSM.16.MT88.4 R132, [R171+0x1c00] ;  /* 0x001c0000ab84783b */ /* 0x000ee60000004200 */
[----:B------:R-:W-:Y:S02]  /*142b0*/  FADD.FTZ R2, R184, R0 ;  /* 0x00000000b8027221 */ /* 0x000fe40000010000 */
[----:B------:R-:W-:Y:S02]  /*142c0*/  FADD.FTZ R0, R185, R4 ;  /* 0x00000004b9007221 */ /* 0x000fe40000010000 */
[-C--:B-1----:R-:W-:Y:S04]  /*142d0*/  HMMA.16816.F32.BF16 R56, R116, R124.reuse, R56 ;  /* 0x0000007c7438723c */ /* 0x082fe80000041838 */
        /* <DEDUP_REMOVED lines=8> */
[C---:B------:R-:W-:Y:S04]  /*14360*/  HMMA.16816.F32.BF16 R68, R116.reuse, R126, R68 ;  /* 0x0000007e7444723c */ /* 0x040fe80000041844 */
[----:B------:R-:W-:Y:S01]  /*14370*/  FADD.FTZ R2, R180, R0 ;  /* 0x00000000b4027221 */ /* 0x000fe20000010000 */
[----:B------:R-:W-:Y:S01]  /*14380*/  IADD3 R0, R219, -0x1, RZ ;  /* 0xffffffffdb007810 */ /* 0x000fe20007ffe0ff */
[----:B------:R-:W-:Y:S02]  /*14390*/  FADD.FTZ R231, R194, R4 ;  /* 0x00000004c2e77221 */ /* 0x000fe40000010000 */
[-C--:B--2---:R-:W-:Y:S04]  /*143a0*/  HMMA.16816.F32.BF16 R72, R116, R128.reuse, R72 ;  /* 0x000000807448723c */ /* 0x084fe80000041848 */
[----:B------:R-:W-:Y:S01]  /*143b0*/  FADD.FTZ R232, R183, R3 ;  /* 0x00000003b7e87221 */ /* 0x000fe20000010000 */
[----:B------:R-:W-:Y:S01]  /*143c0*/  MOV R219, R0 ;  /* 0x0000000000db7202 */ /* 0x000fe20000000f00 */
[----:B------:R-:W-:Y:S01]  /*143d0*/  FADD.FTZ R233, R6, R2 ;  /* 0x0000000206e97221 */ /* 0x000fe20000010000 */
[----:B------:R-:W-:Y:S01]  /*143e0*/  MOV R6, R5 ;  /* 0x0000000500067202 */ /* 0x000fe20000000f00 */
[C---:B------:R-:W-:Y:S08]  /*143f0*/  HMMA.16816.F32.BF16 R76, R120.reuse, R128, R76 ;  /* 0x00000080784c723c */ /* 0x040ff0000004184c */
[-C--:B------:R-:W-:Y:S08]  /*14400*/  HMMA.16816.F32.BF16 R80, R120, R130.reuse, R80 ;  /* 0x000000827850723c */ /* 0x080ff00000041850 */
[C---:B------:R-:W-:Y:S08]  /*14410*/  HMMA.16816.F32.BF16 R84, R116.reuse, R130, R84 ;  /* 0x000000827454723c */ /* 0x040ff00000041854 */
[-C--:B---3--:R-:W-:Y:S08]  /*14420*/  HMMA.16816.F32.BF16 R88, R116, R132.reuse, R88 ;  /* 0x000000847458723c */ /* 0x088ff00000041858 */
[C---:B------:R-:W-:Y:S08]  /*14430*/  HMMA.16816.F32.BF16 R92, R120.reuse, R132, R92 ;  /* 0x00000084785c723c */ /* 0x040ff0000004185c */
[-C--:B------:R-:W-:Y:S08]  /*14440*/  HMMA.16816.F32.BF16 R96, R120, R134.reuse, R96 ;  /* 0x000000867860723c */ /* 0x080ff00000041860 */
[----:B------:R-:W-:Y:S08]  /*14450*/  HMMA.16816.F32.BF16 R100, R116, R134, R100 ;  /* 0x000000867464723c */ /* 0x000ff00000041864 */
[-C--:B------:R-:W-:Y:S01]  /*14460*/  HMMA.16816.F32.BF16 R140, R172, R144.reuse, R8 ;  /* 0x00000090ac8c723c */ /* 0x080fe20000041808 */
[----:B------:R-:W1:Y:S07]  /*14470*/  LDSM.16.MT88.4 R8, [R171+0x1400] ;  /* 0x00140000ab08783b */ /* 0x000e6e0000004200 */
[C---:B------:R-:W-:Y:S01]  /*14480*/  HMMA.16816.F32.BF16 R136, R176.reuse, R144, R12 ;  /* 0x00000090b088723c */ /* 0x040fe2000004180c */
[----:B------:R-:W2:Y:S07]  /*14490*/  LDSM.16.MT88.4 R12, [R170+0x2000] ;  /* 0x00200000aa0c783b */ /* 0x000eae0000004200 */
[-C--:B------:R-:W-:Y:S01]  /*144a0*/  HMMA.16816.F32.BF16 R132, R176, R146.reuse, R16 ;  /* 0x00000092b084723c */ /* 0x080fe20000041810 */
[----:B------:R-:W3:Y:S07]  /*144b0*/  LDSM.16.MT88.4 R16, [R171+0x2000] ;  /* 0x00200000ab10783b */ /* 0x000eee0000004200 */
        /* <DEDUP_REMOVED lines=20> */
[----:B------:R-:W-:Y:S01]  /*14600*/  HMMA.16816.F32.BF16 R100, R172, R18, R100 ;  /* 0x00000012ac64723c */ /* 0x000fe20000041864 */
[----:B------:R-:W-:Y:S07]  /*14610*/  @!UPT UIADD3 URZ, URZ, URZ, URZ ;  /* 0x0000003f3f3ff290 */ /* 0x000fee000fffe03f */
[----:B------:R-:W-:-:S11]  /*14620*/  @P0 BRA `(.L_x_319) ;  /* 0xffffcf2000000947 */ /* 0x000fd6000383ffff */
.L_x_307:
        /* <DEDUP_REMOVED lines=16> */
.L_x_409:
        /* <DEDUP_REMOVED lines=13> */
[----:B------:R-:W-:Y:S01]  /*14800*/  @P2 MUFU.RCP R3, R8 ;  /* 0x0000000800032308 */ /* 0x000fe20000001000 */
[----:B-1----:R-:W-:-:S07]  /*14810*/  FMUL.FTZ R110, R0, R72 ;  /* 0x00000048006e7220 */ /* 0x002fce0000410000 */
[----:B------:R-:W1:Y:S01]  /*14820*/  @P2 MUFU.LG2 R8, R8 ;  /* 0x0000000800082308 */ /* 0x000e620000000c00 */
[C---:B------:R-:W-:Y:S02]  /*14830*/  FMUL.FTZ R111, R0.reuse, R73 ;  /* 0x00000049006f7220 */ /* 0x040fe40000410000 */
[C---:B------:R-:W-:Y:S02]  /*14840*/  FMUL.FTZ R182, R0.reuse, R84 ;  /* 0x0000005400b67220 */ /* 0x040fe40000410000 */
[C---:B------:R-:W-:Y:S02]  /*14850*/  FMUL.FTZ R183, R0.reuse, R85 ;  /* 0x0000005500b77220 */ /* 0x040fe40000410000 */
[C---:B------:R-:W-:Y:S01]  /*14860*/  FMUL.FTZ R140, R0.reuse, R140 ;  /* 0x0000008c008c7220 */ /* 0x040fe20000410000 */
[----:B------:R-:W-:Y:S01]  /*14870*/  @P1 MUFU.RCP R2, R5 ;  /* 0x0000000500021308 */ /* 0x000fe20000001000 */
        /* <DEDUP_REMOVED lines=20> */
[----:B------:R2:W3:Y:S01]  /*149c0*/  @P1 MUFU.LG2 R0, R5 ;  /* 0x0000000500001308 */ /* 0x0004e20000000c00 */
[----:B-1----:R-:W-:-:S02]  /*149d0*/  @P2 FMUL.FTZ R10, R8, 0.69314718246459960938 ;  /* 0x3f317218080a2820 */ /* 0x002fc40000410000 */
[C---:B------:R-:W-:Y:S02]  /*149e0*/  FMUL.FTZ R180, R3.reuse, R150 ;  /* 0x0000009603b47220 */ /* 0x040fe40000410000 */
[C---:B------:R-:W-:Y:S02]  /*149f0*/  FMUL.FTZ R181, R3.reuse, R151 ;  /* 0x0000009703b57220 */ /* 0x040fe40000410000 */
[C---:B------:R-:W-:Y:S02]  /*14a00*/  FMUL.FTZ R88, R3.reuse, R154 ;  /* 0x0000009a03587220 */ /* 0x040fe40000410000 */
[C---:B------:R-:W-:Y:S02]  /*14a10*/  FMUL.FTZ R89, R3.reuse, R155 ;  /* 0x0000009b03597220 */ /* 0x040fe40000410000 */
[C---:B------:R-:W-:Y:S02]  /*14a20*/  FMUL.FTZ R176, R3.reuse, R142 ;  /* 0x0000008e03b07220 */ /* 0x040fe40000410000 */
[----:B------:R-:W-:-:S02]  /*14a30*/  FMUL.FTZ R177, R3, R143 ;  /* 0x0000008f03b17220 */ /* 0x000fc40000410000 */
[C---:B------:R-:W-:Y:S01]  /*14a40*/  FMUL.FTZ R178, R3.reuse, R146 ;  /* 0x0000009203b27220 */ /* 0x040fe20000410000 */
[----:B--2---:R-:W-:Y:S01]  /*14a50*/  @P2 MOV R5, 0x3f317218 ;  /* 0x3f31721800052802 */ /* 0x004fe20000000f00 */
[----:B---3--:R-:W-:Y:S01]  /*14a60*/  @P1 FMUL.FTZ R8, R0, 0.69314718246459960938 ;  /* 0x3f31721800081820 */ /* 0x008fe20000410000 */
[----:B------:R-:W-:Y:S01]  /*14a70*/  MOV R0, RZ ;  /* 0x000000ff00007202 */ /* 0x000fe20000000f00 */
[C---:B------:R-:W-:Y:S02]  /*14a80*/  FMUL.FTZ R179, R3.reuse, R147 ;  /* 0x0000009303b37220 */ /* 0x040fe40000410000 */
[C---:B------:R-:W-:Y:S02]  /*14a90*/  FMUL.FTZ R100, R3.reuse, R158 ;  /* 0x0000009e03647220 */ /* 0x040fe40000410000 */
        /* <DEDUP_REMOVED lines=16> */
[----:B------:R-:W-:Y:S01]  /*14ba0*/  @P3 MOV R3, 0x3f317218 ;  /* 0x3f31721800033802 */ /* 0x000fe20000000f00 */
        /* <DEDUP_REMOVED lines=23> */
[----:B------:R-:W-:Y:S02]  /*14d20*/  FMUL.FTZ R27, R2, R97 ;  /* 0x00000061021b7220 */ /* 0x000fe40000410000 */
[----:B------:R2:W3:Y:S01]  /*14d30*/  @P0 MUFU.LG2 R2, R4 ;  /* 0x0000000400020308 */ /* 0x0004e20000000c00 */
[----:B------:R-:W-:Y:S02]  /*14d40*/  @P3 FMUL.FTZ R11, R9, 0.69314718246459960938 ;  /* 0x3f317218090b3820 */ /* 0x000fe40000410000 */
[----:B------:R-:W-:Y:S02]  /*14d50*/  @P3 FMUL.FTZ R9, R3, c[0x0][0x2d0] ;  /* 0x0000b40003093a20 */ /* 0x000fe40000410000 */
[----:B------:R-:W-:Y:S02]  /*14d60*/  @P1 FMUL.FTZ R3, R12, c[0x0][0x2d0] ;  /* 0x0000b4000c031a20 */ /* 0x000fe40000410000 */
[----:B------:R-:W-:Y:S02]  /*14d70*/  @P2 FMUL.FTZ R5, R5, c[0x0][0x2d0] ;  /* 0x0000b40005052a20 */ /* 0x000fe40000410000 */
[----:B------:R-:W-:Y:S01]  /*14d80*/  @P1 FFMA.FTZ R25, R3, R106, R8 ;  /* 0x0000006a03191223 */ /* 0x000fe20000010008 */
[----:B------:R-:W-:Y:S01]  /*14d90*/  @P0 MOV R3, 0x3f317218 ;  /* 0x3f31721800030802 */ /* 0x000fe20000000f00 */
[----:B-1----:R-:W-:-:S02]  /*14da0*/  FMUL.FTZ R76, R0, R66 ;  /* 0x00000042004c7220 */ /* 0x002fc40000410000 */
[----:B------:R-:W-:Y:S02]  /*14db0*/  FMUL.FTZ R77, R0, R67 ;  /* 0x00000043004d7220 */ /* 0x000fe40000410000 */
[----:B------:R-:W-:Y:S01]  /*14dc0*/  @P0 FMUL.FTZ R3, R3, c[0x0][0x2d0] ;  /* 0x0000b40003030a20 */ /* 0x000fe20000410000 */
[----:B--2---:R-:W-:Y:S01]  /*14dd0*/  MOV R4, 0x1 ;  /* 0x0000000100047802 */ /* 0x004fe20000000f00 */
[----:B---3--:R-:W-:Y:S02]  /*14de0*/  @P0 FMUL.FTZ R2, R2, 0.69314718246459960938 ;  /* 0x3f31721802020820 */ /* 0x008fe40000410000 */
        /* <DEDUP_REMOVED lines=26> */
.L_x_242:
[----:B-1----:R1:W5:Y:S04]  /*14f90*/  LDL R6, [R1+0x50] ;  /* 0x0000500001067983 */ /* 0x0023680000100800 */
[----:B------:R-:W4:Y:S01]  /*14fa0*/  S2R R2, SR_TID.X ;  /* 0x0000000000027919 */ /* 0x000f220000002100 */
[----:B------:R-:W-:Y:S01]  /*14fb0*/  BSSY B0, `(.L_x_321) ;  /* 0x0000011000007945 */ /* 0x000fe20003800000 */
[----:B----4-:R-:W-:-:S13]  /*14fc0*/  LOP3.LUT P0, RZ, R2, 0x7f, RZ, 0xc0, !PT ;  /* 0x0000007f02ff7812 */ /* 0x010fda000780c0ff */
[----:B------:R-:W-:Y:S05]  /*14fd0*/  @P0 BRA `(.L_x_322) ;  /* 0x000000e000000947 */ /* 0x000fea0003800000 */
[----:B-12---:R-:W1:Y:S01]  /*14fe0*/  S2R R4, SR_LANEID ;  /* 0x0000000000047919 */ /* 0x006e620000000000 */
[----:B------:R-:W-:Y:S01]  /*14ff0*/  VOTEU.ANY UR4, UPT, PT ;  /* 0x0000000000047886 */ /* 0x000fe200038e0100 */
[----:B---3--:R-:W-:Y:S01]  /*15000*/  IMAD.MOV.U32 R5, RZ, RZ, c[0x0][0x564] ;  /* 0x00015900ff057624 */ /* 0x008fe200078e00ff */
[----:B------:R-:W1:Y:S08]  /*15010*/  FLO.U32 R3, UR4 ;  /* 0x0000000400037d00 */ /* 0x000e7000080e0000 */
[----:B------:R-:W2:Y:S01]  /*15020*/  POPC R2, UR4 ;  /* 0x0000000400027d09 */ /* 0x000ea20008000000 */
[----:B-1----:R-:W-:Y:S01]  /*15030*/  ISETP.EQ.U32.AND P0, PT, R3, R4, PT ;  /* 0x000000040300720c */ /* 0x002fe20003f02070 */
[----:B------:R-:W-:-:S12]  /*15040*/  IMAD.MOV.U32 R4, RZ, RZ, c[0x0][0x560] ;  /* 0x00015800ff047624 */ /* 0x000fd800078e00ff */
[----:B--2---:R1:W2:Y:S04]  /*15050*/  @P0 ATOMG.E.ADD.STRONG.GPU PT, R2, [R4.64], R2 ;  /* 0x00000002040209a8 */ /* 0x0042a800081ee1c8 */
[----:B-1----:R-:W1:Y:S04]  /*15060*/  S2R R4, SR_LTMASK ;  /* 0x0000000000047919 */ /* 0x002e680000003900 */
[----:B--2---:R1:W2:Y:S02]  /*15070*/  SHFL.IDX PT, R3, R2, R3, 0x1f ;  /* 0x00001f0302037589 */ /* 0x0042a400000e0000 */
[----:B-1----:R-:W-:-:S06]  /*15080*/  LOP3.LUT R2, R4, UR4, RZ, 0xc0, !PT ;  /* 0x0000000404027c12 */ /* 0x002fcc000f8ec0ff */
[----:B------:R-:W2:Y:S02]  /*15090*/  POPC R2, R2 ;  /* 0x0000000200027309 */ /* 0x000ea40000000000 */
[----:B--2--5:R-:W-:-:S05]  /*150a0*/  IADD3 R6, R3, c[0x0][0xc], R2 ;  /* 0x0000030003067a10 */ /* 0x024fca0007ffe002 */
[----:B------:R1:W-:Y:S02]  /*150b0*/  STL [R1+0x50], R6 ;  /* 0x0000500601007387 */ /* 0x0003e40000100800 */
.L_x_322:
[----:B-1----:R-:W-:Y:S05]  /*150c0*/  BSYNC B0 ;  /* 0x0000000000007941 */ /* 0x002fea0003800000 */
.L_x_321:
[----:B------:R-:W-:Y:S01]  /*150d0*/  PRMT R0, R0, 0x9910, RZ ;  /* 0x0000991000007816 */ /* 0x000fe200000000ff */
[----:B------:R-:W-:Y:S01]  /*150e0*/  BSSY B1, `(.L_x_323) ;  /* 0x000038b000017945 */ /* 0x000fe20003800000 */
[----:B-----5:R-:W-:Y:S02]  /*150f0*/  IMAD.MOV.U32 R34, RZ, RZ, R6 ;  /* 0x000000ffff227224 */ /* 0x020fe400078e0006 */
[----:B------:R-:W-:-:S13]  /*15100*/  ISETP.NE.AND P0, PT, R0, RZ, PT ;  /* 0x000000ff0000720c */ /* 0x000fda0003f05270 */
[----:B------:R-:W-:Y:S05]  /*15110*/  @!P0 BRA `(.L_x_324) ;  /* 0x00002bb000008947 */ /* 0x000fea0003800000 */
[----:B------:R-:W4:Y:S04]  /*15120*/  LDL R6, [R1+0x60] ;  /* 0x0000600001067983 */ /* 0x000f280000100800 */
[----:B---3--:R-:W3:Y:S04]  /*15130*/  LDL R8, [R1+0x64] ;  /* 0x0000640001087983 */ /* 0x008ee80000100800 */
[----:B--2---:R-:W2:Y:S04]  /*15140*/  LDL R13, [R1+0x98] ;  /* 0x00009800010d7983 */ /* 0x004ea80000100800 */
[----:B------:R-:W2:Y:S04]  /*15150*/  LDL.LU R12, [R1+0x44] ;  /* 0x00004400010c7983 */ /* 0x000ea80000300800 */
[----:B------:R-:W2:Y:S04]  /*15160*/  LDL R11, [R1+0x94] ;  /* 0x00009400010b7983 */ /* 0x000ea80000100800 */
[----:B------:R-:W2:Y:S01]  /*15170*/  LDL.LU R10, [R1+0x48] ;  /* 0x00004800010a7983 */ /* 0x000ea20000300800 */
[----:B------:R-:W-:Y:S01]  /*15180*/  WARPSYNC 0xffffffff ;  /* 0xffffffff00007948 */ /* 0x000fe20003800000 */
[----:B------:R-:W-:-:S02]  /*15190*/  F2FP.BF16.PACK_AB R0, R141, R140 ;  /* 0x0000008c8d00723e */ /* 0x000fc400000010ff */
[----:B------:R-:W-:Y:S01]  /*151a0*/  BAR.SYNC.DEFER_BLOCKING 0x1, 0x80 ;  /* 0x0042000000007b1d */ /* 0x000fe20000010000 */
[----:B------:R-:W-:Y:S02]  /*151b0*/  F2FP.BF16.PACK_AB R3, R177, R176 ;  /* 0x000000b0b103723e */ /* 0x000fe400000010ff */
[----:B------:R-:W-:Y:S02]  /*151c0*/  F2FP.BF16.PACK_AB R2, R145, R144 ;  /* 0x000000909102723e */ /* 0x000fe400000010ff */
[----:B------:R-:W-:Y:S02]  /*151d0*/  F2FP.BF16.PACK_AB R4, R47, R46 ;  /* 0x0000002e2f04723e */ /* 0x000fe400000010ff */
[----:B------:R-:W-:Y:S02]  /*151e0*/  F2FP.BF16.PACK_AB R5, R77, R76 ;  /* 0x0000004c4d05723e */ /* 0x000fe400000010ff */
[----:B------:R-:W-:-:S04]  /*151f0*/  ISETP.NE.U32.AND P0, PT, RZ, c[0x0][0x508], PT ;  /* 0x00014200ff007a0c */ /* 0x000fc80003f05070 */
[----:B------:R-:W-:Y:S02]  /*15200*/  ISETP.NE.AND.EX P2, PT, RZ, c[0x0][0x50c], PT, P0 ;  /* 0x00014300ff007a0c */ /* 0x000fe40003f45300 */
[----:B------:R-:W-:-:S04]  /*15210*/  ISETP.NE.U32.AND P3, PT, RZ, c[0x0][0x500], PT ;  /* 0x00014000ff007a0c */ /* 0x000fc80003f65070 */
[----:B------:R-:W-:Y:S01]  /*15220*/  ISETP.NE.AND.EX P3, PT, RZ, c[0x0][0x504], PT, P3 ;  /* 0x00014100ff007a0c */ /* 0x000fe20003f65330 */
[----:B----4-:R1:W-:Y:S04]  /*15230*/  STS [R6+0x80], R0 ;  /* 0x0000800006007388 */ /* 0x0103e80000000800 */
[----:B------:R4:W-:Y:S04]  /*15240*/  STS [R6+0x280], R3 ;  /* 0x0002800306007388 */ /* 0x0009e80000000800 */
[----:B---3--:R3:W-:Y:S01]  /*15250*/  STS [R8], R2 ;  /* 0x0000000208007388 */ /* 0x0087e20000000800 */
[----:B-1----:R-:W-:-:S02]  /*15260*/  F2FP.BF16.PACK_AB R0, R179, R178 ;  /* 0x000000b2b300723e */ /* 0x002fc400000010ff */
[----:B----4-:R-:W-:-:S03]  /*15270*/  F2FP.BF16.PACK_AB R3, R29, R28 ;  /* 0x0000001c1d03723e */ /* 0x010fc600000010ff */
[----:B------:R1:W-:Y:S01]  /*15280*/  STS [R8+0x200], R0 ;  /* 0x0002000008007388 */ /* 0x0003e20000000800 */
[----:B---3--:R-:W-:-:S03]  /*15290*/  F2FP.BF16.PACK_AB R2, R59, R58 ;  /* 0x0000003a3b02723e */ /* 0x008fc600000010ff */
[----:B------:R3:W-:Y:S04]  /*152a0*/  STS [R6+0x1080], R3 ;  /* 0x0010800306007388 */ /* 0x0007e80000000800 */
[----:B------:R4:W-:Y:S01]  /*152b0*/  STS [R6+0x1280], R2 ;  /* 0x0012800206007388 */ /* 0x0009e20000000800 */
[----:B-1----:R-:W-:Y:S02]  /*152c0*/  F2FP.BF16.PACK_AB R0, R31, R30 ;  /* 0x0000001e1f00723e */ /* 0x002fe400000010ff */
[----:B---3--:R-:W-:-:S03]  /*152d0*/  F2FP.BF16.PACK_AB R3, R149, R148 ;  /* 0x000000949503723e */ /* 0x008fc600000010ff */
[----:B------:R1:W-:Y:S01]  /*152e0*/  STS [R8+0x1000], R0 ;  /* 0x0010000008007388 */ /* 0x0003e20000000800 */
[----:B----4-:R-:W-:-:S03]  /*152f0*/  F2FP.BF16.PACK_AB R2, R181, R180 ;  /* 0x000000b4b502723e */ /* 0x010fc600000010ff */
[----:B------:R3:W-:Y:S04]  /*15300*/  STS [R8+0x1200], R4 ;  /* 0x0012000408007388 */ /* 0x0007e80000000800 */
[----:B--2---:R2:W-:Y:S04]  /*15310*/  STS [R13+0x80], R3 ;  /* 0x000080030d007388 */ /* 0x0045e80000000800 */
[----:B------:R4:W-:Y:S01]  /*15320*/  STS [R13+0x280], R2 ;  /* 0x000280020d007388 */ /* 0x0009e20000000800 */
[----:B-1----:R-:W-:Y:S02]  /*15330*/  F2FP.BF16.PACK_AB R0, R153, R152 ;  /* 0x000000989900723e */ /* 0x002fe400000010ff */
[----:B---3--:R-:W-:-:S03]  /*15340*/  F2FP.BF16.PACK_AB R4, R33, R32 ;  /* 0x000000202104723e */ /* 0x008fc600000010ff */
[----:B------:R1:W-:Y:S01]  /*15350*/  STS [R11], R0 ;  /* 0x000000000b007388 */ /* 0x0003e20000000800 */
[----:B--2---:R-:W-:Y:S02]  /*15360*/  F2FP.BF16.PACK_AB R3, R89, R88 ;  /* 0x000000585903723e */ /* 0x004fe400000010ff */
[----:B----4-:R-:W-:-:S03]  /*15370*/  F2FP.BF16.PACK_AB R2, R75, R74 ;  /* 0x0000004a4b02723e */ /* 0x010fc600000010ff */
[----:B------:R2:W-:Y:S04]  /*15380*/  STS [R11+0x200], R3 ;  /* 0x000200030b007388 */ /* 0x0005e80000000800 */
[----:B------:R3:W-:Y:S04]  /*15390*/  STS [R13+0x1080], R4 ;  /* 0x001080040d007388 */ /* 0x0007e80000000800 */
[----:B------:R4:W-:Y:S01]  /*153a0*/  STS [R13+0x1280], R2 ;  /* 0x001280020d007388 */ /* 0x0009e20000000800 */
[----:B-1----:R-:W-:-:S05]  /*153b0*/  F2FP.BF16.PACK_AB R0, R37, R36 ;  /* 0x000000242500723e */ /* 0x002fca00000010ff */
[----:B------:R1:W-:Y:S01]  /*153c0*/  STS [R11+0x1000], R0 ;  /* 0x001000000b007388 */ /* 0x0003e20000000800 */
[----:B--2---:R-:W-:Y:S02]  /*153d0*/  F2FP.BF16.PACK_AB R3, R157, R156 ;  /* 0x0000009c9d03723e */ /* 0x004fe400000010ff */
[----:B---3--:R-:W-:Y:S02]  /*153e0*/  F2FP.BF16.PACK_AB R4, R65, R64 ;  /* 0x000000404104723e */ /* 0x008fe400000010ff */
        /* <DEDUP_REMOVED lines=18> */
[----:B------:R3:W-:Y:S01]  /*15510*/  STS [R13+0x2080], R3 ;  /* 0x002080030d007388 */ /* 0x0007e20000000800 */
[----:B-1----:R-:W-:-:S03]  /*15520*/  F2FP.BF16.PACK_AB R0, R175, R174 ;  /* 0x000000aeaf00723e */ /* 0x002fc600000010ff */
[----:B------:R1:W-:Y:S04]  /*15530*/  STS [R13+0x2280], R2 ;  /* 0x002280020d007388 */ /* 0x0003e80000000800 */
[----:B------:R4:W-:Y:S01]  /*15540*/  STS [R11+0x2000], R0 ;  /* 0x002000000b007388 */ /* 0x0009e20000000800 */
[----:B--2---:R-:W-:Y:S02]  /*15550*/  F2FP.BF16.PACK_AB R4, R41, R40 ;  /* 0x000000282904723e */ /* 0x004fe400000010ff */
[----:B---3--:R-:W-:Y:S02]  /*15560*/  F2FP.BF16.PACK_AB R3, R151, R150 ;  /* 0x000000969703723e */ /* 0x008fe400000010ff */
[----:B-1----:R-:W-:-:S03]  /*15570*/  F2FP.BF16.PACK_AB R2, R63, R62 ;  /* 0x0000003e3f02723e */ /* 0x002fc600000010ff */
[----:B------:R1:W-:Y:S01]  /*15580*/  STS [R11+0x2200], R3 ;  /* 0x002200030b007388 */ /* 0x0003e20000000800 */
[----:B----4-:R-:W-:-:S03]  /*15590*/  F2FP.BF16.PACK_AB R0, R43, R42 ;  /* 0x0000002a2b00723e */ /* 0x010fc600000010ff */
[----:B------:R2:W-:Y:S04]  /*155a0*/  STS [R13+0x3080], R4 ;  /* 0x003080040d007388 */ /* 0x0005e80000000800 */
[----:B------:R3:W-:Y:S04]  /*155b0*/  STS [R13+0x3280], R2 ;  /* 0x003280020d007388 */ /* 0x0007e80000000800 */
[----:B------:R4:W-:Y:S04]  /*155c0*/  STS [R11+0x3000], R0 ;  /* 0x003000000b007388 */ /* 0x0009e80000000800 */
[----:B------:R-:W-:Y:S01]  /*155d0*/  STS [R11+0x3200], R5 ;  /* 0x003200050b007388 */ /* 0x000fe20000000800 */
[----:B-1----:R-:W-:-:S02]  /*155e0*/  F2FP.BF16.PACK_AB R3, R159, R158 ;  /* 0x0000009e9f03723e */ /* 0x002fc400000010ff */
[----:B--2---:R-:W-:Y:S02]  /*155f0*/  F2FP.BF16.PACK_AB R4, R111, R110 ;  /* 0x0000006e6f04723e */ /* 0x004fe400000010ff */
[----:B---3--:R-:W-:-:S03]  /*15600*/  F2FP.BF16.PACK_AB R2, R183, R182 ;  /* 0x000000b6b702723e */ /* 0x008fc600000010ff */
[----:B------:R1:W-:Y:S01]  /*15610*/  STS [R6+0x4080], R4 ;  /* 0x0040800406007388 */ /* 0x0003e20000000800 */
[----:B----4-:R-:W-:-:S03]  /*15620*/  F2FP.BF16.PACK_AB R0, R155, R154 ;  /* 0x0000009a9b00723e */ /* 0x010fc600000010ff */
[----:B------:R2:W-:Y:S04]  /*15630*/  STS [R6+0x4280], R3 ;  /* 0x0042800306007388 */ /* 0x0005e80000000800 */
        /* <DEDUP_REMOVED lines=11> */
[----:B--2---:R-:W-:Y:S01]  /*156f0*/  F2FP.BF16.PACK_AB R3, R73, R72 ;  /* 0x000000484903723e */ /* 0x004fe200000010ff */
[----:B------:R-:W2:Y:S01]  /*15700*/  LDL.LU R6, [R1+0xa4] ;  /* 0x0000a40001067983 */ /* 0x000ea20000300800 */
[----:B---3--:R-:W-:Y:S02]  /*15710*/  F2FP.BF16.PACK_AB R2, R71, R70 ;  /* 0x000000464702723e */ /* 0x008fe400000010ff */
[----:B----4-:R-:W-:-:S02]  /*15720*/  F2FP.BF16.PACK_AB R0, R85, R84 ;  /* 0x000000545500723e */ /* 0x010fc400000010ff */
[----:B------:R-:W-:-:S03]  /*15730*/  @P2 IADD3 R8, P0, R12, c[0x0][0x508], RZ ;  /* 0x000142000c082a10 */ /* 0x000fc60007f1e0ff */
[----:B------:R1:W-:Y:S01]  /*15740*/  STS [R13+0x4080], R0 ;  /* 0x004080000d007388 */ /* 0x0003e20000000800 */
[----:B------:R-:W-:-:S03]  /*15750*/  @P2 IADD3.X R9, R10, c[0x0][0x50c], RZ, P0, !PT ;  /* 0x000143000a092a10 */ /* 0x000fc600007fe4ff */
[----:B------:R3:W-:Y:S04]  /*15760*/  STS [R13+0x4280], R4 ;  /* 0x004280040d007388 */ /* 0x0007e80000000800 */
[----:B------:R4:W-:Y:S04]  /*15770*/  STS [R11+0x4000], R3 ;  /* 0x004000030b007388 */ /* 0x0009e80000000800 */
[----:B------:R4:W-:Y:S01]  /*15780*/  STS [R11+0x4200], R2 ;  /* 0x004200020b007388 */ /* 0x0009e20000000800 */
[----:B-1----:R-:W-:Y:S02]  /*15790*/  F2FP.BF16.PACK_AB R0, R45, R44 ;  /* 0x0000002c2d00723e */ /* 0x002fe400000010ff */
[----:B---3--:R-:W-:-:S03]  /*157a0*/  IADD3 R4, P1, R12, c[0x0][0x500], RZ ;  /* 0x000140000c047a10 */ /* 0x008fc60007f3e0ff */
[----:B------:R1:W-:Y:S01]  /*157b0*/  STS [R13+0x5080], R0 ;  /* 0x005080000d007388 */ /* 0x0003e20000000800 */
[----:B------:R-:W-:Y:S01]  /*157c0*/  IMAD.MOV.U32 R12, RZ, RZ, c[0x0][0x388] ;  /* 0x0000e200ff0c7624 */ /* 0x000fe200078e00ff */
[----:B----4-:R-:W-:Y:S02]  /*157d0*/  F2FP.BF16.PACK_AB R3, R51, R50 ;  /* 0x000000323303723e */ /* 0x010fe400000010ff */
[----:B------:R-:W-:Y:S02]  /*157e0*/  IADD3.X R5, R10, c[0x0][0x504], RZ, P1, !PT ;  /* 0x000141000a057a10 */ /* 0x000fe40000ffe4ff */
[----:B------:R-:W-:-:S05]  /*157f0*/  F2FP.BF16.PACK_AB R2, R57, R56 ;  /* 0x000000383902723e */ /* 0x000fca00000010ff */
[----:B------:R3:W-:Y:S01]  /*15800*/  STS [R13+0x5280], R2 ;  /* 0x005280020d007388 */ /* 0x0007e20000000800 */
[----:B-1----:R-:W-:-:S05]  /*15810*/  F2FP.BF16.PACK_AB R0, R27, R26 ;  /* 0x0000001a1b00723e */ /* 0x002fca00000010ff */
[----:B------:R1:W-:Y:S04]  /*15820*/  STS [R11+0x5000], R0 ;  /* 0x005000000b007388 */ /* 0x0003e80000000800 */
[----:B------:R4:W-:Y:S01]  /*15830*/  STS [R11+0x5200], R3 ;  /* 0x005200030b007388 */ /* 0x0009e20000000800 */
[----:B---3--:R-:W-:-:S03]  /*15840*/  IMAD.MOV.U32 R2, RZ, RZ, RZ ;  /* 0x000000ffff027224 */ /* 0x008fc600078e00ff */
[----:B------:R-:W-:Y:S06]  /*15850*/  BAR.SYNC.DEFER_BLOCKING 0x1, 0x80 ;  /* 0x0042000000007b1d */ /* 0x000fec0000010000 */
[----:B------:R4:W5:Y:S04]  /*15860*/  @P2 LDG.E R12, [R8.64] ;  /* 0x00000008080c2981 */ /* 0x000968000c1e1900 */
[----:B------:R4:W5:Y:S01]  /*15870*/  @P3 LDG.E R2, [R4.64] ;  /* 0x0000000804023981 */ /* 0x000962000c1e1900 */
[----:B--2---:R-:W-:-:S04]  /*15880*/  ISETP.NE.AND P0, PT, R6, RZ, PT ;  /* 0x000000ff0600720c */ /* 0x004fc80003f05270 */
[----:B-1----:R-:W-:Y:S01]  /*15890*/  SEL R0, R6, c[0x0][0x3d4], P0 ;  /* 0x0000f50006007a07 */ /* 0x002fe20000000000 */
[----:B------:R-:W-:Y:S05]  /*158a0*/  @P2 BRA `(.L_x_325) ;  /* 0x0000004000002947 */ /* 0x000fea0003800000 */
[----:B----4-:R-:W-:Y:S05]  /*158b0*/  @!P3 BRA `(.L_x_325) ;  /* 0x000000300000b947 */ /* 0x010fea0003800000 */
[----:B-----5:R1:W2:Y:S04]  /*158c0*/  LDG.E R12, [R4.64] ;  /* 0x00000008040c7981 */ /* 0x0202a8000c1e1900 */
[----:B-1----:R-:W2:Y:S02]  /*158d0*/  LDG.E R4, [R4.64+0x4] ;  /* 0x0000040804047981 */ /* 0x002ea4000c1e1900 */
[----:B--2---:R-:W-:Y:S02]  /*158e0*/  IADD3 R12, -R12, R4, RZ ;  /* 0x000000040c0c7210 */ /* 0x004fe40007ffe1ff */
.L_x_325:
[----:B----4-:R-:W2:Y:S04]  /*158f0*/  LDL.LU R6, [R1+0x4c] ;  /* 0x00004c0001067983 */ /* 0x010ea80000300800 */
[----:B------:R-:W3:Y:S04]  /*15900*/  LDL R3, [R1+0x12c] ;  /* 0x00012c0001037983 */ /* 0x000ee80000100800 */
[----:B------:R-:W4:Y:S04]  /*15910*/  LDL.LU R4, [R1+0xa0] ;  /* 0x0000a00001047983 */ /* 0x000f280000300800 */
[----:B------:R-:W3:Y:S04]  /*15920*/  LDL.LU R5, [R1+0x58] ;  /* 0x0000580001057983 */ /* 0x000ee80000300800 */
[----:B------:R-:W3:Y:S04]  /*15930*/  LDL R35, [R1+0x54] ;  /* 0x0000540001237983 */ /* 0x000ee80000100800 */
[----:B------:R-:W3:Y:S04]  /*15940*/  LDL R15, [R1+0xa8] ;  /* 0x0000a800010f7983 */ /* 0x000ee80000100800 */
[----:B------:R-:W3:Y:S01]  /*15950*/  LDL R80, [R1+0x128] ;  /* 0x0001280001507983 */ /* 0x000ee20000100800 */
[----:B------:R-:W-:Y:S01]  /*15960*/  IMAD.MOV.U32 R13, RZ, RZ, 0x368 ;  /* 0x00000368ff0d7424 */ /* 0x000fe200078e00ff */
[----:B------:R-:W-:-:S04]  /*15970*/  ISETP.GT.AND P2, PT, R0, 0x1, PT ;  /* 0x000000010000780c */ /* 0x000fc80003f44270 */
[----:B------:R-:W-:-:S04]  /*15980*/  SEL R13, R13, 0x328, P2 ;  /* 0x000003280d0d7807 */ /* 0x000fc80001000000 */
[----:B------:R-:W1:Y:S08]  /*15990*/  LDC.64 R8, c[0x0][R13+0x170] ;  /* 0x00005c000d087b82 */ /* 0x000e700000000a00 */
[----:B------:R-:W1:Y:S08]  /*159a0*/  LDC.64 R16, c[0x0][R13+0x168] ;  /* 0x00005a000d107b82 */ /* 0x000e700000000a00 */
[----:B------:R1:W1:Y:S08]  /*159b0*/  LDC.64 R20, c[0x0][R13+0x178] ;  /* 0x00005e000d147b82 */ /* 0x0002700000000a00 */
[----:B------:R1:W1:Y:S01]  /*159c0*/  LDC.64 R18, c[0x0][R13+0x160] ;  /* 0x000058000d127b82 */ /* 0x0002620000000a00 */
[----:B------:R-:W-:Y:S01]  /*159d0*/  ISETP.NE.U32.AND P0, PT, RZ, c[0x0][0x500], PT ;  /* 0x00014000ff007a0c */ /* 0x000fe20003f05070 */
[----:B------:R-:W-:-:S03]  /*159e0*/  IMAD.MOV.U32 R0, RZ, RZ, c[0x0][0x4e8] ;  /* 0x00013a00ff007624 */ /* 0x000fc600078e00ff */
[----:B------:R-:W-:Y:S02]  /*159f0*/  ISETP.NE.AND.EX P0, PT, RZ, c[0x0][0x504], PT, P0 ;  /* 0x00014100ff007a0c */ /* 0x000fe40003f05300 */
[----:B------:R-:W-:Y:S01]  /*15a00*/  ISETP.NE.AND P5, PT, R0, 0x1, PT ;  /* 0x000000010000780c */ /* 0x000fe20003fa5270 */
[----:B------:R-:W1:Y:S01]  /*15a10*/  S2R R81, SR_TID.X ;  /* 0x0000000000517919 */ /* 0x000e620000002100 */
[----:B------:R-:W-:-:S04]  /*15a20*/  LOP3.LUT R241, R241, 0xfffffffd, RZ, 0xc0, !PT ;  /* 0xfffffffdf1f17812 */ /* 0x000fc800078ec0ff */
[----:B------:R-:W-:Y:S02]  /*15a30*/  LOP3.LUT R241, R241, 0xfffffffe, RZ, 0xc0, !PT ;  /* 0xfffffffef1f17812 */ /* 0x000fe400078ec0ff */
[----:B--2---:R-:W-:Y:S02]  /*15a40*/  SEL R0, R6, RZ, !P0 ;  /* 0x000000ff06007207 */ /* 0x004fe40004000000 */
[----:B----4-:R-:W-:-:S03]  /*15a50*/  SEL R6, R4, RZ, !P0 ;  /* 0x000000ff04067207 */ /* 0x010fc60004000000 */
[----:B-1----:R-:W-:Y:S01]  /*15a60*/  IMAD R4, R9, R0, RZ ;  /* 0x0000000009047224 */ /* 0x002fe200078e02ff */
[----:B---3--:R-:W-:-:S03]  /*15a70*/  LOP3.LUT R5, R5, 0xffff, RZ, 0xc0, !PT ;  /* 0x0000ffff05057812 */ /* 0x008fc600078ec0ff */
[C---:B------:R-:W-:Y:S02]  /*15a80*/  IMAD R14, R8.reuse, R6, R4 ;  /* 0x00000006080e7224 */ /* 0x040fe400078e0204 */
[----:B------:R-:W-:Y:S02]  /*15a90*/  IMAD R3, R35, 0x80, R3 ;  /* 0x0000008023037824 */ /* 0x000fe400078e0203 */
[----:B------:R-:W-:-:S04]  /*15aa0*/  IMAD.WIDE.U32 R8, R8, R0, RZ ;  /* 0x0000000008087225 */ /* 0x000fc800078e00ff */
[----:B------:R-:W-:-:S04]  /*15ab0*/  @P5 IMAD.HI.U32 R6, R3, c[0x0][0x4ec], RZ ;  /* 0x00013b0003065a27 */ /* 0x000fc800078e00ff */
[----:B------:R-:W-:-:S04]  /*15ac0*/  IMAD.WIDE.U32 R10, R16, R5, RZ ;  /* 0x00000005100a7225 */ /* 0x000fc800078e00ff */
[----:B------:R-:W-:Y:S01]  /*15ad0*/  IMAD.MOV.U32 R4, RZ, RZ, R3 ;  /* 0x000000ffff047224 */ /* 0x000fe200078e0003 */
[----:B------:R-:W-:Y:S01]  /*15ae0*/  @P5 SHF.R.U32.HI R4, RZ, c[0x0][0x4f0], R6 ;  /* 0x00013c00ff045a19 */ /* 0x000fe20000011606 */
[----:B------:R-:W-:Y:S01]  /*15af0*/  IMAD R13, R17, R5, RZ ;  /* 0x00000005110d7224 */ /* 0x000fe200078e02ff */
[----:B------:R-:W-:Y:S01]  /*15b00*/  SEL R6, R15, RZ, P2 ;  /* 0x000000ff0f067207 */ /* 0x000fe20001000000 */
[----:B------:R-:W-:Y:S01]  /*15b10*/  IMAD.IADD R14, R9, 0x1, R14 ;  /* 0x00000001090e7824 */ /* 0x000fe200078e020e */
[--C-:B-----5:R-:W-:Y:S01]  /*15b20*/  IADD3 R15, P1, P0, R8, R10, R2.reuse ;  /* 0x0000000a080f7210 */ /* 0x120fe2000783e002 */
[----:B------:R-:W-:Y:S01]  /*15b30*/  IMAD.IADD R10, R11, 0x1, R13 ;  /* 0x000000010b0a7824 */ /* 0x000fe200078e020d */
[----:B------:R-:W-:Y:S01]  /*15b40*/  SHF.R.S32.HI R16, RZ, 0x1f, R2 ;  /* 0x0000001fff107819 */ /* 0x000fe20000011402 */
[----:B------:R-:W-:Y:S02]  /*15b50*/  IMAD.MOV R11, RZ, RZ, -R4 ;  /* 0x000000ffff0b7224 */ /* 0x000fe400078e0a04 */
[----:B------:R-:W-:-:S02]  /*15b60*/  IMAD R13, R21, R6, RZ ;  /* 0x00000006150d7224 */ /* 0x000fc400078e02ff */
        /* <DEDUP_REMOVED lines=14> */
[----:B------:R-:W-:Y:S01]  /*15c50*/  SHF.R.S32.HI R17, RZ, 0x1f, R81 ;  /* 0x0000001fff117819 */ /* 0x000fe20000011451 */
[----:B------:R-:W-:Y:S01]  /*15c60*/  IMAD.IADD R6, R11, 0x1, R4 ;  /* 0x000000010b067824 */ /* 0x000fe200078e0204 */
[C---:B------:R-:W-:Y:S02]  /*15c70*/  LEA R8, P0, R10.reuse, R8, 0x2 ;  /* 0x000000080a087211 */ /* 0x040fe400078010ff */
[----:B------:R-:W-:Y:S02]  /*15c80*/  SEL R9, R9, c[0x0][0x454], P2 ;  /* 0x0001150009097a07 */ /* 0x000fe40001000000 */
[----:B------:R-:W-:Y:S02]  /*15c90*/  LEA.HI R17, R17, R81, RZ, 0x5 ;  /* 0x0000005111117211 */ /* 0x000fe400078f28ff */
[----:B------:R-:W-:Y:S02]  /*15ca0*/  LEA.HI.X R6, R10, R9, R6, 0x2, P0 ;  /* 0x000000090a067211 */ /* 0x000fe400000f1406 */
[----:B------:R-:W-:Y:S01]  /*15cb0*/  LOP3.LUT R17, R17, 0xffffffe0, RZ, 0xc0, !PT ;  /* 0xffffffe011117812 */ /* 0x000fe200078ec0ff */
[----:B------:R-:W-:Y:S01]  /*15cc0*/  IMAD R4, R12, c[0x0][0x4e8], RZ ;  /* 0x00013a000c047a24 */ /* 0x000fe200078e02ff */
[----:B------:R-:W-:Y:S04]  /*15cd0*/  SHFL.IDX PT, R14, R8, RZ, 0x1c1f ;  /* 0x001c1fff080e7589 */ /* 0x000fe800000e0000 */
[----:B------:R-:W1:Y:S01]  /*15ce0*/  SHFL.IDX PT, R15, R6, RZ, 0x1c1f ;  /* 0x001c1fff060f7589 */ /* 0x000e6200000e0000 */
[----:B------:R-:W-:-:S03]  /*15cf0*/  IMAD.IADD R17, R81, 0x1, -R17 ;  /* 0x0000000151117824 */ /* 0x000fc600078e0a11 */
[----:B------:R-:W-:Y:S04]  /*15d00*/  SHFL.IDX PT, R12, R8, 0x1, 0x1c1f ;  /* 0x003c1f00080c7f89 */ /* 0x000fe800000e0000 */
[----:B------:R-:W2:Y:S04]  /*15d10*/  SHFL.IDX PT, R13, R6, 0x1, 0x1c1f ;  /* 0x003c1f00060d7f89 */ /* 0x000ea800000e0000 */
[----:B------:R-:W-:Y:S04]  /*15d20*/  SHFL.IDX PT, R11, R6, 0x2, 0x1c1f ;  /* 0x005c1f00060b7f89 */ /* 0x000fe800000e0000 */
[----:B------:R3:W-:Y:S01]  /*15d30*/  SHFL.IDX PT, R9, R6, 0x3, 0x1c1f ;  /* 0x007c1f0006097f89 */ /* 0x0007e200000e0000 */
[----:B------:R-:W-:-:S03]  /*15d40*/  LOP3.LUT P0, RZ, R17, 0x3, RZ, 0xc0, !PT ;  /* 0x0000000311ff7812 */ /* 0x000fc6000780c0ff */
[----:B------:R-:W4:Y:S04]  /*15d50*/  SHFL.IDX PT, R10, R8, 0x2, 0x1c1f ;  /* 0x005c1f00080a7f89 */ /* 0x000f2800000e0000 */
[----:B------:R-:W1:Y:S01]  /*15d60*/  SHFL.IDX PT, R8, R8, 0x3, 0x1c1f ;  /* 0x007c1f0008087f89 */ /* 0x000e6200000e0000 */
[----:B---3--:R-:W-:-:S05]  /*15d70*/  IMAD R6, R35, 0x80, R80 ;  /* 0x0000008023067824 */ /* 0x008fca00078e0250 */
[C---:B------:R-:W-:Y:S02]  /*15d80*/  IADD3 R19, R6.reuse, 0x8, RZ ;  /* 0x0000000806137810 */ /* 0x040fe40007ffe0ff */
[CC--:B------:R-:W-:Y:S02]  /*15d90*/  ISETP.GE.OR P4, PT, R6.reuse, R4.reuse, P0 ;  /* 0x000000040600720c */ /* 0x0c0fe40000786670 */
[----:B------:R-:W-:Y:S02]  /*15da0*/  IADD3 R18, R6, 0x40, RZ ;  /* 0x0000004006127810 */ /* 0x000fe40007ffe0ff */
[-C--:B------:R-:W-:Y:S02]  /*15db0*/  ISETP.GE.OR P3, PT, R19, R4.reuse, P0 ;  /* 0x000000041300720c */ /* 0x080fe40000766670 */
[----:B------:R-:W-:Y:S02]  /*15dc0*/  ISETP.GE.OR P1, PT, R18, R4, P0 ;  /* 0x000000041200720c */ /* 0x000fe40000726670 */
[----:B------:R-:W-:-:S05]  /*15dd0*/  IADD3 R17, R6, 0x48, RZ ;  /* 0x0000004806117810 */ /* 0x000fca0007ffe0ff */
[----:B-1----:R1:W-:Y:S04]  /*15de0*/  @!P4 ST.E [R14.64], R23 ;  /* 0x000000170e00c985 */ /* 0x0023e8000c101908 */
[----:B--2---:R1:W-:Y:S01]  /*15df0*/  @!P3 ST.E [R12.64], R24 ;  /* 0x000000180c00b985 */ /* 0x0043e2000c101908 */
[-C--:B------:R-:W-:Y:S02]  /*15e00*/  ISETP.GE.AND P3, PT, R18, R4.reuse, PT ;  /* 0x000000041200720c */ /* 0x080fe40003f66270 */
[CC--:B------:R-:W-:Y:S01]  /*15e10*/  ISETP.GE.OR P0, PT, R17.reuse, R4.reuse, P0 ;  /* 0x000000041100720c */ /* 0x0c0fe20000706670 */
[----:B----4-:R1:W-:Y:S01]  /*15e20*/  @!P1 ST.E [R10.64], R25 ;  /* 0x000000190a009985 */ /* 0x0103e2000c101908 */
[-C--:B------:R-:W-:Y:S02]  /*15e30*/  ISETP.GE.AND P1, PT, R17, R4.reuse, PT ;  /* 0x000000041100720c */ /* 0x080fe40003f26270 */
[----:B------:R-:W-:-:S07]  /*15e40*/  ISETP.GE.AND P6, PT, R19, R4, PT ;  /* 0x000000041300720c */ /* 0x000fce0003fc6270 */
[----:B------:R-:W-:Y:S02]  /*15e50*/  @P3 LOP3.LUT R241, R241, 0x1, RZ, 0xfc, !PT ;  /* 0x00000001f1f13812 */ /* 0x000fe400078efcff */
[----:B------:R1:W-:Y:S01]  /*15e60*/  @!P0 ST.E [R8.64], R22 ;  /* 0x0000001608008985 */ /* 0x0003e2000c101908 */
[----:B------:R-:W-:Y:S02]  /*15e70*/  ISETP.GE.AND P0, PT, R6, R4, PT ;  /* 0x000000040600720c */ /* 0x000fe40003f06270 */
[----:B------:R-:W-:Y:S01]  /*15e80*/  @P1 LOP3.LUT R241, R241, 0x2, RZ, 0xfc, !PT ;  /* 0x00000002f1f11812 */ /* 0x000fe200078efcff */
[----:B------:R-:W-:Y:S05]  /*15e90*/  @P2 BRA `(.L_x_326) ;  /* 0x0000083000002947 */ /* 0x000fea0003800000 */
[----:B------:R-:W2:Y:S01]  /*15ea0*/  S2R R81, SR_TID.X ;  /* 0x0000000000517919 */ /* 0x000ea20000002100 */
[----:B------:R-:W-:Y:S01]  /*15eb0*/  IMAD R16, R16, c[0x0][0x3a0], RZ ;  /* 0x0000e80010107a24 */ /* 0x000fe200078e02ff */
[----:B-1----:R-:W-:Y:S01]  /*15ec0*/  LEA R12, R35, R247, 0x7 ;  /* 0x000000f7230c7211 */ /* 0x002fe200078e38ff */
[----:B------:R-:W-:-:S04]  /*15ed0*/  IMAD.WIDE.U32 R8, R2, c[0x0][0x3a0], RZ ;  /* 0x0000e80002087a25 */ /* 0x000fc800078e00ff */
[----:B------:R-:W-:-:S05]  /*15ee0*/  IMAD R2, R2, c[0x0][0x3a4], R16 ;  /* 0x0000e90002027a24 */ /* 0x000fca00078e0210 */
[----:B------:R-:W-:Y:S02]  /*15ef0*/  IADD3 R3, R9, R2, RZ ;  /* 0x0000000209037210 */ /* 0x000fe40007ffe0ff */
[----:B------:R-:W-:-:S05]  /*15f00*/  MOV R2, R8 ;  /* 0x0000000800027202 */ /* 0x000fca0000000f00 */
[----:B------:R-:W-:Y:S01]  /*15f10*/  IMAD.WIDE.U32 R8, R5, c[0x0][0x3e8], R2 ;  /* 0x0000fa0005087a25 */ /* 0x000fe200078e0002 */
[----:B------:R-:W-:-:S03]  /*15f20*/  SHF.R.S32.HI R3, RZ, 0x1f, R0 ;  /* 0x0000001fff037819 */ /* 0x000fc60000011400 */
[----:B------:R-:W-:Y:S01]  /*15f30*/  IMAD R9, R5, c[0x0][0x3ec], R9 ;  /* 0x0000fb0005097a24 */ /* 0x000fe200078e0209 */
[----:B--2---:R-:W-:Y:S01]  /*15f40*/  SHF.R.S32.HI R80, RZ, 0x1f, R81 ;  /* 0x0000001fff507819 */ /* 0x004fe20000011451 */
[----:B------:R-:W-:Y:S01]  /*15f50*/  IMAD R5, R3, c[0x0][0x3f0], RZ ;  /* 0x0000fc0003057a24 */ /* 0x000fe200078e02ff */
[----:B------:R-:W-:Y:S01]  /*15f60*/  SHF.L.U32 R3, R248, 0x1, RZ ;  /* 0x00000001f8037819 */ /* 0x000fe200000006ff */
[----:B------:R-:W-:Y:S01]  /*15f70*/  IMAD.WIDE.U32 R8, R0, c[0x0][0x3f0], R8 ;  /* 0x0000fc0000087a25 */ /* 0x000fe200078e0008 */
[----:B------:R-:W-:-:S03]  /*15f80*/  LEA.HI R80, R80, R81, RZ, 0x2 ;  /* 0x0000005150507211 */ /* 0x000fc600078f10ff */
[----:B------:R-:W1:Y:S01]  /*15f90*/  LDS.128 R24, [R3+0x80] ;  /* 0x0000800003187984 */ /* 0x000e620000000c00 */
[----:B------:R-:W-:-:S03]  /*15fa0*/  LOP3.LUT R80, R80, 0xfffffffc, RZ, 0xc0, !PT ;  /* 0xfffffffc50507812 */ /* 0x000fc600078ec0ff */
[----:B------:R-:W2:Y:S01]  /*15fb0*/  LDS.128 R40, [R3+0x880] ;  /* 0x0008800003287984 */ /* 0x000ea20000000c00 */
[----:B------:R-:W-:-:S03]  /*15fc0*/  IADD3 R80, -R80, R81, RZ ;  /* 0x0000005150507210 */ /* 0x000fc60007ffe1ff */
[----:B------:R-:W3:Y:S01]  /*15fd0*/  LDS.128 R52, [R3+0x1080] ;  /* 0x0010800003347984 */ /* 0x000ee20000000c00 */
[----:B------:R-:W-:-:S03]  /*15fe0*/  LEA R6, R80, R247, 0x5 ;  /* 0x000000f750067211 */ /* 0x000fc600078e28ff */
[----:B------:R-:W4:Y:S01]  /*15ff0*/  LDS.128 R64, [R3+0x1880] ;  /* 0x0018800003407984 */ /* 0x000f220000000c00 */
[----:B------:R-:W-:-:S03]  /*16000*/  LEA R6, R35, R6, 0x7 ;  /* 0x0000000623067211 */ /* 0x000fc600078e38ff */
[----:B------:R-:W1:Y:S02]  /*16010*/  LDS.128 R20, [R3+0x2080] ;  /* 0x0020800003147984 */ /* 0x000e640000000c00 */
[----:B------:R-:W-:Y:S02]  /*16020*/  @P5 IMAD.HI.U32 R10, R6, c[0x0][0x4ec], RZ ;  /* 0x00013b00060a5a27 */ /* 0x000fe400078e00ff */
[----:B------:R-:W1:Y:S02]  /*16030*/  LDS.128 R36, [R3+0x2880] ;  /* 0x0028800003247984 */ /* 0x000e640000000c00 */
[----:B------:R-:W-:Y:S01]  /*16040*/  IMAD.MOV.U32 R2, RZ, RZ, R6 ;  /* 0x000000ffff027224 */ /* 0x000fe200078e0006 */
[----:B------:R-:W-:Y:S01]  /*16050*/  @P5 SHF.R.U32.HI R2, RZ, c[0x0][0x4f0], R10 ;  /* 0x00013c00ff025a19 */ /* 0x000fe2000001160a */
[----:B------:R-:W-:Y:S01]  /*16060*/  IMAD R10, R0, c[0x0][0x3f4], R5 ;  /* 0x0000fd00000a7a24 */ /* 0x000fe200078e0205 */
[----:B------:R-:W1:Y:S02]  /*16070*/  LDS.128 R48, [R3+0x3080] ;  /* 0x0030800003307984 */ /* 0x000e640000000c00 */
[----:B------:R-:W-:Y:S01]  /*16080*/  SHF.R.S32.HI R5, RZ, 0x1f, R2 ;  /* 0x0000001fff057819 */ /* 0x000fe20000011402 */
[----:B------:R-:W-:Y:S01]  /*16090*/  IMAD.IADD R9, R9, 0x1, R10 ;  /* 0x0000000109097824 */ /* 0x000fe200078e020a */
[----:B------:R-:W-:Y:S01]  /*160a0*/  IADD3 R0, -R2, RZ, RZ ;  /* 0x000000ff02007210 */ /* 0x000fe20007ffe1ff */
[----:B------:R-:W1:Y:S04]  /*160b0*/  LDS.128 R60, [R3+0x3880] ;  /* 0x00388000033c7984 */ /* 0x000e680000000c00 */
[----:B------:R-:W1:Y:S01]  /*160c0*/  LDS.128 R16, [R3+0x4080] ;  /* 0x0040800003107984 */ /* 0x000e620000000c00 */
[----:B------:R-:W-:-:S03]  /*160d0*/  IMAD R0, R0, c[0x0][0x4e8], R6 ;  /* 0x00013a0000007a24 */ /* 0x000fc600078e0206 */
[----:B------:R-:W1:Y:S04]  /*160e0*/  LDS.128 R28, [R3+0x4880] ;  /* 0x00488000031c7984 */ /* 0x000e680000000c00 */
[----:B------:R-:W1:Y:S04]  /*160f0*/  LDS.128 R44, [R3+0x5080] ;  /* 0x00508000032c7984 */ /* 0x000e680000000c00 */
[----:B------:R5:W1:Y:S02]  /*16100*/  LDS.128 R56, [R3+0x5880] ;  /* 0x0058800003387984 */ /* 0x000a640000000c00 */
[----:B-----5:R-:W-:Y:S01]  /*16110*/  IMAD R3, R5, c[0x0][0x3e0], RZ ;  /* 0x0000f80005037a24 */ /* 0x020fe200078e02ff */
[----:B------:R-:W-:-:S03]  /*16120*/  SHF.R.S32.HI R5, RZ, 0x1f, R0 ;  /* 0x0000001fff057819 */ /* 0x000fc60000011400 */
[C---:B------:R-:W-:Y:S02]  /*16130*/  IMAD R6, R2.reuse, c[0x0][0x3e4], R3 ;  /* 0x0000f90002067a24 */ /* 0x040fe400078e0203 */
[----:B------:R-:W-:-:S04]  /*16140*/  IMAD.WIDE.U32 R2, R2, c[0x0][0x3e0], R8 ;  /* 0x0000f80002027a25 */ /* 0x000fc800078e0008 */
[----:B------:R-:W-:Y:S01]  /*16150*/  IMAD R5, R5, c[0x0][0x3d8], RZ ;  /* 0x0000f60005057a24 */ /* 0x000fe200078e02ff */
[----:B------:R-:W-:-:S05]  /*16160*/  IADD3 R3, R3, R6, RZ ;  /* 0x0000000603037210 */ /* 0x000fca0007ffe0ff */
[----:B------:R-:W-:-:S04]  /*16170*/  IMAD.WIDE.U32 R2, R0, c[0x0][0x3d8], R2 ;  /* 0x0000f60000027a25 */ /* 0x000fc800078e0002 */
[----:B------:R-:W-:Y:S01]  /*16180*/  IMAD R0, R0, c[0x0][0x3dc], R5 ;  /* 0x0000f70000007a24 */ /* 0x000fe200078e0205 */
[----:B------:R-:W-:-:S04]  /*16190*/  LEA R13, P0, R2, c[0x0][0x380], 0x1 ;  /* 0x0000e000020d7a11 */ /* 0x000fc800078008ff */
[----:B------:R-:W-:-:S04]  /*161a0*/  IADD3 R0, R3, R0, RZ ;  /* 0x0000000003007210 */ /* 0x000fc80007ffe0ff */
[----:B------:R-:W-:Y:S01]  /*161b0*/  LEA.HI.X R6, R2, c[0x0][0x384], R0, 0x1, P0 ;  /* 0x0000e10002067a11 */ /* 0x000fe200000f0c00 */
[----:B------:R-:W-:Y:S05]  /*161c0*/  BRA.DIV ~URZ, `(.L_x_327) ;  /* 0x000047327f007947 */ /* 0x000fea000b800000 */
[----:B-1234-:R1:W2:Y:S02]  /*161d0*/  SHFL.IDX PT, R5, R6, RZ, 0x1c1f ;  /* 0x001c1fff06057589 */ /* 0x01e2a400000e0000 */
.L_x_410:
[----:B------:R-:W-:Y:S05]  /*161e0*/  BRA.DIV ~URZ, `(.L_x_328) ;  /* 0x000047827f007947 */ /* 0x000fea000b800000 */
[----:B------:R3:W4:Y:S02]  /*161f0*/  SHFL.IDX PT, R0, R13, RZ, 0x1c1f ;  /* 0x001c1fff0d007589 */ /* 0x00072400000e0000 */
.L_x_411:
[----:B------:R-:W-:Y:S01]  /*16200*/  ISETP.GE.AND P0, PT, R12, R4, PT ;  /* 0x000000040c00720c */ /* 0x000fe20003f06270 */
[----:B------:R-:W-:-:S12]  /*16210*/  BSSY B0, `(.L_x_329) ;  /* 0x000000e000007945 */ /* 0x000fd80003800000 */
[----:B------:R-:W-:Y:S05]  /*16220*/  @P0 BRA `(.L_x_330) ;  /* 0x000000c000000947 */ /* 0x000fea0003800000 */
[----:B------:R-:W-:Y:S02]  /*16230*/  ISETP.GE.AND P2, PT, R228, c[0x0][0x3c8], PT ;  /* 0x0000f200e4007a0c */ /* 0x000fe40003f46270 */
[----:B------:R-:W-:Y:S02]  /*16240*/  ISETP.GE.AND P1, PT, R238, c[0x0][0x3c8], PT ;  /* 0x0000f200ee007a0c */ /* 0x000fe40003f26270 */
[----:B------:R-:W-:-:S09]  /*16250*/  ISETP.GE.AND P0, PT, R230, c[0x0][0x3c8], PT ;  /* 0x0000f200e6007a0c */ /* 0x000fd20003f06270 */
[-C--:B----4-:R-:W-:Y:S02]  /*16260*/  @!P2 LEA R10, P5, R228, R0.reuse, 0x1 ;  /* 0x00000000e40aa211 */ /* 0x090fe400078a08ff */
[-C--:B------:R-:W-:Y:S02]  /*16270*/  @!P1 LEA R8, P4, R238, R0.reuse, 0x1 ;  /* 0x00000000ee089211 */ /* 0x080fe400078808ff */
[----:B------:R-:W-:Y:S02]  /*16280*/  @!P0 LEA R2, P3, R230, R0, 0x1 ;  /* 0x00000000e6028211 */ /* 0x000fe400078608ff */
[-C--:B--2---:R-:W-:Y:S02]  /*16290*/  @!P2 LEA.HI.X R11, R228, R5.reuse, R229, 0x1, P5 ;  /* 0x00000005e40ba211 */ /* 0x084fe400028f0ce5 */
[-C--:B------:R-:W-:Y:S02]  /*162a0*/  @!P1 LEA.HI.X R9, R238, R5.reuse, R250, 0x1, P4 ;  /* 0x00000005ee099211 */ /* 0x080fe400020f0cfa */
[----:B------:R-:W-:Y:S01]  /*162b0*/  @!P0 LEA.HI.X R3, R230, R5, R249, 0x1, P3 ;  /* 0x00000005e6038211 */ /* 0x000fe200018f0cf9 */
[----:B------:R2:W-:Y:S04]  /*162c0*/  @!P2 ST.E.128 [R10.64], R24 ;  /* 0x000000180a00a985 */ /* 0x0005e8000c101d08 */
[----:B------:R2:W-:Y:S04]  /*162d0*/  @!P1 ST.E.128 [R8.64], R20 ;  /* 0x0000001408009985 */ /* 0x0005e8000c101d08 */
[----:B------:R2:W-:Y:S02]  /*162e0*/  @!P0 ST.E.128 [R2.64], R16 ;  /* 0x0000001002008985 */ /* 0x0005e4000c101d08 */
.L_x_330:
[----:B------:R-:W-:Y:S05]  /*162f0*/  BSYNC B0 ;  /* 0x0000000000007941 */ /* 0x000fea0003800000 */
.L_x_329:
[----:B------:R-:W-:Y:S05]  /*16300*/  BRA.DIV ~URZ, `(.L_x_331) ;  /* 0x000046c27f007947 */ /* 0x000fea000b800000 */
[----:B--2---:R2:W1:Y:S04]  /*16310*/  SHFL.IDX PT, R5, R6, 0x1, 0x1c1f ;  /* 0x003c1f0006057f89 */ /* 0x00446800000e0000 */
[----:B----4-:R2:W4:Y:S02]  /*16320*/  SHFL.IDX PT, R0, R13, 0x1, 0x1c1f ;  /* 0x003c1f000d007f89 */ /* 0x01052400000e0000 */
.L_x_412:
[----:B------:R-:W-:Y:S01]  /*16330*/  IADD3 R2, R12, 0x20, RZ ;  /* 0x000000200c027810 */ /* 0x000fe20007ffe0ff */
[----:B------:R-:W-:Y:S03]  /*16340*/  BSSY B0, `(.L_x_332) ;  /* 0x000000f000007945 */ /* 0x000fe60003800000 */
[----:B------:R-:W-:-:S13]  /*16350*/  ISETP.GE.AND P0, PT, R2, R4, PT ;  /* 0x000000040200720c */ /* 0x000fda0003f06270 */
[----:B------:R-:W-:Y:S05]  /*16360*/  @P0 BRA `(.L_x_333) ;  /* 0x000000c000000947 */ /* 0x000fea0003800000 */
[----:B------:R-:W-:Y:S02]  /*16370*/  ISETP.GE.AND P2, PT, R228, c[0x0][0x3c8], PT ;  /* 0x0000f200e4007a0c */ /* 0x000fe40003f46270 */
[----:B------:R-:W-:Y:S02]  /*16380*/  ISETP.GE.AND P1, PT, R238, c[0x0][0x3c8], PT ;  /* 0x0000f200ee007a0c */ /* 0x000fe40003f26270 */
[----:B------:R-:W-:-:S09]  /*16390*/  ISETP.GE.AND P0, PT, R230, c[0x0][0x3c8], PT ;  /* 0x0000f200e6007a0c */ /* 0x000fd20003f06270 */
[-C--:B----4-:R-:W-:Y:S02]  /*163a0*/  @!P2 LEA R10, P5, R228, R0.reuse, 0x1 ;  /* 0x00000000e40aa211 */ /* 0x090fe400078a08ff */
[-C--:B------:R-:W-:Y:S02]  /*163b0*/  @!P1 LEA R8, P4, R238, R0.reuse, 0x1 ;  /* 0x00000000ee089211 */ /* 0x080fe400078808ff */
[----:B------:R-:W-:Y:S02]  /*163c0*/  @!P0 LEA R2, P3, R230, R0, 0x1 ;  /* 0x00000000e6028211 */ /* 0x000fe400078608ff */
[-C--:B-1----:R-:W-:Y:S02]  /*163d0*/  @!P2 LEA.HI.X R11, R228, R5.reuse, R229, 0x1, P5 ;  /* 0x00000005e40ba211 */ /* 0x082fe400028f0ce5 */
[-C--:B------:R-:W-:Y:S02]  /*163e0*/  @!P1 LEA.HI.X R9, R238, R5.reuse, R250, 0x1, P4 ;  /* 0x00000005ee099211 */ /* 0x080fe400020f0cfa */
[----:B------:R-:W-:Y:S01]  /*163f0*/  @!P0 LEA.HI.X R3, R230, R5, R249, 0x1, P3 ;  /* 0x00000005e6038211 */ /* 0x000fe200018f0cf9 */
[----:B------:R1:W-:Y:S04]  /*16400*/  @!P2 ST.E.128 [R10.64], R40 ;  /* 0x000000280a00a985 */ /* 0x0003e8000c101d08 */
[----:B------:R1:W-:Y:S04]  /*16410*/  @!P1 ST.E.128 [R8.64], R36 ;  /* 0x0000002408009985 */ /* 0x0003e8000c101d08 */
[----:B------:R1:W-:Y:S02]  /*16420*/  @!P0 ST.E.128 [R2.64], R28 ;  /* 0x0000001c02008985 */ /* 0x0003e4000c101d08 */
.L_x_333:
[----:B------:R-:W-:Y:S05]  /*16430*/  BSYNC B0 ;  /* 0x0000000000007941 */ /* 0x000fea0003800000 */
.L_x_332:
[----:B------:R-:W-:Y:S05]  /*16440*/  BRA.DIV ~URZ, `(.L_x_334) ;  /* 0x000046427f007947 */ /* 0x000fea000b800000 */
[----:B-1----:R1:W2:Y:S02]  /*16450*/  SHFL.IDX PT, R5, R6, 0x2, 0x1c1f ;  /* 0x005c1f0006057f89 */ /* 0x0022a400000e0000 */
.L_x_413:
[----:B------:R-:W-:Y:S05]  /*16460*/  BRA.DIV ~URZ, `(.L_x_335) ;  /* 0x000046927f007947 */ /* 0x000fea000b800000 */
[----:B----4-:R4:W1:Y:S02]  /*16470*/  SHFL.IDX PT, R0, R13, 0x2, 0x1c1f ;  /* 0x005c1f000d007f89 */ /* 0x01086400000e0000 */
.L_x_414:
[----:B------:R-:W-:Y:S01]  /*16480*/  IADD3 R2, R12, 0x40, RZ ;  /* 0x000000400c027810 */ /* 0x000fe20007ffe0ff */
[----:B------:R-:W-:Y:S03]  /*16490*/  BSSY B0, `(.L_x_336) ;  /* 0x000000f000007945 */ /* 0x000fe60003800000 */
[----:B------:R-:W-:-:S13]  /*164a0*/  ISETP.GE.AND P0, PT, R2, R4, PT ;  /* 0x000000040200720c */ /* 0x000fda0003f06270 */
[----:B------:R-:W-:Y:S05]  /*164b0*/  @P0 BRA `(.L_x_337) ;  /* 0x000000c000000947 */ /* 0x000fea0003800000 */
[----:B------:R-:W-:Y:S02]  /*164c0*/  ISETP.GE.AND P2, PT, R228, c[0x0][0x3c8], PT ;  /* 0x0000f200e4007a0c */ /* 0x000fe40003f46270 */
[----:B------:R-:W-:Y:S02]  /*164d0*/  ISETP.GE.AND P1, PT, R238, c[0x0][0x3c8], PT ;  /* 0x0000f200ee007a0c */ /* 0x000fe40003f26270 */
[----:B------:R-:W-:-:S09]  /*164e0*/  ISETP.GE.AND P0, PT, R230, c[0x0][0x3c8], PT ;  /* 0x0000f200e6007a0c */ /* 0x000fd20003f06270 */
[-C--:B-1----:R-:W-:Y:S02]  /*164f0*/  @!P2 LEA R10, P5, R228, R0.reuse, 0x1 ;  /* 0x00000000e40aa211 */ /* 0x082fe400078a08ff */
        /* <DEDUP_REMOVED lines=8> */
.L_x_337:
[----:B------:R-:W-:Y:S05]  /*16580*/  BSYNC B0 ;  /* 0x0000000000007941 */ /* 0x000fea0003800000 */
.L_x_336:
[----:B------:R-:W-:Y:S05]  /*16590*/  BRA.DIV ~URZ, `(.L_x_338) ;  /* 0x000045c27f007947 */ /* 0x000fea000b800000 */
[----:B-12---:R-:W1:Y:S04]  /*165a0*/  SHFL.IDX PT, R6, R6, 0x3, 0x1c1f ;  /* 0x007c1f0006067f89 */ /* 0x006e6800000e0000 */
[----:B------:R2:W3:Y:S02]  /*165b0*/  SHFL.IDX PT, R0, R13, 0x3, 0x1c1f ;  /* 0x007c1f000d007f89 */ /* 0x0004e400000e0000 */
.L_x_415:
[----:B------:R-:W-:-:S04]  /*165c0*/  IADD3 R2, R12, 0x60, RZ ;  /* 0x000000600c027810 */ /* 0x000fc80007ffe0ff */
[----:B------:R-:W-:-:S13]  /*165d0*/  ISETP.GE.AND P0, PT, R2, R4, PT ;  /* 0x000000040200720c */ /* 0x000fda0003f06270 */
[----:B------:R-:W-:Y:S05]  /*165e0*/  @P0 BRA `(.L_x_339) ;  /* 0x000023a000000947 */ /* 0x000fea0003800000 */
[----:B------:R-:W-:Y:S02]  /*165f0*/  ISETP.GE.AND P1, PT, R228, c[0x0][0x3c8], PT ;  /* 0x0000f200e4007a0c */ /* 0x000fe40003f26270 */
[----:B------:R-:W-:-:S11]  /*16600*/  ISETP.GE.AND P0, PT, R238, c[0x0][0x3c8], PT ;  /* 0x0000f200ee007a0c */ /* 0x000fd60003f06270 */
[-C--:B---3--:R-:W-:Y:S02]  /*16610*/  @!P1 LEA R4, P3, R228, R0.reuse, 0x1 ;  /* 0x00000000e4049211 */ /* 0x088fe400078608ff */
[----:B------:R-:W-:Y:S02]  /*16620*/  @!P0 LEA R2, P2, R238, R0, 0x1 ;  /* 0x00000000ee028211 */ /* 0x000fe400078408ff */
[-C--:B-1----:R-:W-:Y:S02]  /*16630*/  @!P1 LEA.HI.X R5, R228, R6.reuse, R229, 0x1, P3 ;  /* 0x00000006e4059211 */ /* 0x082fe400018f0ce5 */
[----:B------:R-:W-:-:S03]  /*16640*/  @!P0 LEA.HI.X R3, R238, R6, R250, 0x1, P2 ;  /* 0x00000006ee038211 */ /* 0x000fc600010f0cfa */
[----:B------:R1:W-:Y:S04]  /*16650*/  @!P1 ST.E.128 [R4.64], R64 ;  /* 0x0000004004009985 */ /* 0x0003e8000c101d08 */
[----:B------:R1:W-:Y:S01]  /*16660*/  @!P0 ST.E.128 [R2.64], R60 ;  /* 0x0000003c02008985 */ /* 0x0003e2000c101d08 */
[----:B------:R-:W-:-:S13]  /*16670*/  ISETP.GE.AND P0, PT, R230, c[0x0][0x3c8], PT ;  /* 0x0000f200e6007a0c */ /* 0x000fda0003f06270 */
[----:B------:R-:W-:Y:S05]  /*16680*/  @P0 BRA `(.L_x_339) ;  /* 0x0000230000000947 */ /* 0x000fea0003800000 */
[----:B-1----:R-:W-:-:S04]  /*16690*/  LEA R2, P0, R230, R0, 0x1 ;  /* 0x00000000e6027211 */ /* 0x002fc800078008ff */
[----:B------:R-:W-:-:S05]  /*166a0*/  LEA.HI.X R3, R230, R6, R249, 0x1, P0 ;  /* 0x00000006e6037211 */ /* 0x000fca00000f0cf9 */
[----:B------:R1:W-:Y:S01]  /*166b0*/  ST.E.128 [R2.64], R56 ;  /* 0x0000003802007985 */ /* 0x0003e2000c101d08 */
[----:B------:R-:W-:Y:S05]  /*166c0*/  BRA `(.L_x_339) ;  /* 0x000022c000007947 */ /* 0x000fea0003800000 */
.L_x_326:
        /* <DEDUP_REMOVED lines=8> */
[----:B------:R-:W-:Y:S01]  /*16750*/  IMAD R2, R2, c[0x0][0x440], RZ ;  /* 0x0001100002027a24 */ /* 0x000fe200078e02ff */
[----:B------:R-:W-:Y:S01]  /*16760*/  MOV R4, R8 ;  /* 0x0000000800047202 */ /* 0x000fe20000000f00 */
[----:B------:R-:W-:Y:S02]  /*16770*/  IMAD R5, R5, c[0x0][0x43c], R9 ;  /* 0x00010f0005057a24 */ /* 0x000fe400078e0209 */
[C---:B------:R-:W-:Y:S02]  /*16780*/  IMAD R2, R0.reuse, c[0x0][0x444], R2 ;  /* 0x0001110000027a24 */ /* 0x040fe400078e0202 */
[----:B------:R-:W-:Y:S01]  /*16790*/  IMAD.WIDE.U32 R4, R0, c[0x0][0x440], R4 ;  /* 0x0001100000047a25 */ /* 0x000fe200078e0004 */
[----:B------:R-:W-:Y:S02]  /*167a0*/  MOV R0, R3 ;  /* 0x0000000300007202 */ /* 0x000fe40000000f00 */
[----:B------:R-:W-:Y:S02]  /*167b0*/  @P5 SHF.R.U32.HI R0, RZ, c[0x0][0x4f0], R6 ;  /* 0x00013c00ff005a19 */ /* 0x000fe40000011606 */
[----:B------:R-:W-:-:S02]  /*167c0*/  IADD3 R5, R5, R2, RZ ;  /* 0x0000000205057210 */ /* 0x000fc40007ffe0ff */
        /* <DEDUP_REMOVED lines=18> */
.L_x_416:
[----:B------:R-:W-:Y:S05]  /*168f0*/  BRA.DIV ~URZ, `(.L_x_341) ;  /* 0x000043927f007947 */ /* 0x000fea000b800000 */
[----:B------:R3:W4:Y:S02]  /*16900*/  SHFL.IDX PT, R0, R5, RZ, 0x1c1f ;  /* 0x001c1fff05007589 */ /* 0x00072400000e0000 */
.L_x_417:
        /* <DEDUP_REMOVED lines=22> */
[----:B---3--:R-:W-:Y:S02]  /*16a70*/  ISETP.GE.AND P1, PT, R17, c[0x0][0x3c8], PT ;  /* 0x0000f20011007a0c */ /* 0x008fe40003f26270 */
[----:B----4-:R-:W-:-:S09]  /*16a80*/  ISETP.GE.AND P3, PT, R13, c[0x0][0x3c8], PT ;  /* 0x0000f2000d007a0c */ /* 0x010fd20003f66270 */
[----:B------:R-:W-:Y:S02]  /*16a90*/  @!P0 IMAD.MOV.U32 R2, RZ, RZ, R0 ;  /* 0x000000ffff028224 */ /* 0x000fe400078e0000 */
[----:B------:R-:W-:-:S04]  /*16aa0*/  @!P0 IMAD.MOV.U32 R3, RZ, RZ, R4 ;  /* 0x000000ffff038224 */ /* 0x000fc800078e0004 */
        /* <DEDUP_REMOVED lines=12> */
[----:B------:R-:W-:Y:S02]  /*16b70*/  ISETP.GE.AND P1, PT, R24, c[0x0][0x3c8], PT ;  /* 0x0000f20018007a0c */ /* 0x000fe40003f26270 */
[----:B------:R-:W-:Y:S01]  /*16b80*/  ISETP.GE.AND P2, PT, R10, c[0x0][0x3c8], PT ;  /* 0x0000f2000a007a0c */ /* 0x000fe20003f46270 */
[----:B------:R1:W-:Y:S06]  /*16b90*/  @!P3 ST.E.64 [R8.64], R148 ;  /* 0x000000940800b985 */ /* 0x0003ec000c101b08 */
[----:B-1----:R-:W-:-:S04]  /*16ba0*/  @!P4 LEA R2, P0, R35, R0, 0x2 ;  /* 0x000000002302c211 */ /* 0x002fc800078010ff */
[----:B------:R-:W-:Y:S02]  /*16bb0*/  @!P4 LEA.HI.X R3, R35, R4, R80, 0x2, P0 ;  /* 0x000000042303c211 */ /* 0x000fe400000f1450 */
[----:B------:R-:W-:-:S03]  /*16bc0*/  @!P1 LEA R8, P0, R24, R0, 0x2 ;  /* 0x0000000018089211 */ /* 0x000fc600078010ff */
[----:B------:R1:W-:Y:S01]  /*16bd0*/  @!P4 ST.E.64 [R2.64], R152 ;  /* 0x000000980200c985 */ /* 0x0003e2000c101b08 */
[----:B------:R-:W-:Y:S02]  /*16be0*/  ISETP.GE.AND P4, PT, R22, c[0x0][0x3c8], PT ;  /* 0x0000f20016007a0c */ /* 0x000fe40003f86270 */
[----:B------:R-:W-:-:S05]  /*16bf0*/  @!P1 LEA.HI.X R9, R24, R4, R25, 0x2, P0 ;  /* 0x0000000418099211 */ /* 0x000fca00000f1419 */
[----:B------:R1:W-:Y:S01]  /*16c00*/  @!P1 ST.E.64 [R8.64], R156 ;  /* 0x0000009c08009985 */ /* 0x0003e2000c101b08 */
[----:B------:R-:W-:Y:S02]  /*16c10*/  ISETP.GE.AND P1, PT, R20, c[0x0][0x3c8], PT ;  /* 0x0000f20014007a0c */ /* 0x000fe40003f26270 */
[----:B------:R-:W-:Y:S02]  /*16c20*/  ISETP.GE.AND P3, PT, R18, c[0x0][0x3c8], PT ;  /* 0x0000f20012007a0c */ /* 0x000fe40003f66270 */
[----:B-1----:R-:W-:-:S04]  /*16c30*/  @!P2 LEA R2, P0, R10, R0, 0x2 ;  /* 0x000000000a02a211 */ /* 0x002fc800078010ff */
[----:B------:R-:W-:Y:S02]  /*16c40*/  @!P2 LEA.HI.X R3, R10, R4, R11, 0x2, P0 ;  /* 0x000000040a03a211 */ /* 0x000fe400000f140b */
[----:B------:R-:W-:-:S04]  /*16c50*/  @!P4 LEA R10, P0, R22, R0, 0x2 ;  /* 0x00000000160ac211 */ /* 0x000fc800078010ff */
[----:B------:R-:W-:Y:S01]  /*16c60*/  @!P4 LEA.HI.X R11, R22, R4, R23, 0x2, P0 ;  /* 0x00000004160bc211 */ /* 0x000fe200000f1417 */
[----:B------:R1:W-:Y:S01]  /*16c70*/  @!P2 ST.E.64 [R2.64], R160 ;  /* 0x000000a00200a985 */ /* 0x0003e2000c101b08 */
[----:B------:R-:W-:-:S03]  /*16c80*/  @!P1 LEA R8, P0, R20, R0, 0x2 ;  /* 0x0000000014089211 */ /* 0x000fc600078010ff */
[----:B------:R2:W-:Y:S01]  /*16c90*/  @!P4 ST.E.64 [R10.64], R172 ;  /* 0x000000ac0a00c985 */ /* 0x0005e2000c101b08 */
[----:B------:R-:W-:Y:S02]  /*16ca0*/  ISETP.GE.AND P4, PT, R16, c[0x0][0x3c8], PT ;  /* 0x0000f20010007a0c */ /* 0x000fe40003f86270 */
[----:B------:R-:W-:Y:S02]  /*16cb0*/  @!P1 LEA.HI.X R9, R20, R4, R21, 0x2, P0 ;  /* 0x0000000414099211 */ /* 0x000fe400000f1415 */
[----:B------:R-:W-:-:S03]  /*16cc0*/  ISETP.GE.AND P2, PT, R14, c[0x0][0x3c8], PT ;  /* 0x0000f2000e007a0c */ /* 0x000fc60003f46270 */
[----:B------:R2:W-:Y:S01]  /*16cd0*/  @!P1 ST.E.64 [R8.64], R174 ;  /* 0x000000ae08009985 */ /* 0x0005e2000c101b08 */
[----:B------:R-:W-:Y:S02]  /*16ce0*/  ISETP.GE.AND P1, PT, R12, c[0x0][0x3c8], PT ;  /* 0x0000f2000c007a0c */ /* 0x000fe40003f26270 */
[----:B-1----:R-:W-:-:S04]  /*16cf0*/  @!P3 LEA R2, P0, R18, R0, 0x2 ;  /* 0x000000001202b211 */ /* 0x002fc800078010ff */
[----:B--2---:R-:W-:Y:S02]  /*16d00*/  @!P3 LEA.HI.X R3, R18, R4, R19, 0x2, P0 ;  /* 0x000000041203b211 */ /* 0x004fe400000f1413 */
[----:B------:R-:W-:-:S04]  /*16d10*/  @!P4 LEA R10, P0, R16, R0, 0x2 ;  /* 0x00000000100ac211 */ /* 0x000fc800078010ff */
[----:B----4-:R-:W-:Y:S02]  /*16d20*/  @!P4 LEA.HI.X R11, R16, R4, R17, 0x2, P0 ;  /* 0x00000004100bc211 */ /* 0x010fe400000f1411 */
[C---:B------:R-:W-:Y:S01]  /*16d30*/  @!P2 LEA R8, P0, R14.reuse, R0, 0x2 ;  /* 0x000000000e08a211 */ /* 0x040fe200078010ff */
[----:B------:R1:W-:Y:S04]  /*16d40*/  @!P3 ST.E.64 [R2.64], R110 ;  /* 0x0000006e0200b985 */ /* 0x0003e8000c101b08 */
[----:B------:R2:W-:Y:S01]  /*16d50*/  @!P4 ST.E.64 [R10.64], R182 ;  /* 0x000000b60a00c985 */ /* 0x0005e2000c101b08 */
[----:B---3--:R-:W-:Y:S02]  /*16d60*/  @!P2 LEA.HI.X R9, R14, R4, R15, 0x2, P0 ;  /* 0x000000040e09a211 */ /* 0x008fe400000f140f */
[----:B-1----:R-:W-:-:S04]  /*16d70*/  @!P1 LEA R2, P0, R12, R0, 0x2 ;  /* 0x000000000c029211 */ /* 0x002fc800078010ff */
[----:B-----5:R-:W-:Y:S01]  /*16d80*/  @!P1 LEA.HI.X R3, R12, R4, R13, 0x2, P0 ;  /* 0x000000040c039211 */ /* 0x020fe200000f140d */
[----:B------:R2:W-:Y:S04]  /*16d90*/  @!P2 ST.E.64 [R8.64], R84 ;  /* 0x000000540800a985 */ /* 0x0005e8000c101b08 */
[----:B------:R2:W-:Y:S04]  /*16da0*/  @!P1 ST.E.64 [R2.64], R72 ;  /* 0x0000004802009985 */ /* 0x0005e8000c101b08 */
.L_x_343:
[----:B------:R-:W-:Y:S05]  /*16db0*/  BSYNC B0 ;  /* 0x0000000000007941 */ /* 0x000fea0003800000 */
.L_x_342:
[----:B------:R-:W-:Y:S05]  /*16dc0*/  BRA.DIV ~URZ, `(.L_x_344) ;  /* 0x00003f227f007947 */ /* 0x000fea000b800000 */
[----:B--2---:R2:W1:Y:S04]  /*16dd0*/  SHFL.IDX PT, R4, R6, 0x1, 0x1c1f ;  /* 0x003c1f0006047f89 */ /* 0x00446800000e0000 */
[----:B----4-:R2:W4:Y:S02]  /*16de0*/  SHFL.IDX PT, R0, R5, 0x1, 0x1c1f ;  /* 0x003c1f0005007f89 */ /* 0x01052400000e0000 */
.L_x_418:
        /* <DEDUP_REMOVED lines=33> */
[----:B------:R-:W-:Y:S02]  /*17000*/  ISETP.GE.AND P4, PT, R35, c[0x0][0x3c8], PT ;  /* 0x0000f20023007a0c */ /* 0x000fe40003f86270 */
[----:B------:R-:W-:Y:S01]  /*17010*/  ISETP.GE.AND P2, PT, R24, c[0x0][0x3c8], PT ;  /* 0x0000f20018007a0c */ /* 0x000fe20003f46270 */
[----:B------:R1:W-:Y:S01]  /*17020*/  @!P1 ST.E.64 [R8.64], R176 ;  /* 0x000000b008009985 */ /* 0x0003e2000c101b08 */
[----:B------:R-:W-:-:S03]  /*17030*/  ISETP.GE.AND P1, PT, R22, c[0x0][0x3c8], PT ;  /* 0x0000f20016007a0c */ /* 0x000fc60003f26270 */
[----:B------:R4:W-:Y:S04]  /*17040*/  @!P0 ST.E.64 [R2.64], R178 ;  /* 0x000000b202008985 */ /* 0x0009e8000c101b08 */
[-C--:B-1----:R-:W-:Y:S02]  /*17050*/  @!P3 LEA R8, P5, R73, R0.reuse, 0x2 ;  /* 0x000000004908b211 */ /* 0x082fe400078a10ff */
[----:B----4-:R-:W-:Y:S02]  /*17060*/  @!P4 LEA R2, P0, R35, R0, 0x2 ;  /* 0x000000002302c211 */ /* 0x010fe400078010ff */
[-C--:B------:R-:W-:Y:S02]  /*17070*/  @!P3 LEA.HI.X R9, R73, R4.reuse, R80, 0x2, P5 ;  /* 0x000000044909b211 */ /* 0x080fe400028f1450 */
[----:B------:R-:W-:-:S02]  /*17080*/  @!P4 LEA.HI.X R3, R35, R4, R72, 0x2, P0 ;  /* 0x000000042303c211 */ /* 0x000fc400000f1448 */
[----:B------:R-:W-:Y:S01]  /*17090*/  ISETP.GE.AND P0, PT, R20, c[0x0][0x3c8], PT ;  /* 0x0000f20014007a0c */ /* 0x000fe20003f06270 */
[----:B------:R1:W-:Y:S04]  /*170a0*/  @!P3 ST.E.64 [R8.64], R180 ;  /* 0x000000b40800b985 */ /* 0x0003e8000c101b08 */
[----:B------:R4:W-:Y:S01]  /*170b0*/  @!P4 ST.E.64 [R2.64], R88 ;  /* 0x000000580200c985 */ /* 0x0009e2000c101b08 */
[----:B------:R-:W-:Y:S02]  /*170c0*/  ISETP.GE.AND P4, PT, R12, c[0x0][0x3c8], PT ;  /* 0x0000f2000c007a0c */ /* 0x000fe40003f86270 */
        /* <DEDUP_REMOVED lines=10> */
[----:B----4-:R-:W-:Y:S02]  /*17170*/  @!P4 LEA R2, P1, R12, R0, 0x2 ;  /* 0x000000000c02c211 */ /* 0x010fe400078210ff */
[----:B------:R-:W-:Y:S01]  /*17180*/  ISETP.GE.AND P2, PT, R16, c[0x0][0x3c8], PT ;  /* 0x0000f20010007a0c */ /* 0x000fe20003f46270 */
[----:B------:R1:W-:Y:S01]  /*17190*/  @!P0 ST.E.64 [R8.64], R146 ;  /* 0x0000009208008985 */ /* 0x0003e2000c101b08 */
[----:B------:R-:W-:Y:S02]  /*171a0*/  @!P4 LEA.HI.X R3, R12, R4, R13, 0x2, P1 ;  /* 0x000000040c03c211 */ /* 0x000fe400008f140d */
[----:B------:R-:W-:-:S03]  /*171b0*/  @!P5 LEA R12, P0, R10, R0, 0x2 ;  /* 0x000000000a0cd211 */ /* 0x000fc600078010ff */
[----:B------:R4:W-:Y:S01]  /*171c0*/  @!P4 ST.E.64 [R2.64], R150 ;  /* 0x000000960200c985 */ /* 0x0009e2000c101b08 */
[----:B--2---:R-:W-:Y:S02]  /*171d0*/  ISETP.GE.AND P1, PT, R14, c[0x0][0x3c8], PT ;  /* 0x0000f2000e007a0c */ /* 0x004fe40003f26270 */
[----:B---3--:R-:W-:Y:S02]  /*171e0*/  @!P5 LEA.HI.X R13, R10, R4, R11, 0x2, P0 ;  /* 0x000000040a0dd211 */ /* 0x008fe400000f140b */
        /* <DEDUP_REMOVED lines=10> */
.L_x_346:
[----:B------:R-:W-:Y:S05]  /*17290*/  BSYNC B0 ;  /* 0x0000000000007941 */ /* 0x000fea0003800000 */
.L_x_345:
[----:B------:R-:W-:Y:S05]  /*172a0*/  BRA.DIV ~URZ, `(.L_x_347) ;  /* 0x00003b027f007947 */ /* 0x000fea000b800000 */
[----:B-1----:R1:W2:Y:S02]  /*172b0*/  SHFL.IDX PT, R4, R6, 0x2, 0x1c1f ;  /* 0x005c1f0006047f89 */ /* 0x0022a400000e0000 */
.L_x_419:
[----:B------:R-:W-:Y:S05]  /*172c0*/  BRA.DIV ~URZ, `(.L_x_348) ;  /* 0x00003b527f007947 */ /* 0x000fea000b800000 */
[----:B----4-:R4:W1:Y:S02]  /*172d0*/  SHFL.IDX PT, R0, R5, 0x2, 0x1c1f ;  /* 0x005c1f0005007f89 */ /* 0x01086400000e0000 */
.L_x_420:
[----:B------:R-:W-:Y:S01]  /*172e0*/  LOP3.LUT P0, RZ, R241, 0x1, RZ, 0xc0, !PT ;  /* 0x00000001f1ff7812 */ /* 0x000fe2000780c0ff */
[----:B------:R-:W-:-:S12]  /*172f0*/  BSSY B0, `(.L_x_349) ;  /* 0x000004a000007945 */ /* 0x000fd80003800000 */
        /* <DEDUP_REMOVED lines=34> */
[----:B------:R-:W-:Y:S02]  /*17520*/  ISETP.GE.AND P1, PT, R35, c[0x0][0x3c8], PT ;  /* 0x0000f20023007a0c */ /* 0x000fe40003f26270 */
[----:B------:R-:W-:Y:S01]  /*17530*/  ISETP.GE.AND P0, PT, R24, c[0x0][0x3c8], PT ;  /* 0x0000f20018007a0c */ /* 0x000fe20003f06270 */
[----:B------:R2:W-:Y:S01]  /*17540*/  @!P2 ST.E.64 [R2.64], R30 ;  /* 0x0000001e0200a985 */ /* 0x0005e2000c101b08 */
[----:B------:R-:W-:-:S05]  /*17550*/  ISETP.GE.AND P6, PT, R22, c[0x0][0x3c8], PT ;  /* 0x0000f20016007a0c */ /* 0x000fca0003fc6270 */
[CC--:B-1----:R-:W-:Y:S02]  /*17560*/  @!P4 LEA R8, P5, R71.reuse, R0.reuse, 0x2 ;  /* 0x000000004708c211 */ /* 0x0c2fe400078a10ff */
[C---:B--2---:R-:W-:Y:S02]  /*17570*/  @!P3 LEA R2, P2, R10.reuse, R0, 0x2 ;  /* 0x000000000a02b211 */ /* 0x044fe400078410ff */
[-C--:B------:R-:W-:Y:S02]  /*17580*/  @!P4 LEA.HI.X R9, R71, R4.reuse, R72, 0x2, P5 ;  /* 0x000000044709c211 */ /* 0x080fe400028f1448 */
[----:B------:R-:W-:-:S03]  /*17590*/  @!P3 LEA.HI.X R3, R10, R4, R11, 0x2, P2 ;  /* 0x000000040a03b211 */ /* 0x000fc600010f140b */
[----:B------:R-:W-:Y:S01]  /*175a0*/  @!P4 ST.E.64 [R8.64], R32 ;  /* 0x000000200800c985 */ /* 0x000fe2000c101b08 */
[----:B------:R-:W-:Y:S02]  /*175b0*/  ISETP.GE.AND P4, PT, R12, c[0x0][0x3c8], PT ;  /* 0x0000f2000c007a0c */ /* 0x000fe40003f86270 */
[C---:B------:R-:W-:Y:S01]  /*175c0*/  @!P1 LEA R10, P5, R35.reuse, R0, 0x2 ;  /* 0x00000000230a9211 */ /* 0x040fe200078a10ff */
[----:B------:R1:W-:Y:S03]  /*175d0*/  @!P3 ST.E.64 [R2.64], R36 ;  /* 0x000000240200b985 */ /* 0x0003e6000c101b08 */
[----:B------:R-:W-:Y:S02]  /*175e0*/  @!P1 LEA.HI.X R11, R35, R4, R70, 0x2, P5 ;  /* 0x00000004230b9211 */ /* 0x000fe400028f1446 */
[----:B------:R-:W-:-:S03]  /*175f0*/  ISETP.GE.AND P3, PT, R20, c[0x0][0x3c8], PT ;  /* 0x0000f20014007a0c */ /* 0x000fc60003f66270 */
[----:B------:R-:W-:Y:S01]  /*17600*/  @!P1 ST.E.64 [R10.64], R52 ;  /* 0x000000340a009985 */ /* 0x000fe2000c101b08 */
[----:B------:R-:W-:Y:S02]  /*17610*/  ISETP.GE.AND P1, PT, R16, c[0x0][0x3c8], PT ;  /* 0x0000f20010007a0c */ /* 0x000fe40003f26270 */
[-C--:B-1----:R-:W-:Y:S02]  /*17620*/  @!P0 LEA R2, P2, R24, R0.reuse, 0x2 ;  /* 0x0000000018028211 */ /* 0x082fe400078410ff */
[----:B------:R-:W-:Y:S02]  /*17630*/  @!P6 LEA R8, P5, R22, R0, 0x2 ;  /* 0x000000001608e211 */ /* 0x000fe400078a10ff */
[-C--:B------:R-:W-:Y:S02]  /*17640*/  @!P0 LEA.HI.X R3, R24, R4.reuse, R25, 0x2, P2 ;  /* 0x0000000418038211 */ /* 0x080fe400010f1419 */
[----:B------:R-:W-:Y:S02]  /*17650*/  ISETP.GE.AND P2, PT, R18, c[0x0][0x3c8], PT ;  /* 0x0000f20012007a0c */ /* 0x000fe40003f46270 */
[----:B------:R-:W-:Y:S01]  /*17660*/  @!P6 LEA.HI.X R9, R22, R4, R23, 0x2, P5 ;  /* 0x000000041609e211 */ /* 0x000fe200028f1417 */
[----:B------:R1:W-:Y:S01]  /*17670*/  @!P0 ST.E.64 [R2.64], R38 ;  /* 0x0000002602008985 */ /* 0x0003e2000c101b08 */
[----:B------:R-:W-:-:S03]  /*17680*/  ISETP.GE.AND P0, PT, R14, c[0x0][0x3c8], PT ;  /* 0x0000f2000e007a0c */ /* 0x000fc60003f06270 */
[----:B------:R2:W-:Y:S01]  /*17690*/  @!P6 ST.E.64 [R8.64], R40 ;  /* 0x000000280800e985 */ /* 0x0005e2000c101b08 */
        /* <DEDUP_REMOVED lines=15> */
.L_x_350:
[----:B------:R-:W-:Y:S05]  /*17790*/  BSYNC B0 ;  /* 0x0000000000007941 */ /* 0x000fea0003800000 */
.L_x_349:
[----:B------:R-:W-:Y:S05]  /*177a0*/  BRA.DIV ~URZ, `(.L_x_351) ;  /* 0x000036d27f007947 */ /* 0x000fea000b800000 */
[----:B--2---:R2:W3:Y:S04]  /*177b0*/  SHFL.IDX PT, R4, R6, 0x3, 0x1c1f ;  /* 0x007c1f0006047f89 */ /* 0x0044e800000e0000 */
[----:B-1----:R2:W1:Y:S02]  /*177c0*/  SHFL.IDX PT, R0, R5, 0x3, 0x1c1f ;  /* 0x007c1f0005007f89 */ /* 0x00246400000e0000 */
.L_x_421:
[----:B------:R-:W-:-:S13]  /*177d0*/  LOP3.LUT P0, RZ, R241, 0x2, RZ, 0xc0, !PT ;  /* 0x00000002f1ff7812 */ /* 0x000fda000780c0ff */
[----:B------:R-:W-:Y:S05]  /*177e0*/  @P0 BRA `(.L_x_339) ;  /* 0x000011a000000947 */ /* 0x000fea0003800000 */
[----:B------:R-:W5:Y:S04]  /*177f0*/  LDL R14, [R1+0x9c] ;  /* 0x00009c00010e7983 */ /* 0x000f680000100800 */
[----:B--2---:R-:W2:Y:S04]  /*17800*/  LDL R10, [R1+0x90] ;  /* 0x00009000010a7983 */ /* 0x004ea80000100800 */
[----:B---34-:R-:W3:Y:S04]  /*17810*/  LDL R5, [R1+0x8c] ;  /* 0x00008c0001057983 */ /* 0x018ee80000100800 */
        /* <DEDUP_REMOVED lines=18> */
[----:B--2---:R-:W-:Y:S02]  /*17940*/  ISETP.GE.AND P3, PT, R10, c[0x0][0x3c8], PT ;  /* 0x0000f2000a007a0c */ /* 0x004fe40003f66270 */
[----:B---3--:R-:W-:-:S09]  /*17950*/  ISETP.GE.AND P2, PT, R5, c[0x0][0x3c8], PT ;  /* 0x0000f20005007a0c */ /* 0x008fd20003f46270 */
[----:B-1----:R-:W-:Y:S02]  /*17960*/  @!P4 IMAD.MOV.U32 R8, RZ, RZ, R0 ;  /* 0x000000ffff08c224 */ /* 0x002fe400078e0000 */
[----:B------:R-:W-:Y:S01]  /*17970*/  @!P4 IMAD.MOV.U32 R9, RZ, RZ, R4 ;  /* 0x000000ffff09c224 */ /* 0x000fe200078e0004 */
[----:B------:R-:W-:-:S03]  /*17980*/  @!P3 LEA R2, P5, R10, R0, 0x2 ;  /* 0x000000000a02b211 */ /* 0x000fc600078a10ff */
[----:B------:R-:W-:Y:S01]  /*17990*/  @!P4 IMAD.WIDE R8, R14, 0x4, R8 ;  /* 0x000000040e08c825 */ /* 0x000fe200078e0208 */
[----:B----4-:R-:W-:Y:S01]  /*179a0*/  @!P3 LEA.HI.X R3, R10, R4, R11, 0x2, P5 ;  /* 0x000000040a03b211 */ /* 0x010fe200028f140b */
[----:B------:R-:W2:Y:S04]  /*179b0*/  LDL R14, [R1+0xb0] ;  /* 0x0000b000010e7983 */ /* 0x000ea80000100800 */
[----:B------:R1:W-:Y:S04]  /*179c0*/  @!P4 ST.E.64 [R8.64], R58 ;  /* 0x0000003a0800c985 */ /* 0x0003e8000c101b08 */
[----:B------:R3:W-:Y:S01]  /*179d0*/  @!P3 ST.E.64 [R2.64], R46 ;  /* 0x0000002e0200b985 */ /* 0x0007e2000c101b08 */
[----:B------:R-:W-:-:S04]  /*179e0*/  @!P2 LEA R10, P3, R5, R0, 0x2 ;  /* 0x00000000050aa211 */ /* 0x000fc800078610ff */
[----:B------:R-:W-:Y:S02]  /*179f0*/  @!P2 LEA.HI.X R11, R5, R4, R27, 0x2, P3 ;  /* 0x00000004050ba211 */ /* 0x000fe400018f141b */
[----:B------:R-:W4:Y:S01]  /*17a00*/  LDL R5, [R1+0x68] ;  /* 0x0000680001057983 */ /* 0x000f220000100800 */
[----:B------:R-:W-:Y:S02]  /*17a10*/  ISETP.GE.AND P1, PT, R25, c[0x0][0x3c8], PT ;  /* 0x0000f20019007a0c */ /* 0x000fe40003f26270 */
[----:B------:R-:W-:-:S11]  /*17a20*/  ISETP.GE.AND P0, PT, R23, c[0x0][0x3c8], PT ;  /* 0x0000f20017007a0c */ /* 0x000fd60003f06270 */
[-C--:B-1----:R-:W-:Y:S02]  /*17a30*/  @!P1 LEA R8, P4, R25, R0.reuse, 0x2 ;  /* 0x0000000019089211 */ /* 0x082fe400078810ff */
[----:B------:R-:W-:Y:S02]  /*17a40*/  ISETP.GE.AND P5, PT, R21, c[0x0][0x3c8], PT ;  /* 0x0000f20015007a0c */ /* 0x000fe40003fa6270 */
[----:B---3--:R-:W-:-:S09]  /*17a50*/  @!P0 LEA R2, P6, R23, R0, 0x2 ;  /* 0x0000000017028211 */ /* 0x008fd200078c10ff */
[----:B------:R-:W-:-:S04]  /*17a60*/  P2R R3, PR, RZ, 0x10 ;  /* 0x00000010ff037803 */ /* 0x000fc80000000000 */
[----:B------:R-:W-:Y:S02]  /*17a70*/  ISETP.NE.AND P3, PT, R3, RZ, PT ;  /* 0x000000ff0300720c */ /* 0x000fe40003f65270 */
[----:B------:R-:W-:Y:S02]  /*17a80*/  ISETP.GE.AND P4, PT, R12, c[0x0][0x3c8], PT ;  /* 0x0000f2000c007a0c */ /* 0x000fe40003f86270 */
[-C--:B------:R-:W-:Y:S02]  /*17a90*/  @!P1 LEA.HI.X R9, R25, R4.reuse, R26, 0x2, P3 ;  /* 0x0000000419099211 */ /* 0x080fe400018f141a */
[----:B------:R-:W-:Y:S01]  /*17aa0*/  @!P0 LEA.HI.X R3, R23, R4, R24, 0x2, P6 ;  /* 0x0000000417038211 */ /* 0x000fe200030f1418 */
[----:B------:R-:W-:Y:S01]  /*17ab0*/  @!P2 ST.E.64 [R10.64], R74 ;  /* 0x0000004a0a00a985 */ /* 0x000fe2000c101b08 */
[----:B------:R-:W-:-:S03]  /*17ac0*/  ISETP.GE.AND P3, PT, R19, c[0x0][0x3c8], PT ;  /* 0x0000f20013007a0c */ /* 0x000fc60003f66270 */
[----:B------:R1:W-:Y:S04]  /*17ad0*/  @!P1 ST.E.64 [R8.64], R64 ;  /* 0x0000004008009985 */ /* 0x0003e8000c101b08 */
[----:B------:R3:W-:Y:S01]  /*17ae0*/  @!P0 ST.E.64 [R2.64], R48 ;  /* 0x0000003002008985 */ /* 0x0007e2000c101b08 */
[----:B------:R-:W-:Y:S02]  /*17af0*/  ISETP.GE.AND P2, PT, R17, c[0x0][0x3c8], PT ;  /* 0x0000f20011007a0c */ /* 0x000fe40003f46270 */
[----:B------:R-:W-:Y:S02]  /*17b00*/  ISETP.GE.AND P1, PT, R15, c[0x0][0x3c8], PT ;  /* 0x0000f2000f007a0c */ /* 0x000fe40003f26270 */
[----:B-1----:R-:W-:-:S04]  /*17b10*/  @!P5 LEA R8, P0, R21, R0, 0x2 ;  /* 0x000000001508d211 */ /* 0x002fc800078010ff */
[----:B------:R-:W-:Y:S02]  /*17b20*/  @!P5 LEA.HI.X R9, R21, R4, R22, 0x2, P0 ;  /* 0x000000041509d211 */ /* 0x000fe400000f1416 */
[----:B---3--:R-:W-:-:S03]  /*17b30*/  @!P4 LEA R2, P6, R12, R0, 0x2 ;  /* 0x000000000c02c211 */ /* 0x008fc600078c10ff */
[----:B------:R-:W-:Y:S01]  /*17b40*/  @!P5 ST.E.64 [R8.64], R60 ;  /* 0x0000003c0800d985 */ /* 0x000fe2000c101b08 */
[----:B------:R-:W-:Y:S02]  /*17b50*/  @!P4 LEA.HI.X R3, R12, R4, R13, 0x2, P6 ;  /* 0x000000040c03c211 */ /* 0x000fe400030f140d */
[-C--:B------:R-:W-:Y:S02]  /*17b60*/  @!P3 LEA R12, P5, R19, R0.reuse, 0x2 ;  /* 0x00000000130cb211 */ /* 0x080fe400078a10ff */
[----:B------:R-:W-:Y:S01]  /*17b70*/  ISETP.GE.AND P0, PT, R6, c[0x0][0x3c8], PT ;  /* 0x0000f20006007a0c */ /* 0x000fe20003f06270 */
[----:B------:R1:W-:Y:S01]  /*17b80*/  @!P4 ST.E.64 [R2.64], R62 ;  /* 0x0000003e0200c985 */ /* 0x0003e2000c101b08 */
[----:B------:R-:W-:-:S04]  /*17b90*/  @!P2 LEA R10, P6, R17, R0, 0x2 ;  /* 0x00000000110aa211 */ /* 0x000fc800078c10ff */
[----:B------:R-:W-:-:S05]  /*17ba0*/  @!P2 LEA.HI.X R11, R17, R4, R18, 0x2, P6 ;  /* 0x00000004110ba211 */ /* 0x000fca00030f1412 */
[----:B-1----:R-:W-:-:S04]  /*17bb0*/  P2R R2, PR, RZ, 0x20 ;  /* 0x00000020ff027803 */ /* 0x002fc80000000000 */
[----:B------:R-:W-:Y:S02]  /*17bc0*/  ISETP.NE.AND P4, PT, R2, RZ, PT ;  /* 0x000000ff0200720c */ /* 0x000fe40003f85270 */
[----:B------:R-:W-:Y:S02]  /*17bd0*/  @!P1 LEA R8, P5, R15, R0, 0x2 ;  /* 0x000000000f089211 */ /* 0x000fe400078a10ff */
[----:B------:R-:W-:Y:S02]  /*17be0*/  @!P3 LEA.HI.X R13, R19, R4, R20, 0x2, P4 ;  /* 0x00000004130db211 */ /* 0x000fe400020f1414 */
[C---:B------:R-:W-:Y:S02]  /*17bf0*/  @!P0 LEA R2, P4, R6.reuse, R0, 0x2 ;  /* 0x0000000006028211 */ /* 0x040fe400078810ff */
[-C--:B------:R-:W-:Y:S01]  /*17c00*/  @!P1 LEA.HI.X R9, R15, R4.reuse, R16, 0x2, P5 ;  /* 0x000000040f099211 */ /* 0x080fe200028f1410 */
[----:B------:R1:W-:Y:S04]  /*17c10*/  @!P3 ST.E.64 [R12.64], R76 ;  /* 0x0000004c0c00b985 */ /* 0x0003e8000c101b08 */
[----:B------:R1:W-:Y:S04]  /*17c20*/  @!P2 ST.E.64 [R10.64], R78 ;  /* 0x0000004e0a00a985 */ /* 0x0003e8000c101b08 */
[----:B------:R1:W-:Y:S01]  /*17c30*/  @!P1 ST.E.64 [R8.64], R66 ;  /* 0x0000004208009985 */ /* 0x0003e2000c101b08 */
[----:B--2---:R-:W-:-:S05]  /*17c40*/  @!P0 LEA.HI.X R3, R6, R4, R14, 0x2, P4 ;  /* 0x0000000406038211 */ /* 0x004fca00020f140e */
[----:B------:R1:W-:Y:S01]  /*17c50*/  @!P0 ST.E.64 [R2.64], R56 ;  /* 0x0000003802008985 */ /* 0x0003e2000c101b08 */
[----:B----4-:R-:W-:-:S13]  /*17c60*/  ISETP.GE.AND P0, PT, R5, c[0x0][0x3c8], PT ;  /* 0x0000f20005007a0c */ /* 0x010fda0003f06270 */
[----:B------:R-:W-:Y:S05]  /*17c70*/  @P0 BRA `(.L_x_339) ;  /* 0x00000d1000000947 */ /* 0x000fea0003800000 */
[----:B------:R-:W2:Y:S01]  /*17c80*/  LDL R6, [R1+0xac] ;  /* 0x0000ac0001067983 */ /* 0x000ea20000100800 */
[----:B-1----:R-:W-:-:S04]  /*17c90*/  LEA R2, P0, R5, R0, 0x2 ;  /* 0x0000000005027211 */ /* 0x002fc800078010ff */
[----:B--2---:R-:W-:-:S05]  /*17ca0*/  LEA.HI.X R3, R5, R4, R6, 0x2, P0 ;  /* 0x0000000405037211 */ /* 0x004fca00000f1406 */
[----:B------:R1:W-:Y:S01]  /*17cb0*/  ST.E.64 [R2.64], R50 ;  /* 0x0000003202007985 */ /* 0x0003e2000c101b08 */
[----:B------:R-:W-:Y:S05]  /*17cc0*/  BRA `(.L_x_339) ;  /* 0x00000cc000007947 */ /* 0x000fea0003800000 */
.L_x_324:
[----:B------:R-:W4:Y:S04]  /*17cd0*/  LDL.LU R0, [R1+0x44] ;  /* 0x0000440001007983 */ /* 0x000f280000300800 */
[----:B---3--:R-:W3:Y:S01]  /*17ce0*/  LDL.LU R8, [R1+0x48] ;  /* 0x0000480001087983 */ /* 0x008ee20000300800 */
[----:B------:R-:W-:Y:S02]  /*17cf0*/  ISETP.NE.U32.AND P0, PT, RZ, c[0x0][0x508], PT ;  /* 0x00014200ff007a0c */ /* 0x000fe40003f05070 */
[----:B------:R-:W-:Y:S01]  /*17d00*/  ISETP.NE.U32.AND P3, PT, RZ, c[0x0][0x500], PT ;  /* 0x00014000ff007a0c */ /* 0x000fe20003f65070 */
[----:B--2---:R-:W2:Y:S01]  /*17d10*/  LDL.LU R6, [R1+0xa4] ;  /* 0x0000a40001067983 */ /* 0x004ea20000300800 */
[----:B------:R-:W-:Y:S01]  /*17d20*/  ISETP.NE.AND.EX P2, PT, RZ, c[0x0][0x50c], PT, P0 ;  /* 0x00014300ff007a0c */ /* 0x000fe20003f45300 */
[----:B------:R-:W-:Y:S01]  /*17d30*/  IMAD.MOV.U32 R20, RZ, RZ, c[0x0][0x388] ;  /* 0x0000e200ff147624 */ /* 0x000fe200078e00ff */
[----:B------:R-:W-:-:S02]  /*17d40*/  ISETP.NE.AND.EX P3, PT, RZ, c[0x0][0x504], PT, P3 ;  /* 0x00014100ff007a0c */ /* 0x000fc40003f65330 */
[----:B----4-:R-:W-:-:S09]  /*17d50*/  IADD3 R2, P1, R0, c[0x0][0x500], RZ ;  /* 0x0001400000027a10 */ /* 0x010fd20007f3e0ff */
[----:B------:R-:W-:Y:S01]  /*17d60*/  @P2 IADD3 R4, P0, R0, c[0x0][0x508], RZ ;  /* 0x0001420000042a10 */ /* 0x000fe20007f1e0ff */
[----:B------:R-:W-:Y:S01]  /*17d70*/  IMAD.MOV.U32 R0, RZ, RZ, RZ ;  /* 0x000000ffff007224 */ /* 0x000fe200078e00ff */
[C---:B---3--:R-:W-:Y:S02]  /*17d80*/  IADD3.X R3, R8.reuse, c[0x0][0x504], RZ, P1, !PT ;  /* 0x0001410008037a10 */ /* 0x048fe40000ffe4ff */
[----:B------:R-:W-:-:S03]  /*17d90*/  @P2 IADD3.X R5, R8, c[0x0][0x50c], RZ, P0, !PT ;  /* 0x0001430008052a10 */ /* 0x000fc600007fe4ff */
[----:B------:R1:W5:Y:S04]  /*17da0*/  @P3 LDG.E R0, [R2.64] ;  /* 0x0000000802003981 */ /* 0x000368000c1e1900 */
[----:B------:R1:W5:Y:S01]  /*17db0*/  @P2 LDG.E R20, [R4.64] ;  /* 0x0000000804142981 */ /* 0x000362000c1e1900 */
[----:B--2---:R-:W-:-:S04]  /*17dc0*/  ISETP.NE.AND P0, PT, R6, RZ, PT ;  /* 0x000000ff0600720c */ /* 0x004fc80003f05270 */
[----:B------:R-:W-:Y:S01]  /*17dd0*/  SEL R19, R6, c[0x0][0x3d4], P0 ;  /* 0x0000f50006137a07 */ /* 0x000fe20000000000 */
[----:B------:R-:W-:Y:S05]  /*17de0*/  @P2 BRA `(.L_x_352) ;  /* 0x0000004000002947 */ /* 0x000fea0003800000 */
[----:B------:R-:W-:Y:S05]  /*17df0*/  @!P3 BRA `(.L_x_352) ;  /* 0x000000300000b947 */ /* 0x000fea0003800000 */
[----:B-1----:R1:W2:Y:S04]  /*17e00*/  LDG.E R4, [R2.64] ;  /* 0x0000000802047981 */ /* 0x0022a8000c1e1900 */
[----:B-1----:R-:W2:Y:S02]  /*17e10*/  LDG.E R2, [R2.64+0x4] ;  /* 0x0000040802027981 */ /* 0x002ea4000c1e1900 */
[----:B--2--5:R-:W-:Y:S02]  /*17e20*/  IADD3 R20, -R4, R2, RZ ;  /* 0x0000000204147210 */ /* 0x024fe40007ffe1ff */
.L_x_352:
[----:B-1----:R-:W2:Y:S04]  /*17e30*/  LDL.LU R5, [R1+0x58] ;  /* 0x0000580001057983 */ /* 0x002ea80000300800 */
[----:B------:R-:W3:Y:S04]  /*17e40*/  LDL.LU R3, [R1+0x4c] ;  /* 0x00004c0001037983 */ /* 0x000ee80000300800 */
[----:B------:R-:W4:Y:S01]  /*17e50*/  LDL.LU R2, [R1+0xa0] ;  /* 0x0000a00001027983 */ /* 0x000f220000300800 */
[----:B------:R-:W-:Y:S01]  /*17e60*/  BSSY B0, `(.L_x_353) ;  /* 0x0000039000007945 */ /* 0x000fe20003800000 */
[----:B-----5:R-:W-:-:S02]  /*17e70*/  SHF.R.S32.HI R18, RZ, 0x1f, R0 ;  /* 0x0000001fff127819 */ /* 0x020fc40000011400 */
[----:B------:R-:W1:Y:S02]  /*17e80*/  S2R R4, SR_TID.X ;  /* 0x0000000000047919 */ /* 0x000e640000002100 */
[----:B-1----:R-:W-:Y:S02]  /*17e90*/  ISETP.GT.AND P0, PT, R4, 0x7f, PT ;  /* 0x0000007f0400780c */ /* 0x002fe40003f04270 */
[----:B--2---:R-:W-:Y:S02]  /*17ea0*/  LOP3.LUT R6, R5, 0xffff, RZ, 0xc0, !PT ;  /* 0x0000ffff05067812 */ /* 0x004fe400078ec0ff */
[----:B---3--:R-:W-:Y:S02]  /*17eb0*/  SEL R10, R3, RZ, !P3 ;  /* 0x000000ff030a7207 */ /* 0x008fe40005800000 */
[----:B----4-:R-:W-:-:S07]  /*17ec0*/  SEL R22, R2, RZ, !P3 ;  /* 0x000000ff02167207 */ /* 0x010fce0005800000 */
        /* <DEDUP_REMOVED lines=21> */
[----:B------:R-:W-:-:S04]  /*18020*/  IMAD.WIDE.U32 R8, R8, R6, RZ ;  /* 0x0000000608087225 */ /* 0x000fc800078e00ff */
[----:B------:R-:W-:Y:S01]  /*18030*/  IMAD.IADD R13, R9, 0x1, R13 ;  /* 0x00000001090d7824 */ /* 0x000fe200078e020d */
[----:B------:R-:W-:Y:S01]  /*18040*/  IADD3 R9, R5, R12, RZ ;  /* 0x0000000c05097210 */ /* 0x000fe20007ffe0ff */
[----:B------:R-:W-:-:S05]  /*18050*/  @P0 IMAD.HI.U32 R21, R11, c[0x0][0x4ec], RZ ;  /* 0x00013b000b150a27 */ /* 0x000fca00078e00ff */
[----:B------:R-:W-:Y:S02]  /*18060*/  @P0 SHF.R.U32.HI R2, RZ, c[0x0][0x4f0], R21 ;  /* 0x00013c00ff020a19 */ /* 0x000fe40000011615 */
[----:B------:R-:W-:-:S03]  /*18070*/  IADD3 R21, P1, P0, R4, R8, R0 ;  /* 0x0000000804157210 */ /* 0x000fc6000783e000 */
[----:B------:R-:W-:Y:S01]  /*18080*/  IMAD.MOV R8, RZ, RZ, -R2 ;  /* 0x000000ffff087224 */ /* 0x000fe200078e0a02 */
[----:B--2---:R-:W-:-:S05]  /*18090*/  SEL R3, R23, RZ, P2 ;  /* 0x000000ff17037207 */ /* 0x004fca0001000000 */
[-C--:B-----5:R-:W-:Y:S02]  /*180a0*/  IMAD R12, R17, R3.reuse, RZ ;  /* 0x00000003110c7224 */ /* 0x0a0fe400078e02ff */
[----:B------:R-:W-:-:S04]  /*180b0*/  IMAD.WIDE.U32 R4, R16, R3, RZ ;  /* 0x0000000310047225 */ /* 0x000fc800078e00ff */
[----:B------:R-:W-:Y:S01]  /*180c0*/  IMAD R3, R8, c[0x0][0x4e8], R11 ;  /* 0x00013a0008037a24 */ /* 0x000fe200078e020b */
[----:B------:R-:W-:Y:S02]  /*180d0*/  IADD3.X R11, R9, R13, R18, P1, P0 ;  /* 0x0000000d090b7210 */ /* 0x000fe40000fe0412 */
[----:B------:R-:W-:Y:S02]  /*180e0*/  IADD3 R9, R5, R12, RZ ;  /* 0x0000000c05097210 */ /* 0x000fe40007ffe0ff */
[----:B------:R-:W-:Y:S02]  /*180f0*/  IADD3 R4, P1, P0, R2, R21, R4 ;  /* 0x0000001502047210 */ /* 0x000fe4000783e004 */
[----:B------:R-:W-:Y:S01]  /*18100*/  SHF.R.S32.HI R5, RZ, 0x1f, R2 ;  /* 0x0000001fff057819 */ /* 0x000fe20000011402 */
[----:B------:R-:W-:Y:S01]  /*18110*/  IMAD R2, R15, R3, RZ ;  /* 0x000000030f027224 */ /* 0x000fe200078e02ff */
[----:B------:R-:W-:Y:S02]  /*18120*/  SHF.R.S32.HI R8, RZ, 0x1f, R3 ;  /* 0x0000001fff087819 */ /* 0x000fe40000011403 */
[----:B------:R-:W-:Y:S01]  /*18130*/  IADD3.X R5, R5, R11, R9, P1, P0 ;  /* 0x0000000b05057210 */ /* 0x000fe20000fe0409 */
[----:B------:R-:W-:-:S02]  /*18140*/  IMAD.MOV.U32 R9, RZ, RZ, c[0x0][0x4a8] ;  /* 0x00012a00ff097624 */ /* 0x000fc400078e00ff */
[C---:B------:R-:W-:Y:S02]  /*18150*/  IMAD R8, R14.reuse, R8, R2 ;  /* 0x000000080e087224 */ /* 0x040fe400078e0202 */
        /* <DEDUP_REMOVED lines=9> */
.L_x_354:
[----:B------:R-:W-:Y:S05]  /*181f0*/  BSYNC B0 ;  /* 0x0000000000007941 */ /* 0x000fea0003800000 */
.L_x_353:
[----:B------:R-:W-:-:S13]  /*18200*/  ISETP.GT.AND P0, PT, R19, 0x1, PT ;  /* 0x000000011300780c */ /* 0x000fda0003f04270 */
[----:B------:R-:W-:Y:S05]  /*18210*/  @P0 BRA `(.L_x_339) ;  /* 0x0000077000000947 */ /* 0x000fea0003800000 */
[----:B-1----:R-:W2:Y:S01]  /*18220*/  LDL.LU R2, [R1+0x54] ;  /* 0x0000540001027983 */ /* 0x002ea20000300800 */
[----:B------:R-:W-:-:S03]  /*18230*/  IMAD R4, R18, c[0x0][0x3a0], RZ ;  /* 0x0000e80012047a24 */ /* 0x000fc600078e02ff */
[----:B------:R-:W1:Y:S02]  /*18240*/  S2R R3, SR_TID.X ;  /* 0x0000000000037919 */ /* 0x000e640000002100 */
[----:B-1----:R-:W-:-:S04]  /*18250*/  SHF.R.S32.HI R5, RZ, 0x1f, R3 ;  /* 0x0000001fff057819 */ /* 0x002fc80000011403 */
[----:B------:R-:W-:-:S04]  /*18260*/  LEA.HI R5, R5, R3, RZ, 0x2 ;  /* 0x0000000305057211 */ /* 0x000fc800078f10ff */
[----:B------:R-:W-:-:S04]  /*18270*/  LOP3.LUT R5, R5, 0xfffffffc, RZ, 0xc0, !PT ;  /* 0xfffffffc05057812 */ /* 0x000fc800078ec0ff */
[----:B------:R-:W-:Y:S02]  /*18280*/  IADD3 R5, -R5, R3, RZ ;  /* 0x0000000305057210 */ /* 0x000fe40007ffe1ff */
[----:B--2---:R-:W-:Y:S02]  /*18290*/  MOV R9, R2 ;  /* 0x0000000200097202 */ /* 0x004fe40000000f00 */
[----:B------:R-:W-:Y:S02]  /*182a0*/  MOV R2, c[0x0][0x4e8] ;  /* 0x00013a0000027a02 */ /* 0x000fe40000000f00 */
[----:B------:R-:W-:Y:S02]  /*182b0*/  LEA R12, R9, R247, 0x7 ;  /* 0x000000f7090c7211 */ /* 0x000fe400078e38ff */
[----:B------:R-:W-:Y:S01]  /*182c0*/  ISETP.NE.AND P0, PT, R2, 0x1, PT ;  /* 0x000000010200780c */ /* 0x000fe20003f05270 */
[----:B------:R-:W-:-:S04]  /*182d0*/  IMAD.WIDE.U32 R2, R0, c[0x0][0x3a0], RZ ;  /* 0x0000e80000027a25 */ /* 0x000fc800078e00ff */
[----:B------:R-:W-:Y:S01]  /*182e0*/  IMAD R0, R0, c[0x0][0x3a4], R4 ;  /* 0x0000e90000007a24 */ /* 0x000fe200078e0204 */
[----:B------:R-:W-:Y:S01]  /*182f0*/  LEA R4, R5, R247, 0x5 ;  /* 0x000000f705047211 */ /* 0x000fe200078e28ff */
[----:B------:R-:W-:Y:S02]  /*18300*/  IMAD R5, R22, c[0x0][0x3f0], RZ ;  /* 0x0000fc0016057a24 */ /* 0x000fe400078e02ff */
[----:B------:R-:W-:Y:S01]  /*18310*/  IMAD.IADD R3, R3, 0x1, R0 ;  /* 0x0000000103037824 */ /* 0x000fe200078e0200 */
[----:B------:R-:W-:-:S03]  /*18320*/  LEA R4, R9, R4, 0x7 ;  /* 0x0000000409047211 */ /* 0x000fc600078e38ff */
[----:B------:R-:W-:Y:S01]  /*18330*/  IMAD.WIDE.U32 R2, R6, c[0x0][0x3e8], R2 ;  /* 0x0000fa0006027a25 */ /* 0x000fe200078e0002 */
[----:B------:R-:W-:-:S03]  /*18340*/  MOV R0, R4 ;  /* 0x0000000400007202 */ /* 0x000fc60000000f00 */
[----:B------:R-:W-:-:S04]  /*18350*/  @P0 IMAD.HI.U32 R8, R4, c[0x0][0x4ec], RZ ;  /* 0x00013b0004080a27 */ /* 0x000fc800078e00ff */
[----:B------:R-:W-:Y:S01]  /*18360*/  IMAD R3, R6, c[0x0][0x3ec], R3 ;  /* 0x0000fb0006037a24 */ /* 0x000fe200078e0203 */
[----:B------:R-:W-:Y:S01]  /*18370*/  @P0 SHF.R.U32.HI R0, RZ, c[0x0][0x4f0], R8 ;  /* 0x00013c00ff000a19 */ /* 0x000fe20000011608 */
[C---:B------:R-:W-:Y:S02]  /*18380*/  IMAD R8, R10.reuse, c[0x0][0x3f4], R5 ;  /* 0x0000fd000a087a24 */ /* 0x040fe400078e0205 */
[----:B------:R-:W-:Y:S01]  /*18390*/  IMAD.WIDE.U32 R2, R10, c[0x0][0x3f0], R2 ;  /* 0x0000fc000a027a25 */ /* 0x000fe200078e0002 */
[----:B------:R-:W-:Y:S02]  /*183a0*/  SHF.R.S32.HI R6, RZ, 0x1f, R0 ;  /* 0x0000001fff067819 */ /* 0x000fe40000011400 */
[----:B------:R-:W-:Y:S01]  /*183b0*/  IADD3 R5, -R0, RZ, RZ ;  /* 0x000000ff00057210 */ /* 0x000fe20007ffe1ff */
[----:B------:R-:W-:Y:S02]  /*183c0*/  IMAD.IADD R3, R3, 0x1, R8 ;  /* 0x0000000103037824 */ /* 0x000fe400078e0208 */
[----:B------:R-:W-:-:S02]  /*183d0*/  IMAD R6, R6, c[0x0][0x3e0], RZ ;  /* 0x0000f80006067a24 */ /* 0x000fc400078e02ff */
        /* <DEDUP_REMOVED lines=13> */
.L_x_422:
[----:B------:R-:W-:Y:S05]  /*184b0*/  BRA.DIV ~URZ, `(.L_x_356) ;  /* 0x00002af27f007947 */ /* 0x000fea000b800000 */
[----:B------:R3:W4:Y:S02]  /*184c0*/  SHFL.IDX PT, R0, R13, RZ, 0x1c1f ;  /* 0x001c1fff0d007589 */ /* 0x00072400000e0000 */
.L_x_423:
[----:B------:R-:W-:Y:S01]  /*184d0*/  IMAD R6, R20, c[0x0][0x4e8], RZ ;  /* 0x00013a0014067a24 */ /* 0x000fe200078e02ff */
[----:B------:R-:W-:Y:S04]  /*184e0*/  BSSY B0, `(.L_x_357) ;  /* 0x000000f000007945 */ /* 0x000fe80003800000 */
        /* <DEDUP_REMOVED lines=11> */
[----:B------:R2:W-:Y:S04]  /*185a0*/  @!P2 ST.E.128 [R10.64], RZ ;  /* 0x000000ff0a00a985 */ /* 0x0005e8000c101d08 */
[----:B------:R2:W-:Y:S04]  /*185b0*/  @!P1 ST.E.128 [R8.64], RZ ;  /* 0x000000ff08009985 */ /* 0x0005e8000c101d08 */
[----:B------:R2:W-:Y:S02]  /*185c0*/  @!P0 ST.E.128 [R2.64], RZ ;  /* 0x000000ff02008985 */ /* 0x0005e4000c101d08 */
.L_x_358:
[----:B------:R-:W-:Y:S05]  /*185d0*/  BSYNC B0 ;  /* 0x0000000000007941 */ /* 0x000fea0003800000 */
.L_x_357:
[----:B------:R-:W-:Y:S05]  /*185e0*/  BRA.DIV ~URZ, `(.L_x_359) ;  /* 0x00002a227f007947 */ /* 0x000fea000b800000 */
[----:B--2---:R2:W1:Y:S04]  /*185f0*/  SHFL.IDX PT, R4, R5, 0x1, 0x1c1f ;  /* 0x003c1f0005047f89 */ /* 0x00446800000e0000 */
[----:B----4-:R2:W4:Y:S02]  /*18600*/  SHFL.IDX PT, R0, R13, 0x1, 0x1c1f ;  /* 0x003c1f000d007f89 */ /* 0x01052400000e0000 */
.L_x_424:
        /* <DEDUP_REMOVED lines=13> */
[----:B------:R1:W-:Y:S04]  /*186e0*/  @!P2 ST.E.128 [R10.64], RZ ;  /* 0x000000ff0a00a985 */ /* 0x0003e8000c101d08 */
[----:B------:R1:W-:Y:S04]  /*186f0*/  @!P1 ST.E.128 [R8.64], RZ ;  /* 0x000000ff08009985 */ /* 0x0003e8000c101d08 */
[----:B------:R1:W-:Y:S02]  /*18700*/  @!P0 ST.E.128 [R2.64], RZ ;  /* 0x000000ff02008985 */ /* 0x0003e4000c101d08 */
.L_x_361:
[----:B------:R-:W-:Y:S05]  /*18710*/  BSYNC B0 ;  /* 0x0000000000007941 */ /* 0x000fea0003800000 */
.L_x_360:
[----:B------:R-:W-:Y:S05]  /*18720*/  BRA.DIV ~URZ, `(.L_x_362) ;  /* 0x000029a27f007947 */ /* 0x000fea000b800000 */
[----:B-1----:R1:W2:Y:S02]  /*18730*/  SHFL.IDX PT, R4, R5, 0x2, 0x1c1f ;  /* 0x005c1f0005047f89 */ /* 0x0022a400000e0000 */
.L_x_425:
[----:B------:R-:W-:Y:S05]  /*18740*/  BRA.DIV ~URZ, `(.L_x_363) ;  /* 0x000029f27f007947 */ /* 0x000fea000b800000 */
[----:B----4-:R4:W1:Y:S02]  /*18750*/  SHFL.IDX PT, R0, R13, 0x2, 0x1c1f ;  /* 0x005c1f000d007f89 */ /* 0x01086400000e0000 */
.L_x_426:
        /* <DEDUP_REMOVED lines=16> */
.L_x_365:
[----:B------:R-:W-:Y:S05]  /*18860*/  BSYNC B0 ;  /* 0x0000000000007941 */ /* 0x000fea0003800000 */
.L_x_364:
[----:B------:R-:W-:Y:S05]  /*18870*/  BRA.DIV ~URZ, `(.L_x_366) ;  /* 0x000029227f007947 */ /* 0x000fea000b800000 */
[----:B--2---:R2:W3:Y:S04]  /*18880*/  SHFL.IDX PT, R4, R5, 0x3, 0x1c1f ;  /* 0x007c1f0005047f89 */ /* 0x0044e800000e0000 */
[----:B-1----:R2:W1:Y:S02]  /*18890*/  SHFL.IDX PT, R0, R13, 0x3, 0x1c1f ;  /* 0x007c1f000d007f89 */ /* 0x00246400000e0000 */
.L_x_427:
[----:B------:R-:W-:-:S04]  /*188a0*/  IADD3 R12, R12, 0x60, RZ ;  /* 0x000000600c0c7810 */ /* 0x000fc80007ffe0ff */
        /* <DEDUP_REMOVED lines=8> */
[-C--:B---3--:R-:W-:Y:S02]  /*18930*/  @!P2 LEA.HI.X R11, R228, R4.reuse, R229, 0x1, P5 ;  /* 0x00000004e40ba211 */ /* 0x088fe400028f0ce5 */
[-C--:B------:R-:W-:Y:S02]  /*18940*/  @!P1 LEA.HI.X R9, R238, R4.reuse, R250, 0x1, P4 ;  /* 0x00000004ee099211 */ /* 0x080fe400020f0cfa */
[----:B------:R-:W-:Y:S01]  /*18950*/  @!P0 LEA.HI.X R3, R230, R4, R249, 0x1, P3 ;  /* 0x00000004e6038211 */ /* 0x000fe200018f0cf9 */
[----:B------:R1:W-:Y:S04]  /*18960*/  @!P2 ST.E.128 [R10.64], RZ ;  /* 0x000000ff0a00a985 */ /* 0x0003e8000c101d08 */
[----:B------:R1:W-:Y:S04]  /*18970*/  @!P1 ST.E.128 [R8.64], RZ ;  /* 0x000000ff08009985 */ /* 0x0003e8000c101d08 */
[----:B------:R1:W-:Y:S02]  /*18980*/  @!P0 ST.E.128 [R2.64], RZ ;  /* 0x000000ff02008985 */ /* 0x0003e4000c101d08 */
.L_x_339:
[----:B------:R-:W-:Y:S05]  /*18990*/  BSYNC B1 ;  /* 0x0000000000017941 */ /* 0x000fea0003800000 */
.L_x_323:
[----:B-1-3--:R-:W3:Y:S02]  /*189a0*/  LDL R0, [R1+0x124] ;  /* 0x0001240001007983 */ /* 0x00aee40000100800 */
[----:B---3--:R-:W-:-:S13]  /*189b0*/  ISETP.NE.AND P0, PT, R0, RZ, PT ;  /* 0x000000ff0000720c */ /* 0x008fda0003f05270 */
[----:B------:R-:W-:Y:S01]  /*189c0*/  @P0 WARPSYNC 0xffffffff ;  /* 0xffffffff00000948 */ /* 0x000fe20003800000 */
[----:B------:R-:W-:Y:S06]  /*189d0*/  @P0 BAR.SYNC.DEFER_BLOCKING 0x5, 0x80 ;  /* 0x0142000000000b1d */ /* 0x000fec0000010000 */
[----:B------:R-:W1:Y:S04]  /*189e0*/  @P0 LDS.128 R8, [0xc080] ;  /* 0x00c08000ff080984 */ /* 0x000e680000000c00 */
[----:B-1----:R1:W-:Y:S04]  /*189f0*/  @P0 STL.64 [R1+0x50], R8 ;  /* 0x0000500801000387 */ /* 0x0023e80000100a00 */
[----:B------:R1:W-:Y:S04]  /*18a00*/  @P0 STL.64 [R1+0x58], R10 ;  /* 0x0000580a01000387 */ /* 0x0003e80000100a00 */
[----:B------:R-:W-:Y:S06]  /*18a10*/  @P0 BAR.ARV 0x4, 0x80 ;  /* 0x0102000000000b1d */ /* 0x000fec0000002000 */
[----:B------:R-:W-:Y:S05]  /*18a20*/  @P0 BRA `(.L_x_367) ;  /* 0x00000ba000000947 */ /* 0x000fea0003800000 */
[----:B------:R-:W3:Y:S01]  /*18a30*/  S2R R0, SR_TID.X ;  /* 0x0000000000007919 */ /* 0x000ee20000002100 */
[----:B-1----:R-:W-:Y:S01]  /*18a40*/  IMAD.MOV.U32 R8, RZ, RZ, RZ ;  /* 0x000000ffff087224 */ /* 0x002fe200078e00ff */
[----:B---3--:R-:W-:-:S04]  /*18a50*/  LOP3.LUT R14, R0, 0x1f, RZ, 0xc0, !PT ;  /* 0x0000001f000e7812 */ /* 0x008fc800078ec0ff */
[----:B------:R-:W-:Y:S01]  /*18a60*/  ISETP.NE.AND P6, PT, R14, 0x1f, PT ;  /* 0x0000001f0e00780c */ /* 0x000fe20003fc5270 */
[----:B------:R-:W-:Y:S10]  /*18a70*/  BRA.DIV ~URZ, `(.L_x_368) ;  /* 0x000027e27f007947 */ /* 0x000ff4000b800000 */
[----:B------:R1:W3:Y:S02]  /*18a80*/  SHFL.IDX PT, R10, R34, RZ, 0x1f ;  /* 0x00001fff220a7589 */ /* 0x0002e400000e0000 */
.L_x_428:
[----:B------:R-:W-:Y:S05]  /*18a90*/  BRA.DIV ~URZ, `(.L_x_369) ;  /* 0x000028327f007947 */ /* 0x000fea000b800000 */
[----:B------:R1:W2:Y:S02]  /*18aa0*/  SHFL.IDX PT, R9, R34, 0x1, 0x1f ;  /* 0x00201f0022097f89 */ /* 0x0002a400000e0000 */
.L_x_429:
[----:B------:R-:W5:Y:S01]  /*18ab0*/  LDL R0, [R1+0x5c] ;  /* 0x00005c0001007983 */ /* 0x000f620000100800 */
[----:B--2---:R-:W-:Y:S02]  /*18ac0*/  IMAD.MOV.U32 R6, RZ, RZ, RZ ;  /* 0x000000ffff067224 */ /* 0x004fe400078e00ff */
[----:B-----5:R-:W-:-:S05]  /*18ad0*/  IMAD.IADD R0, R0, 0x1, R14 ;  /* 0x0000000100007824 */ /* 0x020fca00078e020e */
[----:B------:R-:W-:-:S13]  /*18ae0*/  ISETP.GE.OR P0, PT, R0, c[0x0][0x53c], !P6 ;  /* 0x00014f0000007a0c */ /* 0x000fda0007706670 */
[----:B------:R-:W-:Y:S01]  /*18af0*/  @!P0 MOV R2, 0x4 ;  /* 0x0000000400028802 */ /* 0x000fe20000000f00 */
[----:B------:R-:W-:-:S04]  /*18b00*/  @!P0 IMAD.MOV.U32 R4, RZ, RZ, 0x4 ;  /* 0x00000004ff048424 */ /* 0x000fc800078e00ff */
[----:B----4-:R-:W-:-:S04]  /*18b10*/  @!P0 IMAD.WIDE R4, R0, R4, c[0x0][0x580] ;  /* 0x0001600000048625 */ /* 0x010fc800078e0204 */
[----:B------:R-:W-:Y:S01]  /*18b20*/  @!P0 IMAD.WIDE R2, R0, R2, c[0x0][0x578] ;  /* 0x00015e0000028625 */ /* 0x000fe200078e0202 */
[----:B------:R-:W2:Y:S04]  /*18b30*/  @!P0 LDG.E R6, [R4.64] ;  /* 0x0000000804068981 */ /* 0x000ea8000c1e1900 */
[----:B------:R-:W2:Y:S01]  /*18b40*/  @!P0 LDG.E R8, [R2.64] ;  /* 0x0000000802088981 */ /* 0x000ea2000c1e1900 */
[C---:B------:R-:W-:Y:S02]  /*18b50*/  ISETP.GE.U32.AND P4, PT, R14.reuse, 0x10, PT ;  /* 0x000000100e00780c */ /* 0x040fe40003f86070 */
[C---:B------:R-:W-:Y:S02]  /*18b60*/  ISETP.GE.U32.AND P3, PT, R14.reuse, 0x8, PT ;  /* 0x000000080e00780c */ /* 0x040fe40003f66070 */
[----:B------:R-:W-:-:S02]  /*18b70*/  ISETP.GE.U32.AND P2, PT, R14, 0x4, PT ;  /* 0x000000040e00780c */ /* 0x000fc40003f46070 */
[C---:B------:R-:W-:Y:S02]  /*18b80*/  ISETP.GE.U32.AND P1, PT, R14.reuse, 0x2, PT ;  /* 0x000000020e00780c */ /* 0x040fe40003f26070 */
[----:B------:R-:W-:Y:S02]  /*18b90*/  ISETP.NE.AND P5, PT, R14, RZ, PT ;  /* 0x000000ff0e00720c */ /* 0x000fe40003fa5270 */
[----:B------:R-:W-:Y:S01]  /*18ba0*/  MOV R13, RZ ;  /* 0x000000ff000d7202 */ /* 0x000fe20000000f00 */
[----:B--2---:R-:W-:Y:S01]  /*18bb0*/  IMAD R0, R8, R6, RZ ;  /* 0x0000000608007224 */ /* 0x004fe200078e02ff */
[----:B------:R-:W-:Y:S07]  /*18bc0*/  BRA.DIV ~URZ, `(.L_x_370) ;  /* 0x000027727f007947 */ /* 0x000fee000b800000 */
[----:B------:R2:W4:Y:S02]  /*18bd0*/  SHFL.UP PT, R4, R0, 0x1, RZ ;  /* 0x0420000000047989 */ /* 0x00052400000e00ff */
.L_x_430:
[----:B----4-:R-:W-:-:S04]  /*18be0*/  SEL R4, R4, RZ, P5 ;  /* 0x000000ff04047207 */ /* 0x010fc80002800000 */
[----:B--2---:R-:W-:Y:S01]  /*18bf0*/  IADD3 R0, R0, R4, RZ ;  /* 0x0000000400007210 */ /* 0x004fe20007ffe0ff */
[----:B------:R-:W-:Y:S05]  /*18c00*/  BRA.DIV ~URZ, `(.L_x_371) ;  /* 0x000027727f007947 */ /* 0x000fea000b800000 */
        /* <DEDUP_REMOVED lines=12> */
[----:B------:R2:W4:Y:S02]  /*18cd0*/  SHFL.IDX PT, R0, R4, 0x1f, 0x1f ;  /* 0x03e01f0004007f89 */ /* 0x00052400000e0000 */
.L_x_431:
[----:B----4-:R-:W-:Y:S01]  /*18ce0*/  IMAD R0, R0, c[0x0][0x538], RZ ;  /* 0x00014e0000007a24 */ /* 0x010fe200078e02ff */
[----:B------:R-:W-:Y:S04]  /*18cf0*/  BSSY B1, `(.L_x_372) ;  /* 0x0000084000017945 */ /* 0x000fe80003800000 */
[----:B------:R-:W-:-:S04]  /*18d00*/  IADD3 R9, R0, R9, RZ ;  /* 0x0000000900097210 */ /* 0x000fc80007ffe0ff */
[----:B---3--:R-:W-:-:S13]  /*18d10*/  ISETP.GT.AND P0, PT, R9, R10, PT ;  /* 0x0000000a0900720c */ /* 0x008fda0003f04270 */
[----:B------:R-:W-:Y:S05]  /*18d20*/  @P0 BRA `(.L_x_373) ;  /* 0x0000026000000947 */ /* 0x000fea0003800000 */
.L_x_377:
[----:B------:R-:W3:Y:S02]  /*18d30*/  LDL.LU R0, [R1+0x5c] ;  /* 0x00005c0001007983 */ /* 0x000ee40000300800 */
[----:B---3--:R-:W-:-:S04]  /*18d40*/  IADD3 R0, R0, 0x1f, RZ ;  /* 0x0000001f00007810 */ /* 0x008fc80007ffe0ff */
[----:B------:R-:W-:-:S13]  /*18d50*/  ISETP.GE.AND P0, PT, R0, c[0x0][0x53c], PT ;  /* 0x00014f0000007a0c */ /* 0x000fda0003f06270 */
[----:B------:R-:W-:Y:S05]  /*18d60*/  @P0 BRA `(.L_x_374) ;  /* 0x0000077000000947 */ /* 0x000fea0003800000 */
[----:B------:R3:W-:Y:S01]  /*18d70*/  STL [R1+0x5c], R0 ;  /* 0x00005c0001007387 */ /* 0x0007e20000100800 */
[----:B------:R-:W-:Y:S02]  /*18d80*/  MOV R6, RZ ;  /* 0x000000ff00067202 */ /* 0x000fe40000000f00 */
[----:B------:R-:W-:Y:S02]  /*18d90*/  MOV R8, RZ ;  /* 0x000000ff00087202 */ /* 0x000fe40000000f00 */
[----:B---3--:R-:W-:-:S04]  /*18da0*/  IADD3 R0, R0, R14, RZ ;  /* 0x0000000e00007210 */ /* 0x008fc80007ffe0ff */
[----:B------:R-:W-:-:S13]  /*18db0*/  ISETP.GE.OR P0, PT, R0, c[0x0][0x53c], !P6 ;  /* 0x00014f0000007a0c */ /* 0x000fda0007706670 */
[----:B--2---:R-:W-:Y:S02]  /*18dc0*/  @!P0 MOV R4, 0x4 ;  /* 0x0000000400048802 */ /* 0x004fe40000000f00 */
[----:B------:R-:W-:-:S03]  /*18dd0*/  @!P0 MOV R2, 0x4 ;  /* 0x0000000400028802 */ /* 0x000fc60000000f00 */
[----:B------:R-:W-:-:S04]  /*18de0*/  @!P0 IMAD.WIDE R4, R0, R4, c[0x0][0x580] ;  /* 0x0001600000048625 */ /* 0x000fc800078e0204 */
[----:B------:R-:W-:Y:S01]  /*18df0*/  @!P0 IMAD.WIDE R2, R0, R2, c[0x0][0x578] ;  /* 0x00015e0000028625 */ /* 0x000fe200078e0202 */
[----:B------:R-:W2:Y:S04]  /*18e00*/  @!P0 LDG.E R6, [R4.64] ;  /* 0x0000000804068981 */ /* 0x000ea8000c1e1900 */
[----:B------:R-:W2:Y:S02]  /*18e10*/  @!P0 LDG.E R8, [R2.64] ;  /* 0x0000000802088981 */ /* 0x000ea4000c1e1900 */
[----:B--2---:R-:W-:Y:S01]  /*18e20*/  IMAD R0, R8, R6, RZ ;  /* 0x0000000608007224 */ /* 0x004fe200078e02ff */
[----:B------:R-:W-:Y:S05]  /*18e30*/  BRA.DIV ~URZ, `(.L_x_375) ;  /* 0x000026e27f007947 */ /* 0x000fea000b800000 */
[----:B------:R2:W3:Y:S02]  /*18e40*/  SHFL.UP PT, R2, R0, 0x1, RZ ;  /* 0x0420000000027989 */ /* 0x0004e400000e00ff */
.L_x_432:
[----:B---3--:R-:W-:-:S04]  /*18e50*/  SEL R2, R2, RZ, P5 ;  /* 0x000000ff02027207 */ /* 0x008fc80002800000 */
        /* <DEDUP_REMOVED lines=14> */
[----:B------:R2:W3:Y:S02]  /*18f40*/  SHFL.IDX PT, R0, R4, 0x1f, 0x1f ;  /* 0x03e01f0004007f89 */ /* 0x0004e400000e0000 */
.L_x_433:
[----:B---3--:R-:W-:-:S05]  /*18f50*/  IMAD R0, R0, c[0x0][0x538], RZ ;  /* 0x00014e0000007a24 */ /* 0x008fca00078e02ff */
[----:B------:R-:W-:-:S04]  /*18f60*/  IADD3 R9, R0, R9, RZ ;  /* 0x0000000900097210 */ /* 0x000fc80007ffe0ff */
[----:B------:R-:W-:-:S13]  /*18f70*/  ISETP.GT.AND P0, PT, R9, R10, PT ;  /* 0x0000000a0900720c */ /* 0x000fda0003f04270 */
[----:B-12---:R-:W-:Y:S05]  /*18f80*/  @!P0 BRA `(.L_x_377) ;  /* 0xfffffda000008947 */ /* 0x006fea000383ffff */
.L_x_373:
[----:B------:R-:W-:-:S05]  /*18f90*/  IADD3 R12, -R0, R9, RZ ;  /* 0x00000009000c7210 */ /* 0x000fca0007ffe1ff */
[----:B------:R-:W-:-:S05]  /*18fa0*/  IMAD R0, R4, c[0x0][0x538], R12 ;  /* 0x00014e0004007a24 */ /* 0x000fca00078e020c */
[----:B------:R-:W-:Y:S01]  /*18fb0*/  ISETP.GT.AND P0, PT, R0, R10, PT ;  /* 0x0000000a0000720c */ /* 0x000fe20003f04270 */
[----:B------:R-:W-:-:S12]  /*18fc0*/  BRA.DIV ~URZ, `(.L_x_378) ;  /* 0x000027427f007947 */ /* 0x000fd8000b800000 */
[----:B------:R-:W-:-:S04]  /*18fd0*/  VOTE.ANY R9, PT, !P0 ;  /* 0x0000000000097806 */ /* 0x000fc800040e0100 */
.L_x_434:
[----:B------:R3:W4:Y:S01]  /*18fe0*/  POPC R11, R9 ;  /* 0x00000009000b7309 */ /* 0x0007220000000000 */
[----:B------:R-:W-:Y:S05]  /*18ff0*/  BRA.DIV ~URZ, `(.L_x_379) ;  /* 0x000027627f007947 */ /* 0x000fea000b800000 */
[----:B----4-:R4:W1:Y:S04]  /*19000*/  SHFL.IDX PT, R6, R6, R11, 0x1f ;  /* 0x00001f0b06067589 */ /* 0x01086800000e0000 */
[----:B------:R4:W2:Y:S02]  /*19010*/  SHFL.IDX PT, R5, R8, R11, 0x1f ;  /* 0x00001f0b08057589 */ /* 0x0008a400000e0000 */
.L_x_435:
[----:B------:R-:W-:Y:S01]  /*19020*/  ISETP.NE.AND P0, PT, R9, RZ, PT ;  /* 0x000000ff0900720c */ /* 0x000fe20003f05270 */
[----:B------:R-:W-:-:S12]  /*19030*/  BSSY B0, `(.L_x_380) ;  /* 0x0000005000007945 */ /* 0x000fd80003800000 */
[----:B------:R-:W-:Y:S05]  /*19040*/  @!P0 BRA `(.L_x_381) ;  /* 0x0000003000008947 */ /* 0x000fea0003800000 */
[----:B------:R-:W-:Y:S01]  /*19050*/  IADD3 R0, R11, -0x1, RZ ;  /* 0xffffffff0b007810 */ /* 0x000fe20007ffe0ff */
[----:B------:R-:W-:Y:S05]  /*19060*/  BRA.DIV ~URZ, `(.L_x_382) ;  /* 0x000027c27f007947 */ /* 0x000fea000b800000 */
[----:B------:R3:W4:Y:S02]  /*19070*/  SHFL.IDX PT, R13, R4, R0, 0x1f ;  /* 0x00001f00040d7589 */ /* 0x00072400000e0000 */
.L_x_381:
[----:B------:R-:W-:Y:S05]  /*19080*/  BSYNC B0 ;  /* 0x0000000000007941 */ /* 0x000fea0003800000 */
.L_x_380:
[----:B--234-:R-:W-:Y:S01]  /*19090*/  IMAD R4, R13, c[0x0][0x538], R12 ;  /* 0x00014e000d047a24 */ /* 0x01cfe200078e020c */
[----:B-1----:R-:W-:Y:S02]  /*190a0*/  IABS R2, R6 ;  /* 0x0000000600027213 */ /* 0x002fe40000000000 */
[----:B------:R-:W-:Y:S01]  /*190b0*/  IABS R0, R5 ;  /* 0x0000000500007213 */ /* 0x000fe20000000000 */
[----:B------:R-:W-:Y:S01]  /*190c0*/  IMAD.IADD R10, R10, 0x1, -R4 ;  /* 0x000000010a0a7824 */ /* 0x000fe200078e0a04 */
[----:B------:R1:W-:Y:S01]  /*190d0*/  STL [R1+0x50], R4 ;  /* 0x0000500401007387 */ /* 0x0003e20000100800 */
        /* <DEDUP_REMOVED lines=64> */
.L_x_374:
[----:B------:R-:W-:Y:S01]  /*194e0*/  MOV R0, c[0x0][0x53c] ;  /* 0x00014f0000007a02 */ /* 0x000fe20000000f00 */
[----:B------:R3:W-:Y:S04]  /*194f0*/  STL [R1+0x50], R10 ;  /* 0x0000500a01007387 */ /* 0x0007e80000100800 */
[----:B------:R3:W-:Y:S04]  /*19500*/  STL [R1+0x54], RZ ;  /* 0x000054ff01007387 */ /* 0x0007e80000100800 */
[----:B------:R3:W-:Y:S04]  /*19510*/  STL [R1+0x58], RZ ;  /* 0x000058ff01007387 */ /* 0x0007e80000100800 */
[----:B------:R3:W-:Y:S02]  /*19520*/  STL [R1+0x5c], R0 ;  /* 0x00005c0001007387 */ /* 0x0007e40000100800 */
.L_x_383:
[----:B------:R-:W-:Y:S05]  /*19530*/  BSYNC B1 ;  /* 0x0000000000017941 */ /* 0x000fea0003800000 */
.L_x_372:
[----:B------:R-:W4:Y:S04]  /*19540*/  LDL R8, [R1+0x50] ;  /* 0x0000500001087983 */ /* 0x000f280000100800 */
[----:B------:R-:W4:Y:S04]  /*19550*/  LDL R9, [R1+0x54] ;  /* 0x0000540001097983 */ /* 0x000f280000100800 */
[----:B---3--:R-:W4:Y:S04]  /*19560*/  LDL R10, [R1+0x58] ;  /* 0x00005800010a7983 */ /* 0x008f280000100800 */
[----:B------:R-:W4:Y:S01]  /*19570*/  LDL R11, [R1+0x5c] ;  /* 0x00005c00010b7983 */ /* 0x000f220000100800 */
[----:B------:R-:W-:Y:S03]  /*19580*/  WARPSYNC 0xffffffff ;  /* 0xffffffff00007948 */ /* 0x000fe60003800000 */
[----:B------:R-:W-:Y:S01]  /*19590*/  BAR.SYNC.DEFER_BLOCKING 0x4, 0x80 ;  /* 0x0102000000007b1d */ /* 0x000fe20000010000 */
[----:B------:R-:W-:-:S13]  /*195a0*/  ISETP.NE.AND P0, PT, R14, RZ, PT ;  /* 0x000000ff0e00720c */ /* 0x000fda0003f05270 */
[----:B----4-:R3:W-:Y:S04]  /*195b0*/  @!P0 STS.128 [0xc080], R8 ;  /* 0x00c08008ff008388 */ /* 0x0107e80000000c00 */
[----:B------:R-:W-:Y:S06]  /*195c0*/  BAR.ARV 0x5, 0x80 ;  /* 0x0142000000007b1d */ /* 0x000fec0000002000 */
.L_x_367:
[----:B-1----:R-:W5:Y:S02]  /*195d0*/  LDL R0, [R1+0x5c] ;  /* 0x00005c0001007983 */ /* 0x002f640000100800 */
[----:B-----5:R-:W-:-:S13]  /*195e0*/  ISETP.GE.AND P0, PT, R0, c[0x0][0x53c], PT ;  /* 0x00014f0000007a0c */ /* 0x020fda0003f06270 */
[----:B--234-:R-:W-:Y:S01]  /*195f0*/  @P0 CALL.REL.NOINC `(.L_x_384) ;  /* 0x0000001000000944 */ /* 0x01cfe20003c00000 */
[----:B------:R-:W-:Y:S05]  /*19600*/  BRA `(.L_x_385) ;  /* 0xfffe89b000007947 */ /* 0x000fea000383ffff */
.L_x_384:
[----:B------:R-:W-:Y:S05]  /*19610*/  EXIT ;  /* 0x000000000000794d */ /* 0x000fea0003800000 */
.L_x_198:
[----:B------:R-:W-:Y:S01]  /*19620*/  IMAD.MOV.U32 R0, RZ, RZ, R5 ;  /* 0x000000ffff007224 */ /* 0x000fe200078e0005 */
[----:B------:R-:W-:Y:S02]  /*19630*/  MOV R3, 0x1 ;  /* 0x0000000100037802 */ /* 0x000fe40000000f00 */
[----:B------:R-:W-:Y:S02]  /*19640*/  MOV R2, 0x19660 ;  /* 0x0001966000027802 */ /* 0x000fe40000000f00 */
[----:B------:R-:W-:Y:S05]  /*19650*/  CALL.REL.NOINC `($__internal_6_$__cuda_sm70_shflsync_up_p) ;  /* 0x000022f000007944 */ /* 0x000fea0003c00000 */
[----:B------:R-:W-:Y:S01]  /*19660*/  MOV R0, R4 ;  /* 0x0000000400007202 */ /* 0x000fe20000000f00 */
[----:B------:R-:W-:Y:S05]  /*19670*/  BRA `(.L_x_386) ;  /* 0xfffe6df000007947 */ /* 0x000fea000383ffff */
.L_x_199:
[----:B------:R-:W-:Y:S01]  /*19680*/  IMAD.MOV.U32 R0, RZ, RZ, R5 ;  /* 0x000000ffff007224 */ /* 0x000fe200078e0005 */
[----:B------:R-:W-:Y:S02]  /*19690*/  MOV R3, 0x2 ;  /* 0x0000000200037802 */ /* 0x000fe40000000f00 */
[----:B------:R-:W-:Y:S02]  /*196a0*/  MOV R2, 0x196c0 ;  /* 0x000196c000027802 */ /* 0x000fe40000000f00 */
[----:B------:R-:W-:Y:S05]  /*196b0*/  CALL.REL.NOINC `($__internal_6_$__cuda_sm70_shflsync_up_p) ;  /* 0x0000229000007944 */ /* 0x000fea0003c00000 */
[----:B------:R-:W-:Y:S01]  /*196c0*/  SEL R4, R4, RZ, P4 ;  /* 0x000000ff04047207 */ /* 0x000fe20002000000 */
[----:B------:R-:W-:Y:S01]  /*196d0*/  IMAD.MOV.U32 R3, RZ, RZ, 0x4 ;  /* 0x00000004ff037424 */ /* 0x000fe200078e00ff */
[----:B------:R-:W-:-:S03]  /*196e0*/  MOV R2, 0x19710 ;  /* 0x0001971000027802 */ /* 0x000fc60000000f00 */
[----:B------:R-:W-:Y:S02]  /*196f0*/  IMAD.IADD R0, R5, 0x1, R4 ;  /* 0x0000000105007824 */ /* 0x000fe400078e0204 */
        /* <DEDUP_REMOVED lines=14> */
[----:B------:R-:W-:Y:S01]  /*197e0*/  IMAD.IADD R4, R0, 0x1, R4 ;  /* 0x0000000100047824 */ /* 0x000fe200078e0204 */
[----:B------:R-:W-:-:S03]  /*197f0*/  MOV R0, 0x1f ;  /* 0x0000001f00007802 */ /* 0x000fc60000000f00 */
[----:B------:R-:W-:Y:S02]  /*19800*/  IMAD.MOV.U32 R35, RZ, RZ, R4 ;  /* 0x000000ffff237224 */ /* 0x000fe400078e0004 */
[----:B------:R-:W-:Y:S05]  /*19810*/  CALL.REL.NOINC `($__internal_5_$__cuda_sm70_shflsync_idx_p) ;  /* 0x000020e000007944 */ /* 0x000fea0003c00000 */
[----:B------:R-:W-:Y:S05]  /*19820*/  BRA `(.L_x_387) ;  /* 0xfffe6d4000007947 */ /* 0x000fea000383ffff */
.L_x_201:
[----:B------:R-:W-:Y:S02]  /*19830*/  SEL R0, RZ, 0x1, P0 ;  /* 0x00000001ff007807 */ /* 0x000fe40000000000 */
[----:B------:R-:W-:Y:S02]  /*19840*/  MOV R2, 0x19860 ;  /* 0x0001986000027802 */ /* 0x000fe40000000f00 */
[----:B------:R-:W-:Y:S05]  /*19850*/  CALL.REL.NOINC `($__internal_7_$__cuda_sm70_votesync_ballot) ;  /* 0x0000215000007944 */ /* 0x000fea0003c00000 */
[----:B------:R-:W-:Y:S01]  /*19860*/  MOV R5, R0 ;  /* 0x0000000000057202 */ /* 0x000fe20000000f00 */
[----:B------:R-:W-:Y:S05]  /*19870*/  BRA `(.L_x_388) ;  /* 0xfffe6d8000007947 */ /* 0x000fea000383ffff */
.L_x_202:
[----:B------:R-:W-:Y:S01]  /*19880*/  IMAD.MOV.U32 R35, RZ, RZ, R8 ;  /* 0x000000ffff237224 */ /* 0x000fe200078e0008 */
[----:B--2---:R-:W-:Y:S01]  /*19890*/  MOV R3, R13 ;  /* 0x0000000d00037202 */ /* 0x004fe20000000f00 */
[----:B------:R-:W-:Y:S01]  /*198a0*/  IMAD.MOV.U32 R0, RZ, RZ, 0x1f ;  /* 0x0000001fff007424 */ /* 0x000fe200078e00ff */
[----:B------:R-:W-:Y:S02]  /*198b0*/  MOV R2, 0x198d0 ;  /* 0x000198d000027802 */ /* 0x000fe40000000f00 */
[----:B-1----:R-:W-:Y:S05]  /*198c0*/  CALL.REL.NOINC `($__internal_5_$__cuda_sm70_shflsync_idx_p) ;  /* 0x0000203000007944 */ /* 0x002fea0003c00000 */
[----:B------:R-:W-:Y:S01]  /*198d0*/  IMAD.MOV.U32 R11, RZ, RZ, R0 ;  /* 0x000000ffff0b7224 */ /* 0x000fe200078e0000 */
[----:B------:R-:W-:Y:S01]  /*198e0*/  MOV R35, R7 ;  /* 0x0000000700237202 */ /* 0x000fe20000000f00 */
[----:B------:R-:W-:Y:S01]  /*198f0*/  IMAD.MOV.U32 R6, RZ, RZ, RZ ;  /* 0x000000ffff067224 */ /* 0x000fe200078e00ff */
[----:B------:R-:W-:Y:S01]  /*19900*/  MOV R3, R13 ;  /* 0x0000000d00037202 */ /* 0x000fe20000000f00 */
[----:B------:R-:W-:Y:S01]  /*19910*/  IMAD.MOV.U32 R0, RZ, RZ, 0x1f ;  /* 0x0000001fff007424 */ /* 0x000fe200078e00ff */
[----:B------:R-:W-:-:S02]  /*19920*/  MOV R2, 0x19940 ;  /* 0x0001994000027802 */ /* 0x000fc40000000f00 */
[----:B------:R-:W-:Y:S05]  /*19930*/  CALL.REL.NOINC `($__internal_5_$__cuda_sm70_shflsync_idx_p) ;  /* 0x00001fc000007944 */ /* 0x000fea0003c00000 */
[----:B------:R-:W-:Y:S01]  /*19940*/  MOV R10, R0 ;  /* 0x00000000000a7202 */ /* 0x000fe20000000f00 */
[----:B------:R-:W-:Y:S05]  /*19950*/  BRA `(.L_x_389) ;  /* 0xfffe6cf000007947 */ /* 0x000fea000383ffff */
.L_x_205:
[----:B------:R-:W-:Y:S01]  /*19960*/  IMAD.MOV.U32 R35, RZ, RZ, R4 ;  /* 0x000000ffff237224 */ /* 0x000fe200078e0004 */
[----:B------:R-:W-:-:S02]  /*19970*/  MOV R0, 0x1f ;  /* 0x0000001f00007802 */ /* 0x000fc40000000f00 */
[----:B------:R-:W-:Y:S02]  /*19980*/  MOV R2, 0x199a0 ;  /* 0x000199a000027802 */ /* 0x000fe40000000f00 */
[----:B-1234-:R-:W-:Y:S05]  /*19990*/  CALL.REL.NOINC `($__internal_5_$__cuda_sm70_shflsync_idx_p) ;  /* 0x00001f6000007944 */ /* 0x01efea0003c00000 */
[----:B------:R-:W-:Y:S01]  /*199a0*/  MOV R6, R0 ;  /* 0x0000000000067202 */ /* 0x000fe20000000f00 */
[----:B------:R-:W-:Y:S05]  /*199b0*/  BRA `(.L_x_204) ;  /* 0xfffe6cf000007947 */ /* 0x000fea000383ffff */
.L_x_243:
[----:B------:R-:W-:Y:S01]  /*199c0*/  IMAD.MOV.U32 R35, RZ, RZ, R6 ;  /* 0x000000ffff237224 */ /* 0x000fe200078e0006 */
[----:B------:R-:W-:Y:S01]  /*199d0*/  MOV R3, RZ ;  /* 0x000000ff00037202 */ /* 0x000fe20000000f00 */
[----:B------:R-:W-:Y:S01]  /*199e0*/  IMAD.MOV.U32 R0, RZ, RZ, 0x1c1f ;  /* 0x00001c1fff007424 */ /* 0x000fe200078e00ff */
[----:B------:R-:W-:Y:S02]  /*199f0*/  MOV R2, 0x19a10 ;  /* 0x00019a1000027802 */ /* 0x000fe40000000f00 */
[----:B-----5:R-:W-:Y:S05]  /*19a00*/  CALL.REL.NOINC `($__internal_5_$__cuda_sm70_shflsync_idx_p) ;  /* 0x00001ef000007944 */ /* 0x020fea0003c00000 */
[----:B------:R-:W-:Y:S01]  /*19a10*/  MOV R4, R0 ;  /* 0x0000000000047202 */ /* 0x000fe20000000f00 */
[----:B------:R-:W-:Y:S05]  /*19a20*/  BRA `(.L_x_390) ;  /* 0xfffeeb1000007947 */ /* 0x000fea000383ffff */
.L_x_244:
[----:B------:R-:W-:Y:S01]  /*19a30*/  IMAD.MOV.U32 R35, RZ, RZ, R12 ;  /* 0x000000ffff237224 */ /* 0x000fe200078e000c */
[----:B------:R-:W-:Y:S01]  /*19a40*/  MOV R3, RZ ;  /* 0x000000ff00037202 */ /* 0x000fe20000000f00 */
[----:B------:R-:W-:Y:S01]  /*19a50*/  IMAD.MOV.U32 R0, RZ, RZ, 0x1c1f ;  /* 0x00001c1fff007424 */ /* 0x000fe200078e00ff */
[----:B------:R-:W-:Y:S02]  /*19a60*/  MOV R2, 0x19a80 ;  /* 0x00019a8000027802 */ /* 0x000fe40000000f00 */
[----:B-12--5:R-:W-:Y:S05]  /*19a70*/  CALL.REL.NOINC `($__internal_5_$__cuda_sm70_shflsync_idx_p) ;  /* 0x00001e8000007944 */ /* 0x026fea0003c00000 */
[----:B------:R-:W-:Y:S05]  /*19a80*/  BRA `(.L_x_391) ;  /* 0xfffeead000007947 */ /* 0x000fea000383ffff */
.L_x_247:
[----:B------:R-:W-:Y:S01]  /*19a90*/  IMAD.MOV.U32 R35, RZ, RZ, R6 ;  /* 0x000000ffff237224 */ /* 0x000fe200078e0006 */
[----:B--2---:R-:W-:Y:S01]  /*19aa0*/  MOV R3, 0x1 ;  /* 0x0000000100037802 */ /* 0x004fe20000000f00 */
[----:B----4-:R-:W-:Y:S01]  /*19ab0*/  IMAD.MOV.U32 R0, RZ, RZ, 0x1c1f ;  /* 0x00001c1fff007424 */ /* 0x010fe200078e00ff */
[----:B------:R-:W-:-:S02]  /*19ac0*/  MOV R2, 0x19ae0 ;  /* 0x00019ae000027802 */ /* 0x000fc40000000f00 */
[----:B-1-3-5:R-:W-:Y:S05]  /*19ad0*/  CALL.REL.NOINC `($__internal_5_$__cuda_sm70_shflsync_idx_p) ;  /* 0x00001e2000007944 */ /* 0x02afea0003c00000 */
[----:B------:R-:W-:Y:S01]  /*19ae0*/  IMAD.MOV.U32 R4, RZ, RZ, R0 ;  /* 0x000000ffff047224 */ /* 0x000fe200078e0000 */
[----:B------:R-:W-:Y:S01]  /*19af0*/  MOV R3, 0x1 ;  /* 0x0000000100037802 */ /* 0x000fe20000000f00 */
[----:B------:R-:W-:Y:S01]  /*19b00*/  IMAD.MOV.U32 R35, RZ, RZ, R12 ;  /* 0x000000ffff237224 */ /* 0x000fe200078e000c */
[----:B------:R-:W-:-:S02]  /*19b10*/  MOV R0, 0x1c1f ;  /* 0x00001c1f00007802 */ /* 0x000fc40000000f00 */
[----:B------:R-:W-:Y:S02]  /*19b20*/  MOV R2, 0x19b40 ;  /* 0x00019b4000027802 */ /* 0x000fe40000000f00 */
[----:B------:R-:W-:Y:S05]  /*19b30*/  CALL.REL.NOINC `($__internal_5_$__cuda_sm70_shflsync_idx_p) ;  /* 0x00001dc000007944 */ /* 0x000fea0003c00000 */
[----:B------:R-:W-:Y:S05]  /*19b40*/  BRA `(.L_x_392) ;  /* 0xfffeeb6000007947 */ /* 0x000fea000383ffff */
.L_x_250:
[----:B------:R-:W-:Y:S01]  /*19b50*/  IMAD.MOV.U32 R35, RZ, RZ, R6 ;  /* 0x000000ffff237224 */ /* 0x000fe200078e0006 */
[----:B-1----:R-:W-:Y:S01]  /*19b60*/  MOV R3, 0x2 ;  /* 0x0000000200037802 */ /* 0x002fe20000000f00 */
[----:B----4-:R-:W-:Y:S01]  /*19b70*/  IMAD.MOV.U32 R0, RZ, RZ, 0x1c1f ;  /* 0x00001c1fff007424 */ /* 0x010fe200078e00ff */
[----:B------:R-:W-:Y:S02]  /*19b80*/  MOV R2, 0x19ba0 ;  /* 0x00019ba000027802 */ /* 0x000fe40000000f00 */
[----:B--23-5:R-:W-:Y:S05]  /*19b90*/  CALL.REL.NOINC `($__internal_5_$__cuda_sm70_shflsync_idx_p) ;  /* 0x00001d6000007944 */ /* 0x02cfea0003c00000 */
[----:B------:R-:W-:Y:S01]  /*19ba0*/  MOV R4, R0 ;  /* 0x0000000000047202 */ /* 0x000fe20000000f00 */
[----:B------:R-:W-:Y:S05]  /*19bb0*/  BRA `(.L_x_393) ;  /* 0xfffeec3000007947 */ /* 0x000fea000383ffff */
.L_x_251:
[----:B------:R-:W-:Y:S01]  /*19bc0*/  IMAD.MOV.U32 R35, RZ, RZ, R12 ;  /* 0x000000ffff237224 */ /* 0x000fe200078e000c */
[----:B------:R-:W-:Y:S01]  /*19bd0*/  MOV R3, 0x2 ;  /* 0x0000000200037802 */ /* 0x000fe20000000f00 */
[----:B----4-:R-:W-:Y:S01]  /*19be0*/  IMAD.MOV.U32 R0, RZ, RZ, 0x1c1f ;  /* 0x00001c1fff007424 */ /* 0x010fe200078e00ff */
[----:B------:R-:W-:Y:S02]  /*19bf0*/  MOV R2, 0x19c10 ;  /* 0x00019c1000027802 */ /* 0x000fe40000000f00 */
[----:B-123-5:R-:W-:Y:S05]  /*19c00*/  CALL.REL.NOINC `($__internal_5_$__cuda_sm70_shflsync_idx_p) ;  /* 0x00001cf000007944 */ /* 0x02efea0003c00000 */
[----:B------:R-:W-:Y:S05]  /*19c10*/  BRA `(.L_x_394) ;  /* 0xfffeebf000007947 */ /* 0x000fea000383ffff */
.L_x_254:
[----:B------:R-:W-:Y:S01]  /*19c20*/  IMAD.MOV.U32 R35, RZ, RZ, R6 ;  /* 0x000000ffff237224 */ /* 0x000fe200078e0006 */
[----:B-1----:R-:W-:Y:S01]  /*19c30*/  MOV R3, 0x3 ;  /* 0x0000000300037802 */ /* 0x002fe20000000f00 */
[----:B------:R-:W-:Y:S01]  /*19c40*/  IMAD.MOV.U32 R0, RZ, RZ, 0x1c1f ;  /* 0x00001c1fff007424 */ /* 0x000fe200078e00ff */
[----:B------:R-:W-:-:S02]  /*19c50*/  MOV R2, 0x19c70 ;  /* 0x00019c7000027802 */ /* 0x000fc40000000f00 */
[----:B--2345:R-:W-:Y:S05]  /*19c60*/  CALL.REL.NOINC `($__internal_5_$__cuda_sm70_shflsync_idx_p) ;  /* 0x00001c9000007944 */ /* 0x03cfea0003c00000 */
[----:B------:R-:W-:Y:S01]  /*19c70*/  IMAD.MOV.U32 R6, RZ, RZ, R0 ;  /* 0x000000ffff067224 */ /* 0x000fe200078e0000 */
[----:B------:R-:W-:Y:S01]  /*19c80*/  MOV R3, 0x3 ;  /* 0x0000000300037802 */ /* 0x000fe20000000f00 */
[----:B------:R-:W-:Y:S01]  /*19c90*/  IMAD.MOV.U32 R35, RZ, RZ, R12 ;  /* 0x000000ffff237224 */ /* 0x000fe200078e000c */
[----:B------:R-:W-:-:S02]  /*19ca0*/  MOV R0, 0x1c1f ;  /* 0x00001c1f00007802 */ /* 0x000fc40000000f00 */
[----:B------:R-:W-:Y:S02]  /*19cb0*/  MOV R2, 0x19cd0 ;  /* 0x00019cd000027802 */ /* 0x000fe40000000f00 */
[----:B------:R-:W-:Y:S05]  /*19cc0*/  CALL.REL.NOINC `($__internal_5_$__cuda_sm70_shflsync_idx_p) ;  /* 0x00001c3000007944 */ /* 0x000fea0003c00000 */
[----:B------:R-:W-:Y:S01]  /*19cd0*/  MOV R2, R0 ;  /* 0x0000000000027202 */ /* 0x000fe20000000f00 */
[----:B------:R-:W-:Y:S05]  /*19ce0*/  BRA `(.L_x_395) ;  /* 0xfffeec7000007947 */ /* 0x000fea000383ffff */
.L_x_297:
[----:B------:R-:W-:Y:S01]  /*19cf0*/  IMAD.MOV.U32 R35, RZ, RZ, R3 ;  /* 0x000000ffff237224 */ /* 0x000fe200078e0003 */
[----:B------:R-:W-:Y:S01]  /*19d00*/  MOV R3, 0x1 ;  /* 0x0000000100037802 */ /* 0x000fe20000000f00 */
[----:B------:R-:W-:Y:S01]  /*19d10*/  IMAD.MOV.U32 R0, RZ, RZ, 0x1c1f ;  /* 0x00001c1fff007424 */ /* 0x000fe200078e00ff */
[----:B------:R-:W-:Y:S02]  /*19d20*/  MOV R2, 0x19d40 ;  /* 0x00019d4000027802 */ /* 0x000fe40000000f00 */
[----:B--2--5:R-:W-:Y:S05]  /*19d30*/  CALL.REL.NOINC `($__internal_5_$__cuda_sm70_shflsync_idx_p) ;  /* 0x00001bc000007944 */ /* 0x024fea0003c00000 */
[----:B------:R-:W-:Y:S01]  /*19d40*/  IMAD.MOV.U32 R5, RZ, RZ, R0 ;  /* 0x000000ffff057224 */ /* 0x000fe200078e0000 */
[----:B------:R-:W-:Y:S01]  /*19d50*/  MOV R3, 0x1 ;  /* 0x0000000100037802 */ /* 0x000fe20000000f00 */
[----:B------:R-:W-:Y:S01]  /*19d60*/  IMAD.MOV.U32 R35, RZ, RZ, R6 ;  /* 0x000000ffff237224 */ /* 0x000fe200078e0006 */
[----:B------:R-:W-:Y:S02]  /*19d70*/  MOV R0, 0x1c1f ;  /* 0x00001c1f00007802 */ /* 0x000fe40000000f00 */
[----:B------:R-:W-:Y:S02]  /*19d80*/  MOV R2, 0x19da0 ;  /* 0x00019da000027802 */ /* 0x000fe40000000f00 */
[----:B------:R-:W-:Y:S05]  /*19d90*/  CALL.REL.NOINC `($__internal_5_$__cuda_sm70_shflsync_idx_p) ;  /* 0x00001b6000007944 */ /* 0x000fea0003c00000 */
[----:B------:R-:W-:Y:S05]  /*19da0*/  BRA `(.L_x_396) ;  /* 0xffff4c7000007947 */ /* 0x000fea000383ffff */
.L_x_300:
[----:B------:R-:W-:Y:S01]  /*19db0*/  IMAD.MOV.U32 R35, RZ, RZ, R5 ;  /* 0x000000ffff237224 */ /* 0x000fe200078e0005 */
[----:B------:R-:W-:Y:S01]  /*19dc0*/  MOV R3, RZ ;  /* 0x000000ff00037202 */ /* 0x000fe20000000f00 */
[----:B------:R-:W-:Y:S01]  /*19dd0*/  IMAD.MOV.U32 R0, RZ, RZ, 0x1c1f ;  /* 0x00001c1fff007424 */ /* 0x000fe200078e00ff */
[----:B------:R-:W-:-:S02]  /*19de0*/  MOV R2, 0x19e00 ;  /* 0x00019e0000027802 */ /* 0x000fc40000000f00 */
[----:B------:R-:W-:Y:S05]  /*19df0*/  CALL.REL.NOINC `($__internal_5_$__cuda_sm70_shflsync_idx_p) ;  /* 0x00001b0000007944 */ /* 0x000fea0003c00000 */
[----:B------:R-:W-:Y:S01]  /*19e00*/  MOV R4, R0 ;  /* 0x0000000000047202 */ /* 0x000fe20000000f00 */
[----:B------:R-:W-:Y:S05]  /*19e10*/  BRA `(.L_x_397) ;  /* 0xffff5c0000007947 */ /* 0x000fea000383ffff */
.L_x_301:
[----:B------:R-:W-:Y:S01]  /*19e20*/  IMAD.MOV.U32 R35, RZ, RZ, R6 ;  /* 0x000000ffff237224 */ /* 0x000fe200078e0006 */
[----:B------:R-:W-:Y:S01]  /*19e30*/  MOV R3, RZ ;  /* 0x000000ff00037202 */ /* 0x000fe20000000f00 */
[----:B------:R-:W-:Y:S01]  /*19e40*/  IMAD.MOV.U32 R0, RZ, RZ, 0x1c1f ;  /* 0x00001c1fff007424 */ /* 0x000fe200078e00ff */
[----:B------:R-:W-:-:S02]  /*19e50*/  MOV R2, 0x19e70 ;  /* 0x00019e7000027802 */ /* 0x000fc40000000f00 */
[----:B-12---:R-:W-:Y:S05]  /*19e60*/  CALL.REL.NOINC `($__internal_5_$__cuda_sm70_shflsync_idx_p) ;  /* 0x00001a9000007944 */ /* 0x006fea0003c00000 */
[----:B------:R-:W-:Y:S05]  /*19e70*/  BRA `(.L_x_398) ;  /* 0xffff5bc000007947 */ /* 0x000fea000383ffff */
.L_x_304:
[----:B------:R-:W-:Y:S01]  /*19e80*/  IMAD.MOV.U32 R35, RZ, RZ, R5 ;  /* 0x000000ffff237224 */ /* 0x000fe200078e0005 */
[----:B--2---:R-:W-:Y:S01]  /*19e90*/  MOV R3, 0x1 ;  /* 0x0000000100037802 */ /* 0x004fe20000000f00 */
[----:B----4-:R-:W-:Y:S01]  /*19ea0*/  IMAD.MOV.U32 R0, RZ, RZ, 0x1c1f ;  /* 0x00001c1fff007424 */ /* 0x010fe200078e00ff */
[----:B------:R-:W-:-:S03]  /*19eb0*/  MOV R2, 0x19ed0 ;  /* 0x00019ed000027802 */ /* 0x000fc60000000f00 */
[----:B-1-3--:R-:W-:Y:S05]  /*19ec0*/  CALL.REL.NOINC `($__internal_5_$__cuda_sm70_shflsync_idx_p) ;  /* 0x00001a3000007944 */ /* 0x00afea0003c00000 */
[----:B------:R-:W-:Y:S01]  /*19ed0*/  IMAD.MOV.U32 R4, RZ, RZ, R0 ;  /* 0x000000ffff047224 */ /* 0x000fe200078e0000 */
[----:B------:R-:W-:Y:S01]  /*19ee0*/  MOV R3, 0x1 ;  /* 0x0000000100037802 */ /* 0x000fe20000000f00 */
[----:B------:R-:W-:Y:S01]  /*19ef0*/  IMAD.MOV.U32 R35, RZ, RZ, R6 ;  /* 0x000000ffff237224 */ /* 0x000fe200078e0006 */
[----:B------:R-:W-:-:S02]  /*19f00*/  MOV R0, 0x1c1f ;  /* 0x00001c1f00007802 */ /* 0x000fc40000000f00 */
[----:B------:R-:W-:Y:S02]  /*19f10*/  MOV R2, 0x19f30 ;  /* 0x00019f3000027802 */ /* 0x000fe40000000f00 */
[----:B------:R-:W-:Y:S05]  /*19f20*/  CALL.REL.NOINC `($__internal_5_$__cuda_sm70_shflsync_idx_p) ;  /* 0x000019d000007944 */ /* 0x000fea0003c00000 */
[----:B------:R-:W-:Y:S05]  /*19f30*/  BRA `(.L_x_399) ;  /* 0xffff5c4000007947 */ /* 0x000fea000383ffff */
.L_x_305:
[----:B------:R-:W-:Y:S02]  /*19f40*/  MOV R0, 0x2 ;  /* 0x0000000200007802 */ /* 0x000fe40000000f00 */
[----:B------:R-:W-:Y:S02]  /*19f50*/  MOV R2, 0x19f70 ;  /* 0x00019f7000027802 */ /* 0x000fe40000000f00 */
[----:B------:R-:W-:Y:S05]  /*19f60*/  CALL.REL.NOINC `($__internal_4_$__cuda_sm70_shflsync_bfly_p) ;  /* 0x0000193000007944 */ /* 0x000fea0003c00000 */
[----:B------:R-:W-:Y:S05]  /*19f70*/  BRA `(.L_x_400) ;  /* 0xffff63c000007947 */ /* 0x000fea000383ffff */
.L_x_306:
[----:B------:R-:W-:Y:S02]  /*19f80*/  MOV R0, 0x1 ;  /* 0x0000000100007802 */ /* 0x000fe40000000f00 */
[----:B------:R-:W-:Y:S02]  /*19f90*/  MOV R2, 0x19fb0 ;  /* 0x00019fb000027802 */ /* 0x000fe40000000f00 */
[----:B------:R-:W-:Y:S05]  /*19fa0*/  CALL.REL.NOINC `($__internal_4_$__cuda_sm70_shflsync_bfly_p) ;  /* 0x000018f000007944 */ /* 0x000fea0003c00000 */
[----:B------:R-:W-:Y:S01]  /*19fb0*/  FMNMX.FTZ R108, R4, R0, !PT ;  /* 0x00000000046c7209 */ /* 0x000fe20007810000 */
[----:B------:R-:W-:Y:S01]  /*19fc0*/  IMAD.MOV.U32 R4, RZ, RZ, R5 ;  /* 0x000000ffff047224 */ /* 0x000fe200078e0005 */
[----:B------:R-:W-:Y:S01]  /*19fd0*/  MOV R2, 0x1a000 ;  /* 0x0001a00000027802 */ /* 0x000fe20000000f00 */
[----:B------:R-:W-:Y:S02]  /*19fe0*/  IMAD.MOV.U32 R0, RZ, RZ, 0x2 ;  /* 0x00000002ff007424 */ /* 0x000fe400078e00ff */
[----:B------:R-:W-:Y:S05]  /*19ff0*/  CALL.REL.NOINC `($__internal_4_$__cuda_sm70_shflsync_bfly_p) ;  /* 0x000018a000007944 */ /* 0x000fea0003c00000 */
[----:B------:R-:W-:Y:S01]  /*1a000*/  FMNMX.FTZ R5, R5, R0, !PT ;  /* 0x0000000005057209 */ /* 0x000fe20007810000 */
[----:B------:R-:W-:Y:S01]  /*1a010*/  IMAD.MOV.U32 R0, RZ, RZ, 0x1 ;  /* 0x00000001ff007424 */ /* 0x000fe200078e00ff */
[----:B------:R-:W-:-:S03]  /*1a020*/  MOV R2, 0x1a050 ;  /* 0x0001a05000027802 */ /* 0x000fc60000000f00 */
[----:B------:R-:W-:Y:S02]  /*1a030*/  IMAD.MOV.U32 R4, RZ, RZ, R5 ;  /* 0x000000ffff047224 */ /* 0x000fe400078e0005 */
        /* <DEDUP_REMOVED lines=21> */
[----:B------:R-:W-:Y:S01]  /*1a190*/  MOV R9, R0 ;  /* 0x0000000000097202 */ /* 0x000fe20000000f00 */
[----:B------:R-:W-:Y:S05]  /*1a1a0*/  BRA `(.L_x_401) ;  /* 0xffff628000007947 */ /* 0x000fea000383ffff */
.L_x_308:
[----:B-1--4-:R-:W-:Y:S01]  /*1a1b0*/  MOV R3, RZ ;  /* 0x000000ff00037202 */ /* 0x012fe20000000f00 */
[----:B------:R-:W-:Y:S01]  /*1a1c0*/  IMAD.MOV.U32 R35, RZ, RZ, R8 ;  /* 0x000000ffff237224 */ /* 0x000fe200078e0008 */
[----:B------:R-:W-:Y:S01]  /*1a1d0*/  MOV R2, 0x1a200 ;  /* 0x0001a20000027802 */ /* 0x000fe20000000f00 */
[----:B------:R-:W-:Y:S02]  /*1a1e0*/  IMAD.MOV.U32 R0, RZ, RZ, 0x1c1f ;  /* 0x00001c1fff007424 */ /* 0x000fe400078e00ff */
[----:B------:R-:W-:Y:S05]  /*1a1f0*/  CALL.REL.NOINC `($__internal_5_$__cuda_sm70_shflsync_idx_p) ;  /* 0x0000170000007944 */ /* 0x000fea0003c00000 */
[----:B------:R-:W-:-:S05]  /*1a200*/  BRA `(.L_x_402) ;  /* 0xffff756000007947 */ /* 0x000fca000383ffff */
.L_x_311:
[----:B--2---:R-:W-:Y:S01]  /*1a210*/  MOV R3, 0x1 ;  /* 0x0000000100037802 */ /* 0x004fe20000000f00 */
[----:B------:R-:W-:Y:S01]  /*1a220*/  IMAD.MOV.U32 R35, RZ, RZ, R8 ;  /* 0x000000ffff237224 */ /* 0x000fe200078e0008 */
[----:B------:R-:W-:Y:S01]  /*1a230*/  MOV R2, 0x1a260 ;  /* 0x0001a26000027802 */ /* 0x000fe20000000f00 */
[----:B------:R-:W-:Y:S02]  /*1a240*/  IMAD.MOV.U32 R0, RZ, RZ, 0x1c1f ;  /* 0x00001c1fff007424 */ /* 0x000fe400078e00ff */
[----:B-1----:R-:W-:Y:S05]  /*1a250*/  CALL.REL.NOINC `($__internal_5_$__cuda_sm70_shflsync_idx_p) ;  /* 0x000016a000007944 */ /* 0x002fea0003c00000 */
[----:B------:R-:W-:Y:S01]  /*1a260*/  MOV R3, 0x1 ;  /* 0x0000000100037802 */ /* 0x000fe20000000f00 */
[----:B------:R-:W-:Y:S01]  /*1a270*/  IMAD.MOV.U32 R4, RZ, RZ, R0 ;  /* 0x000000ffff047224 */ /* 0x000fe200078e0000 */
[----:B------:R-:W-:Y:S01]  /*1a280*/  MOV R0, 0x1c1f ;  /* 0x00001c1f00007802 */ /* 0x000fe20000000f00 */
[----:B------:R-:W-:Y:S01]  /*1a290*/  IMAD.MOV.U32 R35, RZ, RZ, R9 ;  /* 0x000000ffff237224 */ /* 0x000fe200078e0009 */
[----:B------:R-:W-:Y:S02]  /*1a2a0*/  MOV R2, 0x1a2c0 ;  /* 0x0001a2c000027802 */ /* 0x000fe40000000f00 */
[----:B------:R-:W-:Y:S05]  /*1a2b0*/  CALL.REL.NOINC `($__internal_5_$__cuda_sm70_shflsync_idx_p) ;  /* 0x0000164000007944 */ /* 0x000fea0003c00000 */
[----:B------:R-:W-:-:S05]  /*1a2c0*/  BRA `(.L_x_403) ;  /* 0xffff75d000007947 */ /* 0x000fca000383ffff */
.L_x_314:
[----:B------:R-:W-:Y:S01]  /*1a2d0*/  MOV R3, RZ ;  /* 0x000000ff00037202 */ /* 0x000fe20000000f00 */
[----:B------:R-:W-:Y:S01]  /*1a2e0*/  IMAD.MOV.U32 R35, RZ, RZ, R10 ;  /* 0x000000ffff237224 */ /* 0x000fe200078e000a */
[----:B------:R-:W-:Y:S01]  /*1a2f0*/  MOV R2, 0x1a320 ;  /* 0x0001a32000027802 */ /* 0x000fe20000000f00 */
[----:B------:R-:W-:Y:S02]  /*1a300*/  IMAD.MOV.U32 R0, RZ, RZ, 0x1c1f ;  /* 0x00001c1fff007424 */ /* 0x000fe400078e00ff */
[----:B------:R-:W-:Y:S05]  /*1a310*/  CALL.REL.NOINC `($__internal_5_$__cuda_sm70_shflsync_idx_p) ;  /* 0x000015e000007944 */ /* 0x000fea0003c00000 */
[----:B------:R-:W-:Y:S01]  /*1a320*/  MOV R4, R0 ;  /* 0x0000000000047202 */ /* 0x000fe20000000f00 */
[----:B------:R-:W-:-:S05]  /*1a330*/  BRA `(.L_x_404) ;  /* 0xffff854000007947 */ /* 0x000fca000383ffff */
.L_x_315:
[----:B------:R-:W-:Y:S01]  /*1a340*/  MOV R3, RZ ;  /* 0x000000ff00037202 */ /* 0x000fe20000000f00 */
[----:B------:R-:W-:Y:S01]  /*1a350*/  IMAD.MOV.U32 R35, RZ, RZ, R11 ;  /* 0x000000ffff237224 */ /* 0x000fe200078e000b */
[----:B------:R-:W-:Y:S01]  /*1a360*/  MOV R2, 0x1a390 ;  /* 0x0001a39000027802 */ /* 0x000fe20000000f00 */
[----:B------:R-:W-:Y:S02]  /*1a370*/  IMAD.MOV.U32 R0, RZ, RZ, 0x1c1f ;  /* 0x00001c1fff007424 */ /* 0x000fe400078e00ff */
[----:B-12---:R-:W-:Y:S05]  /*1a380*/  CALL.REL.NOINC `($__internal_5_$__cuda_sm70_shflsync_idx_p) ;  /* 0x0000157000007944 */ /* 0x006fea0003c00000 */
[----:B------:R-:W-:-:S05]  /*1a390*/  BRA `(.L_x_405) ;  /* 0xffff850000007947 */ /* 0x000fca000383ffff */
.L_x_316:
[----:B----4-:R-:W-:Y:S01]  /*1a3a0*/  MOV R3, 0x1 ;  /* 0x0000000100037802 */ /* 0x010fe20000000f00 */
[----:B------:R-:W-:Y:S01]  /*1a3b0*/  IMAD.MOV.U32 R35, RZ, RZ, R10 ;  /* 0x000000ffff237224 */ /* 0x000fe200078e000a */
[----:B------:R-:W-:Y:S01]  /*1a3c0*/  MOV R2, 0x1a3f0 ;  /* 0x0001a3f000027802 */ /* 0x000fe20000000f00 */
[----:B------:R-:W-:Y:S03]  /*1a3d0*/  IMAD.MOV.U32 R0, RZ, RZ, 0x1c1f ;  /* 0x00001c1fff007424 */ /* 0x000fe600078e00ff */
[----:B-1-3--:R-:W-:Y:S05]  /*1a3e0*/  CALL.REL.NOINC `($__internal_5_$__cuda_sm70_shflsync_idx_p) ;  /* 0x0000151000007944 */ /* 0x00afea0003c00000 */
[----:B------:R-:W-:Y:S01]  /*1a3f0*/  MOV R3, 0x1 ;  /* 0x0000000100037802 */ /* 0x000fe20000000f00 */
[----:B------:R-:W-:Y:S01]  /*1a400*/  IMAD.MOV.U32 R4, RZ, RZ, R0 ;  /* 0x000000ffff047224 */ /* 0x000fe200078e0000 */
[----:B------:R-:W-:Y:S01]  /*1a410*/  MOV R0, 0x1c1f ;  /* 0x00001c1f00007802 */ /* 0x000fe20000000f00 */
[----:B------:R-:W-:Y:S01]  /*1a420*/  IMAD.MOV.U32 R35, RZ, RZ, R11 ;  /* 0x000000ffff237224 */ /* 0x000fe200078e000b */
[----:B------:R-:W-:Y:S02]  /*1a430*/  MOV R2, 0x1a450 ;  /* 0x0001a45000027802 */ /* 0x000fe40000000f00 */
[----:B------:R-:W-:Y:S05]  /*1a440*/  CALL.REL.NOINC `($__internal_5_$__cuda_sm70_shflsync_idx_p) ;  /* 0x000014b000007944 */ /* 0x000fea0003c00000 */
[----:B------:R-:W-:-:S05]  /*1a450*/  BRA `(.L_x_406) ;  /* 0xffff854000007947 */ /* 0x000fca000383ffff */
.L_x_317:
[----:B------:R-:W-:Y:S02]  /*1a460*/  MOV R0, 0x2 ;  /* 0x0000000200007802 */ /* 0x000fe40000000f00 */
[----:B------:R-:W-:Y:S02]  /*1a470*/  MOV R2, 0x1a490 ;  /* 0x0001a49000027802 */ /* 0x000fe40000000f00 */
[----:B------:R-:W-:Y:S05]  /*1a480*/  CALL.REL.NOINC `($__internal_4_$__cuda_sm70_shflsync_bfly_p) ;  /* 0x0000141000007944 */ /* 0x000fea0003c00000 */
[----:B------:R-:W-:-:S05]  /*1a490*/  BRA `(.L_x_407) ;  /* 0xffff890000007947 */ /* 0x000fca000383ffff */
.L_x_318:
        /* <DEDUP_REMOVED lines=30> */
[----:B------:R-:W-:-:S05]  /*1a680*/  BRA `(.L_x_408) ;  /* 0xffff880000007947 */ /* 0x000fca000383ffff */
.L_x_320:
[----:B------:R-:W-:Y:S01]  /*1a690*/  IMAD.MOV.U32 R4, RZ, RZ, R220 ;  /* 0x000000ffff047224 */ /* 0x000fe200078e00dc */
[----:B------:R-:W-:-:S02]  /*1a6a0*/  MOV R0, 0x2 ;  /* 0x0000000200007802 */ /* 0x000fc40000000f00 */
[----:B------:R-:W-:Y:S02]  /*1a6b0*/  MOV R2, 0x1a6d0 ;  /* 0x0001a6d000027802 */ /* 0x000fe40000000f00 */
[----:B------:R-:W-:Y:S05]  /*1a6c0*/  CALL.REL.NOINC `($__internal_4_$__cuda_sm70_shflsync_bfly_p) ;  /* 0x000011d000007944 */ /* 0x000fea0003c00000 */
[----:B------:R-:W-:Y:S01]  /*1a6d0*/  FADD.FTZ R4, R220, R0 ;  /* 0x00000000dc047221 */ /* 0x000fe20000010000 */
[----:B------:R-:W-:Y:S02]  /*1a6e0*/  MOV R0, 0x1 ;  /* 0x0000000100007802 */ /* 0x000fe40000000f00 */
[----:B------:R-:W-:Y:S02]  /*1a6f0*/  MOV R2, 0x1a710 ;  /* 0x0001a71000027802 */ /* 0x000fe40000000f00 */
[----:B------:R-:W-:Y:S05]  /*1a700*/  CALL.REL.NOINC `($__internal_4_$__cuda_sm70_shflsync_bfly_p) ;  /* 0x0000119000007944 */ /* 0x000fea0003c00000 */
[----:B------:R-:W-:Y:S01]  /*1a710*/  FADD.FTZ R9, R4, R0 ;  /* 0x0000000004097221 */ /* 0x000fe20000010000 */
[----:B------:R-:W-:Y:S02]  /*1a720*/  MOV R4, R231 ;  /* 0x000000e700047202 */ /* 0x000fe40000000f00 */
[----:B------:R-:W-:Y:S02]  /*1a730*/  MOV R0, 0x2 ;  /* 0x0000000200007802 */ /* 0x000fe40000000f00 */
[----:B------:R-:W-:Y:S02]  /*1a740*/  MOV R2, 0x1a760 ;  /* 0x0001a76000027802 */ /* 0x000fe40000000f00 */
[----:B------:R-:W-:Y:S05]  /*1a750*/  CALL.REL.NOINC `($__internal_4_$__cuda_sm70_shflsync_bfly_p) ;  /* 0x0000114000007944 */ /* 0x000fea0003c00000 */
[----:B------:R-:W-:Y:S01]  /*1a760*/  FADD.FTZ R8, R231, R0 ;  /* 0x00000000e7087221 */ /* 0x000fe20000010000 */
[----:B------:R-:W-:Y:S02]  /*1a770*/  MOV R0, 0x1 ;  /* 0x0000000100007802 */ /* 0x000fe40000000f00 */
[----:B------:R-:W-:-:S02]  /*1a780*/  MOV R2, 0x1a7b0 ;  /* 0x0001a7b000027802 */ /* 0x000fc40000000f00 */
[----:B------:R-:W-:Y:S02]  /*1a790*/  MOV R4, R8 ;  /* 0x0000000800047202 */ /* 0x000fe40000000f00 */
        /* <DEDUP_REMOVED lines=8> */
[----:B------:R-:W-:Y:S02]  /*1a820*/  MOV R2, 0x1a850 ;  /* 0x0001a85000027802 */ /* 0x000fe40000000f00 */
[----:B------:R-:W-:-:S02]  /*1a830*/  MOV R4, R5 ;  /* 0x0000000500047202 */ /* 0x000fc40000000f00 */
[----:B------:R-:W-:Y:S05]  /*1a840*/  CALL.REL.NOINC `($__internal_4_$__cuda_sm70_shflsync_bfly_p) ;  /* 0x0000105000007944 */ /* 0x000fea0003c00000 */
[----:B------:R-:W-:Y:S01]  /*1a850*/  FADD.FTZ R5, R5, R0 ;  /* 0x0000000005057221 */ /* 0x000fe20000010000 */
[----:B------:R-:W-:-:S02]  /*1a860*/  MOV R4, R233 ;  /* 0x000000e900047202 */ /* 0x000fc40000000f00 */
[----:B------:R-:W-:Y:S02]  /*1a870*/  MOV R0, 0x2 ;  /* 0x0000000200007802 */ /* 0x000fe40000000f00 */
[----:B------:R-:W-:Y:S02]  /*1a880*/  MOV R2, 0x1a8a0 ;  /* 0x0001a8a000027802 */ /* 0x000fe40000000f00 */
[----:B------:R-:W-:Y:S05]  /*1a890*/  CALL.REL.NOINC `($__internal_4_$__cuda_sm70_shflsync_bfly_p) ;  /* 0x0000100000007944 */ /* 0x000fea0003c00000 */
[----:B------:R-:W-:Y:S01]  /*1a8a0*/  FADD.FTZ R4, R233, R0 ;  /* 0x00000000e9047221 */ /* 0x000fe20000010000 */
[----:B------:R-:W-:Y:S02]  /*1a8b0*/  MOV R0, 0x1 ;  /* 0x0000000100007802 */ /* 0x000fe40000000f00 */
[----:B------:R-:W-:Y:S02]  /*1a8c0*/  MOV R2, 0x1a8e0 ;  /* 0x0001a8e000027802 */ /* 0x000fe40000000f00 */
[----:B------:R-:W-:Y:S05]  /*1a8d0*/  CALL.REL.NOINC `($__internal_4_$__cuda_sm70_shflsync_bfly_p) ;  /* 0x00000fc000007944 */ /* 0x000fea0003c00000 */
[----:B------:R-:W-:Y:S01]  /*1a8e0*/  MOV R11, R0 ;  /* 0x00000000000b7202 */ /* 0x000fe20000000f00 */
[----:B------:R-:W-:Y:S05]  /*1a8f0*/  BRA `(.L_x_409) ;  /* 0xffff9e3000007947 */ /* 0x000fea000383ffff */
.L_x_327:
[----:B-1234-:R-:W-:Y:S01]  /*1a900*/  IMAD.MOV.U32 R35, RZ, RZ, R6 ;  /* 0x000000ffff237224 */ /* 0x01efe200078e0006 */
[----:B------:R-:W-:Y:S01]  /*1a910*/  MOV R3, RZ ;  /* 0x000000ff00037202 */ /* 0x000fe20000000f00 */
[----:B------:R-:W-:Y:S01]  /*1a920*/  IMAD.MOV.U32 R0, RZ, RZ, 0x1c1f ;  /* 0x00001c1fff007424 */ /* 0x000fe200078e00ff */
[----:B------:R-:W-:Y:S02]  /*1a930*/  MOV R2, 0x1a950 ;  /* 0x0001a95000027802 */ /* 0x000fe40000000f00 */
[----:B------:R-:W-:Y:S05]  /*1a940*/  CALL.REL.NOINC `($__internal_5_$__cuda_sm70_shflsync_idx_p) ;  /* 0x00000fb000007944 */ /* 0x000fea0003c00000 */
[----:B------:R-:W-:Y:S01]  /*1a950*/  MOV R5, R0 ;  /* 0x0000000000057202 */ /* 0x000fe20000000f00 */
[----:B------:R-:W-:Y:S05]  /*1a960*/  BRA `(.L_x_410) ;  /* 0xffffb87000007947 */ /* 0x000fea000383ffff */
.L_x_328:
[----:B------:R-:W-:Y:S01]  /*1a970*/  IMAD.MOV.U32 R35, RZ, RZ, R13 ;  /* 0x000000ffff237224 */ /* 0x000fe200078e000d */
[----:B------:R-:W-:Y:S01]  /*1a980*/  MOV R3, RZ ;  /* 0x000000ff00037202 */ /* 0x000fe20000000f00 */
[----:B------:R-:W-:Y:S01]  /*1a990*/  IMAD.MOV.U32 R0, RZ, RZ, 0x1c1f ;  /* 0x00001c1fff007424 */ /* 0x000fe200078e00ff */
[----:B------:R-:W-:-:S02]  /*1a9a0*/  MOV R2, 0x1a9c0 ;  /* 0x0001a9c000027802 */ /* 0x000fc40000000f00 */
[----:B-12---:R-:W-:Y:S05]  /*1a9b0*/  CALL.REL.NOINC `($__internal_5_$__cuda_sm70_shflsync_idx_p) ;  /* 0x00000f4000007944 */ /* 0x006fea0003c00000 */
[----:B------:R-:W-:Y:S05]  /*1a9c0*/  BRA `(.L_x_411) ;  /* 0xffffb83000007947 */ /* 0x000fea000383ffff */
.L_x_331:
[----:B------:R-:W-:Y:S01]  /*1a9d0*/  IMAD.MOV.U32 R35, RZ, RZ, R6 ;  /* 0x000000ffff237224 */ /* 0x000fe200078e0006 */
[----:B--2---:R-:W-:Y:S01]  /*1a9e0*/  MOV R3, 0x1 ;  /* 0x0000000100037802 */ /* 0x004fe20000000f00 */
[----:B----4-:R-:W-:Y:S01]  /*1a9f0*/  IMAD.MOV.U32 R0, RZ, RZ, 0x1c1f ;  /* 0x00001c1fff007424 */ /* 0x010fe200078e00ff */
[----:B------:R-:W-:-:S02]  /*1aa00*/  MOV R2, 0x1aa20 ;  /* 0x0001aa2000027802 */ /* 0x000fc40000000f00 */
        /* <DEDUP_REMOVED lines=8> */
.L_x_334:
[----:B------:R-:W-:Y:S01]  /*1aa90*/  IMAD.MOV.U32 R35, RZ, RZ, R6 ;  /* 0x000000ffff237224 */ /* 0x000fe200078e0006 */
[----:B-1----:R-:W-:Y:S01]  /*1aaa0*/  MOV R3, 0x2 ;  /* 0x0000000200037802 */ /* 0x002fe20000000f00 */
[----:B----4-:R-:W-:Y:S01]  /*1aab0*/  IMAD.MOV.U32 R0, RZ, RZ, 0x1c1f ;  /* 0x00001c1fff007424 */ /* 0x010fe200078e00ff */
[----:B------:R-:W-:Y:S02]  /*1aac0*/  MOV R2, 0x1aae0 ;  /* 0x0001aae000027802 */ /* 0x000fe40000000f00 */
[----:B--23--:R-:W-:Y:S05]  /*1aad0*/  CALL.REL.NOINC `($__internal_5_$__cuda_sm70_shflsync_idx_p) ;  /* 0x00000e2000007944 */ /* 0x00cfea0003c00000 */
[----:B------:R-:W-:Y:S01]  /*1aae0*/  MOV R5, R0 ;  /* 0x0000000000057202 */ /* 0x000fe20000000f00 */
[----:B------:R-:W-:Y:S05]  /*1aaf0*/  BRA `(.L_x_413) ;  /* 0xffffb96000007947 */ /* 0x000fea000383ffff */
.L_x_335:
[----:B------:R-:W-:Y:S01]  /*1ab00*/  IMAD.MOV.U32 R35, RZ, RZ, R13 ;  /* 0x000000ffff237224 */ /* 0x000fe200078e000d */
[----:B------:R-:W-:Y:S01]  /*1ab10*/  MOV R3, 0x2 ;  /* 0x0000000200037802 */ /* 0x000fe20000000f00 */
[----:B----4-:R-:W-:Y:S01]  /*1ab20*/  IMAD.MOV.U32 R0, RZ, RZ, 0x1c1f ;  /* 0x00001c1fff007424 */ /* 0x010fe200078e00ff */
[----:B------:R-:W-:Y:S02]  /*1ab30*/  MOV R2, 0x1ab50 ;  /* 0x0001ab5000027802 */ /* 0x000fe40000000f00 */
[----:B-123--:R-:W-:Y:S05]  /*1ab40*/  CALL.REL.NOINC `($__internal_5_$__cuda_sm70_shflsync_idx_p) ;  /* 0x00000db000007944 */ /* 0x00efea0003c00000 */
[----:B------:R-:W-:Y:S05]  /*1ab50*/  BRA `(.L_x_414) ;  /* 0xffffb92000007947 */ /* 0x000fea000383ffff */
.L_x_338:
[----:B------:R-:W-:Y:S01]  /*1ab60*/  IMAD.MOV.U32 R35, RZ, RZ, R6 ;  /* 0x000000ffff237224 */ /* 0x000fe200078e0006 */
[----:B-1----:R-:W-:Y:S01]  /*1ab70*/  MOV R3, 0x3 ;  /* 0x0000000300037802 */ /* 0x002fe20000000f00 */
[----:B------:R-:W-:Y:S01]  /*1ab80*/  IMAD.MOV.U32 R0, RZ, RZ, 0x1c1f ;  /* 0x00001c1fff007424 */ /* 0x000fe200078e00ff */
[----:B------:R-:W-:-:S02]  /*1ab90*/  MOV R2, 0x1abb0 ;  /* 0x0001abb000027802 */ /* 0x000fc40000000f00 */
[----:B--234-:R-:W-:Y:S05]  /*1aba0*/  CALL.REL.NOINC `($__internal_5_$__cuda_sm70_shflsync_idx_p) ;  /* 0x00000d5000007944 */ /* 0x01cfea0003c00000 */
[----:B------:R-:W-:Y:S01]  /*1abb0*/  IMAD.MOV.U32 R6, RZ, RZ, R0 ;  /* 0x000000ffff067224 */ /* 0x000fe200078e0000 */
[----:B------:R-:W-:Y:S01]  /*1abc0*/  MOV R3, 0x3 ;  /* 0x0000000300037802 */ /* 0x000fe20000000f00 */
[----:B------:R-:W-:Y:S01]  /*1abd0*/  IMAD.MOV.U32 R35, RZ, RZ, R13 ;  /* 0x000000ffff237224 */ /* 0x000fe200078e000d */
[----:B------:R-:W-:-:S02]  /*1abe0*/  MOV R0, 0x1c1f ;  /* 0x00001c1f00007802 */ /* 0x000fc40000000f00 */
[----:B------:R-:W-:Y:S02]  /*1abf0*/  MOV R2, 0x1ac10 ;  /* 0x0001ac1000027802 */ /* 0x000fe40000000f00 */
[----:B------:R-:W-:Y:S05]  /*1ac00*/  CALL.REL.NOINC `($__internal_5_$__cuda_sm70_shflsync_idx_p) ;  /* 0x00000cf000007944 */ /* 0x000fea0003c00000 */
[----:B------:R-:W-:Y:S05]  /*1ac10*/  BRA `(.L_x_415) ;  /* 0xffffb9a000007947 */ /* 0x000fea000383ffff */
.L_x_340:
[----:B------:R-:W-:Y:S01]  /*1ac20*/  IMAD.MOV.U32 R35, RZ, RZ, R6 ;  /* 0x000000ffff237224 */ /* 0x000fe200078e0006 */
[----:B------:R-:W-:Y:S01]  /*1ac30*/  MOV R3, RZ ;  /* 0x000000ff00037202 */ /* 0x000fe20000000f00 */
[----:B------:R-:W-:Y:S01]  /*1ac40*/  IMAD.MOV.U32 R0, RZ, RZ, 0x1c1f ;  /* 0x00001c1fff007424 */ /* 0x000fe200078e00ff */
[----:B------:R-:W-:Y:S02]  /*1ac50*/  MOV R2, 0x1ac70 ;  /* 0x0001ac7000027802 */ /* 0x000fe40000000f00 */
[----:B------:R-:W-:Y:S05]  /*1ac60*/  CALL.REL.NOINC `($__internal_5_$__cuda_sm70_shflsync_idx_p) ;  /* 0x00000c9000007944 */ /* 0x000fea0003c00000 */
[----:B------:R-:W-:Y:S01]  /*1ac70*/  MOV R4, R0 ;  /* 0x0000000000047202 */ /* 0x000fe20000000f00 */
[----:B------:R-:W-:Y:S05]  /*1ac80*/  BRA `(.L_x_416) ;  /* 0xffffbc6000007947 */ /* 0x000fea000383ffff */
.L_x_341:
[----:B------:R-:W-:Y:S01]  /*1ac90*/  IMAD.MOV.U32 R35, RZ, RZ, R5 ;  /* 0x000000ffff237224 */ /* 0x000fe200078e0005 */
[----:B------:R-:W-:Y:S01]  /*1aca0*/  MOV R3, RZ ;  /* 0x000000ff00037202 */ /* 0x000fe20000000f00 */
[----:B------:R-:W-:Y:S01]  /*1acb0*/  IMAD.MOV.U32 R0, RZ, RZ, 0x1c1f ;  /* 0x00001c1fff007424 */ /* 0x000fe200078e00ff */
[----:B------:R-:W-:Y:S02]  /*1acc0*/  MOV R2, 0x1ace0 ;  /* 0x0001ace000027802 */ /* 0x000fe40000000f00 */
[----:B-12---:R-:W-:Y:S05]  /*1acd0*/  CALL.REL.NOINC `($__internal_5_$__cuda_sm70_shflsync_idx_p) ;  /* 0x00000c2000007944 */ /* 0x006fea0003c00000 */
[----:B------:R-:W-:Y:S05]  /*1ace0*/  BRA `(.L_x_417) ;  /* 0xffffbc2000007947 */ /* 0x000fea000383ffff */
.L_x_344:
        /* <DEDUP_REMOVED lines=12> */
.L_x_347:
[----:B------:R-:W-:Y:S01]  /*1adb0*/  IMAD.MOV.U32 R35, RZ, RZ, R6 ;  /* 0x000000ffff237224 */ /* 0x000fe200078e0006 */
[----:B-1----:R-:W-:Y:S01]  /*1adc0*/  MOV R3, 0x2 ;  /* 0x0000000200037802 */ /* 0x002fe20000000f00 */
[----:B----4-:R-:W-:Y:S01]  /*1add0*/  IMAD.MOV.U32 R0, RZ, RZ, 0x1c1f ;  /* 0x00001c1fff007424 */ /* 0x010fe200078e00ff */
[----:B------:R-:W-:Y:S02]  /*1ade0*/  MOV R2, 0x1ae00 ;  /* 0x0001ae0000027802 */ /* 0x000fe40000000f00 */
[----:B--23--:R-:W-:Y:S05]  /*1adf0*/  CALL.REL.NOINC `($__internal_5_$__cuda_sm70_shflsync_idx_p) ;  /* 0x00000b0000007944 */ /* 0x00cfea0003c00000 */
[----:B------:R-:W-:Y:S01]  /*1ae00*/  MOV R4, R0 ;  /* 0x0000000000047202 */ /* 0x000fe20000000f00 */
[----:B------:R-:W-:Y:S05]  /*1ae10*/  BRA `(.L_x_419) ;  /* 0xffffc4a000007947 */ /* 0x000fea000383ffff */
.L_x_348:
[----:B------:R-:W-:Y:S01]  /*1ae20*/  IMAD.MOV.U32 R35, RZ, RZ, R5 ;  /* 0x000000ffff237224 */ /* 0x000fe200078e0005 */
[----:B------:R-:W-:Y:S01]  /*1ae30*/  MOV R3, 0x2 ;  /* 0x0000000200037802 */ /* 0x000fe20000000f00 */
[----:B----4-:R-:W-:Y:S01]  /*1ae40*/  IMAD.MOV.U32 R0, RZ, RZ, 0x1c1f ;  /* 0x00001c1fff007424 */ /* 0x010fe200078e00ff */
[----:B------:R-:W-:Y:S02]  /*1ae50*/  MOV R2, 0x1ae70 ;  /* 0x0001ae7000027802 */ /* 0x000fe40000000f00 */
[----:B-123--:R-:W-:Y:S05]  /*1ae60*/  CALL.REL.NOINC `($__internal_5_$__cuda_sm70_shflsync_idx_p) ;  /* 0x00000a9000007944 */ /* 0x00efea0003c00000 */
[----:B------:R-:W-:Y:S05]  /*1ae70*/  BRA `(.L_x_420) ;  /* 0xffffc46000007947 */ /* 0x000fea000383ffff */
.L_x_351:
[----:B------:R-:W-:Y:S01]  /*1ae80*/  IMAD.MOV.U32 R35, RZ, RZ, R6 ;  /* 0x000000ffff237224 */ /* 0x000fe200078e0006 */
[----:B--2---:R-:W-:Y:S01]  /*1ae90*/  MOV R3, 0x3 ;  /* 0x0000000300037802 */ /* 0x004fe20000000f00 */
[----:B-1----:R-:W-:Y:S01]  /*1aea0*/  IMAD.MOV.U32 R0, RZ, RZ, 0x1c1f ;  /* 0x00001c1fff007424 */ /* 0x002fe200078e00ff */
[----:B------:R-:W-:-:S02]  /*1aeb0*/  MOV R2, 0x1aed0 ;  /* 0x0001aed000027802 */ /* 0x000fc40000000f00 */
[----:B---34-:R-:W-:Y:S05]  /*1aec0*/  CALL.REL.NOINC `($__internal_5_$__cuda_sm70_shflsync_idx_p) ;  /* 0x00000a3000007944 */ /* 0x018fea0003c00000 */
[----:B------:R-:W-:Y:S01]  /*1aed0*/  IMAD.MOV.U32 R4, RZ, RZ, R0 ;  /* 0x000000ffff047224 */ /* 0x000fe200078e0000 */
[----:B------:R-:W-:Y:S01]  /*1aee0*/  MOV R3, 0x3 ;  /* 0x0000000300037802 */ /* 0x000fe20000000f00 */
[----:B------:R-:W-:Y:S01]  /*1aef0*/  IMAD.MOV.U32 R35, RZ, RZ, R5 ;  /* 0x000000ffff237224 */ /* 0x000fe200078e0005 */
[----:B------:R-:W-:-:S02]  /*1af00*/  MOV R0, 0x1c1f ;  /* 0x00001c1f00007802 */ /* 0x000fc40000000f00 */
[----:B------:R-:W-:Y:S02]  /*1af10*/  MOV R2, 0x1af30 ;  /* 0x0001af3000027802 */ /* 0x000fe40000000f00 */
[----:B------:R-:W-:Y:S05]  /*1af20*/  CALL.REL.NOINC `($__internal_5_$__cuda_sm70_shflsync_idx_p) ;  /* 0x000009d000007944 */ /* 0x000fea0003c00000 */
[----:B------:R-:W-:Y:S05]  /*1af30*/  BRA `(.L_x_421) ;  /* 0xffffc89000007947 */ /* 0x000fea000383ffff */
.L_x_355:
[----:B------:R-:W-:Y:S01]  /*1af40*/  IMAD.MOV.U32 R35, RZ, RZ, R5 ;  /* 0x000000ffff237224 */ /* 0x000fe200078e0005 */
[----:B------:R-:W-:Y:S01]  /*1af50*/  MOV R3, RZ ;  /* 0x000000ff00037202 */ /* 0x000fe20000000f00 */
[----:B------:R-:W-:Y:S01]  /*1af60*/  IMAD.MOV.U32 R0, RZ, RZ, 0x1c1f ;  /* 0x00001c1fff007424 */ /* 0x000fe200078e00ff */
[----:B------:R-:W-:Y:S02]  /*1af70*/  MOV R2, 0x1af90 ;  /* 0x0001af9000027802 */ /* 0x000fe40000000f00 */
[----:B------:R-:W-:Y:S05]  /*1af80*/  CALL.REL.NOINC `($__internal_5_$__cuda_sm70_shflsync_idx_p) ;  /* 0x0000097000007944 */ /* 0x000fea0003c00000 */
[----:B------:R-:W-:Y:S01]  /*1af90*/  MOV R4, R0 ;  /* 0x0000000000047202 */ /* 0x000fe20000000f00 */
[----:B------:R-:W-:Y:S05]  /*1afa0*/  BRA `(.L_x_422) ;  /* 0xffffd50000007947 */ /* 0x000fea000383ffff */
.L_x_356:
[----:B------:R-:W-:Y:S01]  /*1afb0*/  IMAD.MOV.U32 R35, RZ, RZ, R13 ;  /* 0x000000ffff237224 */ /* 0x000fe200078e000d */
[----:B------:R-:W-:Y:S01]  /*1afc0*/  MOV R3, RZ ;  /* 0x000000ff00037202 */ /* 0x000fe20000000f00 */
[----:B------:R-:W-:Y:S01]  /*1afd0*/  IMAD.MOV.U32 R0, RZ, RZ, 0x1c1f ;  /* 0x00001c1fff007424 */ /* 0x000fe200078e00ff */
[----:B------:R-:W-:Y:S02]  /*1afe0*/  MOV R2, 0x1b000 ;  /* 0x0001b00000027802 */ /* 0x000fe40000000f00 */
[----:B-12---:R-:W-:Y:S05]  /*1aff0*/  CALL.REL.NOINC `($__internal_5_$__cuda_sm70_shflsync_idx_p) ;  /* 0x0000090000007944 */ /* 0x006fea0003c00000 */
[----:B------:R-:W-:Y:S05]  /*1b000*/  BRA `(.L_x_423) ;  /* 0xffffd4c000007947 */ /* 0x000fea000383ffff */
.L_x_359:
        /* <DEDUP_REMOVED lines=12> */
.L_x_362:
[----:B------:R-:W-:Y:S01]  /*1b0d0*/  IMAD.MOV.U32 R35, RZ, RZ, R5 ;  /* 0x000000ffff237224 */ /* 0x000fe200078e0005 */
[----:B-1----:R-:W-:Y:S01]  /*1b0e0*/  MOV R3, 0x2 ;  /* 0x0000000200037802 */ /* 0x002fe20000000f00 */
[----:B----4-:R-:W-:Y:S01]  /*1b0f0*/  IMAD.MOV.U32 R0, RZ, RZ, 0x1c1f ;  /* 0x00001c1fff007424 */ /* 0x010fe200078e00ff */
[----:B------:R-:W-:Y:S02]  /*1b100*/  MOV R2, 0x1b120 ;  /* 0x0001b12000027802 */ /* 0x000fe40000000f00 */
[----:B--23--:R-:W-:Y:S05]  /*1b110*/  CALL.REL.NOINC `($__internal_5_$__cuda_sm70_shflsync_idx_p) ;  /* 0x000007e000007944 */ /* 0x00cfea0003c00000 */
[----:B------:R-:W-:Y:S01]  /*1b120*/  MOV R4, R0 ;  /* 0x0000000000047202 */ /* 0x000fe20000000f00 */
[----:B------:R-:W-:Y:S05]  /*1b130*/  BRA `(.L_x_425) ;  /* 0xffffd60000007947 */ /* 0x000fea000383ffff */
.L_x_363:
[----:B------:R-:W-:Y:S01]  /*1b140*/  IMAD.MOV.U32 R35, RZ, RZ, R13 ;  /* 0x000000ffff237224 */ /* 0x000fe200078e000d */
[----:B------:R-:W-:Y:S01]  /*1b150*/  MOV R3, 0x2 ;  /* 0x0000000200037802 */ /* 0x000fe20000000f00 */
[----:B----4-:R-:W-:Y:S01]  /*1b160*/  IMAD.MOV.U32 R0, RZ, RZ, 0x1c1f ;  /* 0x00001c1fff007424 */ /* 0x010fe200078e00ff */
[----:B------:R-:W-:Y:S02]  /*1b170*/  MOV R2, 0x1b190 ;  /* 0x0001b19000027802 */ /* 0x000fe40000000f00 */
[----:B-123--:R-:W-:Y:S05]  /*1b180*/  CALL.REL.NOINC `($__internal_5_$__cuda_sm70_shflsync_idx_p) ;  /* 0x0000077000007944 */ /* 0x00efea0003c00000 */
[----:B------:R-:W-:Y:S05]  /*1b190*/  BRA `(.L_x_426) ;  /* 0xffffd5c000007947 */ /* 0x000fea000383ffff */
.L_x_366:
        /* <DEDUP_REMOVED lines=12> */
.L_x_368:
[----:B------:R-:W-:Y:S01]  /*1b260*/  IMAD.MOV.U32 R35, RZ, RZ, R34 ;  /* 0x000000ffff237224 */ /* 0x000fe200078e0022 */
[----:B------:R-:W-:Y:S01]  /*1b270*/  MOV R3, RZ ;  /* 0x000000ff00037202 */ /* 0x000fe20000000f00 */
[----:B------:R-:W-:Y:S01]  /*1b280*/  IMAD.MOV.U32 R0, RZ, RZ, 0x1f ;  /* 0x0000001fff007424 */ /* 0x000fe200078e00ff */
[----:B------:R-:W-:Y:S02]  /*1b290*/  MOV R2, 0x1b2b0 ;  /* 0x0001b2b000027802 */ /* 0x000fe40000000f00 */
[----:B--2-4-:R-:W-:Y:S05]  /*1b2a0*/  CALL.REL.NOINC `($__internal_5_$__cuda_sm70_shflsync_idx_p) ;  /* 0x0000065000007944 */ /* 0x014fea0003c00000 */
[----:B------:R-:W-:Y:S01]  /*1b2b0*/  MOV R10, R0 ;  /* 0x00000000000a7202 */ /* 0x000fe20000000f00 */
[----:B------:R-:W-:Y:S05]  /*1b2c0*/  BRA `(.L_x_428) ;  /* 0xffffd7c000007947 */ /* 0x000fea000383ffff */
.L_x_369:
[----:B------:R-:W-:Y:S01]  /*1b2d0*/  IMAD.MOV.U32 R35, RZ, RZ, R34 ;  /* 0x000000ffff237224 */ /* 0x000fe200078e0022 */
[----:B------:R-:W-:Y:S01]  /*1b2e0*/  MOV R3, 0x1 ;  /* 0x0000000100037802 */ /* 0x000fe20000000f00 */
[----:B------:R-:W-:Y:S01]  /*1b2f0*/  IMAD.MOV.U32 R0, RZ, RZ, 0x1f ;  /* 0x0000001fff007424 */ /* 0x000fe200078e00ff */
[----:B------:R-:W-:Y:S02]  /*1b300*/  MOV R2, 0x1b320 ;  /* 0x0001b32000027802 */ /* 0x000fe40000000f00 */
[----:B-1234-:R-:W-:Y:S05]  /*1b310*/  CALL.REL.NOINC `($__internal_5_$__cuda_sm70_shflsync_idx_p) ;  /* 0x000005e000007944 */ /* 0x01efea0003c00000 */
[----:B------:R-:W-:Y:S01]  /*1b320*/  MOV R9, R0 ;  /* 0x0000000000097202 */ /* 0x000fe20000000f00 */
[----:B------:R-:W-:Y:S05]  /*1b330*/  BRA `(.L_x_429) ;  /* 0xffffd77000007947 */ /* 0x000fea000383ffff */
.L_x_370:
[----:B------:R-:W-:Y:S02]  /*1b340*/  MOV R3, 0x1 ;  /* 0x0000000100037802 */ /* 0x000fe40000000f00 */
[----:B------:R-:W-:-:S02]  /*1b350*/  MOV R2, 0x1b370 ;  /* 0x0001b37000027802 */ /* 0x000fc40000000f00 */
[----:B-1-3--:R-:W-:Y:S05]  /*1b360*/  CALL.REL.NOINC `($__internal_6_$__cuda_sm70_shflsync_up_p) ;  /* 0x000005e000007944 */ /* 0x00afea0003c00000 */
[----:B------:R-:W-:Y:S05]  /*1b370*/  BRA `(.L_x_430) ;  /* 0xffffd86000007947 */ /* 0x000fea000383ffff */
.L_x_371:
[----:B------:R-:W-:Y:S02]  /*1b380*/  MOV R3, 0x2 ;  /* 0x0000000200037802 */ /* 0x000fe40000000f00 */
[----:B------:R-:W-:-:S02]  /*1b390*/  MOV R2, 0x1b3b0 ;  /* 0x0001b3b000027802 */ /* 0x000fc40000000f00 */
[----:B-1-3--:R-:W-:Y:S05]  /*1b3a0*/  CALL.REL.NOINC `($__internal_6_$__cuda_sm70_shflsync_up_p) ;  /* 0x000005a000007944 */ /* 0x00afea0003c00000 */
        /* <DEDUP_REMOVED lines=23> */
.L_x_375:
[----:B------:R-:W-:Y:S02]  /*1b520*/  MOV R3, 0x1 ;  /* 0x0000000100037802 */ /* 0x000fe40000000f00 */
[----:B------:R-:W-:Y:S02]  /*1b530*/  MOV R2, 0x1b550 ;  /* 0x0001b55000027802 */ /* 0x000fe40000000f00 */
[----:B-1----:R-:W-:Y:S05]  /*1b540*/  CALL.REL.NOINC `($__internal_6_$__cuda_sm70_shflsync_up_p) ;  /* 0x0000040000007944 */ /* 0x002fea0003c00000 */
[----:B------:R-:W-:Y:S01]  /*1b550*/  MOV R2, R4 ;  /* 0x0000000400027202 */ /* 0x000fe20000000f00 */
[----:B------:R-:W-:Y:S05]  /*1b560*/  BRA `(.L_x_432) ;  /* 0xffffd8e000007947 */ /* 0x000fea000383ffff */
.L_x_376:
[----:B------:R-:W-:Y:S02]  /*1b570*/  MOV R3, 0x2 ;  /* 0x0000000200037802 */ /* 0x000fe40000000f00 */
[----:B------:R-:W-:Y:S02]  /*1b580*/  MOV R2, 0x1b5a0 ;  /* 0x0001b5a000027802 */ /* 0x000fe40000000f00 */
[----:B-1----:R-:W-:Y:S05]  /*1b590*/  CALL.REL.NOINC `($__internal_6_$__cuda_sm70_shflsync_up_p) ;  /* 0x000003b000007944 */ /* 0x002fea0003c00000 */
        /* <DEDUP_REMOVED lines=23> */
.L_x_378:
[----:B------:R-:W-:Y:S02]  /*1b710*/  SEL R0, RZ, 0x1, P0 ;  /* 0x00000001ff007807 */ /* 0x000fe40000000000 */
[----:B------:R-:W-:Y:S02]  /*1b720*/  MOV R2, 0x1b740 ;  /* 0x0001b74000027802 */ /* 0x000fe40000000f00 */
[----:B-12---:R-:W-:Y:S05]  /*1b730*/  CALL.REL.NOINC `($__internal_7_$__cuda_sm70_votesync_ballot) ;  /* 0x0000027000007944 */ /* 0x006fea0003c00000 */
[----:B------:R-:W-:Y:S01]  /*1b740*/  MOV R9, R0 ;  /* 0x0000000000097202 */ /* 0x000fe20000000f00 */
[----:B------:R-:W-:Y:S05]  /*1b750*/  BRA `(.L_x_434) ;  /* 0xffffd88000007947 */ /* 0x000fea000383ffff */
.L_x_379:
[----:B------:R-:W-:Y:S01]  /*1b760*/  IMAD.MOV.U32 R35, RZ, RZ, R6 ;  /* 0x000000ffff237224 */ /* 0x000fe200078e0006 */
[----:B----4-:R-:W-:Y:S01]  /*1b770*/  MOV R3, R11 ;  /* 0x0000000b00037202 */ /* 0x010fe20000000f00 */
[----:B------:R-:W-:Y:S01]  /*1b780*/  IMAD.MOV.U32 R0, RZ, RZ, 0x1f ;  /* 0x0000001fff007424 */ /* 0x000fe200078e00ff */
[----:B------:R-:W-:Y:S02]  /*1b790*/  MOV R2, 0x1b7b0 ;  /* 0x0001b7b000027802 */ /* 0x000fe40000000f00 */
[----:B-123--:R-:W-:Y:S05]  /*1b7a0*/  CALL.REL.NOINC `($__internal_5_$__cuda_sm70_shflsync_idx_p) ;  /* 0x0000015000007944 */ /* 0x00efea0003c00000 */
[----:B------:R-:W-:Y:S01]  /*1b7b0*/  IMAD.MOV.U32 R6, RZ, RZ, R0 ;  /* 0x000000ffff067224 */ /* 0x000fe200078e0000 */
[----:B------:R-:W-:Y:S01]  /*1b7c0*/  MOV R3, R11 ;  /* 0x0000000b00037202 */ /* 0x000fe20000000f00 */
[----:B------:R-:W-:Y:S01]  /*1b7d0*/  IMAD.MOV.U32 R35, RZ, RZ, R8 ;  /* 0x000000ffff237224 */ /* 0x000fe200078e0008 */
[----:B------:R-:W-:Y:S02]  /*1b7e0*/  MOV R0, 0x1f ;  /* 0x0000001f00007802 */ /* 0x000fe40000000f00 */
[----:B------:R-:W-:-:S02]  /*1b7f0*/  MOV R2, 0x1b810 ;  /* 0x0001b81000027802 */ /* 0x000fc40000000f00 */
[----:B------:R-:W-:Y:S05]  /*1b800*/  CALL.REL.NOINC `($__internal_5_$__cuda_sm70_shflsync_idx_p) ;  /* 0x000000f000007944 */ /* 0x000fea0003c00000 */
[----:B------:R-:W-:Y:S01]  /*1b810*/  MOV R5, R0 ;  /* 0x0000000000057202 */ /* 0x000fe20000000f00 */
[----:B------:R-:W-:Y:S05]  /*1b820*/  BRA `(.L_x_435) ;  /* 0xffffd7f000007947 */ /* 0x000fea000383ffff */
.L_x_382:
[----:B------:R-:W-:Y:S01]  /*1b830*/  MOV R3, R0 ;  /* 0x0000000000037202 */ /* 0x000fe20000000f00 */
[----:B------:R-:W-:Y:S01]  /*1b840*/  IMAD.MOV.U32 R35, RZ, RZ, R4 ;  /* 0x000000ffff237224 */ /* 0x000fe200078e0004 */
[----:B------:R-:W-:Y:S01]  /*1b850*/  MOV R2, 0x1b880 ;  /* 0x0001b88000027802 */ /* 0x000fe20000000f00 */
[----:B------:R-:W-:-:S02]  /*1b860*/  IMAD.MOV.U32 R0, RZ, RZ, 0x1f ;  /* 0x0000001fff007424 */ /* 0x000fc400078e00ff */
[----:B-1234-:R-:W-:Y:S05]  /*1b870*/  CALL.REL.NOINC `($__internal_5_$__cuda_sm70_shflsync_idx_p) ;  /* 0x0000008000007944 */ /* 0x01efea0003c00000 */
[----:B------:R-:W-:Y:S01]  /*1b880*/  MOV R13, R0 ;  /* 0x00000000000d7202 */ /* 0x000fe20000000f00 */
[----:B------:R-:W-:Y:S05]  /*1b890*/  BRA `(.L_x_381) ;  /* 0xffffd7e000007947 */ /* 0x000fea000383ffff */
        .weak           $__internal_4_$__cuda_sm70_shflsync_bfly_p
        .type           $__internal_4_$__cuda_sm70_shflsync_bfly_p,@function
        .size           $__internal_4_$__cuda_sm70_shflsync_bfly_p,($__internal_5_$__cuda_sm70_shflsync_idx_p - $__internal_4_$__cuda_sm70_shflsync_bfly_p)
$__internal_4_$__cuda_sm70_shflsync_bfly_p:
[----:B------:R-:W-:Y:S02]  /*1b8a0*/  MOV R36, 0xffffffff ;  /* 0xffffffff00247802 */ /* 0x000fe40000000f00 */
[----:B------:R-:W-:-:S02]  /*1b8b0*/  MOV R3, 0x1f ;  /* 0x0000001f00037802 */ /* 0x000fc40000000f00 */
[----:B------:R-:W-:Y:S04]  /*1b8c0*/  WARPSYNC R36 ;  /* 0x0000002400007348 */ /* 0x000fe80003800000 */
[----:B------:R1:W2:Y:S02]  /*1b8d0*/  SHFL.BFLY PT, R0, R4, R0, R3 ;  /* 0x0c00000004007389 */ /* 0x0002a400000e0003 */
[----:B-1----:R-:W-:-:S04]  /*1b8e0*/  MOV R3, 0x0 ;  /* 0x0000000000037802 */ /* 0x002fc80000000f00 */
[----:B--2---:R-:W-:Y:S05]  /*1b8f0*/  RET.REL.NODEC R2 `(_ZN7cutlass13device_kernelIN5flash19enable_sm80_to_sm89INS1_16FlashAttnFwdSm80INS1_25CollectiveMainloopFwdSm80ILi4ELi1ELb0EN4cute5tupleIJNS5_1CILi128EEENS7_ILi48EEENS7_ILi96EEEEEELi96ENS_10bfloat16_tEfNS_4arch4Sm80ELb0ELb0ELb1ELb1ELb1ELb1ELb1ELb1EEENS1_21CollectiveEpilogueFwdINS6_IJS8_SA_S9_EEENS6_IJNS7_ILi1EEESI_SI_EEESC_SE_Li128ELb1ELb1ELb1ELb0EEENS1_36VarlenDynamicPersistentTileSchedulerILi128ELi48ELi128ELi128ELb1ELb1ELb0ELb0ELb1ELb1EEEEEEEEEvNT_6ParamsE) ;  /* 0xfffe470002007950 */ /* 0x004fea0003c3ffff */
        .weak           $__internal_5_$__cuda_sm70_shflsync_idx_p
        .type           $__internal_5_$__cuda_sm70_shflsync_idx_p,@function
        .size           $__internal_5_$__cuda_sm70_shflsync_idx_p,($__internal_6_$__cuda_sm70_shflsync_up_p - $__internal_5_$__cuda_sm70_shflsync_idx_p)
$__internal_5_$__cuda_sm70_shflsync_idx_p:
[----:B------:R-:W-:-:S04]  /*1b900*/  MOV R217, 0xffffffff ;  /* 0xffffffff00d97802 */ /* 0x000fc80000000f00 */
[----:B------:R-:W-:Y:S04]  /*1b910*/  WARPSYNC R217 ;  /* 0x000000d900007348 */ /* 0x000fe80003800000 */
[----:B------:R1:W2:Y:S02]  /*1b920*/  SHFL.IDX PT, R0, R35, R3, R0 ;  /* 0x0000000323007389 */ /* 0x0002a400000e0000 */
[----:B-1----:R-:W-:-:S04]  /*1b930*/  MOV R3, 0x0 ;  /* 0x0000000000037802 */ /* 0x002fc80000000f00 */
[----:B--2---:R-:W-:Y:S05]  /*1b940*/  RET.REL.NODEC R2 `(_ZN7cutlass13device_kernelIN5flash19enable_sm80_to_sm89INS1_16FlashAttnFwdSm80INS1_25CollectiveMainloopFwdSm80ILi4ELi1ELb0EN4cute5tupleIJNS5_1CILi128EEENS7_ILi48EEENS7_ILi96EEEEEELi96ENS_10bfloat16_tEfNS_4arch4Sm80ELb0ELb0ELb1ELb1ELb1ELb1ELb1ELb1EEENS1_21CollectiveEpilogueFwdINS6_IJS8_SA_S9_EEENS6_IJNS7_ILi1EEESI_SI_EEESC_SE_Li128ELb1ELb1ELb1ELb0EEENS1_36VarlenDynamicPersistentTileSchedulerILi128ELi48ELi128ELi128ELb1ELb1ELb0ELb0ELb1ELb1EEEEEEEEEvNT_6ParamsE) ;  /* 0xfffe46b002007950 */ /* 0x004fea0003c3ffff */
        .weak           $__internal_6_$__cuda_sm70_shflsync_up_p
        .type           $__internal_6_$__cuda_sm70_shflsync_up_p,@function
        .size           $__internal_6_$__cuda_sm70_shflsync_up_p,($__internal_7_$__cuda_sm70_votesync_ballot - $__internal_6_$__cuda_sm70_shflsync_up_p)
$__internal_6_$__cuda_sm70_shflsync_up_p:
[----:B------:R-:W-:Y:S02]  /*1b950*/  MOV R4, RZ ;  /* 0x000000ff00047202 */ /* 0x000fe40000000f00 */
[----:B------:R-:W-:-:S04]  /*1b960*/  MOV R11, 0xffffffff ;  /* 0xffffffff000b7802 */ /* 0x000fc80000000f00 */
[----:B------:R-:W-:Y:S04]  /*1b970*/  WARPSYNC R11 ;  /* 0x0000000b00007348 */ /* 0x000fe80003800000 */
[----:B------:R1:W2:Y:S02]  /*1b980*/  SHFL.UP PT, R4, R0, R3, R4 ;  /* 0x0400000300047389 */ /* 0x0002a400000e0004 */
[----:B-1----:R-:W-:-:S04]  /*1b990*/  MOV R3, 0x0 ;  /* 0x0000000000037802 */ /* 0x002fc80000000f00 */
[----:B--2---:R-:W-:Y:S05]  /*1b9a0*/  RET.REL.NODEC R2 `(_ZN7cutlass13device_kernelIN5flash19enable_sm80_to_sm89INS1_16FlashAttnFwdSm80INS1_25CollectiveMainloopFwdSm80ILi4ELi1ELb0EN4cute5tupleIJNS5_1CILi128EEENS7_ILi48EEENS7_ILi96EEEEEELi96ENS_10bfloat16_tEfNS_4arch4Sm80ELb0ELb0ELb1ELb1ELb1ELb1ELb1ELb1EEENS1_21CollectiveEpilogueFwdINS6_IJS8_SA_S9_EEENS6_IJNS7_ILi1EEESI_SI_EEESC_SE_Li128ELb1ELb1ELb1ELb0EEENS1_36VarlenDynamicPersistentTileSchedulerILi128ELi48ELi128ELi128ELb1ELb1ELb0ELb0ELb1ELb1EEEEEEEEEvNT_6ParamsE) ;  /* 0xfffe465002007950 */ /* 0x004fea0003c3ffff */
        .weak           $__internal_7_$__cuda_sm70_votesync_ballot
        .type           $__internal_7_$__cuda_sm70_votesync_ballot,@function
        .size           $__internal_7_$__cuda_sm70_votesync_ballot,(.L_x_3634 - $__internal_7_$__cuda_sm70_votesync_ballot)
$__internal_7_$__cuda_sm70_votesync_ballot:
[----:B------:R-:W-:Y:S01]  /*1b9b0*/  ISETP.NE.U32.AND P0, PT, R0, 0x1, PT ;  /* 0x000000010000780c */ /* 0x000fe20003f05070 */
[----:B------:R-:W-:-:S04]  /*1b9c0*/  IMAD.MOV.U32 R3, RZ, RZ, -0x1 ;  /* 0xffffffffff037424 */ /* 0x000fc800078e00ff */
[----:B------:R-:W-:Y:S08]  /*1b9d0*/  WARPSYNC R3 ;  /* 0x0000000300007348 */ /* 0x000ff00003800000 */
[----:B------:R-:W-:-:S04]  /*1b9e0*/  VOTE.ANY R0, PT, !P0 ;  /* 0x0000000000007806 */ /* 0x000fc800040e0100 */
[----:B------:R-:W-:Y:S01]  /*1b9f0*/  LOP3.LUT R0, R0, R3, RZ, 0xc0, !PT ;  /* 0x0000000300007212 */ /* 0x000fe200078ec0ff */
[----:B------:R-:W-:-:S04]  /*1ba00*/  IMAD.MOV.U32 R3, RZ, RZ, 0x0 ;  /* 0x00000000ff037424 */ /* 0x000fc800078e00ff */
[----:B------:R-:W-:Y:S05]  /*1ba10*/  RET.REL.NODEC R2 `(_ZN7cutlass13device_kernelIN5flash19enable_sm80_to_sm89INS1_16FlashAttnFwdSm80INS1_25CollectiveMainloopFwdSm80ILi4ELi1ELb0EN4cute5tupleIJNS5_1CILi128EEENS7_ILi48EEENS7_ILi96EEEEEELi96ENS_10bfloat16_tEfNS_4arch4Sm80ELb0ELb0ELb1ELb1ELb1ELb1ELb1ELb1EEENS1_21CollectiveEpilogueFwdINS6_IJS8_SA_S9_EEENS6_IJNS7_ILi1EEESI_SI_EEESC_SE_Li128ELb1ELb1ELb1ELb0EEENS1_36VarlenDynamicPersistentTileSchedulerILi128ELi48ELi128ELi128ELb1ELb1ELb0ELb0ELb1ELb1EEEEEEEEEvNT_6ParamsE) ;  /* 0xfffe45e002007950 */ /* 0x000fea0003c3ffff */
.L_x_436:
        /* <DEDUP_REMOVED lines=14> */
.L_x_3634:


//--------------------- .text._ZN7cutlass13device_kernelIN5flash19enable_sm80_to_sm89INS1_16FlashAttnFwdSm80INS1_25CollectiveMainloopFwdSm80ILi4ELi1ELb0EN4cute5tupleIJNS5_1CILi128EEENS7_ILi48EEENS7_ILi96EEEEEELi96ENS_10bfloat16_tEfNS_4arch4Sm80ELb0ELb1ELb1ELb0ELb1ELb0ELb1ELb1EEENS1_21CollectiveEpilogueFwdINS6_IJS8_SA_S9_EEENS6_IJNS7_ILi1EEESI_SI_EEESC_SE_Li128ELb0ELb1ELb1ELb0EEENS1_19SingleTileSchedulerILb0ELb1ELb1ELi128EEEEEEEEEvNT_6ParamsE --------------------------
	.section	.text._ZN7cutlass13device_kernelIN5flash19enable_sm80_to_sm89INS1_16FlashAttnFwdSm80INS1_25CollectiveMainloopFwdSm80ILi4ELi1ELb0EN4cute5tupleIJNS5_1CILi128EEENS7_ILi48EEENS7_ILi96EEEEEELi96ENS_10bfloat16_tEfNS_4arch4Sm80ELb0ELb1ELb1ELb0ELb1ELb0ELb1ELb1EEENS1_21CollectiveEpilogueFwdINS6_IJS8_SA_S9_EEENS6_IJNS7_ILi1EEESI_SI_EEESC_SE_Li128ELb0ELb1ELb1ELb0EEENS1_19SingleTileSchedulerILb0ELb1ELb1ELi128EEEEEEEEEvNT_6ParamsE,"ax",@progbits
	.sectioninfo	@"SHI_REGISTERS=255"
	.align	128
.text._ZN7cutlass13device_kernelIN5flash19enable_sm80_to_sm89INS1_16FlashAttnFwdSm80INS1_25CollectiveMainloopFwdSm80ILi4ELi1ELb0EN4cute5tupleIJNS5_1CILi128EEENS7_ILi48EEENS7_ILi96EEEEEELi96ENS_10bfloat16_tEfNS_4arch4Sm80ELb0ELb1ELb1ELb0ELb1ELb0ELb1ELb1EEENS1_21CollectiveEpilogueFwdINS6_IJS8_SA_S9_EEENS6_IJNS7_ILi1EEESI_SI_EEESC_SE_Li128ELb0ELb1ELb1ELb0EEENS1_19SingleTileSchedulerILb0ELb1ELb1ELi128EEEEEEEEEvNT_6ParamsE:
        .type           _ZN7cutlass13device_kernelIN5flash19enable_sm80_to_sm89INS1_16FlashAttnFwdSm80INS1_25CollectiveMainloopFwdSm80ILi4ELi1ELb0EN4cute5tupleIJNS5_1CILi128EEENS7_ILi48EEENS7_ILi96EEEEEELi96ENS_10bfloat16_tEfNS_4arch4Sm80ELb0ELb1ELb1ELb0ELb1ELb0ELb1ELb1EEENS1_21CollectiveEpilogueFwdINS6_IJS8_SA_S9_EEENS6_IJNS7_ILi1EEESI_SI_EEESC_SE_Li128ELb0ELb1ELb1ELb0EEENS1_19SingleTileSchedulerILb0ELb1ELb1ELi128EEEEEEEEEvNT_6ParamsE,@function
        .size           _ZN7cutlass13device_kernelIN5flash19enable_sm80_to_sm89INS1_16FlashAttnFwdSm80INS1_25CollectiveMainloopFwdSm80ILi4ELi1ELb0EN4cute5tupleIJNS5_1CILi128EEENS7_ILi48EEENS7_ILi96EEEEEELi96ENS_10bfloat16_tEfNS_4arch4Sm80ELb0ELb1ELb1ELb0ELb1ELb0ELb1ELb1EEENS1_21CollectiveEpilogueFwdINS6_IJS8_SA_S9_EEENS6_IJNS7_ILi1EEESI_SI_EEESC_SE_Li128ELb0ELb1ELb1ELb0EEENS1_19SingleTileSchedulerILb0ELb1ELb1ELi128EEEEEEEEEvNT_6ParamsE,(.L_x_3639 - _ZN7cutlass13device_kernelIN5flash19enable_sm80_to_sm89INS1_16FlashAttnFwdSm80INS1_25CollectiveMainloopFwdSm80ILi4ELi1ELb0EN4cute5tupleIJNS5_1CILi128EEENS7_ILi48EEENS7_ILi96EEEEEELi96ENS_10bfloat16_tEfNS_4arch4Sm80ELb0ELb1ELb1ELb0ELb1ELb0ELb1ELb1EEENS1_21CollectiveEpilogueFwdINS6_IJS8_SA_S9_EEENS6_IJNS7_ILi1EEESI_SI_EEESC_SE_Li128ELb0ELb1ELb1ELb0EEENS1_19SingleTileSchedulerILb0ELb1ELb1ELi128EEEEEEEEEvNT_6ParamsE)
        .other          _ZN7cutlass13device_kernelIN5flash19enable_sm80_to_sm89INS1_16FlashAttnFwdSm80INS1_25CollectiveMainloopFwdSm80ILi4ELi1ELb0EN4cute5tupleIJNS5_1CILi128EEENS7_ILi48EEENS7_ILi96EEEEEELi96ENS_10bfloat16_tEfNS_4arch4Sm80ELb0ELb1ELb1ELb0ELb1ELb0ELb1ELb1EEENS1_21CollectiveEpilogueFwdINS6_IJS8_SA_S9_EEENS6_IJNS7_ILi1EEESI_SI_EEESC_SE_Li128ELb0ELb1ELb1ELb0EEENS1_19SingleTileSchedulerILb0ELb1ELb1ELi128EEEEEEEEEvNT_6ParamsE,@"STO_CUDA_ENTRY STV_DEFAULT"
_ZN7cutlass13device_kernelIN5flash19enable_sm80_to_sm89INS1_16FlashAttnFwdSm80INS1_25CollectiveMainloopFwdSm80ILi4ELi1ELb0EN4cute5tupleIJNS5_1CILi128EEENS7_ILi48EEENS7_ILi96EEEEEELi96ENS_10bfloat16_tEfNS_4arch4Sm80ELb0ELb1ELb1ELb0ELb1ELb0ELb1ELb1EEENS1_21CollectiveEpilogueFwdINS6_IJS8_SA_S9_EEENS6_IJNS7_ILi1EEESI_SI_EEESC_SE_Li128ELb0ELb1ELb1ELb0EEENS1_19SingleTileSchedulerILb0ELb1ELb1ELi128EEEEEEEEEvNT_6ParamsE:
[----:B------:R-:W-:Y:S02]  /*0000*/  MOV R1, c[0x0][0x28] ;  /* 0x00000a0000017a02 */ /* 0x000fe40000000f00 */
[----:B------:R-:W1:Y:S01]  /*0010*/  S2R R224, SR_TID.X ;  /* 0x0000000000e07919 */ /* 0x000e620000002100 */
[----:B------:R-:W2:Y:S08]  /*0020*/  S2UR UR7, SR_CTAID.Y ;  /* 0x00000000000779c3 */ /* 0x000eb00000002600 */
[----:B------:R-:W3:Y:S01]  /*0030*/  S2UR UR6, SR_CTAID.Z ;  /* 0x00000000000679c3 */ /* 0x000ee20000002700 */
[----:B-1----:R-:W-:-:S06]  /*0040*/  SHF.R.U32.HI R0, RZ, 0x5, R224 ;  /* 0x00000005ff007819 */ /* 0x002fcc00000116e0 */
[----:B------:R-:W1:Y:S02]  /*0050*/  SHFL.IDX PT, R0, R0, RZ, 0x1f ;  /* 0x00001fff00007589 */ /* 0x000e6400000e0000 */
[----:B-1----:R-:W-:-:S13]  /*0060*/  ISETP.NE.AND P0, PT, R0, RZ, PT ;  /* 0x000000ff0000720c */ /* 0x002fda0003f05270 */
[----:B--23--:R-:W-:Y:S05]  /*0070*/  @!P0 BRA `(.L_x_437) ;  /* 0x0000009000008947 */ /* 0x00cfea0003800000 */
[----:B------:R-:W-:Y:S01]  /*0080*/  MOV R0, c[0x0][0x550] ;  /* 0x0001540000007a02 */ /* 0x000fe20000000f00 */
[----:B------:R-:W-:-:S03]  /*0090*/  UMOV UR8, UR7 ;  /* 0x0000000700087c82 */ /* 0x000fc60008000000 */
[----:B------:R-:W-:-:S13]  /*00a0*/  ISETP.NE.AND P0, PT, R0, 0x1, PT ;  /* 0x000000010000780c */ /* 0x000fda0003f05270 */
[----:B------:R-:W-:Y:S05]  /*00b0*/  @!P0 BRA `(.L_x_438) ;  /* 0x000000b000008947 */ /* 0x000fea0003800000 */
[----:B------:R-:W-:Y:S02]  /*00c0*/  ULDC UR4, c[0x0][0x554] ;  /* 0x0001550000047ab9 */ /* 0x000fe40000000800 */
[----:B------:R-:W-:Y:S02]  /*00d0*/  UIMAD.WIDE.U32 UR4, UR7, UR4, URZ ;  /* 0x00000004070472a5 */ /* 0x000fe4000f8e003f */
[----:B------:R-:W-:Y:S02]  /*00e0*/  ULDC UR8, c[0x0][0x558] ;  /* 0x0001560000087ab9 */ /* 0x000fe40000000800 */
[----:B------:R-:W-:Y:S01]  /*00f0*/  USHF.R.U32.HI UR8, URZ, UR8, UR5 ;  /* 0x000000083f087299 */ /* 0x000fe20008011605 */
[----:B------:R-:W-:Y:S05]  /*0100*/  BRA `(.L_x_438) ;  /* 0x0000006000007947 */ /* 0x000fea0003800000 */
.L_x_437:
[----:B------:R-:W-:Y:S02]  /*0110*/  ULDC.64 UR4, c[0x0][0x550] ;  /* 0x0001540000047ab9 */ /* 0x000fe40000000a00 */
[----:B------:R-:W-:Y:S02]  /*0120*/  UISETP.NE.AND UP0, UPT, UR4, 0x1, UPT ;  /* 0x000000010400788c */ /* 0x000fe4000bf05270 */
[----:B------:R-:W-:-:S02]  /*0130*/  UIMAD.WIDE.U32 UR10, UR7, UR5, URZ ;  /* 0x00000005070a72a5 */ /* 0x000fc4000f8e003f */
[----:B------:R-:W-:Y:S02]  /*0140*/  ULDC UR4, c[0x0][0x558] ;  /* 0x0001560000047ab9 */ /* 0x000fe40000000800 */
[----:B------:R-:W-:-:S05]  /*0150*/  UMOV UR8, UR7 ;  /* 0x0000000700087c82 */ /* 0x000fca0008000000 */
[----:B------:R-:W-:-:S03]  /*0160*/  @UP0 USHF.R.U32.HI UR8, URZ, UR4, UR11 ;  /* 0x000000043f080299 */ /* 0x000fc6000801160b */
.L_x_438:
[----:B------:R-:W-:Y:S01]  /*0170*/  ISETP.LE.AND P0, PT, RZ, UR6, PT ;  /* 0x00000006ff007c0c */ /* 0x000fe2000bf03270 */
[----:B------:R-:W-:Y:S02]  /*0180*/  UIADD3 UR4, -UR8, URZ, URZ ;  /* 0x0000003f08047290 */ /* 0x000fe4000fffe13f */
[----:B------:R-:W-:Y:S02]  /*0190*/  ULDC UR9, c[0x0][0x550] ;  /* 0x0001540000097ab9 */ /* 0x000fe40000000800 */
[----:B------:R-:W-:-:S08]  /*01a0*/  UIMAD UR9, UR4, UR9, UR7 ;  /* 0x00000009040972a4 */ /* 0x000fd0000f8e0207 */
[----:B------:R-:W-:Y:S05]  /*01b0*/  @!P0 EXIT ;  /* 0x000000000000894d */ /* 0x000fea0003800000 */
[----:B------:R-:W-:Y:S01]  /*01c0*/  ULDC.64 UR4, c[0x0][0x370] ;  /* 0x0000dc0000047ab9 */ /* 0x000fe20000000a00 */
[----:B------:R-:W-:Y:S01]  /*01d0*/  IMAD.MOV.U32 R232, RZ, RZ, RZ ;  /* 0x000000ffffe87224 */ /* 0x000fe200078e00ff */
[----:B------:R-:W-:Y:S02]  /*01e0*/  UISETP.NE.U32.AND UP0, UPT, URZ, UR4, UPT ;  /* 0x000000043f00728c */ /* 0x000fe4000bf05070 */
[----:B------:R-:W-:Y:S02]  /*01f0*/  ULDC.64 UR10, c[0x0][0x370] ;  /* 0x0000dc00000a7ab9 */ /* 0x000fe40000000a00 */
[----:B------:R-:W-:Y:S01]  /*0200*/  UISETP.NE.AND.EX UP0, UPT, URZ, UR5, UPT, UP0 ;  /* 0x000000053f00728c */ /* 0x000fe2000bf05300 */
[----:B------:R-:W1:Y:S01]  /*0210*/  S2UR UR15, SR_CTAID.X ;  /* 0x00000000000f79c3 */ /* 0x000e620000002500 */
[----:B------:R-:W-:Y:S02]  /*0220*/  ULDC UR7, c[0x0][0x2ac] ;  /* 0x0000ab0000077ab9 */ /* 0x000fe40000000800 */
[----:B------:R-:W-:-:S02]  /*0230*/  ULDC.64 UR12, c[0x0][0x118] ;  /* 0x00004600000c7ab9 */ /* 0x000fc40000000a00 */
[----:B------:R-:W-:-:S05]  /*0240*/  PLOP3.LUT P0, PT, PT, PT, UP0, 0x80, 0x0 ;  /* 0x000000000000781c */ /* 0x000fca0003f0f008 */
[----:B------:R-:W-:Y:S02]  /*0250*/  @UP0 UMOV UR4, 0x4 ;  /* 0x0000000400040882 */ /* 0x000fe40000000000 */
[----:B------:R-:W-:-:S06]  /*0260*/  @UP0 UIMAD.WIDE UR4, UR6, UR4, UR10 ;  /* 0x00000004060402a5 */ /* 0x000fcc000f8e020a */
[----:B------:R-:W-:Y:S01]  /*0270*/  MOV R2, UR4 ;  /* 0x0000000400027c02 */ /* 0x000fe20008000f00 */
[----:B------:R-:W-:Y:S01]  /*0280*/  ULDC UR4, c[0x0][0x2c4] ;  /* 0x0000b10000047ab9 */ /* 0x000fe20000000800 */
[----:B------:R-:W-:Y:S01]  /*0290*/  IMAD.U32 R3, RZ, RZ, UR5 ;  /* 0x00000005ff037e24 */ /* 0x000fe2000f8e00ff */
[----:B------:R-:W-:Y:S02]  /*02a0*/  UISETP.NE.AND UP2, UPT, UR4, 0x1, UPT ;  /* 0x000000010400788c */ /* 0x000fe4000bf45270 */
[----:B-1----:R-:W-:Y:S02]  /*02b0*/  USHF.L.U32 UR15, UR15, 0x7, URZ ;  /* 0x000000070f0f7899 */ /* 0x002fe4000800063f */
[----:B------:R1:W5:Y:S01]  /*02c0*/  @P0 LDG.E R232, [R2.64] ;  /* 0x0000000c02e80981 */ /* 0x000362000c1e1900 */
[----:B------:R-:W-:Y:S02]  /*02d0*/  ULDC.64 UR4, c[0x0][0x2c8] ;  /* 0x0000b20000047ab9 */ /* 0x000fe40000000a00 */
[----:B------:R-:W-:-:S02]  /*02e0*/  UIADD3 UR10, UR15, 0x7f, URZ ;  /* 0x0000007f0f0a7890 */ /* 0x000fc4000fffe03f */
[----:B------:R-:W-:Y:S02]  /*02f0*/  ULDC UR14, c[0x0][0x168] ;  /* 0x00005a00000e7ab9 */ /* 0x000fe40000000800 */
[----:B------:R-:W-:-:S04]  /*0300*/  @UP2 UIADD3 UR16, UR15, 0x7f, URZ ;  /* 0x0000007f0f102890 */ /* 0x000fc8000fffe03f */
[----:B------:R-:W-:-:S03]  /*0310*/  UIMAD.WIDE.U32 UR16, UR16, UR4, URZ ;  /* 0x00000004101072a5 */ /* 0x000fc6000f8e003f */
[----:B------:R-:W-:Y:S02]  /*0320*/  ULDC UR4, c[0x0][0x1d0] ;  /* 0x0000740000047ab9 */ /* 0x000fe40000000800 */
[----:B------:R-:W-:Y:S02]  /*0330*/  UIMAD UR7, UR7, UR4, URZ ;  /* 0x00000004070772a4 */ /* 0x000fe4000f8e023f */
[----:B------:R-:W-:Y:S02]  /*0340*/  @UP2 UMOV UR11, UR17 ;  /* 0x00000011000b2c82 */ /* 0x000fe40008000000 */
[----:B------:R-:W-:-:S03]  /*0350*/  @UP2 USHF.R.U32.HI UR10, URZ, UR5, UR11 ;  /* 0x000000053f0a2299 */ /* 0x000fc6000801160b */
[----:B------:R-:W-:Y:S02]  /*0360*/  UMOV UR11, 0x1 ;  /* 0x00000001000b7882 */ /* 0x000fe40000000000 */
[----:B------:R-:W-:Y:S02]  /*0370*/  ULDC.64 UR4, c[0x0][0x328] ;  /* 0x0000ca0000047ab9 */ /* 0x000fe40000000a00 */
[----:B------:R-:W-:Y:S02]  /*0380*/  UISETP.LE.AND UP1, UPT, UR11, UR5, UPT ;  /* 0x000000050b00728c */ /* 0x000fe4000bf23270 */
[----:B------:R-:W-:-:S04]  /*0390*/  UIADD3 UR14, UR7, -UR14, UR11 ;  /* 0x8000000e070e7290 */ /* 0x000fc8000fffe00b */
[----:B------:R-:W-:Y:S01]  /*03a0*/  PLOP3.LUT P0, PT, PT, PT, UP1, 0x40, 0x0 ;  /* 0x000000000000781c */ /* 0x000fe20003f0e818 */
[----:B------:R-:W-:-:S04]  /*03b0*/  UIADD3 UR5, UR14, UR10, URZ ;  /* 0x0000000a0e057290 */ /* 0x000fc8000fffe03f */
[----:B------:R-:W-:-:S08]  /*03c0*/  UIADD3 UR10, UR5, UR4, URZ ;  /* 0x00000004050a7290 */ /* 0x000fd0000fffe03f */
[----:B------:R-:W-:Y:S05]  /*03d0*/  @P0 BRA `(.L_x_439) ;  /* 0x0000016000000947 */ /* 0x000fea0003800000 */
[----:B-1----:R-:W-:Y:S01]  /*03e0*/  ISETP.LT.AND P0, PT, RZ, UR5, PT ;  /* 0x00000005ff007c0c */ /* 0x002fe2000bf01270 */
[----:B------:R-:W-:-:S12]  /*03f0*/  UIADD3 UR14, UR5, -0x1, URZ ;  /* 0xffffffff050e7890 */ /* 0x000fd8000fffe03f */
[----:B------:R-:W-:Y:S05]  /*0400*/  @P0 BRA `(.L_x_440) ;  /* 0x0000009000000947 */ /* 0x000fea0003800000 */
[----:B------:R-:W-:Y:S02]  /*0410*/  ULDC UR4, c[0x0][0x32c] ;  /* 0x0000cb0000047ab9 */ /* 0x000fe40000000800 */
[----:B------:R-:W-:Y:S02]  /*0420*/  UISETP.NE.AND UP0, UPT, UR11, UR4, UPT ;  /* 0x000000040b00728c */ /* 0x000fe4000bf05270 */
[----:B------:R-:W-:-:S03]  /*0430*/  UIADD3 UR14, -UR5, URZ, URZ ;  /* 0x0000003f050e7290 */ /* 0x000fc6000fffe13f */
[----:B------:R-:W-:Y:S02]  /*0440*/  ULDC.64 UR4, c[0x0][0x330] ;  /* 0x0000cc0000047ab9 */ /* 0x000fe40000000a00 */
[----:B------:R-:W-:-:S07]  /*0450*/  UIMAD.WIDE.U32 UR16, UR14, UR4, URZ ;  /* 0x000000040e1072a5 */ /* 0x000fce000f8e003f */
[----:B------:R-:W-:Y:S02]  /*0460*/  @UP0 UMOV UR11, UR17 ;  /* 0x00000011000b0c82 */ /* 0x000fe40008000000 */
[----:B------:R-:W-:-:S04]  /*0470*/  @UP0 USHF.R.U32.HI UR14, URZ, UR5, UR11 ;  /* 0x000000053f0e0299 */ /* 0x000fc8000801160b */
[----:B------:R-:W-:Y:S01]  /*0480*/  ULOP3.LUT UR14, URZ, UR14, URZ, 0x33, !UPT ;  /* 0x0000000e3f0e7292 */ /* 0x000fe2000f8e333f */
[----:B------:R-:W-:Y:S05]  /*0490*/  BRA `(.L_x_441) ;  /* 0x0000006000007947 */ /* 0x000fea0003800000 */
.L_x_440:
[----:B------:R-:W-:Y:S02]  /*04a0*/  ULDC UR4, c[0x0][0x32c] ;  /* 0x0000cb0000047ab9 */ /* 0x000fe40000000800 */
[----:B------:R-:W-:-:S03]  /*04b0*/  UISETP.NE.AND UP0, UPT, UR11, UR4, UPT ;  /* 0x000000040b00728c */ /* 0x000fc6000bf05270 */
[----:B------:R-:W-:Y:S02]  /*04c0*/  ULDC.64 UR4, c[0x0][0x330] ;  /* 0x0000cc0000047ab9 */ /* 0x000fe40000000a00 */
[----:B------:R-:W-:-:S07]  /*04d0*/  UIMAD.WIDE.U32 UR16, UR14, UR4, URZ ;  /* 0x000000040e1072a5 */ /* 0x000fce000f8e003f */
[----:B------:R-:W-:Y:S02]  /*04e0*/  @UP0 UMOV UR11, UR17 ;  /* 0x00000011000b0c82 */ /* 0x000fe40008000000 */
[----:B------:R-:W-:Y:S02]  /*04f0*/  @UP0 USHF.R.U32.HI UR14, URZ, UR5, UR11 ;  /* 0x000000053f0e0299 */ /* 0x000fe4000801160b */
.L_x_441:
[----:B------:R-:W-:Y:S02]  /*0500*/  ULDC UR4, c[0x0][0x32c] ;  /* 0x0000cb0000047ab9 */ /* 0x000fe40000000800 */
[----:B------:R-:W-:-:S04]  /*0510*/  UIMAD UR4, UR14, UR4, UR4 ;  /* 0x000000040e0472a4 */ /* 0x000fc8000f8e0204 */
[----:B------:R-:W-:-:S04]  /*0520*/  UISETP.LT.AND UP0, UPT, UR10, UR4, UPT ;  /* 0x000000040a00728c */ /* 0x000fc8000bf01270 */
[----:B------:R-:W-:Y:S02]  /*0530*/  USEL UR10, UR10, UR4, UP0 ;  /* 0x000000040a0a7287 */ /* 0x000fe40008000000 */
.L_x_439:
[----:B-1----:R-:W-:Y:S01]  /*0540*/  UIADD3 UR11, UR7, 0x2f, URZ ;  /* 0x0000002f070b7890 */ /* 0x002fe2000fffe03f */
[----:B------:R-:W-:Y:S01]  /*0550*/  PLOP3.LUT P0, PT, PT, PT, UP1, 0x40, 0x0 ;  /* 0x000000000000781c */ /* 0x000fe20003f0e818 */
[----:B------:R-:W-:Y:S02]  /*0560*/  ULDC.64 UR4, c[0x0][0x2c8] ;  /* 0x0000b20000047ab9 */ /* 0x000fe40000000a00 */
[----:B------:R-:W-:Y:S02]  /*0570*/  UIMAD.WIDE.U32 UR16, UR15, UR4, URZ ;  /* 0x000000040f1072a5 */ /* 0x000fe4000f8e003f */
[----:B------:R-:W-:Y:S02]  /*0580*/  UIMAD.WIDE UR18, UR11, 0x2aaaaaab, URZ ;  /* 0x2aaaaaab0b1278a5 */ /* 0x000fe4000f8e023f */
[----:B------:R-:W-:Y:S02]  /*0590*/  UIADD3 UR10, UR10, 0x2f, URZ ;  /* 0x0000002f0a0a7890 */ /* 0x000fe4000fffe03f */
[----:B------:R-:W-:-:S02]  /*05a0*/  UMOV UR4, UR15 ;  /* 0x0000000f00047c82 */ /* 0x000fc40008000000 */
[----:B------:R-:W-:Y:S02]  /*05b0*/  UIMAD.WIDE UR10, UR10, 0x2aaaaaab, URZ ;  /* 0x2aaaaaab0a0a78a5 */ /* 0x000fe4000f8e023f */
[----:B------:R-:W-:Y:S02]  /*05c0*/  ULDC UR14, c[0x0][0x168] ;  /* 0x00005a00000e7ab9 */ /* 0x000fe40000000800 */
[----:B------:R-:W-:Y:S02]  /*05d0*/  @UP2 USHF.R.U32.HI UR4, URZ, UR5, UR17 ;  /* 0x000000053f042299 */ /* 0x000fe40008011611 */
[----:B------:R-:W-:Y:S02]  /*05e0*/  UIADD3 UR14, UR7, -UR14, URZ ;  /* 0x8000000e070e7290 */ /* 0x000fe4000fffe03f */
[----:B------:R-:W-:Y:S02]  /*05f0*/  UMOV UR17, UR19 ;  /* 0x0000001300117c82 */ /* 0x000fe40008000000 */
[----:B------:R-:W-:-:S02]  /*0600*/  USHF.R.U32.HI UR16, URZ, 0x1f, UR17 ;  /* 0x0000001f3f107899 */ /* 0x000fc40008011611 */
[----:B------:R-:W-:Y:S02]  /*0610*/  USHF.R.U32.HI UR10, URZ, 0x1f, UR11 ;  /* 0x0000001f3f0a7899 */ /* 0x000fe4000801160b */
[----:B------:R-:W-:Y:S02]  /*0620*/  UIADD3 UR4, UR14, UR4, URZ ;  /* 0x000000040e047290 */ /* 0x000fe4000fffe03f */
[----:B------:R-:W-:Y:S02]  /*0630*/  ULDC UR5, c[0x0][0x324] ;  /* 0x0000c90000057ab9 */ /* 0x000fe40000000800 */
[----:B------:R-:W-:Y:S02]  /*0640*/  ULEA.HI.SX32 UR16, UR17, UR16, 0x1d ;  /* 0x0000001011107291 */ /* 0x000fe4000f8fea3f */
[----:B------:R-:W-:Y:S02]  /*0650*/  ULEA.HI.SX32 UR10, UR11, UR10, 0x1d ;  /* 0x0000000a0b0a7291 */ /* 0x000fe4000f8fea3f */
[----:B------:R-:W-:-:S02]  /*0660*/  UIADD3 UR5, UR4, -UR5, URZ ;  /* 0x8000000504057290 */ /* 0x000fc4000fffe03f */
[----:B------:R-:W-:-:S04]  /*0670*/  UISETP.LT.AND UP0, UPT, UR16, UR10, UPT ;  /* 0x0000000a1000728c */ /* 0x000fc8000bf01270 */
[----:B------:R-:W-:Y:S01]  /*0680*/  USEL UR10, UR16, UR10, UP0 ;  /* 0x0000000a100a7287 */ /* 0x000fe20008000000 */
[----:B------:R-:W-:Y:S01]  /*0690*/  MOV R2, UR5 ;  /* 0x0000000500027c02 */ /* 0x000fe20008000f00 */
[----:B------:R-:W-:Y:S05]  /*06a0*/  @P0 BRA `(.L_x_442) ;  /* 0x0000010000000947 */ /* 0x000fea0003800000 */
[----:B------:R-:W-:-:S04]  /*06b0*/  MOV R3, UR4 ;  /* 0x0000000400037c02 */ /* 0x000fc80008000f00 */
[----:B------:R-:W-:-:S13]  /*06c0*/  ISETP.GT.AND P0, PT, R3, -0x1, PT ;  /* 0xffffffff0300780c */ /* 0x000fda0003f04270 */
[----:B------:R-:W-:Y:S05]  /*06d0*/  @P0 BRA `(.L_x_443) ;  /* 0x0000007000000947 */ /* 0x000fea0003800000 */
[----:B------:R-:W-:Y:S01]  /*06e0*/  IMAD.MOV.U32 R0, RZ, RZ, c[0x0][0x32c] ;  /* 0x0000cb00ff007624 */ /* 0x000fe200078e00ff */
[----:B------:R-:W-:-:S04]  /*06f0*/  LOP3.LUT R3, RZ, R3, RZ, 0x33, !PT ;  /* 0x00000003ff037212 */ /* 0x000fc800078e33ff */
[----:B------:R-:W-:-:S13]  /*0700*/  ISETP.NE.AND P0, PT, R0, 0x1, PT ;  /* 0x000000010000780c */ /* 0x000fda0003f05270 */
[----:B------:R-:W-:-:S05]  /*0710*/  @P0 IMAD.HI.U32 R0, R3, c[0x0][0x330], RZ ;  /* 0x0000cc0003000a27 */ /* 0x000fca00078e00ff */
[----:B------:R-:W-:-:S04]  /*0720*/  @P0 SHF.R.U32.HI R3, RZ, c[0x0][0x334], R0 ;  /* 0x0000cd00ff030a19 */ /* 0x000fc80000011600 */
[----:B------:R-:W-:Y:S01]  /*0730*/  LOP3.LUT R3, RZ, R3, RZ, 0x33, !PT ;  /* 0x00000003ff037212 */ /* 0x000fe200078e33ff */
[----:B------:R-:W-:Y:S05]  /*0740*/  BRA `(.L_x_444) ;  /* 0x0000004000007947 */ /* 0x000fea0003800000 */
.L_x_443:
[----:B------:R-:W-:-:S04]  /*0750*/  MOV R0, c[0x0][0x32c] ;  /* 0x0000cb0000007a02 */ /* 0x000fc80000000f00 */
[----:B------:R-:W-:-:S13]  /*0760*/  ISETP.NE.AND P0, PT, R0, 0x1, PT ;  /* 0x000000010000780c */ /* 0x000fda0003f05270 */
[----:B------:R-:W-:-:S05]  /*0770*/  @P0 IMAD.HI.U32 R0, R3, c[0x0][0x330], RZ ;  /* 0x0000cc0003000a27 */ /* 0x000fca00078e00ff */
[----:B------:R-:W-:-:S05]  /*0780*/  @P0 SHF.R.U32.HI R3, RZ, c[0x0][0x334], R0 ;  /* 0x0000cd00ff030a19 */ /* 0x000fca0000011600 */
.L_x_444:
[----:B------:R-:W-:-:S05]  /*0790*/  IMAD R3, R3, c[0x0][0x32c], RZ ;  /* 0x0000cb0003037a24 */ /* 0x000fca00078e02ff */
[----:B------:R-:W-:-:S05]  /*07a0*/  IMNMX R2, R2, R3, !PT ;  /* 0x0000000302027217 */ /* 0x000fca0007800200 */
.L_x_442:
[----:B------:R-:W-:Y:S01]  /*07b0*/  IMAD.HI R3, R2, 0x2aaaaaab, RZ ;  /* 0x2aaaaaab02037827 */ /* 0x000fe200078e02ff */
[----:B------:R-:W-:Y:S02]  /*07c0*/  USHF.R.U32.HI UR5, URZ, 0x10, UR9 ;  /* 0x000000103f057899 */ /* 0x000fe40008011609 */
[----:B------:R-:W-:Y:S01]  /*07d0*/  ULDC UR4, c[0x0][0x338] ;  /* 0x0000ce0000047ab9 */ /* 0x000fe20000000800 */
[----:B------:R-:W-:Y:S01]  /*07e0*/  IMAD.MOV.U32 R154, RZ, RZ, RZ ;  /* 0x000000ffff9a7224 */ /* 0x000fe200078e00ff */
[----:B------:R-:W-:Y:S01]  /*07f0*/  SHF.R.U32.HI R0, RZ, 0x1f, R3 ;  /* 0x0000001fff007819 */ /* 0x000fe20000011603 */
[----:B------:R-:W-:-:S03]  /*0800*/  UISETP.NE.AND UP0, UPT, UR5, URZ, UPT ;  /* 0x0000003f0500728c */ /* 0x000fc6000bf05270 */
[----:B------:R-:W-:Y:S01]  /*0810*/  LEA.HI.SX32 R0, R3, R0, 0x1d ;  /* 0x0000000003007211 */ /* 0x000fe200078feaff */
[----:B------:R-:W-:-:S03]  /*0820*/  USEL UR4, UR5, UR4, UP0 ;  /* 0x0000000405047287 */ /* 0x000fc60008000000 */
[----:B------:R-:W-:-:S04]  /*0830*/  IMNMX R221, RZ, R0, !PT ;  /* 0x00000000ffdd7217 */ /* 0x000fc80007800200 */
[----:B------:R-:W-:-:S13]  /*0840*/  ISETP.LT.AND P0, PT, R221, UR10, PT ;  /* 0x0000000add007c0c */ /* 0x000fda000bf01270 */
[----:B------:R-:W-:Y:S05]  /*0850*/  @!P0 BRA `(.L_x_445) ;  /* 0x000001c000008947 */ /* 0x000fea0003800000 */
[----:B------:R-:W-:Y:S01]  /*0860*/  IMAD.U32 R0, RZ, RZ, UR4 ;  /* 0x00000004ff007e24 */ /* 0x000fe2000f8e00ff */
[----:B------:R-:W-:-:S04]  /*0870*/  UIADD3 UR5, UR4, -0x1, UR10 ;  /* 0xffffffff04057890 */ /* 0x000fc8000fffe00a */
[-C--:B------:R-:W-:Y:S02]  /*0880*/  IABS R4, R0.reuse ;  /* 0x0000000000047213 */ /* 0x080fe40000000000 */
[----:B------:R-:W-:Y:S02]  /*0890*/  IADD3 R5, -R221, UR5, RZ ;  /* 0x00000005dd057c10 */ /* 0x000fe4000fffe1ff */
[----:B------:R-:W1:Y:S01]  /*08a0*/  I2F.RP R8, R4 ;  /* 0x0000000400087306 */ /* 0x000e620000209400 */
[----:B------:R-:W-:Y:S02]  /*08b0*/  IABS R0, R0 ;  /* 0x0000000000007213 */ /* 0x000fe40000000000 */
[----:B------:R-:W-:Y:S02]  /*08c0*/  IABS R2, R5 ;  /* 0x0000000500027213 */ /* 0x000fe40000000000 */
[----:B------:R-:W-:Y:S01]  /*08d0*/  LOP3.LUT R5, R5, UR4, RZ, 0x3c, !PT ;  /* 0x0000000405057c12 */ /* 0x000fe2000f8e3cff */
[----:B------:R-:W-:-:S03]  /*08e0*/  IMAD.MOV R0, RZ, RZ, -R0 ;  /* 0x000000ffff007224 */ /* 0x000fc600078e0a00 */
[----:B------:R-:W-:Y:S01]  /*08f0*/  ISETP.GE.AND P1, PT, R5, RZ, PT ;  /* 0x000000ff0500720c */ /* 0x000fe20003f26270 */
[----:B-1----:R-:W1:Y:S02]  /*0900*/  MUFU.RCP R6, R8 ;  /* 0x0000000800067308 */ /* 0x002e640000001000 */
[----:B-1----:R-:W-:-:S06]  /*0910*/  IADD3 R6, R6, 0xffffffe, RZ ;  /* 0x0ffffffe06067810 */ /* 0x002fcc0007ffe0ff */
[----:B------:R-:W1:Y:S02]  /*0920*/  F2I.FTZ.U32.TRUNC.NTZ R7, R6 ;  /* 0x0000000600077305 */ /* 0x000e64000021f000 */
[----:B-1----:R-:W-:Y:S02]  /*0930*/  IMAD.MOV R3, RZ, RZ, -R7 ;  /* 0x000000ffff037224 */ /* 0x002fe400078e0a07 */
[----:B------:R-:W-:Y:S02]  /*0940*/  IMAD.MOV.U32 R6, RZ, RZ, RZ ;  /* 0x000000ffff067224 */ /* 0x000fe400078e00ff */
[----:B------:R-:W-:-:S04]  /*0950*/  IMAD R3, R3, R4, RZ ;  /* 0x0000000403037224 */ /* 0x000fc800078e02ff */
[----:B------:R-:W-:-:S06]  /*0960*/  IMAD.HI.U32 R3, R7, R3, R6 ;  /* 0x0000000307037227 */ /* 0x000fcc00078e0006 */
[----:B------:R-:W-:-:S04]  /*0970*/  IMAD.HI.U32 R3, R3, R2, RZ ;  /* 0x0000000203037227 */ /* 0x000fc800078e00ff */
[----:B------:R-:W-:-:S05]  /*0980*/  IMAD R7, R3, R0, R2 ;  /* 0x0000000003077224 */ /* 0x000fca00078e0202 */
[----:B------:R-:W-:-:S13]  /*0990*/  ISETP.GT.U32.AND P0, PT, R4, R7, PT ;  /* 0x000000070400720c */ /* 0x000fda0003f04070 */
[----:B------:R-:W-:Y:S01]  /*09a0*/  @!P0 IMAD.IADD R7, R7, 0x1, -R4 ;  /* 0x0000000107078824 */ /* 0x000fe200078e0a04 */
[----:B------:R-:W-:Y:S02]  /*09b0*/  @!P0 IADD3 R3, R3, 0x1, RZ ;  /* 0x0000000103038810 */ /* 0x000fe40007ffe0ff */
[----:B------:R-:W-:Y:S02]  /*09c0*/  ISETP.NE.AND P0, PT, RZ, UR4, PT ;  /* 0x00000004ff007c0c */ /* 0x000fe4000bf05270 */
[----:B------:R-:W-:-:S13]  /*09d0*/  ISETP.GE.U32.AND P2, PT, R7, R4, PT ;  /* 0x000000040700720c */ /* 0x000fda0003f46070 */
[----:B------:R-:W-:-:S05]  /*09e0*/  @P2 IADD3 R3, R3, 0x1, RZ ;  /* 0x0000000103032810 */ /* 0x000fca0007ffe0ff */
[----:B------:R-:W-:Y:S01]  /*09f0*/  @!P1 IMAD.MOV R3, RZ, RZ, -R3 ;  /* 0x000000ffff039224 */ /* 0x000fe200078e0a03 */
[----:B------:R-:W-:-:S05]  /*0a00*/  @!P0 LOP3.LUT R3, RZ, UR4, RZ, 0x33, !PT ;  /* 0x00000004ff038c12 */ /* 0x000fca000f8e33ff */
[----:B------:R-:W-:Y:S02]  /*0a10*/  IMAD.MOV.U32 R154, RZ, RZ, R3 ;  /* 0x000000ffff9a7224 */ /* 0x000fe400078e0003 */
.L_x_445:
[----:B------:R-:W-:Y:S01]  /*0a20*/  ULOP3.LUT UR9, UR9, 0xffff, URZ, 0xc0, !UPT ;  /* 0x0000ffff09097892 */ /* 0x000fe2000f8ec03f */
[----:B------:R-:W-:Y:S01]  /*0a30*/  PLOP3.LUT P4, PT, PT, PT, PT, 0x80, 0x0 ;  /* 0x000000000000781c */ /* 0x000fe20003f8f070 */
[----:B------:R-:W-:Y:S01]  /*0a40*/  IMAD.MOV.U32 R10, RZ, RZ, RZ ;  /* 0x000000ffff0a7224 */ /* 0x000fe200078e00ff */
[----:B------:R-:W-:Y:S01]  /*0a50*/  CS2R R8, SRZ ;  /* 0x0000000000087805 */ /* 0x000fe2000001ff00 */
[----:B------:R-:W-:Y:S01]  /*0a60*/  MOV R5, RZ ;  /* 0x000000ff00057202 */ /* 0x000fe20000000f00 */
[----:B------:R-:W-:Y:S01]  /*0a70*/  CS2R R94, SRZ ;  /* 0x00000000005e7805 */ /* 0x000fe2000001ff00 */
[----:B------:R-:W-:Y:S01]  /*0a80*/  IMAD R221, R154, UR9, R221 ;  /* 0x000000099add7c24 */ /* 0x000fe2000f8e02dd */
[----:B------:R-:W-:Y:S01]  /*0a90*/  CS2R R92, SRZ ;  /* 0x00000000005c7805 */ /* 0x000fe2000001ff00 */
[----:B------:R-:W-:Y:S01]  /*0aa0*/  CS2R R98, SRZ ;  /* 0x0000000000627805 */ /* 0x000fe2000001ff00 */
[----:B------:R-:W-:Y:S01]  /*0ab0*/  CS2R R96, SRZ ;  /* 0x0000000000607805 */ /* 0x000fe2000001ff00 */
[----:B------:R-:W-:Y:S01]  /*0ac0*/  IMAD.IADD R154, R221, 0x1, R154 ;  /* 0x00000001dd9a7824 */ /* 0x000fe200078e029a */
[----:B------:R-:W-:Y:S01]  /*0ad0*/  CS2R R90, SRZ ;  /* 0x00000000005a7805 */ /* 0x000fe2000001ff00 */
[----:B------:R-:W-:Y:S01]  /*0ae0*/  CS2R R88, SRZ ;  /* 0x0000000000587805 */ /* 0x000fe2000001ff00 */
[----:B------:R-:W-:Y:S01]  /*0af0*/  CS2R R86, SRZ ;  /* 0x0000000000567805 */ /* 0x000fe2000001ff00 */
[----:B------:R-:W-:Y:S01]  /*0b00*/  CS2R R84, SRZ ;  /* 0x0000000000547805 */ /* 0x000fe2000001ff00 */
[----:B------:R-:W-:Y:S01]  /*0b10*/  IMNMX R154, R154, UR10, PT ;  /* 0x0000000a9a9a7c17 */ /* 0x000fe2000b800200 */
        /* <DEDUP_REMOVED lines=42> */
[----:B------:R-:W-:Y:S02]  /*0dc0*/  ULDC.64 UR4, c[0x0][0x340] ;  /* 0x0000d00000047ab9 */ /* 0x000fe40000000a00 */
[----:B------:R-:W-:-:S02]  /*0dd0*/  UISETP.NE.U32.AND UP0, UPT, URZ, UR4, UPT ;  /* 0x000000043f00728c */ /* 0x000fc4000bf05070 */
[----:B------:R-:W-:Y:S02]  /*0de0*/  ULDC.64 UR10, c[0x0][0x340] ;  /* 0x0000d000000a7ab9 */ /* 0x000fe40000000a00 */
[----:B------:R-:W-:-:S06]  /*0df0*/  UISETP.NE.AND.EX UP0, UPT, URZ, UR5, UPT, UP0 ;  /* 0x000000053f00728c */ /* 0x000fcc000bf05300 */
[----:B------:R-:W-:-:S05]  /*0e00*/  PLOP3.LUT P2, PT, PT, PT, UP0, 0x80, 0x0 ;  /* 0x000000000000781c */ /* 0x000fca0003f4f008 */
[----:B------:R-:W-:Y:S02]  /*0e10*/  @UP0 UMOV UR4, 0x4 ;  /* 0x0000000400040882 */ /* 0x000fe40000000000 */
[----:B------:R-:W-:-:S06]  /*0e20*/  @UP0 UIMAD.WIDE UR4, UR6, UR4, UR10 ;  /* 0x00000004060402a5 */ /* 0x000fcc000f8e020a */
[----:B------:R-:W-:Y:S02]  /*0e30*/  IMAD.U32 R6, RZ, RZ, UR4 ;  /* 0x00000004ff067e24 */ /* 0x000fe4000f8e00ff */
[----:B------:R-:W-:Y:S01]  /*0e40*/  IMAD.U32 R7, RZ, RZ, UR5 ;  /* 0x00000005ff077e24 */ /* 0x000fe2000f8e00ff */
[----:B------:R-:W-:Y:S01]  /*0e50*/  SHF.R.S32.HI R5, RZ, 0x1f, R224 ;  /* 0x0000001fff057819 */ /* 0x000fe200000114e0 */
[----:B------:R-:W-:Y:S01]  /*0e60*/  USHF.R.S32.HI UR9, URZ, 0x1f, UR8 ;  /* 0x0000001f3f097899 */ /* 0x000fe20008011408 */
[----:B------:R-:W-:Y:S01]  /*0e70*/  PLOP3.LUT P1, PT, PT, PT, UP2, 0x80, 0x0 ;  /* 0x000000000000781c */ /* 0x000fe20003f2f028 */
[----:B------:R-:W-:Y:S01]  /*0e80*/  ULDC.64 UR4, c[0x0][0x1b8] ;  /* 0x00006e0000047ab9 */ /* 0x000fe20000000a00 */
[----:B------:R1:W2:Y:S01]  /*0e90*/  @P2 LDG.E R0, [R6.64] ;  /* 0x0000000c06002981 */ /* 0x0002a2000c1e1900 */
[-C--:B------:R-:W-:Y:S01]  /*0ea0*/  LEA.HI R241, R5, R224.reuse, RZ, 0x2 ;  /* 0x000000e005f17211 */ /* 0x080fe200078f10ff */
[----:B------:R-:W-:Y:S01]  /*0eb0*/  UIMAD UR9, UR9, UR4, URZ ;  /* 0x00000004090972a4 */ /* 0x000fe2000f8e023f */
[----:B------:R-:W-:Y:S01]  /*0ec0*/  PLOP3.LUT P0, PT, PT, PT, UP2, 0x80, 0x0 ;  /* 0x000000000000781c */ /* 0x000fe20003f0f028 */
[----:B------:R-:W-:Y:S01]  /*0ed0*/  UIMAD.WIDE.U32 UR16, UR8, UR4, URZ ;  /* 0x00000004081072a5 */ /* 0x000fe2000f8e003f */
[----:B------:R-:W-:Y:S01]  /*0ee0*/  LOP3.LUT R3, R241, 0xfffffffc, RZ, 0xc0, !PT ;  /* 0xfffffffcf1037812 */ /* 0x000fe200078ec0ff */
[----:B------:R-:W-:Y:S01]  /*0ef0*/  UIMAD UR9, UR8, UR5, UR9 ;  /* 0x00000005080972a4 */ /* 0x000fe2000f8e0209 */
[----:B------:R-:W-:Y:S01]  /*0f00*/  SHF.R.S32.HI R241, RZ, 0x2, R241 ;  /* 0x00000002fff17819 */ /* 0x000fe200000114f1 */
[----:B------:R-:W-:Y:S01]  /*0f10*/  USHF.R.S32.HI UR10, URZ, 0x1f, UR6 ;  /* 0x0000001f3f0a7899 */ /* 0x000fe20008011406 */
[CC--:B------:R-:W-:Y:S01]  /*0f20*/  LEA.HI R13, R5.reuse, R224.reuse, RZ, 0x4 ;  /* 0x000000e0050d7211 */ /* 0x0c0fe200078f20ff */
[----:B------:R-:W-:Y:S01]  /*0f30*/  IMAD.IADD R98, R224, 0x1, -R3 ;  /* 0x00000001e0627824 */ /* 0x000fe200078e0a03 */
[----:B------:R-:W-:Y:S01]  /*0f40*/  ULDC.64 UR4, c[0x0][0x1c0] ;  /* 0x0000700000047ab9 */ /* 0x000fe20000000a00 */
[-C--:B------:R-:W-:Y:S01]  /*0f50*/  LEA.HI R19, R5, R224.reuse, RZ, 0x3 ;  /* 0x000000e005137211 */ /* 0x080fe200078f18ff */
[----:B------:R-:W-:Y:S01]  /*0f60*/  UIADD3 UR17, UR17, UR9, URZ ;  /* 0x0000000911117290 */ /* 0x000fe2000fffe03f */
[----:B------:R-:W-:Y:S01]  /*0f70*/  IMAD R227, R98, 0x20, R241 ;  /* 0x0000002062e37824 */ /* 0x000fe200078e02f1 */
[----:B------:R-:W-:Y:S01]  /*0f80*/  UIMAD UR10, UR10, UR4, URZ ;  /* 0x000000040a0a72a4 */ /* 0x000fe2000f8e023f */
[----:B------:R-:W-:Y:S01]  /*0f90*/  LOP3.LUT R21, R13, 0xfffffff0, RZ, 0xc0, !PT ;  /* 0xfffffff00d157812 */ /* 0x000fe200078ec0ff */
[----:B------:R-:W-:Y:S01]  /*0fa0*/  UIMAD.WIDE.U32 UR16, UR6, UR4, UR16 ;  /* 0x00000004061072a5 */ /* 0x000fe2000f8e0010 */
[----:B------:R-:W-:Y:S01]  /*0fb0*/  SHF.R.S32.HI R18, RZ, 0x3, R19 ;  /* 0x00000003ff127819 */ /* 0x000fe20000011413 */
[----:B------:R-:W-:Y:S01]  /*0fc0*/  UIMAD UR5, UR6, UR5, UR10 ;  /* 0x00000005060572a4 */ /* 0x000fe2000f8e020a */
[----:B------:R-:W-:Y:S01]  /*0fd0*/  IADD3 R2, R227, UR15, RZ ;  /* 0x0000000fe3027c10 */ /* 0x000fe2000fffe0ff */
[----:B------:R-:W-:Y:S01]  /*0fe0*/  IMAD.IADD R21, R224, 0x1, -R21 ;  /* 0x00000001e0157824 */ /* 0x000fe200078e0a15 */
[----:B------:R-:W-:Y:S01]  /*0ff0*/  ULDC UR4, c[0x0][0x168] ;  /* 0x00005a0000047ab9 */ /* 0x000fe20000000800 */
[----:B------:R-:W-:Y:S01]  /*1000*/  IMAD.U32 R11, RZ, RZ, UR17 ;  /* 0x00000011ff0b7e24 */ /* 0x000fe2000f8e00ff */
[----:B------:R-:W-:Y:S01]  /*1010*/  UIADD3 UR5, UR17, UR5, URZ ;  /* 0x0000000511057290 */ /* 0x000fe2000fffe03f */
[----:B------:R-:W-:Y:S01]  /*1020*/  @P1 IMAD.HI.U32 R3, R2, c[0x0][0x2c8], RZ ;  /* 0x0000b20002031a27 */ /* 0x000fe200078e00ff */
[----:B-1----:R-:W-:Y:S01]  /*1030*/  LEA.HI R6, R21, R21, RZ, 0x1 ;  /* 0x0000001515067211 */ /* 0x002fe200078f08ff */
[----:B------:R-:W-:Y:S01]  /*1040*/  BSSY B0, `(.L_x_447) ;  /* 0x0000045000007945 */ /* 0x000fe20003800000 */
[----:B------:R-:W-:Y:S01]  /*1050*/  LEA.HI R220, R241, R241, RZ, 0x1 ;  /* 0x000000f1f1dc7211 */ /* 0x000fe200078f08ff */
[----:B------:R-:W-:Y:S01]  /*1060*/  IMAD.MOV.U32 R4, RZ, RZ, R2 ;  /* 0x000000ffff047224 */ /* 0x000fe200078e0002 */
[----:B------:R-:W-:Y:S01]  /*1070*/  @P0 SHF.R.U32.HI R4, RZ, c[0x0][0x2cc], R3 ;  /* 0x0000b300ff040a19 */ /* 0x000fe20000011603 */
[----:B------:R-:W-:Y:S01]  /*1080*/  IMAD.U32 R10, RZ, RZ, UR16 ;  /* 0x00000010ff0a7e24 */ /* 0x000fe2000f8e00ff */
[----:B------:R-:W-:Y:S01]  /*1090*/  SHF.R.S32.HI R16, RZ, 0x1f, R6 ;  /* 0x0000001fff107819 */ /* 0x000fe20000011406 */
[----:B------:R-:W-:Y:S01]  /*10a0*/  IMAD.U32 R11, RZ, RZ, UR5 ;  /* 0x00000005ff0b7e24 */ /* 0x000fe2000f8e00ff */
[--C-:B------:R-:W-:Y:S01]  /*10b0*/  SHF.R.S32.HI R3, RZ, 0x1f, R4.reuse ;  /* 0x0000001fff037819 */ /* 0x100fe20000011404 */
[----:B------:R-:W-:Y:S01]  /*10c0*/  IMAD.MOV R7, RZ, RZ, -R4 ;  /* 0x000000ffff077224 */ /* 0x000fe200078e0a04 */
[----:B------:R-:W-:Y:S01]  /*10d0*/  ULDC UR5, c[0x0][0x2c4] ;  /* 0x0000b10000057ab9 */ /* 0x000fe20000000800 */
[----:B------:R-:W-:Y:S01]  /*10e0*/  IMAD.WIDE.U32 R10, R4, c[0x0][0x1b0], R10 ;  /* 0x00006c00040a7a25 */ /* 0x000fe200078e000a */
[----:B------:R-:W-:Y:S01]  /*10f0*/  UIMAD UR4, UR5, UR4, URZ ;  /* 0x00000004050472a4 */ /* 0x000fe2000f8e023f */
[----:B------:R-:W-:-:S02]  /*1100*/  LEA.HI R5, R5, R224, RZ, 0x5 ;  /* 0x000000e005057211 */ /* 0x000fc400078f28ff */
[----:B------:R-:W-:Y:S01]  /*1110*/  IMAD R2, R7, c[0x0][0x2c4], R2 ;  /* 0x0000b10007027a24 */ /* 0x000fe200078e0202 */
[----:B------:R-:W-:Y:S01]  /*1120*/  LOP3.LUT R220, R220, 0x7fffffe, RZ, 0xc0, !PT ;  /* 0x07fffffedcdc7812 */ /* 0x000fe200078ec0ff */
[----:B------:R-:W-:Y:S02]  /*1130*/  IMAD R3, R3, c[0x0][0x1b0], RZ ;  /* 0x00006c0003037a24 */ /* 0x000fe400078e02ff */
[----:B------:R-:W-:Y:S01]  /*1140*/  IMAD.SHL.U32 R9, R18, 0x40, RZ ;  /* 0x0000004012097824 */ /* 0x000fe200078e00ff */
[----:B------:R-:W-:Y:S01]  /*1150*/  SHF.R.S32.HI R7, RZ, 0x1f, R2 ;  /* 0x0000001fff077819 */ /* 0x000fe20000011402 */
[----:B------:R-:W-:Y:S02]  /*1160*/  IMAD R3, R4, c[0x0][0x1b4], R3 ;  /* 0x00006d0004037a24 */ /* 0x000fe400078e0203 */
[----:B------:R-:W-:Y:S01]  /*1170*/  IMAD.SHL.U32 R230, R98, 0x8, RZ ;  /* 0x0000000862e67824 */ /* 0x000fe200078e00ff */
[----:B------:R-:W-:Y:S01]  /*1180*/  LOP3.LUT R9, R9, 0xc0, RZ, 0xc0, !PT ;  /* 0x000000c009097812 */ /* 0x000fe200078ec0ff */
[----:B------:R-:W-:-:S02]  /*1190*/  IMAD R7, R7, c[0x0][0x1a8], RZ ;  /* 0x00006a0007077a24 */ /* 0x000fc400078e02ff */
[----:B------:R-:W-:Y:S01]  /*11a0*/  IMAD.IADD R11, R11, 0x1, R3 ;  /* 0x000000010b0b7824 */ /* 0x000fe200078e0203 */
[----:B------:R-:W-:Y:S01]  /*11b0*/  SHF.R.U32.HI R4, RZ, 0x3, R9 ;  /* 0x00000003ff047819 */ /* 0x000fe20000011609 */
[C---:B------:R-:W-:Y:S01]  /*11c0*/  IMAD R7, R2.reuse, c[0x0][0x1ac], R7 ;  /* 0x00006b0002077a24 */ /* 0x040fe200078e0207 */
[----:B------:R-:W-:Y:S01]  /*11d0*/  LOP3.LUT R9, R9, 0x18, R230, 0xf8, !PT ;  /* 0x0000001809097812 */ /* 0x000fe200078ef8e6 */
[----:B------:R-:W-:Y:S01]  /*11e0*/  IMAD.WIDE.U32 R2, R2, c[0x0][0x1a8], R10 ;  /* 0x00006a0002027a25 */ /* 0x000fe200078e000a */
[----:B------:R-:W-:Y:S02]  /*11f0*/  IADD3 R229, R230, 0x20, RZ ;  /* 0x00000020e6e57810 */ /* 0x000fe40007ffe0ff */
[----:B------:R-:W-:Y:S01]  /*1200*/  LOP3.LUT R9, R9, R4, RZ, 0x3c, !PT ;  /* 0x0000000409097212 */ /* 0x000fe200078e3cff */
[----:B------:R-:W-:Y:S01]  /*1210*/  IMAD.IADD R7, R3, 0x1, R7 ;  /* 0x0000000103077824 */ /* 0x000fe200078e0207 */
[C---:B------:R-:W-:Y:S01]  /*1220*/  LEA R8, P0, R2.reuse, c[0x0][0x160], 0x1 ;  /* 0x0000580002087a11 */ /* 0x040fe200078008ff */
[----:B------:R-:W-:Y:S01]  /*1230*/  IMAD.IADD R220, R241, 0x1, -R220 ;  /* 0x00000001f1dc7824 */ /* 0x000fe200078e0adc */
[----:B------:R-:W-:Y:S01]  /*1240*/  SHF.R.S32.HI R3, RZ, 0x1, R6 ;  /* 0x00000001ff037819 */ /* 0x000fe20000011406 */
[----:B------:R-:W-:Y:S01]  /*1250*/  IMAD.MOV.U32 R223, RZ, RZ, -0x1 ;  /* 0xffffffffffdf7424 */ /* 0x000fe200078e00ff */
[----:B------:R-:W-:Y:S01]  /*1260*/  LEA.HI.X R7, R2, c[0x0][0x164], R7, 0x1, P0 ;  /* 0x0000590002077a11 */ /* 0x000fe200000f0c07 */
[----:B------:R1:W3:Y:S01]  /*1270*/  SHFL.IDX PT, R14, R8, RZ, 0x1c1f ;  /* 0x001c1fff080e7589 */ /* 0x0002e200000e0000 */
[----:B------:R-:W-:-:S02]  /*1280*/  LEA.HI R16, R16, R3, RZ, 0x2 ;  /* 0x0000000310107211 */ /* 0x000fc400078f10ff */
[----:B------:R-:W-:Y:S01]  /*1290*/  IADD3 R2, R241, UR15, RZ ;  /* 0x0000000ff1027c10 */ /* 0x000fe2000fffe0ff */
[----:B------:R1:W4:Y:S01]  /*12a0*/  SHFL.IDX PT, R15, R7, RZ, 0x1c1f ;  /* 0x001c1fff070f7589 */ /* 0x00032200000e0000 */
[----:B------:R-:W-:Y:S02]  /*12b0*/  LOP3.LUT R16, R16, 0xfffffffc, RZ, 0xc0, !PT ;  /* 0xfffffffc10107812 */ /* 0x000fe400078ec0ff */
[----:B------:R-:W-:Y:S02]  /*12c0*/  ISETP.GE.AND P0, PT, R2, UR4, PT ;  /* 0x0000000402007c0c */ /* 0x000fe4000bf06270 */
[C---:B------:R-:W-:Y:S01]  /*12d0*/  IADD3 R228, R230.reuse, 0x40, RZ ;  /* 0x00000040e6e47810 */ /* 0x040fe20007ffe0ff */
[----:B------:R-:W-:Y:S01]  /*12e0*/  IMAD.IADD R16, R3, 0x1, -R16 ;  /* 0x0000000103107824 */ /* 0x000fe200078e0a10 */
[----:B------:R-:W-:Y:S02]  /*12f0*/  SHF.R.S32.HI R3, RZ, 0x5, R5 ;  /* 0x00000005ff037819 */ /* 0x000fe40000011405 */
[----:B------:R-:W-:-:S02]  /*1300*/  ISETP.GE.AND P4, PT, R230, c[0x0][0x198], PT ;  /* 0x00006600e6007a0c */ /* 0x000fc40003f86270 */
[----:B------:R-:W-:Y:S01]  /*1310*/  LOP3.LUT P1, RZ, R16, 0x2, RZ, 0xc0, !PT ;  /* 0x0000000210ff7812 */ /* 0x000fe2000782c0ff */
[----:B------:R-:W-:Y:S01]  /*1320*/  IMAD R220, R3, 0x8, R220 ;  /* 0x0000000803dc7824 */ /* 0x000fe200078e02dc */
[----:B------:R-:W-:-:S03]  /*1330*/  ISETP.GE.AND P3, PT, R229, c[0x0][0x198], PT ;  /* 0x00006600e5007a0c */ /* 0x000fc60003f66270 */
[----:B------:R-:W-:Y:S01]  /*1340*/  IMAD.U32 R220, R220, 0x20, R9 ;  /* 0x00000020dcdc7824 */ /* 0x000fe200078e0009 */
[----:B--2---:R2:W1:Y:S02]  /*1350*/  @P2 R2UR UR9, R0 ;  /* 0x00000000000923c2 */ /* 0x00446400000e0000 */
[----:B-1----:R-:W-:Y:S01]  /*1360*/  @!UP0 UMOV UR9, UR6 ;  /* 0x0000000600098c82 */ /* 0x002fe20008000000 */
[----:B------:R-:W-:Y:S01]  /*1370*/  ISETP.GE.AND P2, PT, R228, c[0x0][0x198], PT ;  /* 0x00006600e4007a0c */ /* 0x000fe20003f46270 */
[----:B--2---:R-:W-:-:S05]  /*1380*/  IMAD.MOV.U32 R0, RZ, RZ, 0x10 ;  /* 0x00000010ff007424 */ /* 0x004fca00078e00ff */
[----:B------:R-:W-:Y:S01]  /*1390*/  SEL R0, R0, 0xfffffff0, !P1 ;  /* 0xfffffff000007807 */ /* 0x000fe20004800000 */
[----:B------:R-:W-:Y:S05]  /*13a0*/  @P0 BRA `(.L_x_448) ;  /* 0x000000e000000947 */ /* 0x000fea0003800000 */
[----:B---34-:R-:W-:Y:S01]  /*13b0*/  SHF.R.S32.HI R4, RZ, 0x1f, R229 ;  /* 0x0000001fff047819 */ /* 0x018fe200000114e5 */
[----:B------:R-:W-:Y:S01]  /*13c0*/  IMAD.SHL.U32 R10, R220, 0x2, RZ ;  /* 0x00000002dc0a7824 */ /* 0x000fe200078e00ff */
[----:B------:R-:W-:Y:S01]  /*13d0*/  SHF.R.S32.HI R11, RZ, 0x1f, R228 ;  /* 0x0000001fff0b7819 */ /* 0x000fe200000114e4 */
[----:B------:R-:W-:Y:S01]  /*13e0*/  IMAD.WIDE R22, R230, 0x2, R14 ;  /* 0x00000002e6167825 */ /* 0x000fe200078e020e */
[----:B------:R-:W-:Y:S02]  /*13f0*/  LEA.HI R9, R4, R229, RZ, 0x3 ;  /* 0x000000e504097211 */ /* 0x000fe400078f18ff */
[----:B------:R-:W-:Y:S02]  /*1400*/  LEA.HI R4, R11, R228, RZ, 0x3 ;  /* 0x000000e40b047211 */ /* 0x000fe400078f18ff */
[----:B------:R-:W-:Y:S01]  /*1410*/  LOP3.LUT R9, R9, 0xfffffff8, RZ, 0xc0, !PT ;  /* 0xfffffff809097812 */ /* 0x000fe200078ec0ff */
[----:B------:R-:W-:Y:S01]  /*1420*/  @!PT LDS RZ, [RZ] ;  /* 0x00000000fffff984 */ /* 0x000fe20000000800 */
[----:B------:R1:W-:Y:S01]  /*1430*/  LDGSTS.E.BYPASS.LTC128B.128 [R10+0x4900], [R22.64], !P4 ;  /* 0x04900000160a7fae */ /* 0x0003e2000e101d4c */
[----:B------:R-:W-:-:S03]  /*1440*/  LOP3.LUT R4, R4, 0xfffffff8, RZ, 0xc0, !PT ;  /* 0xfffffff804047812 */ /* 0x000fc600078ec0ff */
[----:B------:R-:W-:-:S04]  /*1450*/  IMAD.WIDE R24, R9, 0x2, R14 ;  /* 0x0000000209187825 */ /* 0x000fc800078e020e */
[----:B------:R-:W-:Y:S01]  /*1460*/  IMAD.WIDE R14, R4, 0x2, R14 ;  /* 0x00000002040e7825 */ /* 0x000fe200078e020e */
[----:B------:R1:W-:Y:S04]  /*1470*/  LDGSTS.E.BYPASS.LTC128B.128 [R10+0x6900], [R24.64], !P3 ;  /* 0x06900000180a7fae */ /* 0x0003e8000d901d4c */
[----:B------:R1:W-:Y:S02]  /*1480*/  LDGSTS.E.BYPASS.LTC128B.128 [R10+0x8900], [R14.64], !P2 ;  /* 0x089000000e0a7fae */ /* 0x0003e4000d101d4c */
.L_x_448:
[----:B---34-:R-:W-:Y:S05]  /*1490*/  BSYNC B0 ;  /* 0x0000000000007941 */ /* 0x018fea0003800000 */
.L_x_447:
[----:B------:R-:W-:Y:S01]  /*14a0*/  IADD3 R4, R2, 0x20, RZ ;  /* 0x0000002002047810 */ /* 0x000fe20007ffe0ff */
[----:B-1----:R1:W2:Y:S01]  /*14b0*/  SHFL.IDX PT, R15, R7, 0x1, 0x1c1f ;  /* 0x003c1f00070f7f89 */ /* 0x0022a200000e0000 */
[----:B------:R-:W-:Y:S02]  /*14c0*/  BSSY B0, `(.L_x_449) ;  /* 0x0000012000007945 */ /* 0x000fe40003800000 */
[----:B------:R-:W-:Y:S01]  /*14d0*/  ISETP.GE.AND P0, PT, R4, UR4, PT ;  /* 0x0000000404007c0c */ /* 0x000fe2000bf06270 */
[----:B------:R1:W3:-:S12]  /*14e0*/  SHFL.IDX PT, R14, R8, 0x1, 0x1c1f ;  /* 0x003c1f00080e7f89 */ /* 0x0002d800000e0000 */
[----:B------:R-:W-:Y:S05]  /*14f0*/  @P0 BRA `(.L_x_450) ;  /* 0x000000e000000947 */ /* 0x000fea0003800000 */
[----:B------:R-:W-:Y:S01]  /*1500*/  SHF.R.S32.HI R4, RZ, 0x1f, R229 ;  /* 0x0000001fff047819 */ /* 0x000fe200000114e5 */
[----:B------:R-:W-:Y:S01]  /*1510*/  IMAD.SHL.U32 R10, R220, 0x2, RZ ;  /* 0x00000002dc0a7824 */ /* 0x000fe200078e00ff */
[----:B------:R-:W-:Y:S01]  /*1520*/  SHF.R.S32.HI R11, RZ, 0x1f, R228 ;  /* 0x0000001fff0b7819 */ /* 0x000fe200000114e4 */
[----:B--23--:R-:W-:Y:S01]  /*1530*/  IMAD.WIDE R22, R230, 0x2, R14 ;  /* 0x00000002e6167825 */ /* 0x00cfe200078e020e */
        /* <DEDUP_REMOVED lines=10> */
.L_x_450:
[----:B------:R-:W-:Y:S05]  /*15e0*/  BSYNC B0 ;  /* 0x0000000000007941 */ /* 0x000fea0003800000 */
.L_x_449:
[----:B------:R-:W-:Y:S01]  /*15f0*/  IADD3 R4, R2, 0x40, RZ ;  /* 0x0000004002047810 */ /* 0x000fe20007ffe0ff */
[----:B--2---:R2:W4:Y:S01]  /*1600*/  SHFL.IDX PT, R15, R7, 0x2, 0x1c1f ;  /* 0x005c1f00070f7f89 */ /* 0x00452200000e0000 */
[----:B------:R-:W-:Y:S02]  /*1610*/  BSSY B0, `(.L_x_451) ;  /* 0x0000012000007945 */ /* 0x000fe40003800000 */
[----:B------:R-:W-:Y:S01]  /*1620*/  ISETP.GE.AND P0, PT, R4, UR4, PT ;  /* 0x0000000404007c0c */ /* 0x000fe2000bf06270 */
[----:B---3--:R2:W3:-:S12]  /*1630*/  SHFL.IDX PT, R14, R8, 0x2, 0x1c1f ;  /* 0x005c1f00080e7f89 */ /* 0x0084d800000e0000 */
[----:B------:R-:W-:Y:S05]  /*1640*/  @P0 BRA `(.L_x_452) ;  /* 0x000000e000000947 */ /* 0x000fea0003800000 */
[----:B------:R-:W-:Y:S01]  /*1650*/  SHF.R.S32.HI R4, RZ, 0x1f, R229 ;  /* 0x0000001fff047819 */ /* 0x000fe200000114e5 */
[----:B------:R-:W-:Y:S01]  /*1660*/  IMAD.SHL.U32 R10, R220, 0x2, RZ ;  /* 0x00000002dc0a7824 */ /* 0x000fe200078e00ff */
[----:B------:R-:W-:Y:S01]  /*1670*/  SHF.R.S32.HI R11, RZ, 0x1f, R228 ;  /* 0x0000001fff0b7819 */ /* 0x000fe200000114e4 */
[----:B---34-:R-:W-:Y:S01]  /*1680*/  IMAD.WIDE R22, R230, 0x2, R14 ;  /* 0x00000002e6167825 */ /* 0x018fe200078e020e */
        /* <DEDUP_REMOVED lines=10> */
.L_x_452:
[----:B------:R-:W-:Y:S05]  /*1730*/  BSYNC B0 ;  /* 0x0000000000007941 */ /* 0x000fea0003800000 */
.L_x_451:
[----:B------:R-:W-:Y:S01]  /*1740*/  IMAD.MOV.U32 R17, RZ, RZ, 0x30 ;  /* 0x00000030ff117424 */ /* 0x000fe200078e00ff */
[----:B---3--:R3:W-:Y:S01]  /*1750*/  SHFL.IDX PT, R14, R8, 0x3, 0x1c1f ;  /* 0x007c1f00080e7f89 */ /* 0x0087e200000e0000 */
[----:B------:R-:W-:Y:S01]  /*1760*/  IADD3 R2, R2, 0x60, RZ ;  /* 0x0000006002027810 */ /* 0x000fe20007ffe0ff */
[----:B------:R-:W-:Y:S01]  /*1770*/  IMAD.MOV.U32 R222, RZ, RZ, c[0x0][0x2b8] ;  /* 0x0000ae00ffde7624 */ /* 0x000fe200078e00ff */
[----:B------:R-:W-:Y:S01]  /*1780*/  SHF.R.S32.HI R4, RZ, 0x1f, R229 ;  /* 0x0000001fff047819 */ /* 0x000fe200000114e5 */
[----:B----4-:R-:W4:Y:S01]  /*1790*/  SHFL.IDX PT, R15, R7, 0x3, 0x1c1f ;  /* 0x007c1f00070f7f89 */ /* 0x010f2200000e0000 */
[----:B------:R-:W-:Y:S01]  /*17a0*/  IMAD R96, R154, R17, -0x30 ;  /* 0xffffffd09a607424 */ /* 0x000fe200078e0211 */
[----:B------:R-:W-:Y:S01]  /*17b0*/  ISETP.GE.AND P0, PT, R2, UR4, PT ;  /* 0x0000000402007c0c */ /* 0x000fe2000bf06270 */
[----:B------:R-:W-:Y:S01]  /*17c0*/  IMAD.SHL.U32 R220, R220, 0x2, RZ ;  /* 0x00000002dcdc7824 */ /* 0x000fe200078e00ff */
[----:B------:R-:W-:Y:S01]  /*17d0*/  LEA.HI R219, R4, R229, RZ, 0x3 ;  /* 0x000000e504db7211 */ /* 0x000fe200078f18ff */
[----:B------:R-:W-:Y:S01]  /*17e0*/  IMAD.IADD R9, R227, 0x1, R96 ;  /* 0x00000001e3097824 */ /* 0x000fe200078e0260 */
[----:B------:R-:W-:Y:S01]  /*17f0*/  ISETP.NE.AND P5, PT, R222, 0x1, PT ;  /* 0x00000001de00780c */ /* 0x000fe20003fa5270 */
[----:B------:R-:W-:Y:S01]  /*1800*/  USHF.R.S32.HI UR6, URZ, 0x1f, UR9 ;  /* 0x0000001f3f067899 */ /* 0x000fe20008011409 */
[----:B------:R-:W-:Y:S01]  /*1810*/  LOP3.LUT R219, R219, 0xfffffff8, RZ, 0xc0, !PT ;  /* 0xfffffff8dbdb7812 */ /* 0x000fe200078ec0ff */
[C---:B-----5:R-:W-:Y:S01]  /*1820*/  IMAD.IADD R226, R9.reuse, 0x1, R232 ;  /* 0x0000000109e27824 */ /* 0x060fe200078e02e8 */
[----:B------:R-:W-:Y:S01]  /*1830*/  ISETP.GE.AND P1, PT, R9, UR7, PT ;  /* 0x0000000709007c0c */ /* 0x000fe2000bf26270 */
[----:B------:R-:W-:Y:S01]  /*1840*/  ULDC.64 UR4, c[0x0][0x2b0] ;  /* 0x0000ac0000047ab9 */ /* 0x000fe20000000a00 */
[----:B------:R-:W-:Y:S01]  /*1850*/  SHF.R.S32.HI R9, RZ, 0x1f, R228 ;  /* 0x0000001fff097819 */ /* 0x000fe200000114e4 */
[----:B------:R-:W-:Y:S01]  /*1860*/  UIMAD UR6, UR6, UR4, URZ ;  /* 0x00000004060672a4 */ /* 0x000fe2000f8e023f */
[----:B------:R-:W-:Y:S01]  /*1870*/  ISETP.GT.OR P1, PT, R227, 0x2f, P1 ;  /* 0x0000002fe300780c */ /* 0x000fe20000f24670 */
[----:B------:R-:W-:Y:S01]  /*1880*/  UIMAD.WIDE.U32 UR10, UR9, UR4, URZ ;  /* 0x00000004090a72a5 */ /* 0x000fe2000f8e003f */
[----:B------:R-:W-:Y:S01]  /*1890*/  LEA.HI R218, R9, R228, RZ, 0x3 ;  /* 0x000000e409da7211 */ /* 0x000fe200078f18ff */
[----:B------:R-:W-:Y:S01]  /*18a0*/  UIMAD UR6, UR9, UR5, UR6 ;  /* 0x00000005090672a4 */ /* 0x000fe2000f8e0206 */
[----:B------:R-:W-:-:S02]  /*18b0*/  IMAD.MOV.U32 R2, RZ, RZ, R226 ;  /* 0x000000ffff027224 */ /* 0x000fc400078e00e2 */
[----:B------:R-:W-:Y:S01]  /*18c0*/  LOP3.LUT R218, R218, 0xfffffff8, RZ, 0xc0, !PT ;  /* 0xfffffff8dada7812 */ /* 0x000fe200078ec0ff */
[----:B-123--:R-:W-:Y:S01]  /*18d0*/  @P5 IMAD.HI.U32 R8, R226, c[0x0][0x2bc], RZ ;  /* 0x0000af00e2085a27 */ /* 0x00efe200078e00ff */
[----:B------:R-:W-:-:S03]  /*18e0*/  UIADD3 UR6, UR11, UR6, URZ ;  /* 0x000000060b067290 */ /* 0x000fc6000fffe03f */
[----:B------:R-:W-:Y:S01]  /*18f0*/  IMAD.MOV.U32 R225, RZ, RZ, RZ ;  /* 0x000000ffffe17224 */ /* 0x000fe200078e00ff */
[----:B------:R-:W-:Y:S01]  /*1900*/  @P5 SHF.R.U32.HI R2, RZ, c[0x0][0x2c0], R8 ;  /* 0x0000b000ff025a19 */ /* 0x000fe20000011608 */
[--C-:B----4-:R-:W-:Y:S01]  /*1910*/  @!P0 IMAD.WIDE R10, R230, 0x2, R14.reuse ;  /* 0x00000002e60a8825 */ /* 0x110fe200078e020e */
[----:B------:R-:W-:Y:S02]  /*1920*/  USHF.R.S32.HI UR16, URZ, 0x1f, UR8 ;  /* 0x0000001f3f107899 */ /* 0x000fe40008011408 */
[C---:B------:R-:W-:Y:S01]  /*1930*/  @!P1 IADD3 R9, P5, R2.reuse, UR10, RZ ;  /* 0x0000000a02099c10 */ /* 0x040fe2000ffbe0ff */
[--C-:B------:R-:W-:Y:S01]  /*1940*/  @!P0 IMAD.WIDE R22, R219, 0x2, R14.reuse ;  /* 0x00000002db168825 */ /* 0x100fe200078e020e */
[----:B------:R-:W-:Y:S01]  /*1950*/  @!PT LDS RZ, [RZ] ;  /* 0x00000000fffff984 */ /* 0x000fe20000000800 */
[----:B------:R1:W-:Y:S01]  /*1960*/  @!P0 LDGSTS.E.BYPASS.LTC128B.128 [R220+0x6100], [R10.64], !P4 ;  /* 0x061000000adc8fae */ /* 0x0003e2000e101d4c */
[----:B------:R-:W-:Y:S01]  /*1970*/  ULDC.64 UR4, c[0x0][0x1e8] ;  /* 0x00007a0000047ab9 */ /* 0x000fe20000000a00 */
[----:B------:R-:W-:Y:S01]  /*1980*/  @!P1 LEA.HI.X.SX32 R4, R2, UR6, 0x1, P5 ;  /* 0x0000000602049c11 */ /* 0x000fe2000a8f0eff */
[----:B------:R-:W-:Y:S01]  /*1990*/  @!P0 IMAD.WIDE R14, R218, 0x2, R14 ;  /* 0x00000002da0e8825 */ /* 0x000fe200078e020e */
[----:B------:R2:W-:Y:S01]  /*19a0*/  @!P0 LDGSTS.E.BYPASS.LTC128B.128 [R220+0x8100], [R22.64], !P3 ;  /* 0x0810000016dc8fae */ /* 0x0005e2000d901d4c */
[----:B------:R-:W-:-:S03]  /*19b0*/  @!P1 LEA R8, P4, R9, c[0x0][0x2a0], 0x2 ;  /* 0x0000a80009089a11 */ /* 0x000fc600078810ff */
[----:B------:R3:W-:Y:S01]  /*19c0*/  @!P0 LDGSTS.E.BYPASS.LTC128B.128 [R220+0xa100], [R14.64], !P2 ;  /* 0x0a1000000edc8fae */ /* 0x0007e2000d101d4c */
[----:B------:R-:W-:-:S03]  /*19d0*/  @!P1 LEA.HI.X R9, R9, c[0x0][0x2a4], R4, 0x2, P4 ;  /* 0x0000a90009099a11 */ /* 0x000fc600020f1404 */
[----:B------:R-:W0:Y:S04]  /*19e0*/  LDGDEPBAR ;  /* 0x00000000000079af */ /* 0x000e280000000000 */
[----:B------:R-:W-:Y:S06]  /*19f0*/  BAR.SYNC.DEFER_BLOCKING 0x0 ;  /* 0x0000000000007b1d */ /* 0x000fec0000010000 */
[----:B------:R-:W4:Y:S01]  /*1a00*/  @!P1 LDG.E R225, [R8.64] ;  /* 0x0000000c08e19981 */ /* 0x000f22000c1e1900 */
[----:B-1----:R-:W-:Y:S01]  /*1a10*/  IMAD.MOV R11, RZ, RZ, -R2 ;  /* 0x000000ffff0b7224 */ /* 0x002fe200078e0a02 */
[----:B------:R-:W-:Y:S01]  /*1a20*/  UIMAD UR9, UR16, UR4, URZ ;  /* 0x00000004100972a4 */ /* 0x000fe2000f8e023f */
[----:B------:R-:W-:Y:S01]  /*1a30*/  LOP3.LUT R6, R6, 0x7fffffe, RZ, 0xc0, !PT ;  /* 0x07fffffe06067812 */ /* 0x000fe200078ec0ff */
[----:B------:R-:W-:Y:S01]  /*1a40*/  UIMAD.WIDE.U32 UR18, UR8, UR4, URZ ;  /* 0x00000004081272a5 */ /* 0x000fe2000f8e003f */
[----:B------:R-:W-:Y:S01]  /*1a50*/  IMAD R226, R11, c[0x0][0x2b8], R226 ;  /* 0x0000ae000be27a24 */ /* 0x000fe200078e02e2 */
[----:B------:R-:W-:Y:S01]  /*1a60*/  UIMAD UR9, UR8, UR5, UR9 ;  /* 0x00000005080972a4 */ /* 0x000fe2000f8e0209 */
[----:B------:R-:W-:Y:S01]  /*1a70*/  SHF.R.S32.HI R4, RZ, 0x4, R13 ;  /* 0x00000004ff047819 */ /* 0x000fe2000001140d */
[----:B------:R-:W-:Y:S01]  /*1a80*/  IMAD.SHL.U32 R216, R18, 0x8, RZ ;  /* 0x0000000812d87824 */ /* 0x000fe200078e00ff */
[----:B------:R-:W-:Y:S01]  /*1a90*/  LOP3.LUT R19, R19, 0xfffffff8, RZ, 0xc0, !PT ;  /* 0xfffffff813137812 */ /* 0x000fe200078ec0ff */
[C---:B--2---:R-:W-:Y:S01]  /*1aa0*/  IMAD.WIDE.U32 R22, R226.reuse, c[0x0][0x1e0], RZ ;  /* 0x00007800e2167a25 */ /* 0x044fe200078e00ff */
[----:B------:R-:W-:Y:S01]  /*1ab0*/  SHF.R.S32.HI R11, RZ, 0x1f, R226 ;  /* 0x0000001fff0b7819 */ /* 0x000fe200000114e2 */
[----:B------:R-:W-:Y:S01]  /*1ac0*/  UIADD3 UR9, UR19, UR9, URZ ;  /* 0x0000000913097290 */ /* 0x000fe2000fffe03f */
[----:B------:R-:W-:Y:S01]  /*1ad0*/  LEA.HI R13, R13, R4, RZ, 0x1 ;  /* 0x000000040d0d7211 */ /* 0x000fe200078f08ff */
[----:B---3--:R-:W-:Y:S01]  /*1ae0*/  IMAD.MOV.U32 R14, RZ, RZ, R22 ;  /* 0x000000ffff0e7224 */ /* 0x008fe200078e0016 */
[----:B------:R-:W-:Y:S01]  /*1af0*/  ULDC.64 UR4, c[0x0][0x210] ;  /* 0x0000840000047ab9 */ /* 0x000fe20000000a00 */
[----:B------:R-:W-:Y:S01]  /*1b00*/  IMAD R25, R11, c[0x0][0x1e0], RZ ;  /* 0x000078000b197a24 */ /* 0x000fe200078e02ff */
[----:B------:R-:W-:Y:S01]  /*1b10*/  LOP3.LUT R13, R13, 0xfffffffe, RZ, 0xc0, !PT ;  /* 0xfffffffe0d0d7812 */ /* 0x000fe200078ec0ff */
[----:B------:R-:W-:Y:S01]  /*1b20*/  IMAD R11, R11, c[0x0][0x208], RZ ;  /* 0x000082000b0b7a24 */ /* 0x000fe200078e02ff */
[----:B------:R-:W-:Y:S01]  /*1b30*/  UIMAD.WIDE.U32 UR20, UR8, UR4, URZ ;  /* 0x00000004081472a5 */ /* 0x000fe2000f8e003f */
[----:B------:R-:W-:Y:S01]  /*1b40*/  IMAD R2, R226, c[0x0][0x1e4], R25 ;  /* 0x00007900e2027a24 */ /* 0x000fe200078e0219 */
[----:B------:R-:W-:Y:S01]  /*1b50*/  UIMAD UR4, UR16, UR4, URZ ;  /* 0x00000004100472a4 */ /* 0x000fe2000f8e023f */
[----:B------:R-:W-:Y:S01]  /*1b60*/  IMAD.IADD R13, R4, 0x1, -R13 ;  /* 0x00000001040d7824 */ /* 0x000fe200078e0a0d */
[----:B------:R-:W-:Y:S01]  /*1b70*/  ISETP.GE.AND P3, PT, R230, c[0x0][0x1d4], PT ;  /* 0x00007500e6007a0c */ /* 0x000fe20003f66270 */
[----:B------:R-:W-:Y:S01]  /*1b80*/  IMAD.IADD R15, R23, 0x1, R2 ;  /* 0x00000001170f7824 */ /* 0x000fe200078e0202 */
[----:B------:R-:W-:Y:S01]  /*1b90*/  UIMAD UR4, UR8, UR5, UR4 ;  /* 0x00000005080472a4 */ /* 0x000fe2000f8e0204 */
[C---:B------:R-:W-:Y:S01]  /*1ba0*/  IMAD.WIDE.U32 R22, R226.reuse, c[0x0][0x208], RZ ;  /* 0x00008200e2167a25 */ /* 0x040fe200078e00ff */
[C---:B------:R-:W-:Y:S01]  /*1bb0*/  ISETP.GE.AND P5, PT, R229.reuse, c[0x0][0x1d4], PT ;  /* 0x00007500e5007a0c */ /* 0x040fe20003fa6270 */
[----:B------:R-:W-:Y:S01]  /*1bc0*/  BSSY B0, `(.L_x_453) ;  /* 0x0000088000007945 */ /* 0x000fe20003800000 */
[----:B------:R-:W-:Y:S01]  /*1bd0*/  UIADD3 UR16, UR21, UR4, URZ ;  /* 0x0000000415107290 */ /* 0x000fe2000fffe03f */
[----:B------:R-:W-:Y:S01]  /*1be0*/  IMAD R11, R226, c[0x0][0x20c], R11 ;  /* 0x00008300e20b7a24 */ /* 0x000fe200078e020b */
[----:B------:R-:W-:Y:S01]  /*1bf0*/  ISETP.GE.AND P6, PT, R228, c[0x0][0x1d4], PT ;  /* 0x00007500e4007a0c */ /* 0x000fe20003fc6270 */
[----:B------:R-:W-:Y:S01]  /*1c00*/  IMAD.IADD R19, R224, 0x1, -R19 ;  /* 0x00000001e0137824 */ /* 0x000fe200078e0a13 */
[----:B------:R-:W-:Y:S01]  /*1c10*/  ISETP.GE.AND P4, PT, R229, c[0x0][0x1d4], PT ;  /* 0x00007500e5007a0c */ /* 0x000fe20003f86270 */
[----:B------:R-:W-:Y:S01]  /*1c20*/  IMAD.IADD R23, R23, 0x1, R11 ;  /* 0x0000000117177824 */ /* 0x000fe200078e020b */
[----:B------:R-:W-:Y:S01]  /*1c30*/  IADD3 R100, R154, -0x1, RZ ;  /* 0xffffffff9a647810 */ /* 0x000fe20007ffe0ff */
[----:B------:R-:W-:Y:S01]  /*1c40*/  IMAD.SHL.U32 R16, R16, 0x40, RZ ;  /* 0x0000004010107824 */ /* 0x000fe200078e00ff */
[----:B------:R-:W-:-:S02]  /*1c50*/  LEA.HI R10, R19, R19, RZ, 0x1 ;  /* 0x00000013130a7211 */ /* 0x000fc400078f08ff */
[----:B------:R-:W-:Y:S02]  /*1c60*/  SHF.R.S32.HI R243, RZ, 0x1f, R230 ;  /* 0x0000001ffff37819 */ /* 0x000fe400000114e6 */
[----:B------:R-:W-:Y:S02]  /*1c70*/  LOP3.LUT R16, R16, 0xc0, RZ, 0xc0, !PT ;  /* 0x000000c010107812 */ /* 0x000fe400078ec0ff */
[----:B------:R-:W-:Y:S02]  /*1c80*/  SHF.R.S32.HI R234, RZ, 0x1f, R219 ;  /* 0x0000001fffea7819 */ /* 0x000fe400000114db */
[----:B------:R-:W-:Y:S02]  /*1c90*/  SHF.R.S32.HI R233, RZ, 0x1f, R218 ;  /* 0x0000001fffe97819 */ /* 0x000fe400000114da */
[----:B----4-:R-:W-:Y:S01]  /*1ca0*/  SHF.R.S32.HI R12, RZ, 0x1f, R225 ;  /* 0x0000001fff0c7819 */ /* 0x010fe200000114e1 */
[----:B------:R-:W-:-:S04]  /*1cb0*/  IMAD.WIDE.U32 R8, R225, c[0x0][0x1f0], R14 ;  /* 0x00007c00e1087a25 */ /* 0x000fc800078e000e */
[C---:B------:R-:W-:Y:S02]  /*1cc0*/  IMAD R2, R12.reuse, c[0x0][0x1f0], RZ ;  /* 0x00007c000c027a24 */ /* 0x040fe400078e02ff */
[----:B------:R-:W-:Y:S02]  /*1cd0*/  IMAD R12, R12, c[0x0][0x218], RZ ;  /* 0x000086000c0c7a24 */ /* 0x000fe400078e02ff */
[C---:B------:R-:W-:Y:S01]  /*1ce0*/  IMAD R15, R225.reuse, c[0x0][0x1f4], R2 ;  /* 0x00007d00e10f7a24 */ /* 0x040fe200078e0202 */
[----:B------:R-:W-:Y:S01]  /*1cf0*/  IADD3 R2, P0, R8, UR18, RZ ;  /* 0x0000001208027c10 */ /* 0x000fe2000ff1e0ff */
[----:B------:R-:W-:Y:S01]  /*1d00*/  IMAD.WIDE.U32 R22, R225, c[0x0][0x218], R22 ;  /* 0x00008600e1167a25 */ /* 0x000fe200078e0016 */
[----:B------:R-:W-:Y:S02]  /*1d10*/  SHF.R.S32.HI R8, RZ, 0x1f, R21 ;  /* 0x0000001fff087819 */ /* 0x000fe40000011415 */
[----:B------:R-:W-:Y:S01]  /*1d20*/  IADD3.X R15, R9, UR9, R15, P0, !PT ;  /* 0x00000009090f7c10 */ /* 0x000fe200087fe40f */
[----:B------:R-:W-:Y:S01]  /*1d30*/  IMAD.IADD R9, R21, 0x1, -R6 ;  /* 0x0000000115097824 */ /* 0x000fe200078e0a06 */
[----:B------:R-:W-:Y:S01]  /*1d40*/  LEA R24, P0, R2, c[0x0][0x1c8], 0x1 ;  /* 0x0000720002187a11 */ /* 0x000fe200078008ff */
[----:B------:R-:W-:Y:S01]  /*1d50*/  IMAD R6, R154, -0x30, R17 ;  /* 0xffffffd09a067824 */ /* 0x000fe200078e0211 */
[----:B------:R-:W-:Y:S01]  /*1d60*/  LEA.HI R8, R8, R21, RZ, 0x3 ;  /* 0x0000001508087211 */ /* 0x000fe200078f18ff */
[----:B------:R-:W-:Y:S01]  /*1d70*/  IMAD R17, R225, c[0x0][0x21c], R12 ;  /* 0x00008700e1117a24 */ /* 0x000fe200078e020c */
[----:B------:R-:W-:Y:S01]  /*1d80*/  LEA.HI.X R15, R2, c[0x0][0x1cc], R15, 0x1, P0 ;  /* 0x00007300020f7a11 */ /* 0x000fe200000f0c0f */
[----:B------:R-:W-:Y:S01]  /*1d90*/  SHFL.IDX PT, R20, R24, RZ, 0x1c1f ;  /* 0x001c1fff18147589 */ /* 0x000fe200000e0000 */
[----:B------:R-:W-:Y:S01]  /*1da0*/  IADD3 R2, R6, UR7, RZ ;  /* 0x0000000706027c10 */ /* 0x000fe2000fffe0ff */
[----:B------:R-:W-:Y:S01]  /*1db0*/  IMAD.SHL.U32 R8, R8, 0x20, RZ ;  /* 0x0000002008087824 */ /* 0x000fe200078e00ff */
[----:B------:R-:W-:Y:S01]  /*1dc0*/  IADD3 R12, P2, R22, UR20, RZ ;  /* 0x00000014160c7c10 */ /* 0x000fe2000ff5e0ff */
[----:B------:R-:W1:Y:S01]  /*1dd0*/  SHFL.IDX PT, R21, R15, RZ, 0x1c1f ;  /* 0x001c1fff0f157589 */ /* 0x000e6200000e0000 */
[----:B------:R-:W-:-:S02]  /*1de0*/  IMNMX R4, R2, 0x30, PT ;  /* 0x0000003002047817 */ /* 0x000fc40003800200 */
[----:B------:R-:W-:Y:S01]  /*1df0*/  IADD3.X R17, R23, UR16, R17, P2, !PT ;  /* 0x0000001017117c10 */ /* 0x000fe200097fe411 */
[----:B------:R2:W-:Y:S01]  /*1e00*/  SHFL.IDX PT, R14, R24, 0x1, 0x1c1f ;  /* 0x003c1f00180e7f89 */ /* 0x0005e200000e0000 */
[----:B------:R-:W-:Y:S01]  /*1e10*/  LOP3.LUT R8, R8, 0xffffff00, RZ, 0xc0, !PT ;  /* 0xffffff0008087812 */ /* 0x000fe200078ec0ff */
[----:B------:R-:W-:Y:S01]  /*1e20*/  IMAD.IADD R11, R4, 0x1, -R241 ;  /* 0x00000001040b7824 */ /* 0x000fe200078e0af1 */
[----:B------:R-:W-:Y:S01]  /*1e30*/  LOP3.LUT R4, R10, 0x3fffffe, RZ, 0xc0, !PT ;  /* 0x03fffffe0a047812 */ /* 0x000fe200078ec0ff */
[----:B------:R-:W3:Y:S01]  /*1e40*/  SHFL.IDX PT, R15, R15, 0x1, 0x1c1f ;  /* 0x003c1f000f0f7f89 */ /* 0x000ee200000e0000 */
[----:B------:R-:W-:Y:S02]  /*1e50*/  SHF.R.S32.HI R10, RZ, 0x1, R10 ;  /* 0x00000001ff0a7819 */ /* 0x000fe4000001140a */
[----:B------:R-:W-:Y:S01]  /*1e60*/  ISETP.GE.AND P1, PT, R11, 0x1, PT ;  /* 0x000000010b00780c */ /* 0x000fe20003f26270 */
[----:B------:R-:W-:Y:S01]  /*1e70*/  IMAD.IADD R4, R19, 0x1, -R4 ;  /* 0x0000000113047824 */ /* 0x000fe200078e0a04 */
[----:B------:R-:W-:Y:S01]  /*1e80*/  ISETP.GT.AND P0, PT, R11, 0x20, PT ;  /* 0x000000200b00780c */ /* 0x000fe20003f04270 */
[C---:B------:R-:W-:Y:S01]  /*1e90*/  IMAD.SHL.U32 R11, R10.reuse, 0x40, RZ ;  /* 0x000000400a0b7824 */ /* 0x040fe200078e00ff */
[----:B------:R-:W-:Y:S01]  /*1ea0*/  LOP3.LUT P2, RZ, R10, 0x2, RZ, 0xc0, !PT ;  /* 0x000000020aff7812 */ /* 0x000fe2000784c0ff */
[----:B------:R-:W-:-:S03]  /*1eb0*/  IMAD R10, R3, 0x200, R8 ;  /* 0x00000200030a7824 */ /* 0x000fc600078e0208 */
[----:B------:R-:W-:Y:S01]  /*1ec0*/  LOP3.LUT R11, R11, 0xc0, RZ, 0xc0, !PT ;  /* 0x000000c00b0b7812 */ /* 0x000fe200078ec0ff */
[C---:B------:R-:W-:Y:S02]  /*1ed0*/  IMAD R217, R9.reuse, 0x20, R10 ;  /* 0x0000002009d97824 */ /* 0x040fe400078e020a */
[----:B------:R-:W-:Y:S01]  /*1ee0*/  IMAD R9, R9, 0x20, R8 ;  /* 0x0000002009097824 */ /* 0x000fe200078e0208 */
[----:B------:R-:W-:Y:S01]  /*1ef0*/  LOP3.LUT R216, R11, 0x8, R216, 0xf8, !PT ;  /* 0x000000080bd87812 */ /* 0x000fe200078ef8d8 */
[----:B-1----:R-:W-:Y:S01]  /*1f00*/  @P1 IMAD.WIDE R22, R219, 0x2, R20 ;  /* 0x00000002db161825 */ /* 0x002fe200078e0214 */
[----:B------:R-:W-:-:S03]  /*1f10*/  SHF.R.U32.HI R19, RZ, 0x3, R11 ;  /* 0x00000003ff137819 */ /* 0x000fc6000001160b */
[----:B--2---:R-:W-:Y:S01]  /*1f20*/  @P1 IMAD.WIDE R24, R230, 0x2, R20 ;  /* 0x00000002e6181825 */ /* 0x004fe200078e0214 */
[----:B------:R-:W-:-:S03]  /*1f30*/  LOP3.LUT R216, R216, R19, RZ, 0x3c, !PT ;  /* 0x00000013d8d87212 */ /* 0x000fc600078e3cff */
[----:B------:R-:W-:Y:S01]  /*1f40*/  @P1 IMAD.WIDE R26, R218, 0x2, R20 ;  /* 0x00000002da1a1825 */ /* 0x000fe200078e0214 */
[----:B------:R1:W-:Y:S03]  /*1f50*/  @P1 LDGSTS.E.BYPASS.LTC128B.128 [R220+0x2500], [R24.64], !P3 ;  /* 0x0250000018dc1fae */ /* 0x0003e6000d901d4c */
[--C-:B---3--:R-:W-:Y:S01]  /*1f60*/  @P0 IMAD.WIDE R20, R230, 0x2, R14.reuse ;  /* 0x00000002e6140825 */ /* 0x108fe200078e020e */
[----:B------:R2:W-:Y:S03]  /*1f70*/  @P1 LDGSTS.E.BYPASS.LTC128B.128 [R220+0x3100], [R22.64], !P5 ;  /* 0x0310000016dc1fae */ /* 0x0005e6000e901d4c */
[----:B------:R-:W-:Y:S01]  /*1f80*/  @P0 IMAD.WIDE R18, R219, 0x2, R14 ;  /* 0x00000002db120825 */ /* 0x000fe200078e020e */
[----:B------:R1:W-:Y:S01]  /*1f90*/  @P1 LDGSTS.E.BYPASS.LTC128B.128 [R220+0x3d00], [R26.64], !P6 ;  /* 0x03d000001adc1fae */ /* 0x0003e2000f101d4c */
[----:B------:R-:W-:-:S03]  /*1fa0*/  LEA R11, P1, R12, c[0x0][0x1f8], 0x1 ;  /* 0x00007e000c0b7a11 */ /* 0x000fc600078208ff */
[----:B------:R1:W-:Y:S01]  /*1fb0*/  @P0 LDGSTS.E.BYPASS.LTC128B.128 [R220+0x2d00], [R20.64], !P3 ;  /* 0x02d0000014dc0fae */ /* 0x0003e2000d901d4c */
[----:B------:R-:W-:Y:S01]  /*1fc0*/  LEA.HI.X R12, R12, c[0x0][0x1fc], R17, 0x1, P1 ;  /* 0x00007f000c0c7a11 */ /* 0x000fe200008f0c11 */
[C---:B------:R-:W-:Y:S01]  /*1fd0*/  IMAD R17, R13.reuse, 0x8, R4 ;  /* 0x000000080d117824 */ /* 0x040fe200078e0204 */
[----:B------:R-:W-:Y:S01]  /*1fe0*/  ISETP.GE.AND P3, PT, R230, c[0x0][0x1d4], PT ;  /* 0x00007500e6007a0c */ /* 0x000fe20003f66270 */
[----:B------:R3:W-:Y:S01]  /*1ff0*/  @P0 LDGSTS.E.BYPASS.LTC128B.128 [R220+0x3900], [R18.64], !P5 ;  /* 0x0390000012dc0fae */ /* 0x0007e2000e901d4c */
[----:B------:R-:W-:Y:S01]  /*2000*/  IMAD.SHL.U32 R13, R13, 0x8, RZ ;  /* 0x000000080d0d7824 */ /* 0x000fe200078e00ff */
[----:B------:R-:W-:Y:S01]  /*2010*/  ISETP.GE.AND P1, PT, R228, c[0x0][0x1d4], PT ;  /* 0x00007500e4007a0c */ /* 0x000fe20003f26270 */
[----:B------:R-:W-:-:S03]  /*2020*/  IMAD.U32 R216, R17, 0x20, R216 ;  /* 0x0000002011d87824 */ /* 0x000fc600078e00d8 */
[----:B------:R-:W-:Y:S01]  /*2030*/  LOP3.LUT R4, R16, 0x8, R13, 0xf8, !PT ;  /* 0x0000000810047812 */ /* 0x000fe200078ef80d */
[----:B------:R-:W-:Y:S01]  /*2040*/  IMAD.SHL.U32 R216, R216, 0x2, RZ ;  /* 0x00000002d8d87824 */ /* 0x000fe200078e00ff */
[----:B------:R-:W-:-:S04]  /*2050*/  SHF.R.U32.HI R13, RZ, 0x3, R16 ;  /* 0x00000003ff0d7819 */ /* 0x000fc80000011610 */
[----:B------:R-:W-:Y:S01]  /*2060*/  LOP3.LUT R4, R4, R13, RZ, 0x3c, !PT ;  /* 0x0000000d04047212 */ /* 0x000fe200078e3cff */
[----:B------:R-:W-:Y:S01]  /*2070*/  IMAD.IADD R13, R2, 0x1, -R241 ;  /* 0x00000001020d7824 */ /* 0x000fe200078e0af1 */
[----:B------:R-:W-:Y:S01]  /*2080*/  IADD3 R10, R216, 0x2500, RZ ;  /* 0x00002500d80a7810 */ /* 0x000fe20007ffe0ff */
[----:B--2---:R-:W-:Y:S01]  /*2090*/  @P0 IMAD.WIDE R22, R218, 0x2, R14 ;  /* 0x00000002da160825 */ /* 0x004fe200078e020e */
[----:B------:R-:W-:Y:S01]  /*20a0*/  IADD3 R215, R216, 0x2520, RZ ;  /* 0x00002520d8d77810 */ /* 0x000fe20007ffe0ff */
[----:B------:R-:W-:Y:S01]  /*20b0*/  SHFL.IDX PT, R14, R11, RZ, 0x1c1f ;  /* 0x001c1fff0b0e7589 */ /* 0x000fe200000e0000 */
[----:B------:R-:W-:Y:S01]  /*20c0*/  @P2 IADD3 R215, R10, -0x20, RZ ;  /* 0xffffffe00ad72810 */ /* 0x000fe20007ffe0ff */
[C---:B------:R-:W-:Y:S01]  /*20d0*/  IMAD.IADD R217, R4.reuse, 0x1, R217 ;  /* 0x0000000104d97824 */ /* 0x040fe200078e02d9 */
[----:B------:R-:W-:Y:S01]  /*20e0*/  ISETP.GT.AND P2, PT, R227, 0x2f, PT ;  /* 0x0000002fe300780c */ /* 0x000fe20003f44270 */
[----:B------:R1:W-:Y:S01]  /*20f0*/  @P0 LDGSTS.E.BYPASS.LTC128B.128 [R220+0x4500], [R22.64], !P6 ;  /* 0x0450000016dc0fae */ /* 0x0003e2000f101d4c */
[----:B------:R-:W-:Y:S01]  /*2100*/  ISETP.LT.OR P0, PT, R13, 0x1, P3 ;  /* 0x000000010d00780c */ /* 0x000fe20001f01670 */
[----:B------:R-:W-:Y:S01]  /*2110*/  IMAD.SHL.U32 R217, R217, 0x2, RZ ;  /* 0x00000002d9d97824 */ /* 0x000fe200078e00ff */
[C---:B------:R-:W-:Y:S01]  /*2120*/  IADD3 R211, R215.reuse, 0x400, RZ ;  /* 0x00000400d7d37810 */ /* 0x040fe20007ffe0ff */
[----:B------:R-:W0:Y:S01]  /*2130*/  LDGDEPBAR ;  /* 0x00000000000079af */ /* 0x000e220000000000 */
[----:B------:R-:W-:Y:S01]  /*2140*/  IMAD.IADD R4, R4, 0x1, R9 ;  /* 0x0000000104047824 */ /* 0x000fe200078e0209 */
[----:B------:R-:W-:Y:S01]  /*2150*/  IADD3 R210, R215, 0x800, RZ ;  /* 0x00000800d7d27810 */ /* 0x000fe20007ffe0ff */
[----:B------:R-:W-:Y:S01]  /*2160*/  IMAD R213, R0, 0x2, R217 ;  /* 0x0000000200d57824 */ /* 0x000fe200078e02d9 */
[----:B------:R-:W3:Y:S01]  /*2170*/  SHFL.IDX PT, R15, R12, RZ, 0x1c1f ;  /* 0x001c1fff0c0f7589 */ /* 0x000ee200000e0000 */
[----:B------:R-:W-:-:S04]  /*2180*/  DEPBAR.LE SB0, 0x1 ;  /* 0x000080400000791a */ /* 0x000fc80000000000 */
[----:B------:R-:W-:-:S04]  /*2190*/  DEPBAR.LE SB0, 0x0 ;  /* 0x000080000000791a */ /* 0x000fc80000000000 */
[----:B------:R-:W-:Y:S01]  /*21a0*/  BAR.SYNC.DEFER_BLOCKING 0x0 ;  /* 0x0000000000007b1d */ /* 0x000fe20000010000 */
[----:B---3--:R-:W-:-:S04]  /*21b0*/  IMAD.WIDE R18, R230, 0x2, R14 ;  /* 0x00000002e6127825 */ /* 0x008fc800078e020e */
[----:B------:R-:W-:-:S04]  /*21c0*/  IMAD.WIDE R16, R219, 0x2, R14 ;  /* 0x00000002db107825 */ /* 0x000fc800078e020e */
[----:B------:R-:W-:Y:S01]  /*21d0*/  IMAD.WIDE R14, R218, 0x2, R14 ;  /* 0x00000002da0e7825 */ /* 0x000fe200078e020e */
[----:B------:R1:W2:Y:S04]  /*21e0*/  LDSM.16.M88.4 R48, [R217+0x4900] ;  /* 0x00490000d930783b */ /* 0x0002a80000000200 */
[----:B------:R1:W3:Y:S04]  /*21f0*/  LDSM.16.M88.4 R52, [R217+0x5900] ;  /* 0x00590000d934783b */ /* 0x0002e80000000200 */
[----:B------:R1:W4:Y:S04]  /*2200*/  LDSM.16.M88.4 R68, [R216+0x2500] ;  /* 0x00250000d844783b */ /* 0x0003280000000200 */
[----:B------:R1:W1:Y:S04]  /*2210*/  LDSM.16.M88.4 R60, [R216+0x2900] ;  /* 0x00290000d83c783b */ /* 0x0002680000000200 */
[----:B------:R1:W1:Y:S04]  /*2220*/  LDSM.16.M88.4 R76, [R216+0x2d00] ;  /* 0x002d0000d84c783b */ /* 0x0002680000000200 */
[----:B------:R1:W1:Y:S04]  /*2230*/  LDSM.16.M88.4 R28, [R213+0x4900] ;  /* 0x00490000d51c783b */ /* 0x0002680000000200 */
[----:B------:R1:W1:Y:S04]  /*2240*/  LDSM.16.M88.4 R44, [R213+0x5900] ;  /* 0x00590000d52c783b */ /* 0x0002680000000200 */
[----:B------:R1:W1:Y:S04]  /*2250*/  LDSM.16.M88.4 R40, [R215] ;  /* 0x00000000d728783b */ /* 0x0002680000000200 */
[----:B------:R1:W1:Y:S04]  /*2260*/  LDSM.16.M88.4 R36, [R215+0x400] ;  /* 0x00040000d724783b */ /* 0x0002680000000200 */
[----:B------:R1:W1:Y:S04]  /*2270*/  LDSM.16.M88.4 R32, [R215+0x800] ;  /* 0x00080000d720783b */ /* 0x0002680000000200 */
[----:B------:R-:W-:Y:S01]  /*2280*/  @!PT LDS RZ, [RZ] ;  /* 0x00000000fffff984 */ /* 0x000fe20000000800 */
[----:B------:R-:W-:Y:S01]  /*2290*/  @!PT LDS RZ, [RZ] ;  /* 0x00000000fffff984 */ /* 0x000fe20000000800 */
[----:B------:R-:W-:Y:S01]  /*22a0*/  @!PT LDS RZ, [RZ] ;  /* 0x00000000fffff984 */ /* 0x000fe20000000800 */
[----:B------:R1:W-:Y:S01]  /*22b0*/  LDGSTS.E.BYPASS.LTC128B.128 [R220+0x100], [R18.64], !P0 ;  /* 0x0010000012dc7fae */ /* 0x0003e2000c101d4c */
[----:B------:R-:W-:-:S13]  /*22c0*/  ISETP.LT.OR P0, PT, R13, 0x1, P4 ;  /* 0x000000010d00780c */ /* 0x000fda0002701670 */
[----:B------:R1:W-:Y:S01]  /*22d0*/  LDGSTS.E.BYPASS.LTC128B.128 [R220+0xd00], [R16.64], !P0 ;  /* 0x00d0000010dc7fae */ /* 0x0003e2000c101d4c */
[----:B------:R-:W-:-:S13]  /*22e0*/  ISETP.LT.OR P0, PT, R13, 0x1, P1 ;  /* 0x000000010d00780c */ /* 0x000fda0000f01670 */
[----:B------:R1:W-:Y:S01]  /*22f0*/  LDGSTS.E.BYPASS.LTC128B.128 [R220+0x1900], [R14.64], !P0 ;  /* 0x019000000edc7fae */ /* 0x0003e2000c101d4c */
[----:B------:R-:W-:-:S13]  /*2300*/  ISETP.GT.AND P0, PT, R224, 0x3f, PT ;  /* 0x0000003fe000780c */ /* 0x000fda0003f04270 */
[----:B------:R-:W-:Y:S05]  /*2310*/  @P0 BRA `(.L_x_454) ;  /* 0x0000012000000947 */ /* 0x000fea0003800000 */
[----:B--234-:R-:W-:Y:S05]  /*2320*/  BRA.DIV ~URZ, `(.L_x_455) ;  /* 0x000120327f007947 */ /* 0x01cfea000b800000 */
[----:B-1----:R1:W2:Y:S04]  /*2330*/  SHFL.IDX PT, R14, R12, 0x1, 0x1c1f ;  /* 0x003c1f000c0e7f89 */ /* 0x0022a800000e0000 */
[----:B------:R1:W3:Y:S02]  /*2340*/  SHFL.IDX PT, R7, R11, 0x1, 0x1c1f ;  /* 0x003c1f000b077f89 */ /* 0x0002e400000e0000 */
.L_x_539:
[----:B---3--:R-:W-:-:S04]  /*2350*/  LEA R10, P0, R230, R7, 0x1 ;  /* 0x00000007e60a7211 */ /* 0x008fc800078008ff */
[----:B-12---:R-:W-:Y:S02]  /*2360*/  LEA.HI.X R11, R230, R14, R243, 0x1, P0 ;  /* 0x0000000ee60b7211 */ /* 0x006fe400000f0cf3 */
[----:B------:R-:W-:-:S04]  /*2370*/  LEA R8, P0, R219, R7, 0x1 ;  /* 0x00000007db087211 */ /* 0x000fc800078008ff */
[----:B------:R-:W-:Y:S02]  /*2380*/  LEA.HI.X R9, R219, R14, R234, 0x1, P0 ;  /* 0x0000000edb097211 */ /* 0x000fe400000f0cea */
[----:B------:R-:W-:-:S04]  /*2390*/  LEA R16, P0, R218, R7, 0x1 ;  /* 0x00000007da107211 */ /* 0x000fc800078008ff */
[----:B------:R-:W-:Y:S02]  /*23a0*/  LEA.HI.X R17, R218, R14, R233, 0x1, P0 ;  /* 0x0000000eda117211 */ /* 0x000fe400000f0ce9 */
[----:B------:R-:W-:-:S13]  /*23b0*/  ISETP.LT.OR P0, PT, R13, 0x21, P3 ;  /* 0x000000210d00780c */ /* 0x000fda0001f01670 */
[----:B------:R-:W-:Y:S01]  /*23c0*/  @!PT LDS RZ, [RZ] ;  /* 0x00000000fffff984 */ /* 0x000fe20000000800 */
[----:B------:R-:W-:Y:S01]  /*23d0*/  @!PT LDS RZ, [RZ] ;  /* 0x00000000fffff984 */ /* 0x000fe20000000800 */
[----:B------:R-:W-:Y:S01]  /*23e0*/  @!PT LDS RZ, [RZ] ;  /* 0x00000000fffff984 */ /* 0x000fe20000000800 */
[----:B------:R1:W-:Y:S01]  /*23f0*/  LDGSTS.E.BYPASS.LTC128B.128 [R220+0x900], [R10.64], !P0 ;  /* 0x009000000adc7fae */ /* 0x0003e2000c101d4c */
[----:B------:R-:W-:-:S13]  /*2400*/  ISETP.LT.OR P0, PT, R13, 0x21, P4 ;  /* 0x000000210d00780c */ /* 0x000fda0002701670 */
[----:B------:R1:W-:Y:S01]  /*2410*/  LDGSTS.E.BYPASS.LTC128B.128 [R220+0x1500], [R8.64], !P0 ;  /* 0x0150000008dc7fae */ /* 0x0003e2000c101d4c */
[----:B------:R-:W-:-:S13]  /*2420*/  ISETP.LT.OR P0, PT, R13, 0x21, P1 ;  /* 0x000000210d00780c */ /* 0x000fda0000f01670 */
[----:B------:R1:W-:Y:S02]  /*2430*/  LDGSTS.E.BYPASS.LTC128B.128 [R220+0x2100], [R16.64], !P0 ;  /* 0x0210000010dc7fae */ /* 0x0003e4000c101d4c */
.L_x_454:
[----:B--234-:R-:W-:Y:S05]  /*2440*/  BSYNC B0 ;  /* 0x0000000000007941 */ /* 0x01cfea0003800000 */
.L_x_453:
[----:B------:R-:W0:Y:S01]  /*2450*/  LDGDEPBAR ;  /* 0x00000000000079af */ /* 0x000e220000000000 */
[----:B------:R-:W-:Y:S01]  /*2460*/  WARPSYNC 0xffffffff ;  /* 0xffffffff00007948 */ /* 0x000fe20003800000 */
[C---:B-1----:R-:W-:Y:S01]  /*2470*/  HMMA.16816.F32.BF16 R24, R52.reuse, R68, RZ ;  /* 0x000000443418723c */ /* 0x042fe200000418ff */
[----:B------:R-:W-:Y:S01]  /*2480*/  ISETP.GT.AND P0, PT, R100, R221, PT ;  /* 0x000000dd6400720c */ /* 0x000fe20003f04270 */
[----:B------:R-:W-:Y:S01]  /*2490*/  LDSM.16.M88.4 R92, [R217+0x7900] ;  /* 0x00790000d95c783b */ /* 0x000fe20000000200 */
[C---:B------:R-:W-:Y:S02]  /*24a0*/  IADD3 R209, R215.reuse, 0xc00, RZ ;  /* 0x00000c00d7d17810 */ /* 0x040fe40007ffe0ff */
[C---:B------:R-:W-:Y:S01]  /*24b0*/  IADD3 R208, R215.reuse, 0x1000, RZ ;  /* 0x00001000d7d07810 */ /* 0x040fe20007ffe0ff */
[----:B------:R-:W1:Y:S01]  /*24c0*/  LDSM.16.M88.4 R88, [R216+0x3100] ;  /* 0x00310000d858783b */ /* 0x000e620000000200 */
[C---:B------:R-:W-:Y:S01]  /*24d0*/  IADD3 R207, R215.reuse, 0x1400, RZ ;  /* 0x00001400d7cf7810 */ /* 0x040fe20007ffe0ff */
[----:B------:R-:W-:Y:S01]  /*24e0*/  HMMA.16816.F32.BF16 R16, R52, R60, RZ ;  /* 0x0000003c3410723c */ /* 0x000fe200000418ff */
[C---:B------:R-:W-:Y:S01]  /*24f0*/  IADD3 R206, R215.reuse, 0x1800, RZ ;  /* 0x00001800d7ce7810 */ /* 0x040fe20007ffe0ff */
[----:B------:R-:W2:Y:S01]  /*2500*/  LDSM.16.M88.4 R84, [R216+0x3500] ;  /* 0x00350000d854783b */ /* 0x000ea20000000200 */
[----:B------:R-:W-:-:S02]  /*2510*/  IADD3 R205, R215, 0x1c00, RZ ;  /* 0x00001c00d7cd7810 */ /* 0x000fc40007ffe0ff */
[----:B------:R-:W-:Y:S01]  /*2520*/  IADD3 R204, R215, 0x2000, RZ ;  /* 0x00002000d7cc7810 */ /* 0x000fe20007ffe0ff */
[----:B------:R-:W3:Y:S02]  /*2530*/  LDSM.16.M88.4 R80, [R216+0x3900] ;  /* 0x00390000d850783b */ /* 0x000ee40000000200 */
[C---:B------:R-:W-:Y:S08]  /*2540*/  HMMA.16816.F32.BF16 R20, R52.reuse, R70, RZ ;  /* 0x000000463414723c */ /* 0x040ff000000418ff */
[----:B------:R-:W-:Y:S08]  /*2550*/  HMMA.16816.F32.BF16 R12, R52, R62, RZ ;  /* 0x0000003e340c723c */ /* 0x000ff000000418ff */
[C---:B------:R-:W-:Y:S08]  /*2560*/  HMMA.16816.F32.BF16 R72, R48.reuse, R68, RZ ;  /* 0x000000443048723c */ /* 0x040ff000000418ff */
[----:B------:R-:W-:Y:S08]  /*2570*/  HMMA.16816.F32.BF16 R64, R48, R60, RZ ;  /* 0x0000003c3040723c */ /* 0x000ff000000418ff */
[-C--:B------:R-:W-:Y:S08]  /*2580*/  HMMA.16816.F32.BF16 R8, R52, R76.reuse, RZ ;  /* 0x0000004c3408723c */ /* 0x080ff000000418ff */
[C---:B------:R-:W-:Y:S08]  /*2590*/  HMMA.16816.F32.BF16 R56, R48.reuse, R76, RZ ;  /* 0x0000004c3038723c */ /* 0x040ff000000418ff */
[C---:B------:R-:W-:Y:S08]  /*25a0*/  HMMA.16816.F32.BF16 R68, R48.reuse, R70, RZ ;  /* 0x000000463044723c */ /* 0x040ff000000418ff */
[----:B------:R-:W-:Y:S08]  /*25b0*/  HMMA.16816.F32.BF16 R60, R48, R62, RZ ;  /* 0x0000003e303c723c */ /* 0x000ff000000418ff */
[-C--:B------:R-:W-:Y:S08]  /*25c0*/  HMMA.16816.F32.BF16 R52, R52, R78.reuse, RZ ;  /* 0x0000004e3434723c */ /* 0x080ff000000418ff */
[----:B------:R-:W-:Y:S01]  /*25d0*/  HMMA.16816.F32.BF16 R48, R48, R78, RZ ;  /* 0x0000004e3030723c */ /* 0x000fe200000418ff */
[----:B------:R-:W4:Y:S07]  /*25e0*/  LDSM.16.M88.4 R76, [R217+0x6900] ;  /* 0x00690000d94c783b */ /* 0x000f2e0000000200 */
[C---:B------:R-:W-:Y:S08]  /*25f0*/  HMMA.16816.F32.BF16 R24, R44.reuse, R40, R24 ;  /* 0x000000282c18723c */ /* 0x040ff00000041818 */
[C---:B------:R-:W-:Y:S08]  /*2600*/  HMMA.16816.F32.BF16 R16, R44.reuse, R36, R16 ;  /* 0x000000242c10723c */ /* 0x040ff00000041810 */
[C---:B------:R-:W-:Y:S08]  /*2610*/  HMMA.16816.F32.BF16 R8, R44.reuse, R32, R8 ;  /* 0x000000202c08723c */ /* 0x040ff00000041808 */
[C---:B------:R-:W-:Y:S08]  /*2620*/  HMMA.16816.F32.BF16 R20, R44.reuse, R42, R20 ;  /* 0x0000002a2c14723c */ /* 0x040ff00000041814 */
[C---:B------:R-:W-:Y:S08]  /*2630*/  HMMA.16816.F32.BF16 R12, R44.reuse, R38, R12 ;  /* 0x000000262c0c723c */ /* 0x040ff0000004180c */
[----:B------:R-:W-:Y:S01]  /*2640*/  HMMA.16816.F32.BF16 R52, R44, R34, R52 ;  /* 0x000000222c34723c */ /* 0x000fe20000041834 */
[----:B------:R-:W-:Y:S07]  /*2650*/  LDSM.16.M88.4 R44, [R215+0x1400] ;  /* 0x00140000d72c783b */ /* 0x000fee0000000200 */
[C---:B------:R-:W-:Y:S08]  /*2660*/  HMMA.16816.F32.BF16 R72, R28.reuse, R40, R72 ;  /* 0x000000281c48723c */ /* 0x040ff00000041848 */
[C---:B------:R-:W-:Y:S08]  /*2670*/  HMMA.16816.F32.BF16 R64, R28.reuse, R36, R64 ;  /* 0x000000241c40723c */ /* 0x040ff00000041840 */
[C---:B------:R-:W-:Y:S08]  /*2680*/  HMMA.16816.F32.BF16 R56, R28.reuse, R32, R56 ;  /* 0x000000201c38723c */ /* 0x040ff00000041838 */
[C---:B------:R-:W-:Y:S01]  /*2690*/  HMMA.16816.F32.BF16 R68, R28.reuse, R42, R68 ;  /* 0x0000002a1c44723c */ /* 0x040fe20000041844 */
[----:B------:R-:W-:Y:S07]  /*26a0*/  LDSM.16.M88.4 R40, [R213+0x7900] ;  /* 0x00790000d528783b */ /* 0x000fee0000000200 */
[C---:B------:R-:W-:Y:S01]  /*26b0*/  HMMA.16816.F32.BF16 R60, R28.reuse, R38, R60 ;  /* 0x000000261c3c723c */ /* 0x040fe2000004183c */
[----:B------:R-:W5:Y:S07]  /*26c0*/  LDSM.16.M88.4 R36, [R215+0xc00] ;  /* 0x000c0000d724783b */ /* 0x000f6e0000000200 */
[----:B------:R-:W-:Y:S01]  /*26d0*/  HMMA.16816.F32.BF16 R48, R28, R34, R48 ;  /* 0x000000221c30723c */ /* 0x000fe20000041830 */
[----:B------:R-:W4:Y:S04]  /*26e0*/  LDSM.16.M88.4 R32, [R215+0x1000] ;  /* 0x00100000d720783b */ /* 0x000f280000000200 */
[----:B------:R-:W4:Y:S03]  /*26f0*/  LDSM.16.M88.4 R28, [R213+0x6900] ;  /* 0x00690000d51c783b */ /* 0x000f260000000200 */
[C---:B-1----:R-:W-:Y:S08]  /*2700*/  HMMA.16816.F32.BF16 R24, R92.reuse, R88, R24 ;  /* 0x000000585c18723c */ /* 0x042ff00000041818 */
[C---:B--2---:R-:W-:Y:S08]  /*2710*/  HMMA.16816.F32.BF16 R16, R92.reuse, R84, R16 ;  /* 0x000000545c10723c */ /* 0x044ff00000041810 */
[C---:B---3--:R-:W-:Y:S08]  /*2720*/  HMMA.16816.F32.BF16 R8, R92.reuse, R80, R8 ;  /* 0x000000505c08723c */ /* 0x048ff00000041808 */
[C---:B------:R-:W-:Y:S08]  /*2730*/  HMMA.16816.F32.BF16 R20, R92.reuse, R90, R20 ;  /* 0x0000005a5c14723c */ /* 0x040ff00000041814 */
[C---:B------:R-:W-:Y:S08]  /*2740*/  HMMA.16816.F32.BF16 R12, R92.reuse, R86, R12 ;  /* 0x000000565c0c723c */ /* 0x040ff0000004180c */
[----:B------:R-:W-:Y:S01]  /*2750*/  HMMA.16816.F32.BF16 R52, R92, R82, R52 ;  /* 0x000000525c34723c */ /* 0x000fe20000041834 */
[----:B------:R-:W-:Y:S07]  /*2760*/  LDSM.16.M88.4 R92, [R217+0x8900] ;  /* 0x00890000d95c783b */ /* 0x000fee0000000200 */
[C---:B----4-:R-:W-:Y:S08]  /*2770*/  HMMA.16816.F32.BF16 R72, R76.reuse, R88, R72 ;  /* 0x000000584c48723c */ /* 0x050ff00000041848 */
[C---:B------:R-:W-:Y:S01]  /*2780*/  HMMA.16816.F32.BF16 R68, R76.reuse, R90, R68 ;  /* 0x0000005a4c44723c */ /* 0x040fe20000041844 */
[----:B------:R-:W-:Y:S07]  /*2790*/  LDSM.16.M88.4 R88, [R217+0x9900] ;  /* 0x00990000d958783b */ /* 0x000fee0000000200 */
[C---:B------:R-:W-:Y:S08]  /*27a0*/  HMMA.16816.F32.BF16 R64, R76.reuse, R84, R64 ;  /* 0x000000544c40723c */ /* 0x040ff00000041840 */
[C---:B------:R-:W-:Y:S01]  /*27b0*/  HMMA.16816.F32.BF16 R60, R76.reuse, R86, R60 ;  /* 0x000000564c3c723c */ /* 0x040fe2000004183c */
[----:B------:R-:W1:Y:S07]  /*27c0*/  LDSM.16.M88.4 R84, [R216+0x3d00] ;  /* 0x003d0000d854783b */ /* 0x000e6e0000000200 */
[C---:B------:R-:W-:Y:S08]  /*27d0*/  HMMA.16816.F32.BF16 R56, R76.reuse, R80, R56 ;  /* 0x000000504c38723c */ /* 0x040ff00000041838 */
[----:B------:R-:W-:Y:S01]  /*27e0*/  HMMA.16816.F32.BF16 R48, R76, R82, R48 ;  /* 0x000000524c30723c */ /* 0x000fe20000041830 */
[----:B------:R-:W2:Y:S04]  /*27f0*/  LDSM.16.M88.4 R80, [R216+0x4100] ;  /* 0x00410000d850783b */ /* 0x000ea80000000200 */
[----:B------:R-:W3:Y:S03]  /*2800*/  LDSM.16.M88.4 R76, [R216+0x4500] ;  /* 0x00450000d84c783b */ /* 0x000ee60000000200 */
[C---:B-----5:R-:W-:Y:S08]  /*2810*/  HMMA.16816.F32.BF16 R24, R40.reuse, R36, R24 ;  /* 0x000000242818723c */ /* 0x060ff00000041818 */
[C---:B------:R-:W-:Y:S08]  /*2820*/  HMMA.16816.F32.BF16 R20, R40.reuse, R38, R20 ;  /* 0x000000262814723c */ /* 0x040ff00000041814 */
[C---:B------:R-:W-:Y:S08]  /*2830*/  HMMA.16816.F32.BF16 R16, R40.reuse, R32, R16 ;  /* 0x000000202810723c */ /* 0x040ff00000041810 */
[C---:B------:R-:W-:Y:S08]  /*2840*/  HMMA.16816.F32.BF16 R12, R40.reuse, R34, R12 ;  /* 0x00000022280c723c */ /* 0x040ff0000004180c */
[C---:B------:R-:W-:Y:S08]  /*2850*/  HMMA.16816.F32.BF16 R8, R40.reuse, R44, R8 ;  /* 0x0000002c2808723c */ /* 0x040ff00000041808 */
[----:B------:R-:W-:Y:S01]  /*2860*/  HMMA.16816.F32.BF16 R52, R40, R46, R52 ;  /* 0x0000002e2834723c */ /* 0x000fe20000041834 */
[----:B------:R-:W-:Y:S07]  /*2870*/  LDSM.16.M88.4 R40, [R213+0x9900] ;  /* 0x00990000d528783b */ /* 0x000fee0000000200 */
[C---:B------:R-:W-:Y:S08]  /*2880*/  HMMA.16816.F32.BF16 R72, R28.reuse, R36, R72 ;  /* 0x000000241c48723c */ /* 0x040ff00000041848 */
[C---:B------:R-:W-:Y:S01]  /*2890*/  HMMA.16816.F32.BF16 R68, R28.reuse, R38, R68 ;  /* 0x000000261c44723c */ /* 0x040fe20000041844 */
[----:B------:R-:W4:Y:S07]  /*28a0*/  LDSM.16.M88.4 R36, [R215+0x1800] ;  /* 0x00180000d724783b */ /* 0x000f2e0000000200 */
[C---:B------:R-:W-:Y:S08]  /*28b0*/  HMMA.16816.F32.BF16 R64, R28.reuse, R32, R64 ;  /* 0x000000201c40723c */ /* 0x040ff00000041840 */
[C---:B------:R-:W-:Y:S01]  /*28c0*/  HMMA.16816.F32.BF16 R60, R28.reuse, R34, R60 ;  /* 0x000000221c3c723c */ /* 0x040fe2000004183c */
[----:B------:R-:W5:Y:S07]  /*28d0*/  LDSM.16.M88.4 R32, [R215+0x1c00] ;  /* 0x001c0000d720783b */ /* 0x000f6e0000000200 */
[C---:B------:R-:W-:Y:S08]  /*28e0*/  HMMA.16816.F32.BF16 R56, R28.reuse, R44, R56 ;  /* 0x0000002c1c38723c */ /* 0x040ff00000041838 */
[----:B------:R-:W-:Y:S01]  /*28f0*/  HMMA.16816.F32.BF16 R48, R28, R46, R48 ;  /* 0x0000002e1c30723c */ /* 0x000fe20000041830 */
[----:B------:R-:W3:Y:S04]  /*2900*/  LDSM.16.M88.4 R28, [R215+0x2000] ;  /* 0x00200000d71c783b */ /* 0x000ee80000000200 */
[----:B------:R-:W4:Y:S01]  /*2910*/  LDSM.16.M88.4 R44, [R213+0x8900] ;  /* 0x00890000d52c783b */ /* 0x000f220000000200 */
[----:B------:R-:W-:-:S04]  /*2920*/  DEPBAR.LE SB0, 0x0 ;  /* 0x000080000000791a */ /* 0x000fc80000000000 */
[C---:B-1----:R-:W-:Y:S08]  /*2930*/  HMMA.16816.F32.BF16 R24, R88.reuse, R84, R24 ;  /* 0x000000545818723c */ /* 0x042ff00000041818 */
[C---:B------:R-:W-:Y:S08]  /*2940*/  HMMA.16816.F32.BF16 R20, R88.reuse, R86, R20 ;  /* 0x000000565814723c */ /* 0x040ff00000041814 */
[C---:B--2---:R-:W-:Y:S08]  /*2950*/  HMMA.16816.F32.BF16 R16, R88.reuse, R80, R16 ;  /* 0x000000505810723c */ /* 0x044ff00000041810 */
[C---:B------:R-:W-:Y:S08]  /*2960*/  HMMA.16816.F32.BF16 R12, R88.reuse, R82, R12 ;  /* 0x00000052580c723c */ /* 0x040ff0000004180c */
[C---:B---3--:R-:W-:Y:S08]  /*2970*/  HMMA.16816.F32.BF16 R8, R88.reuse, R76, R8 ;  /* 0x0000004c5808723c */ /* 0x048ff00000041808 */
[----:B------:R-:W-:Y:S08]  /*2980*/  HMMA.16816.F32.BF16 R52, R88, R78, R52 ;  /* 0x0000004e5834723c */ /* 0x000ff00000041834 */
[C---:B------:R-:W-:Y:S08]  /*2990*/  HMMA.16816.F32.BF16 R72, R92.reuse, R84, R72 ;  /* 0x000000545c48723c */ /* 0x040ff00000041848 */
[C---:B------:R-:W-:Y:S08]  /*29a0*/  HMMA.16816.F32.BF16 R68, R92.reuse, R86, R68 ;  /* 0x000000565c44723c */ /* 0x040ff00000041844 */
[C---:B------:R-:W-:Y:S08]  /*29b0*/  HMMA.16816.F32.BF16 R64, R92.reuse, R80, R64 ;  /* 0x000000505c40723c */ /* 0x040ff00000041840 */
[C---:B------:R-:W-:Y:S08]  /*29c0*/  HMMA.16816.F32.BF16 R60, R92.reuse, R82, R60 ;  /* 0x000000525c3c723c */ /* 0x040ff0000004183c */
[C---:B------:R-:W-:Y:S08]  /*29d0*/  HMMA.16816.F32.BF16 R56, R92.reuse, R76, R56 ;  /* 0x0000004c5c38723c */ /* 0x040ff00000041838 */
[----:B------:R-:W-:Y:S08]  /*29e0*/  HMMA.16816.F32.BF16 R48, R92, R78, R48 ;  /* 0x0000004e5c30723c */ /* 0x000ff00000041830 */
[C---:B----4-:R-:W-:Y:S08]  /*29f0*/  HMMA.16816.F32.BF16 R24, R40.reuse, R36, R24 ;  /* 0x000000242818723c */ /* 0x050ff00000041818 */
[C---:B------:R-:W-:Y:S08]  /*2a00*/  HMMA.16816.F32.BF16 R20, R40.reuse, R38, R20 ;  /* 0x000000262814723c */ /* 0x040ff00000041814 */
[C---:B-----5:R-:W-:Y:S08]  /*2a10*/  HMMA.16816.F32.BF16 R16, R40.reuse, R32, R16 ;  /* 0x000000202810723c */ /* 0x060ff00000041810 */
[C---:B------:R-:W-:Y:S08]  /*2a20*/  HMMA.16816.F32.BF16 R12, R40.reuse, R34, R12 ;  /* 0x00000022280c723c */ /* 0x040ff0000004180c */
[C---:B------:R-:W-:Y:S08]  /*2a30*/  HMMA.16816.F32.BF16 R8, R40.reuse, R28, R8 ;  /* 0x0000001c2808723c */ /* 0x040ff00000041808 */
[----:B------:R-:W-:Y:S08]  /*2a40*/  HMMA.16816.F32.BF16 R52, R40, R30, R52 ;  /* 0x0000001e2834723c */ /* 0x000ff00000041834 */
[C---:B------:R-:W-:Y:S08]  /*2a50*/  HMMA.16816.F32.BF16 R72, R44.reuse, R36, R72 ;  /* 0x000000242c48723c */ /* 0x040ff00000041848 */
[C---:B------:R-:W-:Y:S08]  /*2a60*/  HMMA.16816.F32.BF16 R68, R44.reuse, R38, R68 ;  /* 0x000000262c44723c */ /* 0x040ff00000041844 */
[C---:B------:R-:W-:Y:S08]  /*2a70*/  HMMA.16816.F32.BF16 R64, R44.reuse, R32, R64 ;  /* 0x000000202c40723c */ /* 0x040ff00000041840 */
[C---:B------:R-:W-:Y:S08]  /*2a80*/  HMMA.16816.F32.BF16 R60, R44.reuse, R34, R60 ;  /* 0x000000222c3c723c */ /* 0x040ff0000004183c */
[C---:B------:R-:W-:Y:S08]  /*2a90*/  HMMA.16816.F32.BF16 R56, R44.reuse, R28, R56 ;  /* 0x0000001c2c38723c */ /* 0x040ff00000041838 */
[----:B------:R-:W-:Y:S01]  /*2aa0*/  HMMA.16816.F32.BF16 R48, R44, R30, R48 ;  /* 0x0000001e2c30723c */ /* 0x000fe20000041830 */
[----:B------:R-:W-:Y:S06]  /*2ab0*/  BAR.SYNC.DEFER_BLOCKING 0x0 ;  /* 0x0000000000007b1d */ /* 0x000fec0000010000 */
[----:B------:R-:W-:Y:S05]  /*2ac0*/  @!P0 BRA `(.L_x_456) ;  /* 0x0000040000008947 */ /* 0x000fea0003800000 */
[----:B------:R-:W-:Y:S01]  /*2ad0*/  ISETP.NE.AND P2, PT, R222, 0x1, PT ;  /* 0x00000001de00780c */ /* 0x000fe20003f45270 */
[----:B------:R-:W-:Y:S01]  /*2ae0*/  IMAD.MOV.U32 R225, RZ, RZ, RZ ;  /* 0x000000ffffe17224 */ /* 0x000fe200078e00ff */
[----:B------:R-:W-:-:S02]  /*2af0*/  IADD3 R226, R227, R96, R232 ;  /* 0x00000060e3e27210 */ /* 0x000fc40007ffe0e8 */
[----:B------:R-:W-:Y:S02]  /*2b00*/  ISETP.GT.AND P1, PT, R227, 0x2f, PT ;  /* 0x0000002fe300780c */ /* 0x000fe40003f24270 */
[----:B------:R-:W-:-:S05]  /*2b10*/  IADD3 R226, R226, -0x30, RZ ;  /* 0xffffffd0e2e27810 */ /* 0x000fca0007ffe0ff */
[----:B------:R-:W-:Y:S02]  /*2b20*/  IMAD.MOV.U32 R7, RZ, RZ, R226 ;  /* 0x000000ffff077224 */ /* 0x000fe400078e00e2 */
[----:B------:R-:W-:-:S05]  /*2b30*/  @P2 IMAD.HI.U32 R28, R226, c[0x0][0x2bc], RZ ;  /* 0x0000af00e21c2a27 */ /* 0x000fca00078e00ff */
[----:B------:R-:W-:-:S04]  /*2b40*/  @P2 SHF.R.U32.HI R7, RZ, c[0x0][0x2c0], R28 ;  /* 0x0000b000ff072a19 */ /* 0x000fc8000001161c */
[----:B------:R-:W-:-:S04]  /*2b50*/  @!P1 IADD3 R30, P0, R7, UR10, RZ ;  /* 0x0000000a071e9c10 */ /* 0x000fc8000ff1e0ff */
[----:B------:R-:W-:Y:S02]  /*2b60*/  @!P1 LEA.HI.X.SX32 R29, R7, UR6, 0x1, P0 ;  /* 0x00000006071d9c11 */ /* 0x000fe400080f0eff */
[----:B------:R-:W-:-:S04]  /*2b70*/  @!P1 LEA R28, P0, R30, c[0x0][0x2a0], 0x2 ;  /* 0x0000a8001e1c9a11 */ /* 0x000fc800078010ff */
[----:B------:R-:W-:-:S05]  /*2b80*/  @!P1 LEA.HI.X R29, R30, c[0x0][0x2a4], R29, 0x2, P0 ;  /* 0x0000a9001e1d9a11 */ /* 0x000fca00000f141d */
[----:B------:R-:W2:Y:S01]  /*2b90*/  @!P1 LDG.E R225, [R28.64] ;  /* 0x0000000c1ce19981 */ /* 0x000ea2000c1e1900 */
[----:B------:R-:W-:Y:S01]  /*2ba0*/  IMAD.MOV R7, RZ, RZ, -R7 ;  /* 0x000000ffff077224 */ /* 0x000fe200078e0a07 */
[----:B------:R-:W-:Y:S01]  /*2bb0*/  BSSY B0, `(.L_x_457) ;  /* 0x0000021000007945 */ /* 0x000fe20003800000 */
[----:B------:R-:W-:Y:S02]  /*2bc0*/  ISETP.GE.AND P1, PT, R228, c[0x0][0x1d4], PT ;  /* 0x00007500e4007a0c */ /* 0x000fe40003f26270 */
[----:B------:R-:W-:Y:S01]  /*2bd0*/  IMAD R226, R7, c[0x0][0x2b8], R226 ;  /* 0x0000ae0007e27a24 */ /* 0x000fe200078e02e2 */
[----:B------:R-:W-:Y:S02]  /*2be0*/  ISETP.GE.AND P2, PT, R229, c[0x0][0x1d4], PT ;  /* 0x00007500e5007a0c */ /* 0x000fe40003f46270 */
[----:B------:R-:W-:Y:S01]  /*2bf0*/  ISETP.GE.AND P3, PT, R230, c[0x0][0x1d4], PT ;  /* 0x00007500e6007a0c */ /* 0x000fe20003f66270 */
        /* <DEDUP_REMOVED lines=8> */
[----:B------:R-:W-:-:S03]  /*2c80*/  IADD3 R7, P0, R30, UR18, RZ ;  /* 0x000000121e077c10 */ /* 0x000fc6000ff1e0ff */
[----:B------:R-:W-:-:S05]  /*2c90*/  IMAD R28, R225, c[0x0][0x1f4], R32 ;  /* 0x00007d00e11c7a24 */ /* 0x000fca00078e0220 */
[----:B------:R-:W-:Y:S02]  /*2ca0*/  IADD3.X R30, R31, UR9, R28, P0, !PT ;  /* 0x000000091f1e7c10 */ /* 0x000fe400087fe41c */
[----:B------:R-:W-:Y:S02]  /*2cb0*/  LEA R28, P0, R7, c[0x0][0x1c8], 0x1 ;  /* 0x00007200071c7a11 */ /* 0x000fe400078008ff */
[----:B------:R-:W-:Y:S02]  /*2cc0*/  IADD3 R31, -R241, 0x30, RZ ;  /* 0x00000030f11f7810 */ /* 0x000fe40007ffe1ff */
[----:B------:R-:W-:Y:S01]  /*2cd0*/  LEA.HI.X R7, R7, c[0x0][0x1cc], R30, 0x1, P0 ;  /* 0x0000730007077a11 */ /* 0x000fe200000f0c1e */
[----:B------:R1:W2:Y:S01]  /*2ce0*/  SHFL.IDX PT, R29, R28, RZ, 0x1c1f ;  /* 0x001c1fff1c1d7589 */ /* 0x0002a200000e0000 */
[----:B------:R-:W-:-:S03]  /*2cf0*/  ISETP.GE.AND P0, PT, R31, 0x1, PT ;  /* 0x000000011f00780c */ /* 0x000fc60003f06270 */
[----:B------:R1:W3:Y:S10]  /*2d00*/  SHFL.IDX PT, R30, R7, RZ, 0x1c1f ;  /* 0x001c1fff071e7589 */ /* 0x0002f400000e0000 */
[----:B------:R-:W-:Y:S05]  /*2d10*/  @!P0 BRA `(.L_x_458) ;  /* 0x000000a000008947 */ /* 0x000fea0003800000 */
[----:B--2---:R-:W-:-:S04]  /*2d20*/  LEA R34, P0, R230, R29, 0x1 ;  /* 0x0000001de6227211 */ /* 0x004fc800078008ff */
[----:B---3--:R-:W-:Y:S02]  /*2d30*/  LEA.HI.X R35, R230, R30, R243, 0x1, P0 ;  /* 0x0000001ee6237211 */ /* 0x008fe400000f0cf3 */
[----:B------:R-:W-:-:S03]  /*2d40*/  LEA R32, P0, R219, R29, 0x1 ;  /* 0x0000001ddb207211 */ /* 0x000fc600078008ff */
[----:B------:R-:W-:Y:S01]  /*2d50*/  @!PT LDS RZ, [RZ] ;  /* 0x00000000fffff984 */ /* 0x000fe20000000800 */
[----:B------:R2:W-:Y:S01]  /*2d60*/  LDGSTS.E.BYPASS.LTC128B.128 [R220+0x2500], [R34.64], !P3 ;  /* 0x0250000022dc7fae */ /* 0x0005e2000d901d4c */
[----:B------:R-:W-:Y:S02]  /*2d70*/  LEA.HI.X R33, R219, R30, R234, 0x1, P0 ;  /* 0x0000001edb217211 */ /* 0x000fe400000f0cea */
[----:B------:R-:W-:-:S03]  /*2d80*/  LEA R36, P0, R218, R29, 0x1 ;  /* 0x0000001dda247211 */ /* 0x000fc600078008ff */
[----:B------:R2:W-:Y:S01]  /*2d90*/  LDGSTS.E.BYPASS.LTC128B.128 [R220+0x3100], [R32.64], !P2 ;  /* 0x0310000020dc7fae */ /* 0x0005e2000d101d4c */
[----:B------:R-:W-:-:S05]  /*2da0*/  LEA.HI.X R37, R218, R30, R233, 0x1, P0 ;  /* 0x0000001eda257211 */ /* 0x000fca00000f0ce9 */
[----:B------:R2:W-:Y:S04]  /*2db0*/  LDGSTS.E.BYPASS.LTC128B.128 [R220+0x3d00], [R36.64], !P1 ;  /* 0x03d0000024dc7fae */ /* 0x0005e8000c901d4c */
.L_x_458:
[----:B------:R-:W-:Y:S05]  /*2dc0*/  BSYNC B0 ;  /* 0x0000000000007941 */ /* 0x000fea0003800000 */
.L_x_457:
[----:B------:R-:W-:Y:S01]  /*2dd0*/  ISETP.GE.AND P0, PT, R31, 0x21, PT ;  /* 0x000000211f00780c */ /* 0x000fe20003f06270 */
[----:B-1----:R-:W1:Y:S01]  /*2de0*/  SHFL.IDX PT, R7, R7, 0x1, 0x1c1f ;  /* 0x003c1f0007077f89 */ /* 0x002e6200000e0000 */
[----:B------:R-:W-:Y:S03]  /*2df0*/  BSSY B0, `(.L_x_456) ;  /* 0x000000d000007945 */ /* 0x000fe60003800000 */
[----:B--2---:R2:W4:Y:S08]  /*2e00*/  SHFL.IDX PT, R29, R28, 0x1, 0x1c1f ;  /* 0x003c1f001c1d7f89 */ /* 0x00453000000e0000 */
[----:B------:R-:W-:Y:S05]  /*2e10*/  @!P0 BRA `(.L_x_459) ;  /* 0x000000a000008947 */ /* 0x000fea0003800000 */
[----:B----4-:R-:W-:-:S04]  /*2e20*/  LEA R32, P0, R230, R29, 0x1 ;  /* 0x0000001de6207211 */ /* 0x010fc800078008ff */
[----:B-1----:R-:W-:Y:S02]  /*2e30*/  LEA.HI.X R33, R230, R7, R243, 0x1, P0 ;  /* 0x00000007e6217211 */ /* 0x002fe400000f0cf3 */
[----:B---3--:R-:W-:-:S03]  /*2e40*/  LEA R30, P0, R219, R29, 0x1 ;  /* 0x0000001ddb1e7211 */ /* 0x008fc600078008ff */
[----:B------:R-:W-:Y:S01]  /*2e50*/  @!PT LDS RZ, [RZ] ;  /* 0x00000000fffff984 */ /* 0x000fe20000000800 */
[----:B------:R1:W-:Y:S01]  /*2e60*/  LDGSTS.E.BYPASS.LTC128B.128 [R220+0x2d00], [R32.64], !P3 ;  /* 0x02d0000020dc7fae */ /* 0x0003e2000d901d4c */
[----:B------:R-:W-:Y:S02]  /*2e70*/  LEA.HI.X R31, R219, R7, R234, 0x1, P0 ;  /* 0x00000007db1f7211 */ /* 0x000fe400000f0cea */
[----:B--2---:R-:W-:-:S03]  /*2e80*/  LEA R28, P0, R218, R29, 0x1 ;  /* 0x0000001dda1c7211 */ /* 0x004fc600078008ff */
[----:B------:R1:W-:Y:S01]  /*2e90*/  LDGSTS.E.BYPASS.LTC128B.128 [R220+0x3900], [R30.64], !P2 ;  /* 0x039000001edc7fae */ /* 0x0003e2000d101d4c */
[----:B------:R-:W-:-:S05]  /*2ea0*/  LEA.HI.X R29, R218, R7, R233, 0x1, P0 ;  /* 0x00000007da1d7211 */ /* 0x000fca00000f0ce9 */
[----:B------:R1:W-:Y:S04]  /*2eb0*/  LDGSTS.E.BYPASS.LTC128B.128 [R220+0x4500], [R28.64], !P1 ;  /* 0x045000001cdc7fae */ /* 0x0003e8000c901d4c */
.L_x_459:
[----:B------:R-:W-:Y:S05]  /*2ec0*/  BSYNC B0 ;  /* 0x0000000000007941 */ /* 0x000fea0003800000 */
.L_x_456:
[----:B------:R-:W-:Y:S01]  /*2ed0*/  LOP3.LUT R5, R5, 0xffffffe0, RZ, 0xc0, !PT ;  /* 0xffffffe005057812 */ /* 0x000fe200078ec0ff */
[----:B------:R-:W-:Y:S01]  /*2ee0*/  FMUL.FTZ R40, R69, c[0x0][0x320] ;  /* 0x0000c80045287a20 */ /* 0x000fe20000410000 */
[----:B-12---:R-:W-:Y:S01]  /*2ef0*/  SHF.R.S32.HI R28, RZ, 0x1f, R3 ;  /* 0x0000001fff1c7819 */ /* 0x006fe20000011403 */
[----:B------:R-:W-:Y:S01]  /*2f00*/  FMUL.FTZ R38, R64, c[0x0][0x320] ;  /* 0x0000c80040267a20 */ /* 0x000fe20000410000 */
[----:B----4-:R-:W-:Y:S01]  /*2f10*/  LEA.HI R29, R98, R98, RZ, 0x1 ;  /* 0x00000062621d7211 */ /* 0x010fe200078f08ff */
[----:B------:R-:W-:Y:S01]  /*2f20*/  IMAD.IADD R5, R224, 0x1, -R5 ;  /* 0x00000001e0057824 */ /* 0x000fe200078e0a05 */
[----:B------:R-:W-:Y:S01]  /*2f30*/  LEA.HI R28, R28, R3, RZ, 0x2 ;  /* 0x000000031c1c7211 */ /* 0x000fe200078f10ff */
[----:B------:R-:W-:Y:S01]  /*2f40*/  FMUL.FTZ R36, R65, c[0x0][0x320] ;  /* 0x0000c80041247a20 */ /* 0x000fe20000410000 */
[----:B------:R-:W-:Y:S01]  /*2f50*/  PLOP3.LUT P0, PT, PT, PT, UP2, 0x80, 0x0 ;  /* 0x000000000000781c */ /* 0x000fe20003f0f028 */
[----:B------:R-:W-:Y:S01]  /*2f60*/  FMUL.FTZ R34, R60, c[0x0][0x320] ;  /* 0x0000c8003c227a20 */ /* 0x000fe20000410000 */
[----:B---3--:R-:W-:Y:S01]  /*2f70*/  SHF.R.S32.HI R30, RZ, 0x1f, R5 ;  /* 0x0000001fff1e7819 */ /* 0x008fe20000011405 */
[----:B------:R-:W-:Y:S01]  /*2f80*/  FMUL.FTZ R43, R72, c[0x0][0x320] ;  /* 0x0000c800482b7a20 */ /* 0x000fe20000410000 */
[----:B------:R-:W-:Y:S01]  /*2f90*/  LOP3.LUT R28, R28, 0xffffffc, RZ, 0xc0, !PT ;  /* 0x0ffffffc1c1c7812 */ /* 0x000fe200078ec0ff */
[----:B------:R-:W-:Y:S01]  /*2fa0*/  FMUL.FTZ R44, R73, c[0x0][0x320] ;  /* 0x0000c800492c7a20 */ /* 0x000fe20000410000 */
[----:B------:R-:W-:Y:S01]  /*2fb0*/  LEA.HI R7, R30, R5, RZ, 0x2 ;  /* 0x000000051e077211 */ /* 0x000fe200078f10ff */
[----:B------:R-:W-:Y:S01]  /*2fc0*/  FMUL.FTZ R30, R48, c[0x0][0x320] ;  /* 0x0000c800301e7a20 */ /* 0x000fe20000410000 */
[----:B------:R-:W1:Y:S01]  /*2fd0*/  MUFU.TANH R40, R40 ;  /* 0x0000002800287308 */ /* 0x000e620000002400 */
[----:B------:R-:W-:Y:S01]  /*2fe0*/  IMAD.IADD R28, R3, 0x1, -R28 ;  /* 0x00000001031c7824 */ /* 0x000fe200078e0a1c */
[C---:B------:R-:W-:Y:S01]  /*2ff0*/  LEA.HI.SX32 R3, R7.reuse, UR15, 0x1e ;  /* 0x0000000f07037c11 */ /* 0x040fe2000f8ff2ff */
[----:B------:R-:W-:Y:S01]  /*3000*/  FMUL.FTZ R42, R68, c[0x0][0x320] ;  /* 0x0000c800442a7a20 */ /* 0x000fe20000410000 */
[----:B------:R-:W-:Y:S01]  /*3010*/  LOP3.LUT R32, R7, 0x7ffffffc, RZ, 0xc0, !PT ;  /* 0x7ffffffc07207812 */ /* 0x000fe200078ec0ff */
[----:B------:R-:W-:Y:S01]  /*3020*/  FMUL.FTZ R56, R56, c[0x0][0x320] ;  /* 0x0000c80038387a20 */ /* 0x000fe20000410000 */
[----:B------:R-:W-:Y:S01]  /*3030*/  LEA R3, R28, R3, 0x4 ;  /* 0x000000031c037211 */ /* 0x000fe200078e20ff */
[C---:B------:R-:W-:Y:S01]  /*3040*/  IMAD.SHL.U32 R28, R29.reuse, 0x20, RZ ;  /* 0x000000201d1c7824 */ /* 0x040fe200078e00ff */
[----:B------:R-:W-:Y:S01]  /*3050*/  LOP3.LUT R29, R29, 0x1ffffffe, RZ, 0xc0, !PT ;  /* 0x1ffffffe1d1d7812 */ /* 0x000fe200078ec0ff */
[----:B------:R-:W-:Y:S01]  /*3060*/  FMUL.FTZ R57, R57, c[0x0][0x320] ;  /* 0x0000c80039397a20 */ /* 0x000fe20000410000 */
[----:B------:R-:W-:Y:S01]  /*3070*/  IADD3 R32, R5, -R32, RZ ;  /* 0x8000002005207210 */ /* 0x000fe20007ffe0ff */
[----:B------:R-:W2:Y:S01]  /*3080*/  MUFU.TANH R38, R38 ;  /* 0x0000002600267308 */ /* 0x000ea20000002400 */
[----:B------:R-:W-:Y:S01]  /*3090*/  LOP3.LUT R28, R28, 0xffffffc0, RZ, 0xc0, !PT ;  /* 0xffffffc01c1c7812 */ /* 0x000fe200078ec0ff */
[----:B------:R-:W-:Y:S01]  /*30a0*/  IMAD.IADD R29, R98, 0x1, -R29 ;  /* 0x00000001621d7824 */ /* 0x000fe200078e0a1d */
[----:B------:R-:W-:Y:S01]  /*30b0*/  ULDC UR17, c[0x0][0x324] ;  /* 0x0000c90000117ab9 */ /* 0x000fe20000000800 */
[----:B------:R-:W-:Y:S01]  /*30c0*/  IMAD.SHL.U32 R235, R32, 0x2, RZ ;  /* 0x0000000220eb7824 */ /* 0x000fe200078e00ff */
[----:B------:R-:W-:Y:S01]  /*30d0*/  IADD3 R28, R28, R3, RZ ;  /* 0x000000031c1c7210 */ /* 0x000fe20007ffe0ff */
[----:B------:R-:W-:Y:S01]  /*30e0*/  FMUL.FTZ R32, R61, c[0x0][0x320] ;  /* 0x0000c8003d207a20 */ /* 0x000fe20000410000 */
[----:B------:R-:W-:Y:S01]  /*30f0*/  ULOP3.LUT UR17, URZ, UR17, URZ, 0x33, !UPT ;  /* 0x000000113f117292 */ /* 0x000fe2000f8e333f */
[----:B------:R-:W3:Y:S01]  /*3100*/  MUFU.TANH R36, R36 ;  /* 0x0000002400247308 */ /* 0x000ee20000002400 */
[----:B------:R-:W-:Y:S01]  /*3110*/  IADD3 R2, -R235, 0x1, R2 ;  /* 0x00000001eb027810 */ /* 0x000fe20007ffe102 */
[----:B------:R-:W-:Y:S01]  /*3120*/  IMAD R231, R29, 0x8, R28 ;  /* 0x000000081de77824 */ /* 0x000fe200078e021c */
[----:B------:R-:W0:Y:S01]  /*3130*/  LDGDEPBAR ;  /* 0x00000000000079af */ /* 0x000e220000000000 */
[----:B------:R-:W-:Y:S01]  /*3140*/  FMUL.FTZ R28, R49, c[0x0][0x320] ;  /* 0x0000c800311c7a20 */ /* 0x000fe20000410000 */
[----:B------:R-:W-:Y:S01]  /*3150*/  IADD3 R61, R2, -c[0x0][0x168], RZ ;  /* 0x80005a00023d7a10 */ /* 0x000fe20007ffe0ff */
[----:B------:R-:W-:Y:S01]  /*3160*/  @P0 IMAD.HI.U32 R3, R231, c[0x0][0x2c8], RZ ;  /* 0x0000b200e7030a27 */ /* 0x000fe200078e00ff */
[----:B------:R-:W-:Y:S01]  /*3170*/  PLOP3.LUT P0, PT, PT, PT, UP2, 0x80, 0x0 ;  /* 0x000000000000781c */ /* 0x000fe20003f0f028 */
[----:B------:R-:W4:Y:S01]  /*3180*/  MUFU.TANH R34, R34 ;  /* 0x0000002200227308 */ /* 0x000f220000002400 */
[C---:B------:R-:W-:Y:S01]  /*3190*/  IADD3 R65, R61.reuse, c[0x0][0x328], RZ ;  /* 0x0000ca003d417a10 */ /* 0x040fe20007ffe0ff */
[----:B------:R-:W-:Y:S01]  /*31a0*/  IMAD.MOV.U32 R45, RZ, RZ, R231 ;  /* 0x000000ffff2d7224 */ /* 0x000fe200078e00e7 */
[----:B------:R-:W-:Y:S01]  /*31b0*/  IADD3 R61, R61, UR17, RZ ;  /* 0x000000113d3d7c10 */ /* 0x000fe2000fffe0ff */
[----:B------:R-:W-:-:S04]  /*31c0*/  IMAD.IADD R49, R6, 0x1, -R235 ;  /* 0x0000000106317824 */ /* 0x000fc800078e0aeb */
[----:B------:R1:W1:Y:S04]  /*31d0*/  MUFU.TANH R125, R56 ;  /* 0x00000038007d7308 */ /* 0x0002680000002400 */
[----:B------:R-:W-:Y:S02]  /*31e0*/  @P0 SHF.R.U32.HI R45, RZ, c[0x0][0x2cc], R3 ;  /* 0x0000b300ff2d0a19 */ /* 0x000fe40000011603 */
[----:B------:R-:W-:Y:S02]  /*31f0*/  PLOP3.LUT P0, PT, PT, PT, UP1, 0x40, 0x0 ;  /* 0x000000000000781c */ /* 0x000fe40003f0e818 */
[----:B------:R-:W-:Y:S01]  /*3200*/  MOV R3, c[0x0][0x2ac] ;  /* 0x0000ab0000037a02 */ /* 0x000fe20000000f00 */
[----:B------:R-:W5:Y:S01]  /*3210*/  SHFL.IDX PT, R46, R45, RZ, 0x1c1f ;  /* 0x001c1fff2d2e7589 */ /* 0x000f6200000e0000 */
[----:B------:R1:W1:Y:S03]  /*3220*/  MUFU.TANH R124, R57 ;  /* 0x00000039007c7308 */ /* 0x0002660000002400 */
[----:B------:R-:W-:-:S04]  /*3230*/  IMAD R64, R3, c[0x0][0x1d0], R6 ;  /* 0x0000740003407a24 */ /* 0x000fc800078e0206 */
[----:B------:R-:W-:Y:S01]  /*3240*/  IMAD.IADD R64, R64, 0x1, -R235 ;  /* 0x0000000140407824 */ /* 0x000fe200078e0aeb */
[----:B------:R-:W1:Y:S08]  /*3250*/  MUFU.TANH R30, R30 ;  /* 0x0000001e001e7308 */ /* 0x000e700000002400 */
[----:B------:R-:W1:Y:S01]  /*3260*/  MUFU.TANH R28, R28 ;  /* 0x0000001c001c7308 */ /* 0x000e620000002400 */
[----:B-----5:R-:W-:-:S07]  /*3270*/  IADD3 R7, R65, R46, RZ ;  /* 0x0000002e41077210 */ /* 0x020fce0007ffe0ff */
[----:B------:R-:W1:Y:S01]  /*3280*/  MUFU.TANH R43, R43 ;  /* 0x0000002b002b7308 */ /* 0x000e620000002400 */
[----:B------:R-:W-:Y:S02]  /*3290*/  IADD3 R5, R61, R46, RZ ;  /* 0x0000002e3d057210 */ /* 0x000fe40007ffe0ff */
[----:B------:R-:W-:-:S05]  /*32a0*/  IMNMX R7, R7, R64, PT ;  /* 0x0000004007077217 */ /* 0x000fca0003800200 */
[----:B------:R-:W1:Y:S08]  /*32b0*/  MUFU.TANH R44, R44 ;  /* 0x0000002c002c7308 */ /* 0x000e700000002400 */
[----:B------:R-:W1:Y:S08]  /*32c0*/  MUFU.TANH R42, R42 ;  /* 0x0000002a002a7308 */ /* 0x000e700000002400 */
[----:B------:R-:W1:Y:S01]  /*32d0*/  MUFU.TANH R32, R32 ;  /* 0x0000002000207308 */ /* 0x000e620000002400 */
[----:B------:R-:W-:Y:S05]  /*32e0*/  @P0 BRA `(.L_x_460) ;  /* 0x0000015000000947 */ /* 0x000fea0003800000 */
[----:B--234-:R-:W-:Y:S01]  /*32f0*/  IMAD.U32 R3, RZ, RZ, UR7 ;  /* 0x00000007ff037e24 */ /* 0x01cfe2000f8e00ff */
[----:B------:R-:W-:Y:S04]  /*3300*/  BSSY B0, `(.L_x_461) ;  /* 0x000000f000007945 */ /* 0x000fe80003800000 */
[----:B------:R-:W-:-:S04]  /*3310*/  IADD3 R46, R3, -c[0x0][0x168], R46 ;  /* 0x80005a00032e7a10 */ /* 0x000fc80007ffe02e */
[----:B------:R-:W-:-:S13]  /*3320*/  ISETP.GT.AND P0, PT, R46, -0x1, PT ;  /* 0xffffffff2e00780c */ /* 0x000fda0003f04270 */
[----:B------:R-:W-:Y:S05]  /*3330*/  @P0 BRA `(.L_x_462) ;  /* 0x0000007000000947 */ /* 0x000fea0003800000 */
[----:B------:R-:W-:Y:S01]  /*3340*/  IMAD.MOV.U32 R2, RZ, RZ, 0x1 ;  /* 0x00000001ff027424 */ /* 0x000fe200078e00ff */
[----:B------:R-:W-:-:S04]  /*3350*/  LOP3.LUT R46, RZ, R46, RZ, 0x33, !PT ;  /* 0x0000002eff2e7212 */ /* 0x000fc800078e33ff */
[----:B------:R-:W-:-:S13]  /*3360*/  ISETP.NE.AND P0, PT, R2, c[0x0][0x32c], PT ;  /* 0x0000cb0002007a0c */ /* 0x000fda0003f05270 */
[----:B------:R-:W-:-:S05]  /*3370*/  @P0 IMAD.HI.U32 R2, R46, c[0x0][0x330], RZ ;  /* 0x0000cc002e020a27 */ /* 0x000fca00078e00ff */
[----:B------:R-:W-:-:S04]  /*3380*/  @P0 SHF.R.U32.HI R46, RZ, c[0x0][0x334], R2 ;  /* 0x0000cd00ff2e0a19 */ /* 0x000fc80000011602 */
[----:B------:R-:W-:Y:S01]  /*3390*/  LOP3.LUT R46, RZ, R46, RZ, 0x33, !PT ;  /* 0x0000002eff2e7212 */ /* 0x000fe200078e33ff */
[----:B------:R-:W-:Y:S05]  /*33a0*/  BRA `(.L_x_463) ;  /* 0x0000004000007947 */ /* 0x000fea0003800000 */
.L_x_462:
[----:B------:R-:W-:-:S04]  /*33b0*/  MOV R2, 0x1 ;  /* 0x0000000100027802 */ /* 0x000fc80000000f00 */
[----:B------:R-:W-:-:S13]  /*33c0*/  ISETP.NE.AND P0, PT, R2, c[0x0][0x32c], PT ;  /* 0x0000cb0002007a0c */ /* 0x000fda0003f05270 */
[----:B------:R-:W-:-:S05]  /*33d0*/  @P0 IMAD.HI.U32 R2, R46, c[0x0][0x330], RZ ;  /* 0x0000cc002e020a27 */ /* 0x000fca00078e00ff */
[----:B------:R-:W-:Y:S02]  /*33e0*/  @P0 SHF.R.U32.HI R46, RZ, c[0x0][0x334], R2 ;  /* 0x0000cd00ff2e0a19 */ /* 0x000fe40000011602 */
.L_x_463:
[----:B------:R-:W-:Y:S05]  /*33f0*/  BSYNC B0 ;  /* 0x0000000000007941 */ /* 0x000fea0003800000 */
.L_x_461:
[----:B------:R-:W-:-:S05]  /*3400*/  IMAD R46, R46, c[0x0][0x32c], R49 ;  /* 0x0000cb002e2e7a24 */ /* 0x000fca00078e0231 */
[----:B------:R-:W-:Y:S02]  /*3410*/  IADD3 R2, R46, c[0x0][0x32c], RZ ;  /* 0x0000cb002e027a10 */ /* 0x000fe40007ffe0ff */
[----:B------:R-:W-:Y:S02]  /*3420*/  IMNMX R5, R5, R46, !PT ;  /* 0x0000002e05057217 */ /* 0x000fe40007800200 */
[----:B------:R-:W-:Y:S02]  /*3430*/  IMNMX R7, R7, R2, PT ;  /* 0x0000000207077217 */ /* 0x000fe40003800200 */
.L_x_460:
[----:B--234-:R-:W-:Y:S01]  /*3440*/  ISETP.GE.AND P0, PT, R6, 0x2, PT ;  /* 0x000000020600780c */ /* 0x01cfe20003f06270 */
[----:B------:R-:W-:Y:S01]  /*3450*/  FMUL.FTZ R31, R58, c[0x0][0x320] ;  /* 0x0000c8003a1f7a20 */ /* 0x000fe20000410000 */
[----:B------:R-:W-:Y:S01]  /*3460*/  ISETP.GE.AND P1, PT, R6, 0x9, PT ;  /* 0x000000090600780c */ /* 0x000fe20003f26270 */
[----:B------:R-:W2:Y:S01]  /*3470*/  SHFL.IDX PT, R58, R45, 0x1, 0x1c1f ;  /* 0x003c1f002d3a7f89 */ /* 0x000ea200000e0000 */
[----:B------:R-:W-:Y:S01]  /*3480*/  P2R R60, PR, RZ, 0x1 ;  /* 0x00000001ff3c7803 */ /* 0x000fe20000000000 */
[----:B------:R-:W-:Y:S01]  /*3490*/  FMUL.FTZ R29, R59, c[0x0][0x320] ;  /* 0x0000c8003b1d7a20 */ /* 0x000fe20000410000 */
[----:B------:R-:W-:Y:S01]  /*34a0*/  ISETP.GT.AND P0, PT, R5, 0x1, !P0 ;  /* 0x000000010500780c */ /* 0x000fe20004704270 */
[----:B------:R-:W-:Y:S01]  /*34b0*/  FMUL.FTZ R39, R66, c[0x0][0x320] ;  /* 0x0000c80042277a20 */ /* 0x000fe20000410000 */
[----:B------:R-:W-:Y:S01]  /*34c0*/  P2R R48, PR, RZ, 0x2 ;  /* 0x00000002ff307803 */ /* 0x000fe20000000000 */
[----:B------:R-:W-:Y:S01]  /*34d0*/  FMUL.FTZ R37, R67, c[0x0][0x320] ;  /* 0x0000c80043257a20 */ /* 0x000fe20000410000 */
[----:B------:R-:W-:Y:S01]  /*34e0*/  ISETP.LT.OR P0, PT, R7, 0x2, P0 ;  /* 0x000000020700780c */ /* 0x000fe20000701670 */
[----:B------:R-:W-:Y:S01]  /*34f0*/  FMUL.FTZ R35, R62, c[0x0][0x320] ;  /* 0x0000c8003e237a20 */ /* 0x000fe20000410000 */
[----:B------:R-:W-:Y:S01]  /*3500*/  ISETP.GE.AND P6, PT, R6, 0x12, PT ;  /* 0x000000120600780c */ /* 0x000fe20003fc6270 */
[----:B------:R-:W-:Y:S01]  /*3510*/  FMUL.FTZ R33, R63, c[0x0][0x320] ;  /* 0x0000c8003f217a20 */ /* 0x000fe20000410000 */
[----:B-1----:R-:W-:Y:S01]  /*3520*/  FSEL R44, R44, -INF , !P0 ;  /* 0xff8000002c2c7808 */ /* 0x002fe20004000000 */
[----:B------:R-:W-:Y:S01]  /*3530*/  FMUL.FTZ R41, R75, c[0x0][0x320] ;  /* 0x0000c8004b297a20 */ /* 0x000fe20000410000 */
[----:B------:R-:W-:Y:S01]  /*3540*/  ISETP.GT.AND P0, PT, R5, 0x8, !P1 ;  /* 0x000000080500780c */ /* 0x000fe20004f04270 */
[----:B------:R-:W-:Y:S01]  /*3550*/  FMUL.FTZ R57, R50, c[0x0][0x320] ;  /* 0x0000c80032397a20 */ /* 0x000fe20000410000 */
[----:B------:R-:W-:Y:S01]  /*3560*/  ISETP.GE.AND P1, PT, R6, 0xa, PT ;  /* 0x0000000a0600780c */ /* 0x000fe20003f26270 */
[----:B------:R-:W-:Y:S01]  /*3570*/  FMUL.FTZ R56, R51, c[0x0][0x320] ;  /* 0x0000c80033387a20 */ /* 0x000fe20000410000 */
[----:B------:R-:W-:Y:S01]  /*3580*/  ISETP.LT.OR P0, PT, R7, 0x9, P0 ;  /* 0x000000090700780c */ /* 0x000fe20000701670 */
[----:B------:R-:W1:Y:S01]  /*3590*/  MUFU.TANH R29, R29 ;  /* 0x0000001d001d7308 */ /* 0x000e620000002400 */
[----:B------:R-:W-:-:S02]  /*35a0*/  P2R R47, PR, RZ, 0x2 ;  /* 0x00000002ff2f7803 */ /* 0x000fc40000000000 */
[----:B------:R-:W-:Y:S02]  /*35b0*/  FSEL R42, R42, -INF , !P0 ;  /* 0xff8000002a2a7808 */ /* 0x000fe40004000000 */
[----:B------:R-:W-:Y:S01]  /*35c0*/  ISETP.GT.AND P0, PT, R5, 0x9, !P1 ;  /* 0x000000090500780c */ /* 0x000fe20004f04270 */
[--C-:B--2---:R-:W-:Y:S01]  /*35d0*/  IMAD.IADD R51, R65, 0x1, R58.reuse ;  /* 0x0000000141337824 */ /* 0x104fe200078e023a */
[C---:B------:R-:W-:Y:S01]  /*35e0*/  ISETP.GE.AND P1, PT, R6.reuse, 0x11, PT ;  /* 0x000000110600780c */ /* 0x040fe20003f26270 */
[----:B------:R-:W2:Y:S01]  /*35f0*/  MUFU.TANH R39, R39 ;  /* 0x0000002700277308 */ /* 0x000ea20000002400 */
[----:B------:R-:W-:Y:S01]  /*3600*/  ISETP.LT.OR P0, PT, R7, 0xa, P0 ;  /* 0x0000000a0700780c */ /* 0x000fe20000701670 */
[----:B------:R-:W-:Y:S01]  /*3610*/  IMAD.IADD R50, R61, 0x1, R58 ;  /* 0x000000013d327824 */ /* 0x000fe200078e023a */
[----:B------:R-:W-:Y:S02]  /*3620*/  ISETP.GE.AND P5, PT, R6, 0x19, PT ;  /* 0x000000190600780c */ /* 0x000fe40003fa6270 */
[----:B------:R-:W-:-:S02]  /*3630*/  FSEL R40, R40, -INF , !P0 ;  /* 0xff80000028287808 */ /* 0x000fc40004000000 */
[----:B------:R-:W-:Y:S01]  /*3640*/  ISETP.GT.AND P0, PT, R5, 0x10, !P1 ;  /* 0x000000100500780c */ /* 0x000fe20004f04270 */
[----:B------:R-:W3:Y:S01]  /*3650*/  MUFU.TANH R37, R37 ;  /* 0x0000002500257308 */ /* 0x000ee20000002400 */
[C---:B------:R-:W-:Y:S02]  /*3660*/  ISETP.GE.AND P4, PT, R6.reuse, 0x1a, PT ;  /* 0x0000001a0600780c */ /* 0x040fe40003f86270 */
[----:B------:R-:W-:Y:S02]  /*3670*/  ISETP.LT.OR P0, PT, R7, 0x11, P0 ;  /* 0x000000110700780c */ /* 0x000fe40000701670 */
[----:B------:R-:W-:Y:S02]  /*3680*/  ISETP.GE.AND P3, PT, R6, 0x21, PT ;  /* 0x000000210600780c */ /* 0x000fe40003f66270 */
[----:B------:R-:W-:Y:S01]  /*3690*/  FSEL R38, R38, -INF , !P0 ;  /* 0xff80000026267808 */ /* 0x000fe20004000000 */
[----:B------:R-:W4:Y:S01]  /*36a0*/  MUFU.TANH R35, R35 ;  /* 0x0000002300237308 */ /* 0x000f220000002400 */
[----:B------:R-:W-:-:S02]  /*36b0*/  ISETP.GT.AND P0, PT, R5, 0x11, !P6 ;  /* 0x000000110500780c */ /* 0x000fc40007704270 */
[----:B------:R-:W-:Y:S02]  /*36c0*/  ISETP.GE.AND P2, PT, R6, 0x22, PT ;  /* 0x000000220600780c */ /* 0x000fe40003f46270 */
[----:B------:R-:W-:Y:S02]  /*36d0*/  ISETP.LT.OR P0, PT, R7, 0x12, P0 ;  /* 0x000000120700780c */ /* 0x000fe40000701670 */
[----:B------:R-:W-:Y:S01]  /*36e0*/  P2R R46, PR, RZ, 0x2 ;  /* 0x00000002ff2e7803 */ /* 0x000fe20000000000 */
[----:B------:R-:W1:Y:S01]  /*36f0*/  MUFU.TANH R33, R33 ;  /* 0x0000002100217308 */ /* 0x000e620000002400 */
[----:B------:R-:W-:Y:S02]  /*3700*/  FSEL R36, R36, -INF , !P0 ;  /* 0xff80000024247808 */ /* 0x000fe40004000000 */
[----:B------:R-:W-:Y:S02]  /*3710*/  ISETP.GT.AND P0, PT, R5, 0x18, !P5 ;  /* 0x000000180500780c */ /* 0x000fe40006f04270 */
[----:B------:R-:W-:-:S02]  /*3720*/  ISETP.GE.AND P1, PT, R6, 0x29, PT ;  /* 0x000000290600780c */ /* 0x000fc40003f26270 */
[----:B------:R-:W-:Y:S01]  /*3730*/  ISETP.LT.OR P0, PT, R7, 0x19, P0 ;  /* 0x000000190700780c */ /* 0x000fe20000701670 */
[----:B------:R-:W1:Y:S01]  /*3740*/  MUFU.TANH R31, R31 ;  /* 0x0000001f001f7308 */ /* 0x000e620000002400 */
[----:B------:R-:W-:Y:S02]  /*3750*/  IMNMX R51, R51, R64, PT ;  /* 0x0000004033337217 */ /* 0x000fe40003800200 */
[----:B------:R-:W-:Y:S02]  /*3760*/  FSEL R34, R34, -INF , !P0 ;  /* 0xff80000022227808 */ /* 0x000fe40004000000 */
[----:B------:R-:W-:-:S03]  /*3770*/  ISETP.GT.AND P0, PT, R5, 0x19, !P4 ;  /* 0x000000190500780c */ /* 0x000fc60006704270 */
[----:B------:R-:W1:Y:S01]  /*3780*/  MUFU.TANH R41, R41 ;  /* 0x0000002900297308 */ /* 0x000e620000002400 */
[----:B------:R-:W-:-:S04]  /*3790*/  ISETP.LT.OR P0, PT, R7, 0x1a, P0 ;  /* 0x0000001a0700780c */ /* 0x000fc80000701670 */
[----:B------:R-:W-:Y:S02]  /*37a0*/  FSEL R32, R32, -INF , !P0 ;  /* 0xff80000020207808 */ /* 0x000fe40004000000 */
[----:B------:R-:W-:Y:S01]  /*37b0*/  ISETP.GT.AND P0, PT, R5, 0x20, !P3 ;  /* 0x000000200500780c */ /* 0x000fe20005f04270 */
[----:B------:R-:W1:Y:S03]  /*37c0*/  MUFU.TANH R57, R57 ;  /* 0x0000003900397308 */ /* 0x000e660000002400 */
[----:B------:R-:W-:-:S04]  /*37d0*/  ISETP.LT.OR P0, PT, R7, 0x21, P0 ;  /* 0x000000210700780c */ /* 0x000fc80000701670 */
[----:B------:R-:W-:Y:S01]  /*37e0*/  FSEL R125, R125, -INF , !P0 ;  /* 0xff8000007d7d7808 */ /* 0x000fe20004000000 */
[----:B------:R-:W1:Y:S01]  /*37f0*/  MUFU.TANH R56, R56 ;  /* 0x0000003800387308 */ /* 0x000e620000002400 */
[----:B------:R-:W-:-:S04]  /*3800*/  ISETP.GT.AND P0, PT, R5, 0x21, !P2 ;  /* 0x000000210500780c */ /* 0x000fc80005704270 */
[----:B------:R-:W-:-:S04]  /*3810*/  ISETP.LT.OR P0, PT, R7, 0x22, P0 ;  /* 0x000000220700780c */ /* 0x000fc80000701670 */
[----:B------:R-:W-:Y:S02]  /*3820*/  FSEL R124, R124, -INF , !P0 ;  /* 0xff8000007c7c7808 */ /* 0x000fe40004000000 */
[----:B------:R-:W-:-:S04]  /*3830*/  ISETP.GT.AND P0, PT, R5, 0x28, !P1 ;  /* 0x000000280500780c */ /* 0x000fc80004f04270 */
[----:B------:R-:W-:-:S04]  /*3840*/  ISETP.LT.OR P0, PT, R7, 0x29, P0 ;  /* 0x000000290700780c */ /* 0x000fc80000701670 */
[----:B------:R-:W-:Y:S02]  /*3850*/  FSEL R30, R30, -INF , !P0 ;  /* 0xff8000001e1e7808 */ /* 0x000fe40004000000 */
[----:B------:R-:W-:-:S04]  /*3860*/  ISETP.GE.AND P0, PT, R6, 0x1, PT ;  /* 0x000000010600780c */ /* 0x000fc80003f06270 */
[----:B------:R-:W-:Y:S02]  /*3870*/  P2R R3, PR, RZ, 0x1 ;  /* 0x00000001ff037803 */ /* 0x000fe40000000000 */
[----:B------:R-:W-:-:S04]  /*3880*/  ISETP.GT.AND P0, PT, R5, RZ, !P0 ;  /* 0x000000ff0500720c */ /* 0x000fc80004704270 */
[----:B------:R-:W-:-:S04]  /*3890*/  ISETP.LT.OR P0, PT, R7, 0x1, P0 ;  /* 0x000000010700780c */ /* 0x000fc80000701670 */
[----:B------:R-:W-:Y:S02]  /*38a0*/  FSEL R43, R43, -INF , !P0 ;  /* 0xff8000002b2b7808 */ /* 0x000fe40004000000 */
[----:B------:R-:W-:Y:S01]  /*38b0*/  ISETP.GE.AND P0, PT, R6, 0x2a, PT ;  /* 0x0000002a0600780c */ /* 0x000fe20003f06270 */
[----:B------:R-:W-:-:S03]  /*38c0*/  FMUL.FTZ R6, R74, c[0x0][0x320] ;  /* 0x0000c8004a067a20 */ /* 0x000fc60000410000 */
[----:B------:R-:W-:Y:S02]  /*38d0*/  P2R R2, PR, RZ, 0x1 ;  /* 0x00000001ff027803 */ /* 0x000fe40000000000 */
[----:B------:R-:W-:Y:S01]  /*38e0*/  ISETP.GT.AND P0, PT, R5, 0x29, !P0 ;  /* 0x000000290500780c */ /* 0x000fe20004704270 */
[----:B------:R-:W-:Y:S01]  /*38f0*/  FMUL.FTZ R5, R71, c[0x0][0x320] ;  /* 0x0000c80047057a20 */ /* 0x000fe20000410000 */
[----:B------:R-:W1:Y:S02]  /*3900*/  MUFU.TANH R6, R6 ;  /* 0x0000000600067308 */ /* 0x000e640000002400 */
[----:B------:R-:W-:Y:S01]  /*3910*/  ISETP.LT.OR P0, PT, R7, 0x2a, P0 ;  /* 0x0000002a0700780c */ /* 0x000fe20000701670 */
[----:B------:R-:W-:-:S03]  /*3920*/  FMUL.FTZ R7, R70, c[0x0][0x320] ;  /* 0x0000c80046077a20 */ /* 0x000fc60000410000 */
[----:B------:R-:W-:Y:S02]  /*3930*/  FSEL R28, R28, -INF , !P0 ;  /* 0xff8000001c1c7808 */ /* 0x000fe40004000000 */
[----:B------:R-:W-:Y:S01]  /*3940*/  PLOP3.LUT P0, PT, PT, PT, UP1, 0x40, 0x0 ;  /* 0x000000000000781c */ /* 0x000fe20003f0e818 */
[----:B------:R-:W1:Y:S08]  /*3950*/  MUFU.TANH R7, R7 ;  /* 0x0000000700077308 */ /* 0x000e700000002400 */
[----:B------:R-:W1:Y:S04]  /*3960*/  MUFU.TANH R5, R5 ;  /* 0x0000000500057308 */ /* 0x000e680000002400 */
        /* <DEDUP_REMOVED lines=13> */
.L_x_466:
[----:B------:R-:W-:-:S04]  /*3a40*/  MOV R58, 0x1 ;  /* 0x00000001003a7802 */ /* 0x000fc80000000f00 */
[----:B------:R-:W-:-:S13]  /*3a50*/  ISETP.NE.AND P0, PT, R58, c[0x0][0x32c], PT ;  /* 0x0000cb003a007a0c */ /* 0x000fda0003f05270 */
[----:B------:R-:W-:-:S05]  /*3a60*/  @P0 IMAD.HI.U32 R58, R62, c[0x0][0x330], RZ ;  /* 0x0000cc003e3a0a27 */ /* 0x000fca00078e00ff */
[----:B------:R-:W-:Y:S02]  /*3a70*/  @P0 SHF.R.U32.HI R62, RZ, c[0x0][0x334], R58 ;  /* 0x0000cd00ff3e0a19 */ /* 0x000fe4000001163a */
.L_x_467:
[----:B------:R-:W-:Y:S05]  /*3a80*/  BSYNC B0 ;  /* 0x0000000000007941 */ /* 0x000fea0003800000 */
.L_x_465:
[----:B------:R-:W-:-:S05]  /*3a90*/  IMAD R59, R62, c[0x0][0x32c], R49 ;  /* 0x0000cb003e3b7a24 */ /* 0x000fca00078e0231 */
[----:B------:R-:W-:Y:S02]  /*3aa0*/  IADD3 R58, R59, c[0x0][0x32c], RZ ;  /* 0x0000cb003b3a7a10 */ /* 0x000fe40007ffe0ff */
[----:B------:R-:W-:Y:S02]  /*3ab0*/  IMNMX R50, R50, R59, !PT ;  /* 0x0000003b32327217 */ /* 0x000fe40007800200 */
[----:B------:R-:W-:Y:S02]  /*3ac0*/  IMNMX R51, R51, R58, PT ;  /* 0x0000003a33337217 */ /* 0x000fe40003800200 */
.L_x_464:
[----:B--234-:R-:W-:Y:S01]  /*3ad0*/  ISETP.NE.AND P0, PT, R60, RZ, PT ;  /* 0x000000ff3c00720c */ /* 0x01cfe20003f05270 */
[----:B------:R-:W-:Y:S02]  /*3ae0*/  FMUL.FTZ R88, R12, c[0x0][0x320] ;  /* 0x0000c8000c587a20 */ /* 0x000fe40000410000 */
[----:B------:R-:W2:Y:S01]  /*3af0*/  SHFL.IDX PT, R12, R45, 0x2, 0x1c1f ;  /* 0x005c1f002d0c7f89 */ /* 0x000ea200000e0000 */
[----:B------:R-:W-:Y:S01]  /*3b00*/  ISETP.GT.AND P0, PT, R50, 0x1, !P0 ;  /* 0x000000013200780c */ /* 0x000fe20004704270 */
[----:B------:R-:W-:Y:S02]  /*3b10*/  FMUL.FTZ R16, R16, c[0x0][0x320] ;  /* 0x0000c80010107a20 */ /* 0x000fe40000410000 */
[----:B------:R-:W-:Y:S01]  /*3b20*/  FMUL.FTZ R13, R13, c[0x0][0x320] ;  /* 0x0000c8000d0d7a20 */ /* 0x000fe20000410000 */
[----:B------:R-:W-:Y:S01]  /*3b30*/  ISETP.LT.OR P0, PT, R51, 0x2, P0 ;  /* 0x000000023300780c */ /* 0x000fe20000701670 */
[----:B------:R-:W-:Y:S01]  /*3b40*/  FMUL.FTZ R17, R17, c[0x0][0x320] ;  /* 0x0000c80011117a20 */ /* 0x000fe20000410000 */
[----:B------:R-:W3:Y:S01]  /*3b50*/  MUFU.TANH R92, R16 ;  /* 0x00000010005c7308 */ /* 0x000ee20000002400 */
[----:B------:R-:W-:Y:S01]  /*3b60*/  FMUL.FTZ R52, R52, c[0x0][0x320] ;  /* 0x0000c80034347a20 */ /* 0x000fe20000410000 */
[----:B-1----:R-:W-:Y:S01]  /*3b70*/  FSEL R41, R41, -INF , !P0 ;  /* 0xff80000029297808 */ /* 0x002fe20004000000 */
[----:B------:R-:W-:Y:S01]  /*3b80*/  FMUL.FTZ R53, R53, c[0x0][0x320] ;  /* 0x0000c80035357a20 */ /* 0x000fe20000410000 */
[----:B------:R-:W-:Y:S01]  /*3b90*/  ISETP.NE.AND P0, PT, R48, RZ, PT ;  /* 0x000000ff3000720c */ /* 0x000fe20003f05270 */
[----:B------:R-:W-:-:S02]  /*3ba0*/  FMUL.FTZ R25, R25, c[0x0][0x320] ;  /* 0x0000c80019197a20 */ /* 0x000fc40000410000 */
[----:B------:R-:W-:Y:S01]  /*3bb0*/  FMUL.FTZ R20, R20, c[0x0][0x320] ;  /* 0x0000c80014147a20 */ /* 0x000fe20000410000 */
[----:B------:R-:W-:Y:S01]  /*3bc0*/  ISETP.GT.AND P0, PT, R50, 0x8, !P0 ;  /* 0x000000083200780c */ /* 0x000fe20004704270 */
[----:B------:R-:W-:Y:S01]  /*3bd0*/  FMUL.FTZ R21, R21, c[0x0][0x320] ;  /* 0x0000c80015157a20 */ /* 0x000fe20000410000 */
[----:B------:R-:W1:Y:S01]  /*3be0*/  MUFU.TANH R88, R88 ;  /* 0x0000005800587308 */ /* 0x000e620000002400 */
[----:B------:R-:W-:Y:S01]  /*3bf0*/  FMUL.FTZ R24, R24, c[0x0][0x320] ;  /* 0x0000c80018187a20 */ /* 0x000fe20000410000 */
[----:B------:R-:W-:Y:S01]  /*3c00*/  ISETP.LT.OR P0, PT, R51, 0x9, P0 ;  /* 0x000000093300780c */ /* 0x000fe20000701670 */
[----:B------:R-:W-:Y:S02]  /*3c10*/  FMUL.FTZ R9, R9, c[0x0][0x320] ;  /* 0x0000c80009097a20 */ /* 0x000fe40000410000 */
[----:B------:R-:W-:Y:S01]  /*3c20*/  FMUL.FTZ R8, R8, c[0x0][0x320] ;  /* 0x0000c80008087a20 */ /* 0x000fe20000410000 */
[----:B------:R-:W-:Y:S02]  /*3c30*/  FSEL R7, R7, -INF , !P0 ;  /* 0xff80000007077808 */ /* 0x000fe40004000000 */
[----:B------:R-:W-:Y:S01]  /*3c40*/  ISETP.NE.AND P0, PT, R47, RZ, PT ;  /* 0x000000ff2f00720c */ /* 0x000fe20003f05270 */
[----:B------:R-:W4:Y:S03]  /*3c50*/  MUFU.TANH R74, R13 ;  /* 0x0000000d004a7308 */ /* 0x000f260000002400 */
[----:B------:R-:W-:-:S04]  /*3c60*/  ISETP.GT.AND P0, PT, R50, 0x9, !P0 ;  /* 0x000000093200780c */ /* 0x000fc80004704270 */
[----:B------:R-:W-:Y:S01]  /*3c70*/  ISETP.LT.OR P0, PT, R51, 0xa, P0 ;  /* 0x0000000a3300780c */ /* 0x000fe20000701670 */
[----:B------:R-:W1:Y:S03]  /*3c80*/  MUFU.TANH R90, R17 ;  /* 0x00000011005a7308 */ /* 0x000e660000002400 */
[----:B------:R-:W-:Y:S02]  /*3c90*/  FSEL R5, R5, -INF , !P0 ;  /* 0xff80000005057808 */ /* 0x000fe40004000000 */
[----:B------:R-:W-:-:S03]  /*3ca0*/  ISETP.NE.AND P0, PT, R46, RZ, PT ;  /* 0x000000ff2e00720c */ /* 0x000fc60003f05270 */
[----:B------:R-:W1:Y:S01]  /*3cb0*/  MUFU.TANH R180, R52 ;  /* 0x0000003400b47308 */ /* 0x000e620000002400 */
[----:B------:R-:W-:-:S04]  /*3cc0*/  ISETP.GT.AND P0, PT, R50, 0x10, !P0 ;  /* 0x000000103200780c */ /* 0x000fc80004704270 */
[----:B------:R-:W-:-:S03]  /*3cd0*/  ISETP.LT.OR P0, PT, R51, 0x11, P0 ;  /* 0x000000113300780c */ /* 0x000fc60000701670 */
[----:B------:R-:W1:Y:S01]  /*3ce0*/  MUFU.TANH R178, R53 ;  /* 0x0000003500b27308 */ /* 0x000e620000002400 */
[----:B------:R-:W-:Y:S02]  /*3cf0*/  FSEL R39, R39, -INF , !P0 ;  /* 0xff80000027277808 */ /* 0x000fe40004000000 */
[----:B------:R-:W-:-:S04]  /*3d00*/  ISETP.GT.AND P0, PT, R50, 0x11, !P6 ;  /* 0x000000113200780c */ /* 0x000fc80007704270 */
[----:B------:R-:W-:Y:S01]  /*3d10*/  ISETP.LT.OR P0, PT, R51, 0x12, P0 ;  /* 0x000000123300780c */ /* 0x000fe20000701670 */
[----:B------:R-:W1:Y:S03]  /*3d20*/  MUFU.TANH R110, R25 ;  /* 0x00000019006e7308 */ /* 0x000e660000002400 */
        /* <DEDUP_REMOVED lines=11> */
[----:B------:R-:W-:-:S03]  /*3de0*/  ISETP.LT.OR P0, PT, R51, 0x21, P0 ;  /* 0x000000213300780c */ /* 0x000fc60000701670 */
[----:B------:R2:W1:Y:S01]  /*3df0*/  MUFU.TANH R182, R9 ;  /* 0x0000000900b67308 */ /* 0x0004620000002400 */
[----:B------:R-:W-:Y:S02]  /*3e00*/  FSEL R31, R31, -INF , !P0 ;  /* 0xff8000001f1f7808 */ /* 0x000fe40004000000 */
[----:B------:R-:W-:-:S04]  /*3e10*/  ISETP.GT.AND P0, PT, R50, 0x21, !P2 ;  /* 0x000000213200780c */ /* 0x000fc80005704270 */
[----:B------:R-:W-:Y:S01]  /*3e20*/  ISETP.LT.OR P0, PT, R51, 0x22, P0 ;  /* 0x000000223300780c */ /* 0x000fe20000701670 */
[----:B------:R5:W1:Y:S03]  /*3e30*/  MUFU.TANH R184, R8 ;  /* 0x0000000800b87308 */ /* 0x000a660000002400 */
[----:B------:R-:W-:Y:S02]  /*3e40*/  FSEL R29, R29, -INF , !P0 ;  /* 0xff8000001d1d7808 */ /* 0x000fe40004000000 */
[----:B------:R-:W-:Y:S01]  /*3e50*/  ISETP.GT.AND P0, PT, R50, 0x28, !P1 ;  /* 0x000000283200780c */ /* 0x000fe20004f04270 */
[----:B--2---:R-:W-:-:S03]  /*3e60*/  IMAD.IADD R9, R65, 0x1, R12 ;  /* 0x0000000141097824 */ /* 0x004fc600078e020c */
[----:B------:R-:W-:-:S04]  /*3e70*/  ISETP.LT.OR P0, PT, R51, 0x29, P0 ;  /* 0x000000293300780c */ /* 0x000fc80000701670 */
[----:B------:R-:W-:Y:S02]  /*3e80*/  FSEL R57, R57, -INF , !P0 ;  /* 0xff80000039397808 */ /* 0x000fe40004000000 */
[----:B------:R-:W-:Y:S01]  /*3e90*/  ISETP.NE.AND P0, PT, R3, RZ, PT ;  /* 0x000000ff0300720c */ /* 0x000fe20003f05270 */
[----:B-----5:R-:W-:Y:S01]  /*3ea0*/  IMAD.IADD R8, R61, 0x1, R12 ;  /* 0x000000013d087824 */ /* 0x020fe200078e020c */
[----:B------:R-:W-:Y:S02]  /*3eb0*/  IMNMX R9, R9, R64, PT ;  /* 0x0000004009097217 */ /* 0x000fe40003800200 */
[----:B------:R-:W-:-:S04]  /*3ec0*/  ISETP.GT.AND P0, PT, R50, RZ, !P0 ;  /* 0x000000ff3200720c */ /* 0x000fc80004704270 */
[----:B------:R-:W-:-:S04]  /*3ed0*/  ISETP.LT.OR P0, PT, R51, 0x1, P0 ;  /* 0x000000013300780c */ /* 0x000fc80000701670 */
[----:B------:R-:W-:Y:S02]  /*3ee0*/  FSEL R6, R6, -INF , !P0 ;  /* 0xff80000006067808 */ /* 0x000fe40004000000 */
[----:B------:R-:W-:-:S04]  /*3ef0*/  ISETP.NE.AND P0, PT, R2, RZ, PT ;  /* 0x000000ff0200720c */ /* 0x000fc80003f05270 */
[----:B------:R-:W-:-:S04]  /*3f00*/  ISETP.GT.AND P0, PT, R50, 0x29, !P0 ;  /* 0x000000293200780c */ /* 0x000fc80004704270 */
[----:B------:R-:W-:-:S04]  /*3f10*/  ISETP.LT.OR P0, PT, R51, 0x2a, P0 ;  /* 0x0000002a3300780c */ /* 0x000fc80000701670 */
[----:B------:R-:W-:Y:S02]  /*3f20*/  FSEL R56, R56, -INF , !P0 ;  /* 0xff80000038387808 */ /* 0x000fe40004000000 */
[----:B------:R-:W-:-:S13]  /*3f30*/  PLOP3.LUT P0, PT, PT, PT, UP1, 0x40, 0x0 ;  /* 0x000000000000781c */ /* 0x000fda0003f0e818 */
[----:B------:R-:W-:Y:S05]  /*3f40*/  @P0 BRA `(.L_x_468) ;  /* 0x0000015000000947 */ /* 0x000fea0003800000 */
[----:B-1-34-:R-:W-:Y:S01]  /*3f50*/  IMAD.U32 R13, RZ, RZ, UR7 ;  /* 0x00000007ff0d7e24 */ /* 0x01afe2000f8e00ff */
        /* <DEDUP_REMOVED lines=11> */
.L_x_470:
[----:B------:R-:W-:-:S04]  /*4010*/  MOV R12, 0x1 ;  /* 0x00000001000c7802 */ /* 0x000fc80000000f00 */
[----:B------:R-:W-:-:S13]  /*4020*/  ISETP.NE.AND P0, PT, R12, c[0x0][0x32c], PT ;  /* 0x0000cb000c007a0c */ /* 0x000fda0003f05270 */
[----:B------:R-:W-:-:S05]  /*4030*/  @P0 IMAD.HI.U32 R12, R16, c[0x0][0x330], RZ ;  /* 0x0000cc00100c0a27 */ /* 0x000fca00078e00ff */
[----:B------:R-:W-:Y:S02]  /*4040*/  @P0 SHF.R.U32.HI R16, RZ, c[0x0][0x334], R12 ;  /* 0x0000cd00ff100a19 */ /* 0x000fe4000001160c */
.L_x_471:
[----:B------:R-:W-:Y:S05]  /*4050*/  BSYNC B0 ;  /* 0x0000000000007941 */ /* 0x000fea0003800000 */
.L_x_469:
[----:B------:R-:W-:-:S05]  /*4060*/  IMAD R13, R16, c[0x0][0x32c], R49 ;  /* 0x0000cb00100d7a24 */ /* 0x000fca00078e0231 */
[----:B------:R-:W-:Y:S02]  /*4070*/  IADD3 R12, R13, c[0x0][0x32c], RZ ;  /* 0x0000cb000d0c7a10 */ /* 0x000fe40007ffe0ff */
[----:B------:R-:W-:Y:S02]  /*4080*/  IMNMX R8, R8, R13, !PT ;  /* 0x0000000d08087217 */ /* 0x000fe40007800200 */
[----:B------:R-:W-:Y:S02]  /*4090*/  IMNMX R9, R9, R12, PT ;  /* 0x0000000c09097217 */ /* 0x000fe40003800200 */
.L_x_468:
[----:B-1-34-:R-:W-:Y:S01]  /*40a0*/  ISETP.NE.AND P0, PT, R60, RZ, PT ;  /* 0x000000ff3c00720c */ /* 0x01afe20003f05270 */
[----:B------:R-:W-:Y:S02]  /*40b0*/  FMUL.FTZ R27, R27, c[0x0][0x320] ;  /* 0x0000c8001b1b7a20 */ /* 0x000fe40000410000 */
[----:B------:R-:W-:Y:S01]  /*40c0*/  FMUL.FTZ R19, R19, c[0x0][0x320] ;  /* 0x0000c80013137a20 */ /* 0x000fe20000410000 */
[----:B------:R-:W-:Y:S01]  /*40d0*/  ISETP.GT.AND P0, PT, R8, 0x1, !P0 ;  /* 0x000000010800780c */ /* 0x000fe20004704270 */
[----:B------:R-:W-:Y:S01]  /*40e0*/  FMUL.FTZ R26, R26, c[0x0][0x320] ;  /* 0x0000c8001a1a7a20 */ /* 0x000fe20000410000 */
[----:B------:R-:W1:Y:S01]  /*40f0*/  MUFU.TANH R95, R27 ;  /* 0x0000001b005f7308 */ /* 0x000e620000002400 */
[----:B------:R-:W-:Y:S01]  /*4100*/  FMUL.FTZ R23, R23, c[0x0][0x320] ;  /* 0x0000c80017177a20 */ /* 0x000fe20000410000 */
[----:B------:R-:W-:Y:S01]  /*4110*/  ISETP.LT.OR P0, PT, R9, 0x2, P0 ;  /* 0x000000020900780c */ /* 0x000fe20000701670 */
[----:B------:R-:W-:-:S02]  /*4120*/  FMUL.FTZ R18, R18, c[0x0][0x320] ;  /* 0x0000c80012127a20 */ /* 0x000fc40000410000 */
[----:B------:R-:W-:Y:S01]  /*4130*/  FMUL.FTZ R54, R54, c[0x0][0x320] ;  /* 0x0000c80036367a20 */ /* 0x000fe20000410000 */
[----:B------:R-:W-:Y:S01]  /*4140*/  FSEL R110, R110, -INF , !P0 ;  /* 0xff8000006e6e7808 */ /* 0x000fe20004000000 */
[----:B------:R-:W-:Y:S01]  /*4150*/  FMUL.FTZ R55, R55, c[0x0][0x320] ;  /* 0x0000c80037377a20 */ /* 0x000fe20000410000 */
[----:B------:R-:W-:Y:S01]  /*4160*/  ISETP.NE.AND P0, PT, R48, RZ, PT ;  /* 0x000000ff3000720c */ /* 0x000fe20003f05270 */
[----:B------:R-:W-:Y:S01]  /*4170*/  FMUL.FTZ R10, R10, c[0x0][0x320] ;  /* 0x0000c8000a0a7a20 */ /* 0x000fe20000410000 */
[----:B------:R-:W2:Y:S01]  /*4180*/  MUFU.TANH R75, R19 ;  /* 0x00000013004b7308 */ /* 0x000ea20000002400 */
[----:B------:R-:W-:Y:S01]  /*4190*/  FMUL.FTZ R11, R11, c[0x0][0x320] ;  /* 0x0000c8000b0b7a20 */ /* 0x000fe20000410000 */
[----:B------:R-:W-:Y:S01]  /*41a0*/  ISETP.GT.AND P0, PT, R8, 0x8, !P0 ;  /* 0x000000080800780c */ /* 0x000fe20004704270 */
[----:B------:R-:W-:Y:S02]  /*41b0*/  FMUL.FTZ R22, R22, c[0x0][0x320] ;  /* 0x0000c80016167a20 */ /* 0x000fe40000410000 */
[----:B------:R-:W-:Y:S01]  /*41c0*/  FMUL.FTZ R15, R15, c[0x0][0x320] ;  /* 0x0000c8000f0f7a20 */ /* 0x000fe20000410000 */
[----:B------:R-:W-:Y:S01]  /*41d0*/  ISETP.LT.OR P0, PT, R9, 0x9, P0 ;  /* 0x000000090900780c */ /* 0x000fe20000701670 */
[----:B------:R-:W-:Y:S01]  /*41e0*/  FMUL.FTZ R14, R14, c[0x0][0x320] ;  /* 0x0000c8000e0e7a20 */ /* 0x000fe20000410000 */
[----:B------:R-:W3:Y:S02]  /*41f0*/  MUFU.TANH R109, R26 ;  /* 0x0000001a006d7308 */ /* 0x000ee40000002400 */
[----:B------:R-:W-:-:S02]  /*4200*/  FSEL R108, R108, -INF , !P0 ;  /* 0xff8000006c6c7808 */ /* 0x000fc40004000000 */
[----:B------:R-:W-:-:S04]  /*4210*/  ISETP.NE.AND P0, PT, R47, RZ, PT ;  /* 0x000000ff2f00720c */ /* 0x000fc80003f05270 */
[----:B------:R-:W-:Y:S01]  /*4220*/  ISETP.GT.AND P0, PT, R8, 0x9, !P0 ;  /* 0x000000090800780c */ /* 0x000fe20004704270 */
[----:B------:R-:W4:Y:S03]  /*4230*/  MUFU.TANH R91, R23 ;  /* 0x00000017005b7308 */ /* 0x000f260000002400 */
[----:B------:R-:W-:-:S04]  /*4240*/  ISETP.LT.OR P0, PT, R9, 0xa, P0 ;  /* 0x0000000a0900780c */ /* 0x000fc80000701670 */
[----:B------:R-:W-:Y:S01]  /*4250*/  FSEL R94, R94, -INF , !P0 ;  /* 0xff8000005e5e7808 */ /* 0x000fe20004000000 */
[----:B------:R-:W1:Y:S01]  /*4260*/  MUFU.TANH R89, R18 ;  /* 0x0000001200597308 */ /* 0x000e620000002400 */
[----:B------:R-:W-:-:S04]  /*4270*/  ISETP.NE.AND P0, PT, R46, RZ, PT ;  /* 0x000000ff2e00720c */ /* 0x000fc80003f05270 */
        /* <DEDUP_REMOVED lines=22> */
[----:B------:R5:W1:Y:S03]  /*43e0*/  MUFU.TANH R73, R14 ;  /* 0x0000000e00497308 */ /* 0x000a660000002400 */
[----:B------:R-:W-:-:S04]  /*43f0*/  ISETP.LT.OR P0, PT, R9, 0x22, P0 ;  /* 0x000000220900780c */ /* 0x000fc80000701670 */
[----:B------:R-:W-:Y:S02]  /*4400*/  FSEL R182, R182, -INF , !P0 ;  /* 0xff800000b6b67808 */ /* 0x000fe40004000000 */
[----:B------:R-:W-:-:S04]  /*4410*/  ISETP.GT.AND P0, PT, R8, 0x28, !P1 ;  /* 0x000000280800780c */ /* 0x000fc80004f04270 */
[----:B------:R-:W-:-:S04]  /*4420*/  ISETP.LT.OR P0, PT, R9, 0x29, P0 ;  /* 0x000000290900780c */ /* 0x000fc80000701670 */
[----:B------:R-:W-:Y:S02]  /*4430*/  FSEL R180, R180, -INF , !P0 ;  /* 0xff800000b4b47808 */ /* 0x000fe40004000000 */
[----:B------:R-:W-:-:S04]  /*4440*/  ISETP.NE.AND P0, PT, R3, RZ, PT ;  /* 0x000000ff0300720c */ /* 0x000fc80003f05270 */
[----:B------:R-:W-:-:S04]  /*4450*/  ISETP.GT.AND P0, PT, R8, RZ, !P0 ;  /* 0x000000ff0800720c */ /* 0x000fc80004704270 */
[----:B------:R-:W-:-:S04]  /*4460*/  ISETP.LT.OR P0, PT, R9, 0x1, P0 ;  /* 0x000000010900780c */ /* 0x000fc80000701670 */
[----:B------:R-:W-:Y:S02]  /*4470*/  FSEL R111, R111, -INF , !P0 ;  /* 0xff8000006f6f7808 */ /* 0x000fe40004000000 */
[----:B------:R-:W-:-:S04]  /*4480*/  ISETP.NE.AND P0, PT, R2, RZ, PT ;  /* 0x000000ff0200720c */ /* 0x000fc80003f05270 */
[----:B------:R-:W-:Y:S02]  /*4490*/  ISETP.GT.AND P0, PT, R8, 0x29, !P0 ;  /* 0x000000290800780c */ /* 0x000fe40004704270 */
[----:B------:R-:W1:Y:S02]  /*44a0*/  SHFL.IDX PT, R8, R45, 0x3, 0x1c1f ;  /* 0x007c1f002d087f89 */ /* 0x000e6400000e0000 */
[----:B------:R-:W-:-:S04]  /*44b0*/  ISETP.LT.OR P0, PT, R9, 0x2a, P0 ;  /* 0x0000002a0900780c */ /* 0x000fc80000701670 */
[----:B------:R-:W-:Y:S02]  /*44c0*/  FSEL R178, R178, -INF , !P0 ;  /* 0xff800000b2b27808 */ /* 0x000fe40004000000 */
[----:B------:R-:W-:Y:S01]  /*44d0*/  PLOP3.LUT P0, PT, PT, PT, UP1, 0x40, 0x0 ;  /* 0x000000000000781c */ /* 0x000fe20003f0e818 */
[--C-:B-1----:R-:W-:Y:S02]  /*44e0*/  IMAD.IADD R13, R65, 0x1, R8.reuse ;  /* 0x00000001410d7824 */ /* 0x102fe400078e0208 */
[----:B-----5:R-:W-:-:S03]  /*44f0*/  IMAD.IADD R14, R61, 0x1, R8 ;  /* 0x000000013d0e7824 */ /* 0x020fc600078e0208 */
[----:B------:R-:W-:-:S07]  /*4500*/  IMNMX R13, R13, R64, PT ;  /* 0x000000400d0d7217 */ /* 0x000fce0003800200 */
        /* <DEDUP_REMOVED lines=13> */
.L_x_474:
[----:B------:R-:W-:-:S04]  /*45e0*/  MOV R8, 0x1 ;  /* 0x0000000100087802 */ /* 0x000fc80000000f00 */
[----:B------:R-:W-:-:S13]  /*45f0*/  ISETP.NE.AND P0, PT, R8, c[0x0][0x32c], PT ;  /* 0x0000cb0008007a0c */ /* 0x000fda0003f05270 */
[----:B------:R-:W-:-:S05]  /*4600*/  @P0 IMAD.HI.U32 R8, R10, c[0x0][0x330], RZ ;  /* 0x0000cc000a080a27 */ /* 0x000fca00078e00ff */
[----:B------:R-:W-:Y:S02]  /*4610*/  @P0 SHF.R.U32.HI R10, RZ, c[0x0][0x334], R8 ;  /* 0x0000cd00ff0a0a19 */ /* 0x000fe40000011608 */
.L_x_475:
[----:B------:R-:W-:Y:S05]  /*4620*/  BSYNC B0 ;  /* 0x0000000000007941 */ /* 0x000fea0003800000 */
.L_x_473:
[----:B------:R-:W-:-:S05]  /*4630*/  IMAD R49, R10, c[0x0][0x32c], R49 ;  /* 0x0000cb000a317a24 */ /* 0x000fca00078e0231 */
[----:B------:R-:W-:Y:S02]  /*4640*/  IADD3 R8, R49, c[0x0][0x32c], RZ ;  /* 0x0000cb0031087a10 */ /* 0x000fe40007ffe0ff */
[----:B------:R-:W-:Y:S02]  /*4650*/  IMNMX R14, R14, R49, !PT ;  /* 0x000000310e0e7217 */ /* 0x000fe40007800200 */
[----:B------:R-:W-:Y:S02]  /*4660*/  IMNMX R13, R13, R8, PT ;  /* 0x000000080d0d7217 */ /* 0x000fe40003800200 */
.L_x_472:
[----:B--234-:R-:W-:Y:S01]  /*4670*/  ISETP.NE.AND P0, PT, R60, RZ, PT ;  /* 0x000000ff3c00720c */ /* 0x01cfe20003f05270 */
[----:B------:R-:W-:Y:S01]  /*4680*/  IMAD.SHL.U32 R214, R4, 0x2, RZ ;  /* 0x0000000204d67824 */ /* 0x000fe200078e00ff */
[----:B------:R-:W-:Y:S01]  /*4690*/  FMNMX.FTZ R17, R111, R110, !PT ;  /* 0x0000006e6f117209 */ /* 0x000fe20007810000 */
[----:B------:R-:W-:Y:S01]  /*46a0*/  ULDC.64 UR4, c[0x0][0x2c8] ;  /* 0x0000b20000047ab9 */ /* 0x000fe20000000a00 */
[----:B------:R-:W-:Y:S01]  /*46b0*/  ISETP.GT.AND P0, PT, R14, 0x1, !P0 ;  /* 0x000000010e00780c */ /* 0x000fe20004704270 */
[----:B------:R-:W-:Y:S01]  /*46c0*/  IMAD R212, R0, 0x2, R214 ;  /* 0x0000000200d47824 */ /* 0x000fe200078e02d6 */
[----:B------:R-:W-:Y:S01]  /*46d0*/  FMNMX.FTZ R17, R108, R17, !PT ;  /* 0x000000116c117209 */ /* 0x000fe20007810000 */
[----:B------:R-:W-:Y:S01]  /*46e0*/  LDSM.16.MT88.4 R136, [R214+0x100] ;  /* 0x00010000d688783b */ /* 0x000fe20000004200 */
[----:B------:R-:W-:Y:S01]  /*46f0*/  ISETP.LT.OR P0, PT, R13, 0x2, P0 ;  /* 0x000000020d00780c */ /* 0x000fe20000701670 */
[----:B------:R-:W-:Y:S01]  /*4700*/  UIMAD.WIDE.U32 UR22, UR15, UR4, URZ ;  /* 0x000000040f1672a5 */ /* 0x000fe2000f8e003f */
[----:B------:R-:W-:Y:S01]  /*4710*/  FMNMX.FTZ R17, R94, R17, !PT ;  /* 0x000000115e117209 */ /* 0x000fe20007810000 */
[----:B------:R-:W-:Y:S01]  /*4720*/  LDSM.16.MT88.4 R120, [R212+0x100] ;  /* 0x00010000d478783b */ /* 0x000fe20000004200 */
[----:B------:R-:W-:Y:S01]  /*4730*/  FSEL R95, R95, -INF , !P0 ;  /* 0xff8000005f5f7808 */ /* 0x000fe20004000000 */
[----:B------:R-:W-:Y:S01]  /*4740*/  @UP2 USHF.R.U32.HI UR15, URZ, UR5, UR23 ;  /* 0x000000053f0f2299 */ /* 0x000fe20008011617 */
[----:B------:R-:W-:Y:S01]  /*4750*/  ISETP.NE.AND P0, PT, R48, RZ, PT ;  /* 0x000000ff3000720c */ /* 0x000fe20003f05270 */
[----:B------:R-:W-:Y:S01]  /*4760*/  LDSM.16.MT88.4 R104, [R214+0xd00] ;  /* 0x000d0000d668783b */ /* 0x000fe20000004200 */
[----:B------:R-:W-:Y:S01]  /*4770*/  FMNMX.FTZ R17, R92, R17, !PT ;  /* 0x000000115c117209 */ /* 0x000fe20007810000 */
[----:B------:R-:W-:Y:S01]  /*4780*/  UIADD3 UR14, UR14, UR15, URZ ;  /* 0x0000000f0e0e7290 */ /* 0x000fe2000fffe03f */
[----:B------:R-:W-:Y:S01]  /*4790*/  ISETP.GT.AND P0, PT, R14, 0x8, !P0 ;  /* 0x000000080e00780c */ /* 0x000fe20004704270 */
[----:B------:R-:W-:Y:S01]  /*47a0*/  LDSM.16.MT88.4 R60, [R212+0xd00] ;  /* 0x000d0000d43c783b */ /* 0x000fe20000004200 */
[----:B------:R-:W-:Y:S01]  /*47b0*/  FMNMX.FTZ R17, R90, R17, !PT ;  /* 0x000000115a117209 */ /* 0x000fe20007810000 */
[----:B------:R-:W-:Y:S01]  /*47c0*/  ULDC UR4, c[0x0][0x328] ;  /* 0x0000ca0000047ab9 */ /* 0x000fe20000000800 */
[----:B------:R-:W-:Y:S01]  /*47d0*/  ISETP.LT.OR P0, PT, R13, 0x9, P0 ;  /* 0x000000090d00780c */ /* 0x000fe20000701670 */
[----:B------:R-:W-:Y:S01]  /*47e0*/  LDSM.16.MT88.4 R76, [R214+0x1900] ;  /* 0x00190000d64c783b */ /* 0x000fe20000004200 */
[----:B------:R-:W-:Y:S01]  /*47f0*/  FMNMX.FTZ R17, R88, R17, !PT ;  /* 0x0000001158117209 */ /* 0x000fe20007810000 */
[----:B------:R-:W-:Y:S01]  /*4800*/  UIADD3 UR4, UR14, UR4, URZ ;  /* 0x000000040e047290 */ /* 0x000fe2000fffe03f */
[----:B------:R-:W-:Y:S01]  /*4810*/  FSEL R93, R93, -INF , !P0 ;  /* 0xff8000005d5d7808 */ /* 0x000fe20004000000 */
[----:B------:R-:W-:Y:S01]  /*4820*/  LDSM.16.MT88.4 R148, [R214+0x500] ;  /* 0x00050000d694783b */ /* 0x000fe20000004200 */
[----:B------:R-:W-:-:S02]  /*4830*/  ISETP.NE.AND P0, PT, R47, RZ, PT ;  /* 0x000000ff2f00720c */ /* 0x000fc40003f05270 */
[----:B------:R-:W-:Y:S01]  /*4840*/  FMNMX.FTZ R17, R74, R17, !PT ;  /* 0x000000114a117209 */ /* 0x000fe20007810000 */
[----:B------:R-:W-:Y:S01]  /*4850*/  LDSM.16.MT88.4 R48, [R212+0x500] ;  /* 0x00050000d430783b */ /* 0x000fe20000004200 */
[----:B------:R-:W-:Y:S02]  /*4860*/  ISETP.GT.AND P0, PT, R14, 0x9, !P0 ;  /* 0x000000090e00780c */ /* 0x000fe40004704270 */
[----:B------:R-:W-:Y:S01]  /*4870*/  FMNMX.FTZ R17, R184, R17, !PT ;  /* 0x00000011b8117209 */ /* 0x000fe20007810000 */
[----:B------:R-:W-:Y:S01]  /*4880*/  LDSM.16.MT88.4 R24, [R212+0x900] ;  /* 0x00090000d418783b */ /* 0x000fe20000004200 */
[----:B------:R-:W-:Y:S02]  /*4890*/  ISETP.LT.OR P0, PT, R13, 0xa, P0 ;  /* 0x0000000a0d00780c */ /* 0x000fe40000701670 */
[----:B------:R-:W-:Y:S01]  /*48a0*/  FMNMX.FTZ R17, R182, R17, !PT ;  /* 0x00000011b6117209 */ /* 0x000fe20007810000 */
[----:B------:R-:W-:Y:S01]  /*48b0*/  LDSM.16.MT88.4 R20, [R214+0x1500] ;  /* 0x00150000d614783b */ /* 0x000fe20000004200 */
[----:B------:R-:W-:-:S02]  /*48c0*/  FSEL R91, R91, -INF , !P0 ;  /* 0xff8000005b5b7808 */ /* 0x000fc40004000000 */
[----:B------:R-:W-:Y:S02]  /*48d0*/  ISETP.NE.AND P0, PT, R46, RZ, PT ;  /* 0x000000ff2e00720c */ /* 0x000fe40003f05270 */
[----:B------:R-:W-:Y:S02]  /*48e0*/  FMNMX.FTZ R17, R180, R17, !PT ;  /* 0x00000011b4117209 */ /* 0x000fe40007810000 */
[----:B------:R-:W-:Y:S02]  /*48f0*/  ISETP.GT.AND P0, PT, R14, 0x10, !P0 ;  /* 0x000000100e00780c */ /* 0x000fe40004704270 */
[----:B------:R-:W-:Y:S02]  /*4900*/  IADD3 R240, R154, -0x2, RZ ;  /* 0xfffffffe9af07810 */ /* 0x000fe40007ffe0ff */
[----:B------:R-:W-:-:S04]  /*4910*/  ISETP.LT.OR P0, PT, R13, 0x11, P0 ;  /* 0x000000110d00780c */ /* 0x000fc80000701670 */
[----:B------:R-:W-:Y:S02]  /*4920*/  FSEL R89, R89, -INF , !P0 ;  /* 0xff80000059597808 */ /* 0x000fe40004000000 */
[----:B------:R-:W-:Y:S02]  /*4930*/  ISETP.GT.AND P0, PT, R14, 0x11, !P6 ;  /* 0x000000110e00780c */ /* 0x000fe40007704270 */
[----:B------:R-:W-:Y:S02]  /*4940*/  ISETP.NE.AND P6, PT, R3, RZ, PT ;  /* 0x000000ff0300720c */ /* 0x000fe40003fc5270 */
[----:B------:R-:W-:Y:S02]  /*4950*/  ISETP.LT.OR P0, PT, R13, 0x12, P0 ;  /* 0x000000120d00780c */ /* 0x000fe40000701670 */
[----:B------:R-:W-:Y:S02]  /*4960*/  FMNMX.FTZ R3, R43, R44, !PT ;  /* 0x0000002c2b037209 */ /* 0x000fe40007810000 */
[----:B------:R-:W-:-:S02]  /*4970*/  FSEL R75, R75, -INF , !P0 ;  /* 0xff8000004b4b7808 */ /* 0x000fc40004000000 */
[----:B------:R-:W-:Y:S02]  /*4980*/  ISETP.GT.AND P0, PT, R14, 0x18, !P5 ;  /* 0x000000180e00780c */ /* 0x000fe40006f04270 */
[----:B------:R-:W-:Y:S02]  /*4990*/  FMNMX.FTZ R3, R42, R3, !PT ;  /* 0x000000032a037209 */ /* 0x000fe40007810000 */
[----:B------:R-:W-:Y:S02]  /*49a0*/  ISETP.LT.OR P0, PT, R13, 0x19, P0 ;  /* 0x000000190d00780c */ /* 0x000fe40000701670 */
[----:B------:R-:W-:Y:S02]  /*49b0*/  FMNMX.FTZ R3, R40, R3, !PT ;  /* 0x0000000328037209 */ /* 0x000fe40007810000 */
[----:B------:R-:W-:Y:S02]  /*49c0*/  FSEL R73, R73, -INF , !P0 ;  /* 0xff80000049497808 */ /* 0x000fe40004000000 */
[----:B------:R-:W-:-:S02]  /*49d0*/  ISETP.GT.AND P0, PT, R14, 0x19, !P4 ;  /* 0x000000190e00780c */ /* 0x000fc40006704270 */
[----:B------:R-:W-:Y:S02]  /*49e0*/  FMNMX.FTZ R3, R38, R3, !PT ;  /* 0x0000000326037209 */ /* 0x000fe40007810000 */
[----:B------:R-:W-:Y:S02]  /*49f0*/  ISETP.LT.OR P0, PT, R13, 0x1a, P0 ;  /* 0x0000001a0d00780c */ /* 0x000fe40000701670 */
[----:B------:R-:W-:Y:S02]  /*4a00*/  FMNMX.FTZ R3, R36, R3, !PT ;  /* 0x0000000324037209 */ /* 0x000fe40007810000 */
[----:B------:R-:W-:Y:S02]  /*4a10*/  FSEL R72, R72, -INF , !P0 ;  /* 0xff80000048487808 */ /* 0x000fe40004000000 */
[----:B------:R-:W-:Y:S02]  /*4a20*/  ISETP.GT.AND P0, PT, R14, 0x20, !P3 ;  /* 0x000000200e00780c */ /* 0x000fe40005f04270 */
[----:B------:R-:W-:-:S02]  /*4a30*/  FMNMX.FTZ R3, R34, R3, !PT ;  /* 0x0000000322037209 */ /* 0x000fc40007810000 */
[----:B------:R-:W-:-:S04]  /*4a40*/  ISETP.LT.OR P0, PT, R13, 0x21, P0 ;  /* 0x000000210d00780c */ /* 0x000fc80000701670 */
[----:B------:R-:W-:Y:S02]  /*4a50*/  FSEL R181, R181, -INF , !P0 ;  /* 0xff800000b5b57808 */ /* 0x000fe40004000000 */
[----:B------:R-:W-:-:S04]  /*4a60*/  ISETP.GT.AND P0, PT, R14, 0x21, !P2 ;  /* 0x000000210e00780c */ /* 0x000fc80005704270 */
[----:B------:R-:W-:-:S04]  /*4a70*/  ISETP.LT.OR P0, PT, R13, 0x22, P0 ;  /* 0x000000220d00780c */ /* 0x000fc80000701670 */
[----:B------:R-:W-:Y:S02]  /*4a80*/  FSEL R179, R179, -INF , !P0 ;  /* 0xff800000b3b37808 */ /* 0x000fe40004000000 */
[----:B------:R-:W-:-:S04]  /*4a90*/  ISETP.GT.AND P0, PT, R14, 0x28, !P1 ;  /* 0x000000280e00780c */ /* 0x000fc80004f04270 */
[----:B------:R-:W-:-:S04]  /*4aa0*/  ISETP.LT.OR P0, PT, R13, 0x29, P0 ;  /* 0x000000290d00780c */ /* 0x000fc80000701670 */
[----:B------:R-:W-:Y:S02]  /*4ab0*/  FSEL R177, R177, -INF , !P0 ;  /* 0xff800000b1b17808 */ /* 0x000fe40004000000 */
[----:B------:R-:W-:Y:S02]  /*4ac0*/  ISETP.GT.AND P0, PT, R14, RZ, !P6 ;  /* 0x000000ff0e00720c */ /* 0x000fe40007704270 */
[----:B------:R-:W-:Y:S02]  /*4ad0*/  ISETP.NE.AND P6, PT, R2, RZ, PT ;  /* 0x000000ff0200720c */ /* 0x000fe40003fc5270 */
[----:B------:R-:W-:Y:S02]  /*4ae0*/  FMNMX.FTZ R2, R32, R3, !PT ;  /* 0x0000000320027209 */ /* 0x000fe40007810000 */
[----:B------:R-:W-:Y:S02]  /*4af0*/  ISETP.LT.OR P0, PT, R13, 0x1, P0 ;  /* 0x000000010d00780c */ /* 0x000fe40000701670 */
        /* <DEDUP_REMOVED lines=8> */
[----:B------:R-:W-:Y:S01]  /*4b80*/  FSEL R109, R109, -INF , !P0 ;  /* 0xff8000006d6d7808 */ /* 0x000fe20004000000 */
[----:B------:R-:W1:Y:S01]  /*4b90*/  SHFL.BFLY PT, R8, R9, 0x2, 0x1f ;  /* 0x0c401f0009087f89 */ /* 0x000e6200000e0000 */
        /* <DEDUP_REMOVED lines=12> */
[----:B-1----:R-:W-:Y:S01]  /*4c60*/  FMNMX.FTZ R8, R9, R8, !PT ;  /* 0x0000000809087209 */ /* 0x002fe20007810000 */
[----:B------:R-:W1:Y:S01]  /*4c70*/  SHFL.BFLY PT, R17, R0, 0x2, 0x1f ;  /* 0x0c401f0000117f89 */ /* 0x000e6200000e0000 */
[----:B------:R-:W-:Y:S02]  /*4c80*/  FMNMX.FTZ R9, R57, R2, !PT ;  /* 0x0000000239097209 */ /* 0x000fe40007810000 */
[----:B------:R-:W-:Y:S01]  /*4c90*/  FMNMX.FTZ R16, R72, R19, !PT ;  /* 0x0000001348107209 */ /* 0x000fe20007810000 */
[----:B------:R-:W2:Y:S01]  /*4ca0*/  SHFL.BFLY PT, R3, R8, 0x1, 0x1f ;  /* 0x0c201f0008037f89 */ /* 0x000ea200000e0000 */
[----:B-1----:R-:W-:-:S02]  /*4cb0*/  FMNMX.FTZ R0, R0, R17, !PT ;  /* 0x0000001100007209 */ /* 0x002fc40007810000 */
[----:B--2---:R-:W-:-:S03]  /*4cc0*/  FMNMX.FTZ R3, R8, R3, !PT ;  /* 0x0000000308037209 */ /* 0x004fc60007810000 */
[----:B------:R-:W1:Y:S01]  /*4cd0*/  SHFL.BFLY PT, R59, R0, 0x1, 0x1f ;  /* 0x0c201f00003b7f89 */ /* 0x000e6200000e0000 */
[----:B------:R-:W-:Y:S02]  /*4ce0*/  FMNMX.FTZ R8, R56, R9, !PT ;  /* 0x0000000938087209 */ /* 0x000fe40007810000 */
[C---:B------:R-:W-:Y:S01]  /*4cf0*/  FSETP.NEU.FTZ.AND P0, PT, R3.reuse, -INF , PT ;  /* 0xff8000000300780b */ /* 0x040fe20003f1d000 */
[----:B------:R-:W-:Y:S02]  /*4d00*/  FMUL.FTZ R15, R3, c[0x0][0x2d0] ;  /* 0x0000b400030f7a20 */ /* 0x000fe40000410000 */
[----:B------:R-:W2:Y:S03]  /*4d10*/  SHFL.BFLY PT, R9, R8, 0x2, 0x1f ;  /* 0x0c401f0008097f89 */ /* 0x000ea600000e0000 */
[----:B------:R-:W-:-:S05]  /*4d20*/  FSEL R15, R15, RZ, P0 ;  /* 0x000000ff0f0f7208 */ /* 0x000fca0000000000 */
[--C-:B------:R-:W-:Y:S02]  /*4d30*/  FFMA.FTZ R169, R125, c[0x0][0x2d0], -R15.reuse ;  /* 0x0000b4007da97a23 */ /* 0x100fe4000001080f */
[--C-:B------:R-:W-:Y:S02]  /*4d40*/  FFMA.FTZ R168, R43, c[0x0][0x2d0], -R15.reuse ;  /* 0x0000b4002ba87a23 */ /* 0x100fe4000001080f */
[--C-:B------:R-:W-:Y:S02]  /*4d50*/  FFMA.FTZ R165, R44, c[0x0][0x2d0], -R15.reuse ;  /* 0x0000b4002ca57a23 */ /* 0x100fe4000001080f */
[--C-:B------:R-:W-:Y:S01]  /*4d60*/  FFMA.FTZ R164, R42, c[0x0][0x2d0], -R15.reuse ;  /* 0x0000b4002aa47a23 */ /* 0x100fe2000001080f */
[----:B------:R-:W-:Y:S01]  /*4d70*/  LDSM.16.MT88.4 R44, [R214+0x1100] ;  /* 0x00110000d62c783b */ /* 0x000fe20000004200 */
[--C-:B------:R-:W-:Y:S01]  /*4d80*/  FFMA.FTZ R161, R40, c[0x0][0x2d0], -R15.reuse ;  /* 0x0000b40028a17a23 */ /* 0x100fe2000001080f */
[----:B------:R-:W-:Y:S01]  /*4d90*/  MUFU.EX2 R168, R168 ;  /* 0x000000a800a87308 */ /* 0x000fe20000000800 */
[--C-:B------:R-:W-:Y:S01]  /*4da0*/  FFMA.FTZ R162, R38, c[0x0][0x2d0], -R15.reuse ;  /* 0x0000b40026a27a23 */ /* 0x100fe2000001080f */
[----:B-1----:R-:W-:Y:S01]  /*4db0*/  FMNMX.FTZ R0, R0, R59, !PT ;  /* 0x0000003b00007209 */ /* 0x002fe20007810000 */
[----:B------:R-:W-:-:S02]  /*4dc0*/  FFMA.FTZ R159, R36, c[0x0][0x2d0], -R15 ;  /* 0x0000b400249f7a23 */ /* 0x000fc4000001080f */
[--C-:B------:R-:W-:Y:S01]  /*4dd0*/  FFMA.FTZ R158, R34, c[0x0][0x2d0], -R15.reuse ;  /* 0x0000b400229e7a23 */ /* 0x100fe2000001080f */
[----:B--2---:R-:W-:Y:S02]  /*4de0*/  FMNMX.FTZ R9, R8, R9, !PT ;  /* 0x0000000908097209 */ /* 0x004fe40007810000 */
[----:B------:R-:W1:Y:S01]  /*4df0*/  MUFU.EX2 R165, R165 ;  /* 0x000000a500a57308 */ /* 0x000e620000000800 */
[--C-:B------:R-:W-:Y:S02]  /*4e00*/  FFMA.FTZ R155, R32, c[0x0][0x2d0], -R15.reuse ;  /* 0x0000b400209b7a23 */ /* 0x100fe4000001080f */
[----:B------:R-:W-:Y:S01]  /*4e10*/  FMUL.FTZ R201, R0, c[0x0][0x2d0] ;  /* 0x0000b40000c97a20 */ /* 0x000fe20000410000 */
[----:B------:R-:W2:Y:S01]  /*4e20*/  SHFL.BFLY PT, R2, R9, 0x1, 0x1f ;  /* 0x0c201f0009027f89 */ /* 0x000ea200000e0000 */
[--C-:B------:R-:W-:Y:S02]  /*4e30*/  FFMA.FTZ R172, R124, c[0x0][0x2d0], -R15.reuse ;  /* 0x0000b4007cac7a23 */ /* 0x100fe4000001080f */
[--C-:B------:R-:W-:Y:S01]  /*4e40*/  FFMA.FTZ R171, R30, c[0x0][0x2d0], -R15.reuse ;  /* 0x0000b4001eab7a23 */ /* 0x100fe2000001080f */
[----:B------:R-:W-:Y:S01]  /*4e50*/  MUFU.EX2 R164, R164 ;  /* 0x000000a400a47308 */ /* 0x000fe20000000800 */
[----:B------:R-:W-:-:S07]  /*4e60*/  FFMA.FTZ R238, R28, c[0x0][0x2d0], -R15 ;  /* 0x0000b4001cee7a23 */ /* 0x000fce000001080f */
[----:B------:R-:W3:Y:S01]  /*4e70*/  MUFU.EX2 R161, R161 ;  /* 0x000000a100a17308 */ /* 0x000ee20000000800 */
[----:B-1----:R-:W-:Y:S01]  /*4e80*/  F2FP.BF16.PACK_AB R96, R165, R168 ;  /* 0x000000a8a560723e */ /* 0x002fe200000010ff */
[----:B------:R-:W-:-:S06]  /*4e90*/  FADD.FTZ R165, R168, R165 ;  /* 0x000000a5a8a57221 */ /* 0x000fcc0000010000 */
[----:B------:R-:W-:Y:S01]  /*4ea0*/  MUFU.EX2 R162, R162 ;  /* 0x000000a200a27308 */ /* 0x000fe20000000800 */
[----:B--2---:R-:W-:-:S04]  /*4eb0*/  FMNMX.FTZ R2, R9, R2, !PT ;  /* 0x0000000209027209 */ /* 0x004fc80007810000 */
[C---:B------:R-:W-:Y:S01]  /*4ec0*/  FSETP.NEU.FTZ.AND P0, PT, R2.reuse, -INF , PT ;  /* 0xff8000000200780b */ /* 0x040fe20003f1d000 */
[----:B------:R-:W-:Y:S01]  /*4ed0*/  FMUL.FTZ R12, R2, c[0x0][0x2d0] ;  /* 0x0000b400020c7a20 */ /* 0x000fe20000410000 */
[C---:B---3--:R-:W-:Y:S01]  /*4ee0*/  F2FP.BF16.PACK_AB R98, R161.reuse, R164 ;  /* 0x000000a4a162723e */ /* 0x048fe200000010ff */
[----:B------:R-:W1:Y:S01]  /*4ef0*/  MUFU.EX2 R159, R159 ;  /* 0x0000009f009f7308 */ /* 0x000e620000000800 */
[----:B------:R-:W-:Y:S02]  /*4f00*/  FADD.FTZ R164, R164, R165 ;  /* 0x000000a5a4a47221 */ /* 0x000fe40000010000 */
[----:B------:R-:W-:Y:S02]  /*4f10*/  FSEL R12, R12, RZ, P0 ;  /* 0x000000ff0c0c7208 */ /* 0x000fe40000000000 */
[----:B------:R-:W-:Y:S01]  /*4f20*/  ISETP.GT.AND P0, PT, R14, 0x29, !P6 ;  /* 0x000000290e00780c */ /* 0x000fe20007704270 */
[----:B------:R-:W-:Y:S01]  /*4f30*/  FADD.FTZ R161, R161, R164 ;  /* 0x000000a4a1a17221 */ /* 0x000fe20000010000 */
[----:B------:R-:W-:Y:S01]  /*4f40*/  FMNMX.FTZ R14, R181, R16, !PT ;  /* 0x00000010b50e7209 */ /* 0x000fe20007810000 */
[--C-:B------:R-:W-:Y:S01]  /*4f50*/  FFMA.FTZ R170, R6, c[0x0][0x2d0], -R12.reuse ;  /* 0x0000b40006aa7a23 */ /* 0x100fe2000001080c */
[----:B------:R-:W-:Y:S01]  /*4f60*/  ISETP.LT.OR P0, PT, R13, 0x2a, P0 ;  /* 0x0000002a0d00780c */ /* 0x000fe20000701670 */
[--C-:B------:R-:W-:Y:S01]  /*4f70*/  FFMA.FTZ R166, R7, c[0x0][0x2d0], -R12.reuse ;  /* 0x0000b40007a67a23 */ /* 0x100fe2000001080c */
[----:B------:R-:W-:Y:S01]  /*4f80*/  FMNMX.FTZ R14, R179, R14, !PT ;  /* 0x0000000eb30e7209 */ /* 0x000fe20007810000 */
[--C-:B------:R-:W-:Y:S01]  /*4f90*/  FFMA.FTZ R163, R5, c[0x0][0x2d0], -R12.reuse ;  /* 0x0000b40005a37a23 */ /* 0x100fe2000001080c */
[----:B------:R-:W-:Y:S01]  /*4fa0*/  FSEL R189, R189, -INF , !P0 ;  /* 0xff800000bdbd7808 */ /* 0x000fe20004000000 */
[----:B------:R-:W-:Y:S01]  /*4fb0*/  LDSM.16.MT88.4 R4, [R212+0x1900] ;  /* 0x00190000d404783b */ /* 0x000fe20000004200 */
[----:B------:R-:W-:Y:S01]  /*4fc0*/  FMNMX.FTZ R152, R177, R14, !PT ;  /* 0x0000000eb1987209 */ /* 0x000fe20007810000 */
[--C-:B------:R-:W-:Y:S01]  /*4fd0*/  FFMA.FTZ R167, R41, c[0x0][0x2d0], -R12.reuse ;  /* 0x0000b40029a77a23 */ /* 0x100fe2000001080c */
[----:B------:R-:W-:Y:S01]  /*4fe0*/  MUFU.EX2 R170, R170 ;  /* 0x000000aa00aa7308 */ /* 0x000fe20000000800 */
[--C-:B------:R-:W-:Y:S01]  /*4ff0*/  FFMA.FTZ R160, R39, c[0x0][0x2d0], -R12.reuse ;  /* 0x0000b40027a07a23 */ /* 0x100fe2000001080c */
[----:B------:R-:W-:Y:S01]  /*5000*/  FMNMX.FTZ R152, R189, R152, !PT ;  /* 0x00000098bd987209 */ /* 0x000fe20007810000 */
[--C-:B------:R-:W-:Y:S01]  /*5010*/  FFMA.FTZ R157, R37, c[0x0][0x2d0], -R12.reuse ;  /* 0x0000b400259d7a23 */ /* 0x100fe2000001080c */
[----:B------:R-:W-:Y:S01]  /*5020*/  LDSM.16.MT88.4 R40, [R212+0x1100] ;  /* 0x00110000d428783b */ /* 0x000fe20000004200 */
[--C-:B------:R-:W-:Y:S01]  /*5030*/  FFMA.FTZ R156, R35, c[0x0][0x2d0], -R12.reuse ;  /* 0x0000b400239c7a23 */ /* 0x100fe2000001080c */
[----:B-1----:R-:W-:Y:S01]  /*5040*/  F2FP.BF16.PACK_AB R8, R159, R162 ;  /* 0x000000a29f08723e */ /* 0x002fe200000010ff */
[--C-:B------:R-:W-:Y:S01]  /*5050*/  FFMA.FTZ R153, R33, c[0x0][0x2d0], -R12.reuse ;  /* 0x0000b40021997a23 */ /* 0x100fe2000001080c */
[----:B------:R-:W1:Y:S01]  /*5060*/  SHFL.BFLY PT, R125, R152, 0x2, 0x1f ;  /* 0x0c401f00987d7f89 */ /* 0x000e6200000e0000 */
[----:B------:R-:W2:Y:S01]  /*5070*/  MUFU.EX2 R167, R167 ;  /* 0x000000a700a77308 */ /* 0x000ea20000000800 */
[----:B------:R-:W-:Y:S01]  /*5080*/  FSETP.NEU.FTZ.AND P0, PT, R0, -INF , PT ;  /* 0xff8000000000780b */ /* 0x000fe20003f1d000 */
[--C-:B------:R-:W-:Y:S01]  /*5090*/  FFMA.FTZ R173, R31, c[0x0][0x2d0], -R12.reuse ;  /* 0x0000b4001fad7a23 */ /* 0x100fe2000001080c */
[----:B------:R-:W-:Y:S01]  /*50a0*/  LDSM.16.MT88.4 R36, [R214+0x1d00] ;  /* 0x001d0000d624783b */ /* 0x000fe20000004200 */
[--C-:B------:R-:W-:Y:S01]  /*50b0*/  FFMA.FTZ R174, R29, c[0x0][0x2d0], -R12.reuse ;  /* 0x0000b4001dae7a23 */ /* 0x100fe2000001080c */
[----:B------:R-:W-:Y:S01]  /*50c0*/  FSEL R201, R201, RZ, P0 ;  /* 0x000000ffc9c97208 */ /* 0x000fe20000000000 */
[--C-:B------:R-:W-:Y:S01]  /*50d0*/  FFMA.FTZ R175, R57, c[0x0][0x2d0], -R12.reuse ;  /* 0x0000b40039af7a23 */ /* 0x100fe2000001080c */
[----:B------:R-:W-:Y:S01]  /*50e0*/  LDSM.16.MT88.4 R32, [R212+0x1d00] ;  /* 0x001d0000d420783b */ /* 0x000fe20000004200 */
[----:B------:R-:W-:Y:S01]  /*50f0*/  MUFU.EX2 R166, R166 ;  /* 0x000000a600a67308 */ /* 0x000fe20000000800 */
[----:B------:R-:W-:-:S02]  /*5100*/  FFMA.FTZ R176, R56, c[0x0][0x2d0], -R12 ;  /* 0x0000b40038b07a23 */ /* 0x000fc4000001080c */
[----:B------:R-:W-:Y:S01]  /*5110*/  LDSM.16.MT88.4 R28, [R214+0x900] ;  /* 0x00090000d61c783b */ /* 0x000fe20000004200 */
[--C-:B------:R-:W-:Y:S02]  /*5120*/  FFMA.FTZ R183, R111, c[0x0][0x2d0], -R201.reuse ;  /* 0x0000b4006fb77a23 */ /* 0x100fe400000108c9 */
[--C-:B------:R-:W-:Y:S01]  /*5130*/  FFMA.FTZ R186, R110, c[0x0][0x2d0], -R201.reuse ;  /* 0x0000b4006eba7a23 */ /* 0x100fe200000108c9 */
[----:B------:R-:W-:Y:S01]  /*5140*/  LDSM.16.MT88.4 R16, [R212+0x1500] ;  /* 0x00150000d410783b */ /* 0x000fe20000004200 */
[----:B------:R-:W3:Y:S01]  /*5150*/  MUFU.EX2 R163, R163 ;  /* 0x000000a300a37308 */ /* 0x000ee20000000800 */
[----:B--2---:R-:W-:Y:S01]  /*5160*/  F2FP.BF16.PACK_AB R97, R167, R170 ;  /* 0x000000aaa761723e */ /* 0x004fe200000010ff */
[--C-:B------:R-:W-:Y:S01]  /*5170*/  FFMA.FTZ R185, R108, c[0x0][0x2d0], -R201.reuse ;  /* 0x0000b4006cb97a23 */ /* 0x100fe200000108c9 */
[----:B------:R-:W-:Y:S01]  /*5180*/  LDSM.16.MT88.4 R12, [R214+0x2100] ;  /* 0x00210000d60c783b */ /* 0x000fe20000004200 */
[--C-:B------:R-:W-:Y:S02]  /*5190*/  FFMA.FTZ R188, R94, c[0x0][0x2d0], -R201.reuse ;  /* 0x0000b4005ebc7a23 */ /* 0x100fe400000108c9 */
[--C-:B------:R-:W-:Y:S01]  /*51a0*/  FFMA.FTZ R193, R92, c[0x0][0x2d0], -R201.reuse ;  /* 0x0000b4005cc17a23 */ /* 0x100fe200000108c9 */
[----:B-1----:R-:W-:Y:S01]  /*51b0*/  FMNMX.FTZ R152, R152, R125, !PT ;  /* 0x0000007d98987209 */ /* 0x002fe20007810000 */
[----:B------:R-:W-:Y:S01]  /*51c0*/  MUFU.EX2 R158, R158 ;  /* 0x0000009e009e7308 */ /* 0x000fe20000000800 */
[----:B------:R-:W-:-:S02]  /*51d0*/  FFMA.FTZ R196, R90, c[0x0][0x2d0], -R201 ;  /* 0x0000b4005ac47a23 */ /* 0x000fc400000108c9 */
[--C-:B------:R-:W-:Y:S01]  /*51e0*/  FFMA.FTZ R195, R88, c[0x0][0x2d0], -R201.reuse ;  /* 0x0000b40058c37a23 */ /* 0x100fe200000108c9 */
[----:B------:R-:W1:Y:S01]  /*51f0*/  SHFL.BFLY PT, R125, R152, 0x1, 0x1f ;  /* 0x0c201f00987d7f89 */ /* 0x000e6200000e0000 */
[----:B------:R-:W-:Y:S02]  /*5200*/  FFMA.FTZ R194, R74, c[0x0][0x2d0], -R201 ;  /* 0x0000b4004ac27a23 */ /* 0x000fe400000108c9 */
[----:B------:R-:W-:Y:S01]  /*5210*/  FADD.FTZ R167, R170, R167 ;  /* 0x000000a7aaa77221 */ /* 0x000fe20000010000 */
[----:B---3--:R-:W-:Y:S01]  /*5220*/  F2FP.BF16.PACK_AB R99, R163, R166 ;  /* 0x000000a6a363723e */ /* 0x008fe200000010ff */
[----:B------:R-:W2:Y:S01]  /*5230*/  MUFU.EX2 R155, R155 ;  /* 0x0000009b009b7308 */ /* 0x000ea20000000800 */
[----:B------:R-:W-:Y:S02]  /*5240*/  FADD.FTZ R162, R162, R161 ;  /* 0x000000a1a2a27221 */ /* 0x000fe40000010000 */
[----:B------:R-:W-:Y:S02]  /*5250*/  FADD.FTZ R166, R166, R167 ;  /* 0x000000a7a6a67221 */ /* 0x000fe40000010000 */
[----:B------:R-:W-:Y:S01]  /*5260*/  FADD.FTZ R159, R159, R162 ;  /* 0x000000a29f9f7221 */ /* 0x000fe20000010000 */
[C---:B------:R-:W-:Y:S01]  /*5270*/  HMMA.16816.F32.BF16 R144, R96.reuse, R136, RZ ;  /* 0x000000886090723c */ /* 0x040fe200000418ff */
[----:B------:R-:W-:Y:S01]  /*5280*/  FADD.FTZ R163, R163, R166 ;  /* 0x000000a6a3a37221 */ /* 0x000fe20000010000 */
[----:B------:R-:W-:Y:S06]  /*5290*/  MUFU.EX2 R160, R160 ;  /* 0x000000a000a07308 */ /* 0x000fec0000000800 */
[----:B------:R-:W-:Y:S02]  /*52a0*/  HMMA.16816.F32.BF16 R128, R96, R120, RZ ;  /* 0x000000786080723c */ /* 0x000fe400000418ff */
[----:B------:R-:W3:Y:S01]  /*52b0*/  MUFU.EX2 R157, R157 ;  /* 0x0000009d009d7308 */ /* 0x000ee20000000800 */
[----:B--2---:R-:W-:Y:S01]  /*52c0*/  F2FP.BF16.PACK_AB R10, R155, R158 ;  /* 0x0000009e9b0a723e */ /* 0x004fe200000010ff */
[----:B------:R-:W-:Y:S01]  /*52d0*/  FADD.FTZ R158, R158, R159 ;  /* 0x0000009f9e9e7221 */ /* 0x000fe20000010000 */
[----:B-1----:R-:W-:-:S03]  /*52e0*/  FMNMX.FTZ R152, R125, R152, !PT ;  /* 0x000000987d987209 */ /* 0x002fc60007810000 */
[----:B------:R-:W-:Y:S01]  /*52f0*/  HMMA.16816.F32.BF16 R112, R96, R104, RZ ;  /* 0x000000686070723c */ /* 0x000fe200000418ff */
[C---:B------:R-:W-:Y:S01]  /*5300*/  FSETP.NEU.FTZ.AND P0, PT, R152.reuse, -INF , PT ;  /* 0xff8000009800780b */ /* 0x040fe20003f1d000 */
[----:B------:R-:W-:Y:S01]  /*5310*/  MUFU.EX2 R156, R156 ;  /* 0x0000009c009c7308 */ /* 0x000fe20000000800 */
[----:B------:R-:W-:Y:S02]  /*5320*/  FMUL.FTZ R202, R152, c[0x0][0x2d0] ;  /* 0x0000b40098ca7a20 */ /* 0x000fe40000410000 */
[----:B------:R-:W-:-:S03]  /*5330*/  FADD.FTZ R158, R155, R158 ;  /* 0x0000009e9b9e7221 */ /* 0x000fc60000010000 */
[C---:B------:R-:W-:Y:S01]  /*5340*/  HMMA.16816.F32.BF16 R52, R96.reuse, R60, RZ ;  /* 0x0000003c6034723c */ /* 0x040fe200000418ff */
[----:B------:R-:W-:Y:S01]  /*5350*/  FSEL R202, R202, RZ, P0 ;  /* 0x000000ffcaca7208 */ /* 0x000fe20000000000 */
[----:B------:R-:W1:Y:S01]  /*5360*/  MUFU.EX2 R153, R153 ;  /* 0x0000009900997308 */ /* 0x000e620000000800 */
[----:B---3--:R-:W-:Y:S01]  /*5370*/  F2FP.BF16.PACK_AB R9, R157, R160 ;  /* 0x000000a09d09723e */ /* 0x008fe200000010ff */
[----:B------:R-:W-:Y:S01]  /*5380*/  FADD.FTZ R160, R160, R163 ;  /* 0x000000a3a0a07221 */ /* 0x000fe20000010000 */
[----:B------:R-:W-:Y:S01]  /*5390*/  PLOP3.LUT P0, PT, PT, PT, UP1, 0x40, 0x0 ;  /* 0x000000000000781c */ /* 0x000fe20003f0e818 */
[--C-:B------:R-:W-:Y:S02]  /*53a0*/  FFMA.FTZ R187, R109, c[0x0][0x2d0], -R202.reuse ;  /* 0x0000b4006dbb7a23 */ /* 0x100fe400000108ca */
[----:B------:R-:W-:Y:S01]  /*53b0*/  HMMA.16816.F32.BF16 R68, R96, R76, RZ ;  /* 0x0000004c6044723c */ /* 0x000fe200000418ff */
[--C-:B------:R-:W-:Y:S01]  /*53c0*/  FFMA.FTZ R190, R95, c[0x0][0x2d0], -R202.reuse ;  /* 0x0000b4005fbe7a23 */ /* 0x100fe200000108ca */
[----:B------:R-:W-:Y:S01]  /*53d0*/  MUFU.EX2 R183, R183 ;  /* 0x000000b700b77308 */ /* 0x000fe20000000800 */
[----:B------:R-:W-:-:S02]  /*53e0*/  FFMA.FTZ R192, R93, c[0x0][0x2d0], -R202 ;  /* 0x0000b4005dc07a23 */ /* 0x000fc400000108ca */
[--C-:B------:R-:W-:Y:S02]  /*53f0*/  FFMA.FTZ R191, R91, c[0x0][0x2d0], -R202.reuse ;  /* 0x0000b4005bbf7a23 */ /* 0x100fe400000108ca */
[--C-:B------:R-:W-:Y:S01]  /*5400*/  FFMA.FTZ R200, R89, c[0x0][0x2d0], -R202.reuse ;  /* 0x0000b40059c87a23 */ /* 0x100fe200000108ca */
[C---:B------:R-:W-:Y:S01]  /*5410*/  HMMA.16816.F32.BF16 R84, R96.reuse, R4, RZ ;  /* 0x000000046054723c */ /* 0x040fe200000418ff */
[--C-:B------:R-:W-:Y:S01]  /*5420*/  FFMA.FTZ R197, R75, c[0x0][0x2d0], -R202.reuse ;  /* 0x0000b4004bc57a23 */ /* 0x100fe200000108ca */
[----:B-1----:R-:W-:Y:S01]  /*5430*/  F2FP.BF16.PACK_AB R11, R153, R156 ;  /* 0x0000009c990b723e */ /* 0x002fe200000010ff */
[----:B------:R-:W1:Y:S01]  /*5440*/  MUFU.EX2 R186, R186 ;  /* 0x000000ba00ba7308 */ /* 0x000e620000000800 */
[--C-:B------:R-:W-:Y:S02]  /*5450*/  FFMA.FTZ R198, R73, c[0x0][0x2d0], -R202.reuse ;  /* 0x0000b40049c67a23 */ /* 0x100fe400000108ca */
[--C-:B------:R-:W-:Y:S02]  /*5460*/  FFMA.FTZ R199, R72, c[0x0][0x2d0], -R202.reuse ;  /* 0x0000b40048c77a23 */ /* 0x100fe400000108ca */
[----:B------:R-:W-:Y:S01]  /*5470*/  HMMA.16816.F32.BF16 R132, R96, R138, RZ ;  /* 0x0000008a6084723c */ /* 0x000fe200000418ff */
[----:B------:R-:W-:-:S02]  /*5480*/  FFMA.FTZ R237, R189, c[0x0][0x2d0], -R202 ;  /* 0x0000b400bded7a23 */ /* 0x000fc400000108ca */
[----:B------:R-:W-:Y:S01]  /*5490*/  MUFU.EX2 R185, R185 ;  /* 0x000000b900b97308 */ /* 0x000fe20000000800 */
[----:B------:R-:W-:-:S04]  /*54a0*/  FADD.FTZ R157, R157, R160 ;  /* 0x000000a09d9d7221 */ /* 0x000fc80000010000 */
[C---:B------:R-:W-:Y:S01]  /*54b0*/  HMMA.16816.F32.BF16 R116, R96.reuse, R122, RZ ;  /* 0x0000007a6074723c */ /* 0x040fe200000418ff */
[----:B------:R-:W-:Y:S02]  /*54c0*/  FADD.FTZ R156, R156, R157 ;  /* 0x0000009d9c9c7221 */ /* 0x000fe40000010000 */
[----:B------:R-:W2:Y:S01]  /*54d0*/  MUFU.EX2 R188, R188 ;  /* 0x000000bc00bc7308 */ /* 0x000ea20000000800 */
[----:B-1----:R-:W-:Y:S01]  /*54e0*/  F2FP.BF16.PACK_AB R92, R186, R183 ;  /* 0x000000b7ba5c723e */ /* 0x002fe200000010ff */
[----:B------:R-:W-:Y:S02]  /*54f0*/  FADD.FTZ R186, R183, R186 ;  /* 0x000000bab7ba7221 */ /* 0x000fe40000010000 */
[----:B------:R-:W-:Y:S01]  /*5500*/  FADD.FTZ R156, R153, R156 ;  /* 0x0000009c999c7221 */ /* 0x000fe20000010000 */
[C---:B------:R-:W-:Y:S03]  /*5510*/  HMMA.16816.F32.BF16 R100, R96.reuse, R106, RZ ;  /* 0x0000006a6064723c */ /* 0x040fe600000418ff */
[----:B------:R-:W-:Y:S05]  /*5520*/  MUFU.EX2 R187, R187 ;  /* 0x000000bb00bb7308 */ /* 0x000fea0000000800 */
[----:B------:R-:W-:Y:S03]  /*5530*/  HMMA.16816.F32.BF16 R64, R96, R62, RZ ;  /* 0x0000003e6040723c */ /* 0x000fe600000418ff */
[----:B------:R-:W1:Y:S01]  /*5540*/  MUFU.EX2 R190, R190 ;  /* 0x000000be00be7308 */ /* 0x000e620000000800 */
[----:B--2---:R-:W-:Y:S01]  /*5550*/  F2FP.BF16.PACK_AB R94, R188, R185 ;  /* 0x000000b9bc5e723e */ /* 0x004fe200000010ff */
[----:B------:R-:W-:-:S03]  /*5560*/  FADD.FTZ R185, R185, R186 ;  /* 0x000000bab9b97221 */ /* 0x000fc60000010000 */
[C---:B------:R-:W-:Y:S01]  /*5570*/  HMMA.16816.F32.BF16 R80, R96.reuse, R78, RZ ;  /* 0x0000004e6050723c */ /* 0x040fe200000418ff */
[----:B------:R-:W-:Y:S02]  /*5580*/  FADD.FTZ R188, R188, R185 ;  /* 0x000000b9bcbc7221 */ /* 0x000fe40000010000 */
[----:B------:R-:W-:Y:S05]  /*5590*/  MUFU.EX2 R192, R192 ;  /* 0x000000c000c07308 */ /* 0x000fea0000000800 */
[----:B------:R-:W-:Y:S03]  /*55a0*/  HMMA.16816.F32.BF16 R96, R96, R6, RZ ;  /* 0x000000066060723c */ /* 0x000fe600000418ff */
[----:B------:R-:W2:Y:S01]  /*55b0*/  MUFU.EX2 R191, R191 ;  /* 0x000000bf00bf7308 */ /* 0x000ea20000000800 */
[----:B-1----:R-:W-:Y:S01]  /*55c0*/  F2FP.BF16.PACK_AB R93, R190, R187 ;  /* 0x000000bbbe5d723e */ /* 0x002fe200000010ff */
[----:B------:R-:W-:-:S03]  /*55d0*/  FADD.FTZ R187, R187, R190 ;  /* 0x000000bebbbb7221 */ /* 0x000fc60000010000 */
[C---:B------:R-:W-:Y:S03]  /*55e0*/  HMMA.16816.F32.BF16 R144, R8.reuse, R148, R144 ;  /* 0x000000940890723c */ /* 0x040fe60000041890 */
[----:B------:R-:W-:Y:S05]  /*55f0*/  MUFU.EX2 R169, R169 ;  /* 0x000000a900a97308 */ /* 0x000fea0000000800 */
[----:B------:R-:W-:Y:S03]  /*5600*/  HMMA.16816.F32.BF16 R128, R8, R48, R128 ;  /* 0x000000300880723c */ /* 0x000fe60000041880 */
[----:B------:R-:W1:Y:S01]  /*5610*/  MUFU.EX2 R172, R172 ;  /* 0x000000ac00ac7308 */ /* 0x000e620000000800 */
[----:B--2---:R-:W-:Y:S01]  /*5620*/  F2FP.BF16.PACK_AB R95, R191, R192 ;  /* 0x000000c0bf5f723e */ /* 0x004fe200000010ff */
[----:B------:R-:W-:-:S03]  /*5630*/  FADD.FTZ R192, R192, R187 ;  /* 0x000000bbc0c07221 */ /* 0x000fc60000010000 */
[C---:B------:R-:W-:Y:S01]  /*5640*/  HMMA.16816.F32.BF16 R112, R8.reuse, R44, R112 ;  /* 0x0000002c0870723c */ /* 0x040fe20000041870 */
[----:B------:R-:W-:Y:S02]  /*5650*/  FADD.FTZ R191, R191, R192 ;  /* 0x000000c0bfbf7221 */ /* 0x000fe40000010000 */
[----:B------:R-:W-:Y:S05]  /*5660*/  MUFU.EX2 R171, R171 ;  /* 0x000000ab00ab7308 */ /* 0x000fea0000000800 */
[----:B------:R-:W-:Y:S03]  /*5670*/  HMMA.16816.F32.BF16 R52, R8, R40, R52 ;  /* 0x000000280834723c */ /* 0x000fe60000041834 */
[----:B------:R-:W2:Y:S01]  /*5680*/  MUFU.EX2 R238, R238 ;  /* 0x000000ee00ee7308 */ /* 0x000ea20000000800 */
[----:B-1----:R-:W-:Y:S01]  /*5690*/  F2FP.BF16.PACK_AB R56, R172, R169 ;  /* 0x000000a9ac38723e */ /* 0x002fe200000010ff */
[----:B------:R-:W-:-:S03]  /*56a0*/  FADD.FTZ R169, R169, R158 ;  /* 0x0000009ea9a97221 */ /* 0x000fc60000010000 */
[C---:B------:R-:W-:Y:S01]  /*56b0*/  HMMA.16816.F32.BF16 R68, R8.reuse, R36, R68 ;  /* 0x000000240844723c */ /* 0x040fe20000041844 */
[----:B------:R-:W-:Y:S02]  /*56c0*/  FADD.FTZ R172, R172, R169 ;  /* 0x000000a9acac7221 */ /* 0x000fe40000010000 */
        /* <DEDUP_REMOVED lines=15> */
[----:B------:R-:W-:Y:S01]  /*57c0*/  HMMA.16816.F32.BF16 R64, R8, R42, R64 ;  /* 0x0000002a0840723c */ /* 0x000fe20000041840 */
[----:B--2---:R-:W-:Y:S02]  /*57d0*/  F2FP.BF16.PACK_AB R59, R176, R175 ;  /* 0x000000afb03b723e */ /* 0x004fe400000010ff */
[----:B------:R-:W1:Y:S01]  /*57e0*/  MUFU.EX2 R196, R196 ;  /* 0x000000c400c47308 */ /* 0x000e620000000800 */
[----:B------:R-:W-:-:S04]  /*57f0*/  FADD.FTZ R175, R175, R174 ;  /* 0x000000aeafaf7221 */ /* 0x000fc80000010000 */
[C---:B------:R-:W-:Y:S01]  /*5800*/  HMMA.16816.F32.BF16 R80, R8.reuse, R38, R80 ;  /* 0x000000260850723c */ /* 0x040fe20000041850 */
[----:B------:R-:W-:Y:S02]  /*5810*/  FADD.FTZ R239, R176, R175 ;  /* 0x000000afb0ef7221 */ /* 0x000fe40000010000 */
[----:B------:R-:W-:Y:S05]  /*5820*/  MUFU.EX2 R195, R195 ;  /* 0x000000c300c37308 */ /* 0x000fea0000000800 */
[----:B------:R-:W-:Y:S01]  /*5830*/  HMMA.16816.F32.BF16 R96, R8, R34, R96 ;  /* 0x000000220860723c */ /* 0x000fe20000041860 */
[----:B------:R-:W2:Y:S02]  /*5840*/  LDSM.16.MT88.4 R8, [R212+0x2100] ;  /* 0x00210000d408783b */ /* 0x000ea40000004200 */
[----:B------:R-:W-:Y:S05]  /*5850*/  MUFU.EX2 R194, R194 ;  /* 0x000000c200c27308 */ /* 0x000fea0000000800 */
[C---:B------:R-:W-:Y:S03]  /*5860*/  HMMA.16816.F32.BF16 R124, R92.reuse, R120, RZ ;  /* 0x000000785c7c723c */ /* 0x040fe600000418ff */
[----:B------:R-:W-:Y:S05]  /*5870*/  MUFU.EX2 R200, R200 ;  /* 0x000000c800c87308 */ /* 0x000fea0000000800 */
[C---:B------:R-:W-:Y:S03]  /*5880*/  HMMA.16816.F32.BF16 R108, R92.reuse, R104, RZ ;  /* 0x000000685c6c723c */ /* 0x040fe600000418ff */
[----:B------:R-:W3:Y:S05]  /*5890*/  MUFU.EX2 R197, R197 ;  /* 0x000000c500c57308 */ /* 0x000eea0000000800 */
[----:B------:R-:W-:Y:S03]  /*58a0*/  HMMA.16816.F32.BF16 R88, R92, R4, RZ ;  /* 0x000000045c58723c */ /* 0x000fe600000418ff */
[----:B------:R-:W-:Y:S04]  /*58b0*/  MUFU.EX2 R198, R198 ;  /* 0x000000c600c67308 */ /* 0x000fe80000000800 */
[----:B-1----:R-:W-:Y:S01]  /*58c0*/  F2FP.BF16.PACK_AB R4, R196, R193 ;  /* 0x000000c1c404723e */ /* 0x002fe200000010ff */
[----:B------:R-:W-:Y:S01]  /*58d0*/  HMMA.16816.F32.BF16 R144, R56, R28, R144 ;  /* 0x0000001c3890723c */ /* 0x000fe20000041890 */
[----:B------:R-:W-:-:S02]  /*58e0*/  FADD.FTZ R193, R193, R188 ;  /* 0x000000bcc1c17221 */ /* 0x000fc40000010000 */
[----:B------:R-:W1:Y:S01]  /*58f0*/  MUFU.EX2 R199, R199 ;  /* 0x000000c700c77308 */ /* 0x000e620000000800 */
[----:B---3--:R-:W-:Y:S01]  /*5900*/  F2FP.BF16.PACK_AB R5, R197, R200 ;  /* 0x000000c8c505723e */ /* 0x008fe200000010ff */
[----:B------:R-:W-:-:S03]  /*5910*/  FADD.FTZ R200, R200, R191 ;  /* 0x000000bfc8c87221 */ /* 0x000fc60000010000 */
[C---:B------:R-:W-:Y:S01]  /*5920*/  HMMA.16816.F32.BF16 R128, R56.reuse, R24, R128 ;  /* 0x000000183880723c */ /* 0x040fe20000041880 */
[----:B------:R-:W-:Y:S02]  /*5930*/  FADD.FTZ R196, R196, R193 ;  /* 0x000000c1c4c47221 */ /* 0x000fe40000010000 */
[----:B------:R-:W-:Y:S01]  /*5940*/  FADD.FTZ R197, R197, R200 ;  /* 0x000000c8c5c57221 */ /* 0x000fe20000010000 */
[----:B------:R-:W-:Y:S04]  /*5950*/  MUFU.EX2 R237, R237 ;  /* 0x000000ed00ed7308 */ /* 0x000fe80000000800 */
[C---:B------:R-:W-:Y:S08]  /*5960*/  HMMA.16816.F32.BF16 R112, R56.reuse, R20, R112 ;  /* 0x000000143870723c */ /* 0x040ff00000041870 */
[C---:B------:R-:W-:Y:S08]  /*5970*/  HMMA.16816.F32.BF16 R52, R56.reuse, R16, R52 ;  /* 0x000000103834723c */ /* 0x040ff00000041834 */
[C---:B------:R-:W-:Y:S08]  /*5980*/  HMMA.16816.F32.BF16 R68, R56.reuse, R12, R68 ;  /* 0x0000000c3844723c */ /* 0x040ff00000041844 */
[C---:B--2---:R-:W-:Y:S08]  /*5990*/  HMMA.16816.F32.BF16 R84, R56.reuse, R8, R84 ;  /* 0x000000083854723c */ /* 0x044ff00000041854 */
[C---:B------:R-:W-:Y:S08]  /*59a0*/  HMMA.16816.F32.BF16 R132, R56.reuse, R30, R132 ;  /* 0x0000001e3884723c */ /* 0x040ff00000041884 */
[C---:B------:R-:W-:Y:S08]  /*59b0*/  HMMA.16816.F32.BF16 R116, R56.reuse, R26, R116 ;  /* 0x0000001a3874723c */ /* 0x040ff00000041874 */
[C---:B------:R-:W-:Y:S08]  /*59c0*/  HMMA.16816.F32.BF16 R100, R56.reuse, R22, R100 ;  /* 0x000000163864723c */ /* 0x040ff00000041864 */
[C---:B------:R-:W-:Y:S08]  /*59d0*/  HMMA.16816.F32.BF16 R64, R56.reuse, R18, R64 ;  /* 0x000000123840723c */ /* 0x040ff00000041840 */
[C---:B------:R-:W-:Y:S08]  /*59e0*/  HMMA.16816.F32.BF16 R80, R56.reuse, R14, R80 ;  /* 0x0000000e3850723c */ /* 0x040ff00000041850 */
[----:B------:R-:W-:Y:S08]  /*59f0*/  HMMA.16816.F32.BF16 R96, R56, R10, R96 ;  /* 0x0000000a3860723c */ /* 0x000ff00000041860 */
[C---:B------:R-:W-:Y:S08]  /*5a00*/  HMMA.16816.F32.BF16 R56, R92.reuse, R60, RZ ;  /* 0x0000003c5c38723c */ /* 0x040ff000000418ff */
[C---:B------:R-:W-:Y:S08]  /*5a10*/  HMMA.16816.F32.BF16 R72, R92.reuse, R76, RZ ;  /* 0x0000004c5c48723c */ /* 0x040ff000000418ff */
[C---:B------:R-:W-:Y:S08]  /*5a20*/  HMMA.16816.F32.BF16 R140, R92.reuse, R136, RZ ;  /* 0x000000885c8c723c */ /* 0x040ff000000418ff */
[C---:B------:R-:W-:Y:S08]  /*5a30*/  HMMA.16816.F32.BF16 R136, R92.reuse, R138, RZ ;  /* 0x0000008a5c88723c */ /* 0x040ff000000418ff */
[C---:B------:R-:W-:Y:S08]  /*5a40*/  HMMA.16816.F32.BF16 R120, R92.reuse, R122, RZ ;  /* 0x0000007a5c78723c */ /* 0x040ff000000418ff */
[C---:B------:R-:W-:Y:S08]  /*5a50*/  HMMA.16816.F32.BF16 R104, R92.reuse, R106, RZ ;  /* 0x0000006a5c68723c */ /* 0x040ff000000418ff */
[C---:B------:R-:W-:Y:S08]  /*5a60*/  HMMA.16816.F32.BF16 R60, R92.reuse, R62, RZ ;  /* 0x0000003e5c3c723c */ /* 0x040ff000000418ff */
[C---:B------:R-:W-:Y:S08]  /*5a70*/  HMMA.16816.F32.BF16 R76, R92.reuse, R78, RZ ;  /* 0x0000004e5c4c723c */ /* 0x040ff000000418ff */
[----:B------:R-:W-:Y:S07]  /*5a80*/  HMMA.16816.F32.BF16 R92, R92, R6, RZ ;  /* 0x000000065c5c723c */ /* 0x000fee00000418ff */
[----:B------:R-:W-:Y:S01]  /*5a90*/  F2FP.BF16.PACK_AB R6, R194, R195 ;  /* 0x000000c3c206723e */ /* 0x000fe200000010ff */
[----:B------:R-:W-:Y:S01]  /*5aa0*/  FADD.FTZ R195, R195, R196 ;  /* 0x000000c4c3c37221 */ /* 0x000fe20000010000 */
[----:B-1----:R-:W-:Y:S01]  /*5ab0*/  F2FP.BF16.PACK_AB R7, R199, R198 ;  /* 0x000000c6c707723e */ /* 0x002fe200000010ff */
[----:B------:R-:W-:-:S02]  /*5ac0*/  FADD.FTZ R198, R198, R197 ;  /* 0x000000c5c6c67221 */ /* 0x000fc40000010000 */
[----:B------:R-:W-:Y:S02]  /*5ad0*/  FADD.FTZ R195, R194, R195 ;  /* 0x000000c3c2c37221 */ /* 0x000fe40000010000 */
[----:B------:R-:W-:Y:S02]  /*5ae0*/  FADD.FTZ R199, R199, R198 ;  /* 0x000000c6c7c77221 */ /* 0x000fe40000010000 */
[C---:B------:R-:W-:Y:S07]  /*5af0*/  HMMA.16816.F32.BF16 R124, R4.reuse, R48, R124 ;  /* 0x00000030047c723c */ /* 0x040fee000004187c */
[--C-:B------:R-:W-:Y:S01]  /*5b00*/  FFMA.FTZ R48, R184, c[0x0][0x2d0], -R201.reuse ;  /* 0x0000b400b8307a23 */ /* 0x100fe200000108c9 */
[C---:B------:R-:W-:Y:S05]  /*5b10*/  HMMA.16816.F32.BF16 R108, R4.reuse, R44, R108 ;  /* 0x0000002c046c723c */ /* 0x040fea000004186c */
[----:B------:R-:W-:Y:S02]  /*5b20*/  MUFU.EX2 R48, R48 ;  /* 0x0000003000307308 */ /* 0x000fe40000000800 */
[----:B------:R-:W-:Y:S01]  /*5b30*/  FFMA.FTZ R45, R182, c[0x0][0x2d0], -R201 ;  /* 0x0000b400b62d7a23 */ /* 0x000fe200000108c9 */
[C---:B------:R-:W-:Y:S05]  /*5b40*/  HMMA.16816.F32.BF16 R88, R4.reuse, R32, R88 ;  /* 0x000000200458723c */ /* 0x040fea0000041858 */
[----:B------:R-:W1:Y:S02]  /*5b50*/  MUFU.EX2 R45, R45 ;  /* 0x0000002d002d7308 */ /* 0x000e640000000800 */
[--C-:B------:R-:W-:Y:S01]  /*5b60*/  FFMA.FTZ R32, R181, c[0x0][0x2d0], -R202.reuse ;  /* 0x0000b400b5207a23 */ /* 0x100fe200000108ca */
[----:B------:R-:W-:Y:S01]  /*5b70*/  HMMA.16816.F32.BF16 R56, R4, R40, R56 ;  /* 0x000000280438723c */ /* 0x000fe20000041838 */
[----:B------:R-:W-:-:S04]  /*5b80*/  FFMA.FTZ R33, R179, c[0x0][0x2d0], -R202 ;  /* 0x0000b400b3217a23 */ /* 0x000fc800000108ca */
[----:B------:R-:W-:Y:S02]  /*5b90*/  MUFU.EX2 R32, R32 ;  /* 0x0000002000207308 */ /* 0x000fe40000000800 */
[--C-:B------:R-:W-:Y:S01]  /*5ba0*/  FFMA.FTZ R40, R180, c[0x0][0x2d0], -R201.reuse ;  /* 0x0000b400b4287a23 */ /* 0x100fe200000108c9 */
[C---:B------:R-:W-:Y:S05]  /*5bb0*/  HMMA.16816.F32.BF16 R72, R4.reuse, R36, R72 ;  /* 0x000000240448723c */ /* 0x040fea0000041848 */
[----:B------:R-:W2:Y:S02]  /*5bc0*/  MUFU.EX2 R33, R33 ;  /* 0x0000002100217308 */ /* 0x000ea40000000800 */
[----:B------:R-:W-:Y:S01]  /*5bd0*/  FFMA.FTZ R37, R178, c[0x0][0x2d0], -R201 ;  /* 0x0000b400b2257a23 */ /* 0x000fe200000108c9 */
[----:B------:R-:W-:Y:S01]  /*5be0*/  HMMA.16816.F32.BF16 R140, R4, R148, R140 ;  /* 0x00000094048c723c */ /* 0x000fe2000004188c */
[----:B------:R-:W-:-:S04]  /*5bf0*/  FFMA.FTZ R36, R177, c[0x0][0x2d0], -R202 ;  /* 0x0000b400b1247a23 */ /* 0x000fc800000108ca */
[----:B------:R-:W-:Y:S03]  /*5c00*/  MUFU.EX2 R40, R40 ;  /* 0x0000002800287308 */ /* 0x000fe60000000800 */
[C---:B------:R-:W-:Y:S05]  /*5c10*/  HMMA.16816.F32.BF16 R136, R4.reuse, R150, R136 ;  /* 0x000000960488723c */ /* 0x040fea0000041888 */
[----:B------:R-:W3:Y:S03]  /*5c20*/  MUFU.EX2 R37, R37 ;  /* 0x0000002500257308 */ /* 0x000ee60000000800 */
[C---:B------:R-:W-:Y:S05]  /*5c30*/  HMMA.16816.F32.BF16 R120, R4.reuse, R50, R120 ;  /* 0x000000320478723c */ /* 0x040fea0000041878 */
[----:B------:R-:W4:Y:S03]  /*5c40*/  MUFU.EX2 R36, R36 ;  /* 0x0000002400247308 */ /* 0x000f260000000800 */
[C---:B------:R-:W-:Y:S08]  /*5c50*/  HMMA.16816.F32.BF16 R104, R4.reuse, R46, R104 ;  /* 0x0000002e0468723c */ /* 0x040ff00000041868 */
[C---:B------:R-:W-:Y:S08]  /*5c60*/  HMMA.16816.F32.BF16 R60, R4.reuse, R42, R60 ;  /* 0x0000002a043c723c */ /* 0x040ff0000004183c */
[C---:B------:R-:W-:Y:S08]  /*5c70*/  HMMA.16816.F32.BF16 R76, R4.reuse, R38, R76 ;  /* 0x00000026044c723c */ /* 0x040ff0000004184c */
[----:B------:R-:W-:Y:S07]  /*5c80*/  HMMA.16816.F32.BF16 R92, R4, R34, R92 ;  /* 0x00000022045c723c */ /* 0x000fee000004185c */
[----:B-1----:R-:W-:Y:S01]  /*5c90*/  F2FP.BF16.PACK_AB R4, R45, R48 ;  /* 0x000000302d04723e */ /* 0x002fe200000010ff */
[----:B------:R-:W-:Y:S01]  /*5ca0*/  FADD.FTZ R48, R48, R195 ;  /* 0x000000c330307221 */ /* 0x000fe20000010000 */
[----:B--2---:R-:W-:Y:S01]  /*5cb0*/  F2FP.BF16.PACK_AB R5, R33, R32 ;  /* 0x000000202105723e */ /* 0x004fe200000010ff */
[----:B------:R-:W-:Y:S01]  /*5cc0*/  FADD.FTZ R32, R32, R199 ;  /* 0x000000c720207221 */ /* 0x000fe20000010000 */
[----:B---3--:R-:W-:Y:S01]  /*5cd0*/  F2FP.BF16.PACK_AB R6, R37, R40 ;  /* 0x000000282506723e */ /* 0x008fe200000010ff */
[----:B------:R-:W-:Y:S01]  /*5ce0*/  FADD.FTZ R45, R45, R48 ;  /* 0x000000302d2d7221 */ /* 0x000fe20000010000 */
[----:B----4-:R-:W-:Y:S01]  /*5cf0*/  F2FP.BF16.PACK_AB R7, R237, R36 ;  /* 0x00000024ed07723e */ /* 0x010fe200000010ff */
[----:B------:R-:W-:-:S02]  /*5d00*/  FADD.FTZ R33, R33, R32 ;  /* 0x0000002021217221 */ /* 0x000fc40000010000 */
[----:B------:R-:W-:Y:S02]  /*5d10*/  FADD.FTZ R40, R40, R45 ;  /* 0x0000002d28287221 */ /* 0x000fe40000010000 */
[----:B------:R-:W-:Y:S02]  /*5d20*/  FADD.FTZ R36, R36, R33 ;  /* 0x0000002124247221 */ /* 0x000fe40000010000 */
[----:B------:R-:W-:Y:S01]  /*5d30*/  HMMA.16816.F32.BF16 R140, R4, R28, R140 ;  /* 0x0000001c048c723c */ /* 0x000fe2000004188c */
[----:B------:R-:W-:Y:S02]  /*5d40*/  FADD.FTZ R236, R37, R40 ;  /* 0x0000002825ec7221 */ /* 0x000fe40000010000 */
[----:B------:R-:W-:-:S05]  /*5d50*/  FADD.FTZ R237, R237, R36 ;  /* 0x00000024eded7221 */ /* 0x000fca0000010000 */
[C---:B------:R-:W-:Y:S08]  /*5d60*/  HMMA.16816.F32.BF16 R136, R4.reuse, R30, R136 ;  /* 0x0000001e0488723c */ /* 0x040ff00000041888 */
        /* <DEDUP_REMOVED lines=9> */
[----:B------:R-:W-:Y:S07]  /*5e00*/  HMMA.16816.F32.BF16 R92, R4, R10, R92 ;  /* 0x0000000a045c723c */ /* 0x000fee000004185c */
[----:B------:R-:W-:Y:S01]  /*5e10*/  IMAD.U32 R6, RZ, RZ, UR4 ;  /* 0x00000004ff067e24 */ /* 0x000fe2000f8e00ff */
[----:B------:R-:W-:Y:S05]  /*5e20*/  @P0 BRA `(.L_x_476) ;  /* 0x0000012000000947 */ /* 0x000fea0003800000 */
[----:B------:R-:W-:Y:S01]  /*5e30*/  ISETP.LT.AND P0, PT, RZ, UR14, PT ;  /* 0x0000000eff007c0c */ /* 0x000fe2000bf01270 */
[----:B------:R-:W-:-:S06]  /*5e40*/  UIADD3 UR4, UR14, -0x1, URZ ;  /* 0xffffffff0e047890 */ /* 0x000fcc000fffe03f */
[----:B------:R-:W-:-:S06]  /*5e50*/  MOV R5, UR4 ;  /* 0x0000000400057c02 */ /* 0x000fcc0008000f00 */
[----:B------:R-:W-:Y:S05]  /*5e60*/  @P0 BRA `(.L_x_477) ;  /* 0x0000007000000947 */ /* 0x000fea0003800000 */
[----:B------:R-:W-:Y:S02]  /*5e70*/  IMAD.MOV.U32 R4, RZ, RZ, 0x1 ;  /* 0x00000001ff047424 */ /* 0x000fe400078e00ff */
[----:B------:R-:W-:-:S03]  /*5e80*/  IMAD R5, RZ, RZ, -UR14 ;  /* 0x8000000eff057e24 */ /* 0x000fc6000f8e02ff */
[----:B------:R-:W-:-:S13]  /*5e90*/  ISETP.NE.AND P0, PT, R4, c[0x0][0x32c], PT ;  /* 0x0000cb0004007a0c */ /* 0x000fda0003f05270 */
[----:B------:R-:W-:-:S05]  /*5ea0*/  @P0 IMAD.HI.U32 R4, R5, c[0x0][0x330], RZ ;  /* 0x0000cc0005040a27 */ /* 0x000fca00078e00ff */
[----:B------:R-:W-:-:S04]  /*5eb0*/  @P0 SHF.R.U32.HI R5, RZ, c[0x0][0x334], R4 ;  /* 0x0000cd00ff050a19 */ /* 0x000fc80000011604 */
[----:B------:R-:W-:Y:S01]  /*5ec0*/  LOP3.LUT R5, RZ, R5, RZ, 0x33, !PT ;  /* 0x00000005ff057212 */ /* 0x000fe200078e33ff */
[----:B------:R-:W-:Y:S05]  /*5ed0*/  BRA `(.L_x_478) ;  /* 0x0000004000007947 */ /* 0x000fea0003800000 */
.L_x_477:
[----:B------:R-:W-:-:S04]  /*5ee0*/  MOV R4, 0x1 ;  /* 0x0000000100047802 */ /* 0x000fc80000000f00 */
[----:B------:R-:W-:-:S13]  /*5ef0*/  ISETP.NE.AND P0, PT, R4, c[0x0][0x32c], PT ;  /* 0x0000cb0004007a0c */ /* 0x000fda0003f05270 */
[----:B------:R-:W-:-:S05]  /*5f00*/  @P0 IMAD.HI.U32 R4, R5, c[0x0][0x330], RZ ;  /* 0x0000cc0005040a27 */ /* 0x000fca00078e00ff */
[----:B------:R-:W-:Y:S02]  /*5f10*/  @P0 SHF.R.U32.HI R5, RZ, c[0x0][0x334], R4 ;  /* 0x0000cd00ff050a19 */ /* 0x000fe40000011604 */
.L_x_478:
[----:B------:R-:W-:-:S05]  /*5f20*/  MOV R4, c[0x0][0x32c] ;  /* 0x0000cb0000047a02 */ /* 0x000fca0000000f00 */
[----:B------:R-:W-:-:S05]  /*5f30*/  IMAD R5, R5, R4, c[0x0][0x32c] ;  /* 0x0000cb0005057624 */ /* 0x000fca00078e0204 */
[----:B------:R-:W-:-:S05]  /*5f40*/  IMNMX R6, R6, R5, PT ;  /* 0x0000000506067217 */ /* 0x000fca0003800200 */
.L_x_476:
[----:B------:R-:W-:-:S05]  /*5f50*/  IMAD.HI R5, R6, 0x2aaaaaab, RZ ;  /* 0x2aaaaaab06057827 */ /* 0x000fca00078e02ff */
[----:B------:R-:W-:-:S04]  /*5f60*/  SHF.R.U32.HI R4, RZ, 0x1f, R5 ;  /* 0x0000001fff047819 */ /* 0x000fc80000011605 */
[----:B------:R-:W-:-:S04]  /*5f70*/  LEA.HI.SX32 R4, R5, R4, 0x1d ;  /* 0x0000000405047211 */ /* 0x000fc800078feaff */
[----:B------:R-:W-:-:S04]  /*5f80*/  IMNMX R201, R221, R4, !PT ;  /* 0x00000004ddc97217 */ /* 0x000fc80007800200 */
[----:B------:R-:W-:-:S13]  /*5f90*/  ISETP.GE.AND P0, PT, R240, R201, PT ;  /* 0x000000c9f000720c */ /* 0x000fda0003f06270 */
[----:B------:R-:W-:Y:S05]  /*5fa0*/  @!P0 BRA `(.L_x_479) ;  /* 0x0000454000008947 */ /* 0x000fea0003800000 */
[----:B------:R-:W-:Y:S01]  /*5fb0*/  IMAD.MOV.U32 R150, RZ, RZ, R2 ;  /* 0x000000ffff967224 */ /* 0x000fe200078e0002 */
[----:B------:R-:W-:Y:S01]  /*5fc0*/  MOV R148, R152 ;  /* 0x0000009800947202 */ /* 0x000fe20000000f00 */
[----:B------:R-:W-:Y:S01]  /*5fd0*/  IMAD.MOV.U32 R151, RZ, RZ, R3 ;  /* 0x000000ffff977224 */ /* 0x000fe200078e0003 */
[C---:B------:R-:W-:Y:S01]  /*5fe0*/  SHF.L.U64.HI R200, R230.reuse, 0x1, R243 ;  /* 0x00000001e6c87819 */ /* 0x040fe200000102f3 */
[----:B------:R-:W-:Y:S01]  /*5ff0*/  IMAD.MOV.U32 R149, RZ, RZ, R0 ;  /* 0x000000ffff957224 */ /* 0x000fe200078e0000 */
[----:B------:R-:W-:Y:S01]  /*6000*/  SHF.L.U32 R202, R230, 0x1, RZ ;  /* 0x00000001e6ca7819 */ /* 0x000fe200000006ff */
[C---:B------:R-:W-:Y:S01]  /*6010*/  IMAD.SHL.U32 R242, R219.reuse, 0x2, RZ ;  /* 0x00000002dbf27824 */ /* 0x040fe200078e00ff */
[----:B------:R-:W-:Y:S02]  /*6020*/  SHF.L.U64.HI R203, R219, 0x1, R234 ;  /* 0x00000001dbcb7819 */ /* 0x000fe400000102ea */
.L_x_500:
[----:B------:R-:W-:Y:S04]  /*6030*/  DEPBAR.LE SB0, 0x0 ;  /* 0x000080000000791a */ /* 0x000fe80000000000 */
[----:B------:R-:W-:Y:S01]  /*6040*/  BAR.SYNC.DEFER_BLOCKING 0x0 ;  /* 0x0000000000007b1d */ /* 0x000fe20000010000 */
[----:B------:R-:W-:Y:S05]  /*6050*/  ISETP.GT.AND P0, PT, R221, R240, PT ;  /* 0x000000f0dd00720c */ /* 0x000fea0003f04270 */
        /* <DEDUP_REMOVED lines=8> */
[----:B------:R1:W1:Y:S04]  /*60e0*/  LDSM.16.M88.4 R184, [R211] ;  /* 0x00000000d3b8783b */ /* 0x0002680000000200 */
[----:B------:R1:W1:Y:S01]  /*60f0*/  LDSM.16.M88.4 R188, [R210] ;  /* 0x00000000d2bc783b */ /* 0x0002620000000200 */
[----:B------:R-:W-:-:S05]  /*6100*/  @P0 BRA `(.L_x_480) ;  /* 0x0000034000000947 */ /* 0x000fca0003800000 */
[----:B------:R-:W-:Y:S01]  /*6110*/  SHF.R.S32.HI R7, RZ, 0x1f, R226 ;  /* 0x0000001fff077819 */ /* 0x000fe200000114e2 */
[----:B------:R-:W-:Y:S01]  /*6120*/  IMAD.WIDE.U32 R4, R226, c[0x0][0x208], RZ ;  /* 0x00008200e2047a25 */ /* 0x000fe200078e00ff */
[----:B------:R-:W-:Y:S01]  /*6130*/  SHF.R.S32.HI R3, RZ, 0x1f, R225 ;  /* 0x0000001fff037819 */ /* 0x000fe200000114e1 */
[----:B------:R-:W-:Y:S01]  /*6140*/  BSSY B0, `(.L_x_480) ;  /* 0x0000030000007945 */ /* 0x000fe20003800000 */
[----:B------:R-:W-:Y:S01]  /*6150*/  ISETP.GE.AND P1, PT, R230, c[0x0][0x1d4], PT ;  /* 0x00007500e6007a0c */ /* 0x000fe20003f26270 */
[----:B------:R-:W-:Y:S01]  /*6160*/  IMAD R7, R7, c[0x0][0x208], RZ ;  /* 0x0000820007077a24 */ /* 0x000fe200078e02ff */
[----:B------:R-:W-:Y:S01]  /*6170*/  ISETP.GE.AND P3, PT, R229, c[0x0][0x1d4], PT ;  /* 0x00007500e5007a0c */ /* 0x000fe20003f66270 */
[----:B------:R-:W-:Y:S01]  /*6180*/  IMAD R3, R3, c[0x0][0x218], RZ ;  /* 0x0000860003037a24 */ /* 0x000fe200078e02ff */
[----:B------:R-:W-:Y:S01]  /*6190*/  ISETP.GE.AND P2, PT, R228, c[0x0][0x1d4], PT ;  /* 0x00007500e4007a0c */ /* 0x000fe20003f46270 */
[----:B------:R-:W-:Y:S02]  /*61a0*/  IMAD R7, R226, c[0x0][0x20c], R7 ;  /* 0x00008300e2077a24 */ /* 0x000fe400078e0207 */
[----:B------:R-:W-:Y:S02]  /*61b0*/  IMAD R3, R225, c[0x0][0x21c], R3 ;  /* 0x00008700e1037a24 */ /* 0x000fe400078e0203 */
[----:B------:R-:W-:Y:S04]  /*61c0*/  IMAD.IADD R5, R5, 0x1, R7 ;  /* 0x0000000105057824 */ /* 0x000fe800078e0207 */
[----:B------:R-:W-:Y:S05]  /*61d0*/  IMAD.WIDE.U32 R4, R225, c[0x0][0x218], R4 ;  /* 0x00008600e1047a25 */ /* 0x000fea00078e0004 */
[----:B------:R-:W-:Y:S01]  /*61e0*/  IADD3 R2, P0, R4, UR20, RZ ;  /* 0x0000001404027c10 */ /* 0x000fe2000ff1e0ff */
[----:B------:R-:W-:Y:S03]  /*61f0*/  IMAD.SHL.U32 R4, R218, 0x2, RZ ;  /* 0x00000002da047824 */ /* 0x000fe600078e00ff */
[----:B------:R-:W-:Y:S02]  /*6200*/  IADD3.X R3, R5, UR16, R3, P0, !PT ;  /* 0x0000001005037c10 */ /* 0x000fe400087fe403 */
[C---:B------:R-:W-:Y:S04]  /*6210*/  LEA R0, P0, R2.reuse, c[0x0][0x1f8], 0x1 ;  /* 0x00007e0002007a11 */ /* 0x040fe800078008ff */
[----:B------:R-:W-:Y:S02]  /*6220*/  LEA.HI.X R12, R2, c[0x0][0x1fc], R3, 0x1, P0 ;  /* 0x00007f00020c7a11 */ /* 0x000fe400000f0c03 */
[----:B------:R-:W5:Y:S01]  /*6230*/  SHFL.IDX PT, R3, R0, RZ, 0x1c1f ;  /* 0x001c1fff00037589 */ /* 0x000f6200000e0000 */
[----:B------:R-:W-:Y:S03]  /*6240*/  SHF.L.U64.HI R2, R218, 0x1, R233 ;  /* 0x00000001da027819 */ /* 0x000fe600000102e9 */
[----:B------:R-:W4:Y:S01]  /*6250*/  SHFL.IDX PT, R5, R12, RZ, 0x1c1f ;  /* 0x001c1fff0c057589 */ /* 0x000f2200000e0000 */
[----:B-----5:R-:W-:Y:S05]  /*6260*/  IADD3 R8, P0, R3, R202, RZ ;  /* 0x000000ca03087210 */ /* 0x020fea0007f1e0ff */
[----:B----4-:R-:W-:Y:S01]  /*6270*/  IMAD.X R9, R5, 0x1, R200, P0 ;  /* 0x0000000105097824 */ /* 0x010fe200000e06c8 */
[----:B------:R-:W-:Y:S04]  /*6280*/  IADD3 R6, P0, R3, R242, RZ ;  /* 0x000000f203067210 */ /* 0x000fe80007f1e0ff */
[----:B------:R-:W-:Y:S01]  /*6290*/  @!PT LDS RZ, [RZ] ;  /* 0x00000000fffff984 */ /* 0x000fe20000000800 */
[----:B------:R4:W-:Y:S01]  /*62a0*/  LDGSTS.E.BYPASS.LTC128B.128 [R220+0x100], [R8.64], !P1 ;  /* 0x0010000008dc7fae */ /* 0x0009e2000c901d4c */
[----:B------:R-:W-:Y:S01]  /*62b0*/  IMAD.X R7, R5, 0x1, R203, P0 ;  /* 0x0000000105077824 */ /* 0x000fe200000e06cb */
[----:B------:R-:W-:Y:S02]  /*62c0*/  IADD3 R10, P0, R3, R4, RZ ;  /* 0x00000004030a7210 */ /* 0x000fe40007f1e0ff */
[----:B------:R-:W-:Y:S02]  /*62d0*/  ISETP.GT.AND P1, PT, R224, 0x3f, PT ;  /* 0x0000003fe000780c */ /* 0x000fe40003f24270 */
[----:B------:R4:W-:Y:S01]  /*62e0*/  LDGSTS.E.BYPASS.LTC128B.128 [R220+0xd00], [R6.64], !P3 ;  /* 0x00d0000006dc7fae */ /* 0x0009e2000d901d4c */
[----:B------:R-:W-:Y:S05]  /*62f0*/  IMAD.X R11, R5, 0x1, R2, P0 ;  /* 0x00000001050b7824 */ /* 0x000fea00000e0602 */
[----:B------:R4:W-:Y:S05]  /*6300*/  LDGSTS.E.BYPASS.LTC128B.128 [R220+0x1900], [R10.64], !P2 ;  /* 0x019000000adc7fae */ /* 0x0009ea000d101d4c */
[----:B------:R-:W-:-:S05]  /*6310*/  @P1 BRA `(.L_x_481) ;  /* 0x0000012000001947 */ /* 0x000fca0003800000 */
[----:B------:R-:W-:-:S05]  /*6320*/  BRA.DIV ~URZ, `(.L_x_482) ;  /* 0x0000e0e27f007947 */ /* 0x000fca000b800000 */
[----:B------:R4:W3:Y:S04]  /*6330*/  SHFL.IDX PT, R3, R12, 0x1, 0x1c1f ;  /* 0x003c1f000c037f89 */ /* 0x0008e800000e0000 */
[----:B----4-:R4:W2:Y:S02]  /*6340*/  SHFL.IDX PT, R7, R0, 0x1, 0x1c1f ;  /* 0x003c1f0000077f89 */ /* 0x0108a400000e0000 */
.L_x_540:
[----:B------:R-:W-:Y:S02]  /*6350*/  ISETP.GE.AND P3, PT, R230, c[0x0][0x1d4], PT ;  /* 0x00007500e6007a0c */ /* 0x000fe40003f66270 */
[----:B--2---:R-:W-:Y:S02]  /*6360*/  IADD3 R10, P0, R7, R202, RZ ;  /* 0x000000ca070a7210 */ /* 0x004fe40007f1e0ff */
[----:B------:R-:W-:Y:S02]  /*6370*/  ISETP.GE.AND P2, PT, R229, c[0x0][0x1d4], PT ;  /* 0x00007500e5007a0c */ /* 0x000fe40003f46270 */
[----:B------:R-:W-:Y:S01]  /*6380*/  ISETP.GE.AND P1, PT, R228, c[0x0][0x1d4], PT ;  /* 0x00007500e4007a0c */ /* 0x000fe20003f26270 */
[----:B---3--:R-:W-:Y:S01]  /*6390*/  IMAD.X R11, R3, 0x1, R200, P0 ;  /* 0x00000001030b7824 */ /* 0x008fe200000e06c8 */
[----:B------:R-:W-:Y:S05]  /*63a0*/  IADD3 R8, P0, R7, R242, RZ ;  /* 0x000000f207087210 */ /* 0x000fea0007f1e0ff */
[----:B------:R-:W-:Y:S01]  /*63b0*/  @!PT LDS RZ, [RZ] ;  /* 0x00000000fffff984 */ /* 0x000fe20000000800 */
[----:B------:R-:W-:Y:S01]  /*63c0*/  @!PT LDS RZ, [RZ] ;  /* 0x00000000fffff984 */ /* 0x000fe20000000800 */
[----:B------:R-:W-:Y:S01]  /*63d0*/  @!PT LDS RZ, [RZ] ;  /* 0x00000000fffff984 */ /* 0x000fe20000000800 */
[----:B------:R2:W-:Y:S01]  /*63e0*/  LDGSTS.E.BYPASS.LTC128B.128 [R220+0x900], [R10.64], !P3 ;  /* 0x009000000adc7fae */ /* 0x0005e2000d901d4c */
[----:B------:R-:W-:Y:S01]  /*63f0*/  IMAD.X R9, R3, 0x1, R203, P0 ;  /* 0x0000000103097824 */ /* 0x000fe200000e06cb */
[----:B------:R-:W-:Y:S04]  /*6400*/  IADD3 R4, P0, R7, R4, RZ ;  /* 0x0000000407047210 */ /* 0x000fe80007f1e0ff */
[----:B------:R2:W-:Y:S01]  /*6410*/  LDGSTS.E.BYPASS.LTC128B.128 [R220+0x1500], [R8.64], !P2 ;  /* 0x0150000008dc7fae */ /* 0x0005e2000d101d4c */
[----:B------:R-:W-:Y:S05]  /*6420*/  IMAD.X R5, R3, 0x1, R2, P0 ;  /* 0x0000000103057824 */ /* 0x000fea00000e0602 */
[----:B------:R2:W-:Y:S03]  /*6430*/  LDGSTS.E.BYPASS.LTC128B.128 [R220+0x2100], [R4.64], !P1 ;  /* 0x0210000004dc7fae */ /* 0x0005e6000c901d4c */
.L_x_481:
[----:B------:R-:W-:Y:S05]  /*6440*/  BSYNC B0 ;  /* 0x0000000000007941 */ /* 0x000fea0003800000 */
.L_x_480:
[----:B------:R-:W0:Y:S01]  /*6450*/  LDGDEPBAR ;  /* 0x00000000000079af */ /* 0x000e220000000000 */
[----:B------:R-:W-:Y:S01]  /*6460*/  WARPSYNC 0xffffffff ;  /* 0xffffffff00007948 */ /* 0x000fe20003800000 */
[-C--:B--2-4-:R-:W-:Y:S03]  /*6470*/  HMMA.16816.F32.BF16 R4, R152, R156.reuse, RZ ;  /* 0x0000009c9804723c */ /* 0x094fe600000418ff */
[----:B------:R-:W-:Y:S03]  /*6480*/  ISETP.GT.AND P0, PT, R240, R221, PT ;  /* 0x000000ddf000720c */ /* 0x000fe60003f04270 */
[----:B------:R-:W-:Y:S02]  /*6490*/  LDSM.16.M88.4 R192, [R216+0x3100] ;  /* 0x00310000d8c0783b */ /* 0x000fe40000000200 */
[C---:B---3--:R-:W-:Y:S06]  /*64a0*/  HMMA.16816.F32.BF16 R8, R160.reuse, R156, RZ ;  /* 0x0000009ca008723c */ /* 0x048fec00000418ff */
[----:B------:R-:W-:Y:S02]  /*64b0*/  LDSM.16.M88.4 R196, [R217+0x7900] ;  /* 0x00790000d9c4783b */ /* 0x000fe40000000200 */
[-C--:B------:R-:W-:Y:S08]  /*64c0*/  HMMA.16816.F32.BF16 R12, R160, R158.reuse, RZ ;  /* 0x0000009ea00c723c */ /* 0x080ff000000418ff */
[C---:B------:R-:W-:Y:S01]  /*64d0*/  HMMA.16816.F32.BF16 R16, R152.reuse, R158, RZ ;  /* 0x0000009e9810723c */ /* 0x040fe200000418ff */
[----:B------:R-:W2:Y:S07]  /*64e0*/  LDSM.16.M88.4 R156, [R217+0x6900] ;  /* 0x00690000d99c783b */ /* 0x000eae0000000200 */
[-C--:B-1----:R-:W-:Y:S08]  /*64f0*/  HMMA.16816.F32.BF16 R20, R152, R164.reuse, RZ ;  /* 0x000000a49814723c */ /* 0x082ff000000418ff */
[C---:B------:R-:W-:Y:S08]  /*6500*/  HMMA.16816.F32.BF16 R24, R160.reuse, R164, RZ ;  /* 0x000000a4a018723c */ /* 0x040ff000000418ff */
[-C--:B------:R-:W-:Y:S08]  /*6510*/  HMMA.16816.F32.BF16 R28, R160, R166.reuse, RZ ;  /* 0x000000a6a01c723c */ /* 0x080ff000000418ff */
[C---:B------:R-:W-:Y:S01]  /*6520*/  HMMA.16816.F32.BF16 R32, R152.reuse, R166, RZ ;  /* 0x000000a69820723c */ /* 0x040fe200000418ff */
[----:B------:R-:W1:Y:S07]  /*6530*/  LDSM.16.M88.4 R164, [R216+0x3500] ;  /* 0x00350000d8a4783b */ /* 0x000e6e0000000200 */
[-C--:B------:R-:W-:Y:S08]  /*6540*/  HMMA.16816.F32.BF16 R36, R152, R168.reuse, RZ ;  /* 0x000000a89824723c */ /* 0x080ff000000418ff */
[C---:B------:R-:W-:Y:S08]  /*6550*/  HMMA.16816.F32.BF16 R40, R160.reuse, R168, RZ ;  /* 0x000000a8a028723c */ /* 0x040ff000000418ff */
[-C--:B------:R-:W-:Y:S01]  /*6560*/  HMMA.16816.F32.BF16 R44, R160, R170.reuse, RZ ;  /* 0x000000aaa02c723c */ /* 0x080fe200000418ff */
[----:B------:R-:W-:Y:S07]  /*6570*/  LDSM.16.M88.4 R160, [R213+0x6900] ;  /* 0x00690000d5a0783b */ /* 0x000fee0000000200 */
[----:B------:R-:W-:Y:S01]  /*6580*/  HMMA.16816.F32.BF16 R48, R152, R170, RZ ;  /* 0x000000aa9830723c */ /* 0x000fe200000418ff */
[----:B------:R-:W3:Y:S07]  /*6590*/  LDSM.16.M88.4 R152, [R216+0x3900] ;  /* 0x00390000d898783b */ /* 0x000eee0000000200 */
[-C--:B------:R-:W-:Y:S01]  /*65a0*/  HMMA.16816.F32.BF16 R4, R172, R176.reuse, R4 ;  /* 0x000000b0ac04723c */ /* 0x080fe20000041804 */
[----:B------:R-:W4:Y:S07]  /*65b0*/  LDSM.16.M88.4 R168, [R209] ;  /* 0x00000000d1a8783b */ /* 0x000f2e0000000200 */
[C---:B------:R-:W-:Y:S08]  /*65c0*/  HMMA.16816.F32.BF16 R8, R180.reuse, R176, R8 ;  /* 0x000000b0b408723c */ /* 0x040ff00000041808 */
[-C--:B------:R-:W-:Y:S08]  /*65d0*/  HMMA.16816.F32.BF16 R12, R180, R178.reuse, R12 ;  /* 0x000000b2b40c723c */ /* 0x080ff0000004180c */
[C---:B------:R-:W-:Y:S01]  /*65e0*/  HMMA.16816.F32.BF16 R16, R172.reuse, R178, R16 ;  /* 0x000000b2ac10723c */ /* 0x040fe20000041810 */
[----:B------:R-:W5:Y:S07]  /*65f0*/  LDSM.16.M88.4 R176, [R213+0x7900] ;  /* 0x00790000d5b0783b */ /* 0x000f6e0000000200 */
        /* <DEDUP_REMOVED lines=8> */
[----:B------:R-:W-:Y:S07]  /*6680*/  LDSM.16.M88.4 R180, [R207] ;  /* 0x00000000cfb4783b */ /* 0x000fee0000000200 */
[----:B------:R-:W-:Y:S01]  /*6690*/  HMMA.16816.F32.BF16 R48, R172, R190, R48 ;  /* 0x000000beac30723c */ /* 0x000fe20000041830 */
[----:B------:R-:W1:Y:S08]  /*66a0*/  LDSM.16.M88.4 R172, [R208] ;  /* 0x00000000d0ac783b */ /* 0x000e700000000200 */
[----:B------:R-:W-:Y:S01]  /*66b0*/  LDSM.16.M88.4 R188, [R216+0x4500] ;  /* 0x00450000d8bc783b */ /* 0x000fe20000000200 */
[-C--:B--2---:R-:W-:Y:S08]  /*66c0*/  HMMA.16816.F32.BF16 R4, R156, R192.reuse, R4 ;  /* 0x000000c09c04723c */ /* 0x084ff00000041804 */
[C---:B------:R-:W-:Y:S08]  /*66d0*/  HMMA.16816.F32.BF16 R8, R196.reuse, R192, R8 ;  /* 0x000000c0c408723c */ /* 0x040ff00000041808 */
[-C--:B------:R-:W-:Y:S08]  /*66e0*/  HMMA.16816.F32.BF16 R12, R196, R194.reuse, R12 ;  /* 0x000000c2c40c723c */ /* 0x080ff0000004180c */
[C---:B------:R-:W-:Y:S01]  /*66f0*/  HMMA.16816.F32.BF16 R16, R156.reuse, R194, R16 ;  /* 0x000000c29c10723c */ /* 0x040fe20000041810 */
[----:B------:R-:W-:Y:S07]  /*6700*/  LDSM.16.M88.4 R192, [R206] ;  /* 0x00000000cec0783b */ /* 0x000fee0000000200 */
[-C--:B-1----:R-:W-:Y:S08]  /*6710*/  HMMA.16816.F32.BF16 R20, R156, R164.reuse, R20 ;  /* 0x000000a49c14723c */ /* 0x082ff00000041814 */
[C---:B------:R-:W-:Y:S08]  /*6720*/  HMMA.16816.F32.BF16 R24, R196.reuse, R164, R24 ;  /* 0x000000a4c418723c */ /* 0x040ff00000041818 */
[-C--:B------:R-:W-:Y:S08]  /*6730*/  HMMA.16816.F32.BF16 R28, R196, R166.reuse, R28 ;  /* 0x000000a6c41c723c */ /* 0x080ff0000004181c */
[C---:B------:R-:W-:Y:S01]  /*6740*/  HMMA.16816.F32.BF16 R32, R156.reuse, R166, R32 ;  /* 0x000000a69c20723c */ /* 0x040fe20000041820 */
[----:B------:R-:W1:Y:S07]  /*6750*/  LDSM.16.M88.4 R164, [R217+0x8900] ;  /* 0x00890000d9a4783b */ /* 0x000e6e0000000200 */
[-C--:B---3--:R-:W-:Y:S08]  /*6760*/  HMMA.16816.F32.BF16 R36, R156, R152.reuse, R36 ;  /* 0x000000989c24723c */ /* 0x088ff00000041824 */
[C---:B------:R-:W-:Y:S08]  /*6770*/  HMMA.16816.F32.BF16 R40, R196.reuse, R152, R40 ;  /* 0x00000098c428723c */ /* 0x040ff00000041828 */
[-C--:B------:R-:W-:Y:S08]  /*6780*/  HMMA.16816.F32.BF16 R44, R196, R154.reuse, R44 ;  /* 0x0000009ac42c723c */ /* 0x080ff0000004182c */
[----:B------:R-:W-:Y:S01]  /*6790*/  HMMA.16816.F32.BF16 R48, R156, R154, R48 ;  /* 0x0000009a9c30723c */ /* 0x000fe20000041830 */
[----:B------:R-:W2:Y:S07]  /*67a0*/  LDSM.16.M88.4 R152, [R217+0x9900] ;  /* 0x00990000d998783b */ /* 0x000eae0000000200 */
[-C--:B----4-:R-:W-:Y:S01]  /*67b0*/  HMMA.16816.F32.BF16 R4, R160, R168.reuse, R4 ;  /* 0x000000a8a004723c */ /* 0x090fe20000041804 */
[----:B------:R-:W3:Y:S07]  /*67c0*/  LDSM.16.M88.4 R156, [R216+0x4100] ;  /* 0x00410000d89c783b */ /* 0x000eee0000000200 */
[C---:B-----5:R-:W-:Y:S08]  /*67d0*/  HMMA.16816.F32.BF16 R8, R176.reuse, R168, R8 ;  /* 0x000000a8b008723c */ /* 0x060ff00000041808 */
[-C--:B------:R-:W-:Y:S08]  /*67e0*/  HMMA.16816.F32.BF16 R12, R176, R170.reuse, R12 ;  /* 0x000000aab00c723c */ /* 0x080ff0000004180c */
[C---:B------:R-:W-:Y:S01]  /*67f0*/  HMMA.16816.F32.BF16 R16, R160.reuse, R170, R16 ;  /* 0x000000aaa010723c */ /* 0x040fe20000041810 */
[----:B------:R-:W4:Y:S07]  /*6800*/  LDSM.16.M88.4 R168, [R213+0x8900] ;  /* 0x00890000d5a8783b */ /* 0x000f2e0000000200 */
[-C--:B------:R-:W-:Y:S08]  /*6810*/  HMMA.16816.F32.BF16 R20, R160, R172.reuse, R20 ;  /* 0x000000aca014723c */ /* 0x080ff00000041814 */
[C---:B------:R-:W-:Y:S08]  /*6820*/  HMMA.16816.F32.BF16 R24, R176.reuse, R172, R24 ;  /* 0x000000acb018723c */ /* 0x040ff00000041818 */
[-C--:B------:R-:W-:Y:S08]  /*6830*/  HMMA.16816.F32.BF16 R28, R176, R174.reuse, R28 ;  /* 0x000000aeb01c723c */ /* 0x080ff0000004181c */
[C---:B------:R-:W-:Y:S08]  /*6840*/  HMMA.16816.F32.BF16 R32, R160.reuse, R174, R32 ;  /* 0x000000aea020723c */ /* 0x040ff00000041820 */
[-C--:B------:R-:W-:Y:S08]  /*6850*/  HMMA.16816.F32.BF16 R36, R160, R180.reuse, R36 ;  /* 0x000000b4a024723c */ /* 0x080ff00000041824 */
[C---:B------:R-:W-:Y:S08]  /*6860*/  HMMA.16816.F32.BF16 R40, R176.reuse, R180, R40 ;  /* 0x000000b4b028723c */ /* 0x040ff00000041828 */
[-C--:B------:R-:W-:Y:S08]  /*6870*/  HMMA.16816.F32.BF16 R44, R176, R182.reuse, R44 ;  /* 0x000000b6b02c723c */ /* 0x080ff0000004182c */
[----:B------:R-:W-:Y:S01]  /*6880*/  HMMA.16816.F32.BF16 R48, R160, R182, R48 ;  /* 0x000000b6a030723c */ /* 0x000fe20000041830 */
[----:B------:R-:W5:Y:S07]  /*6890*/  LDSM.16.M88.4 R160, [R213+0x9900] ;  /* 0x00990000d5a0783b */ /* 0x000f6e0000000200 */
[-C--:B-1----:R-:W-:Y:S08]  /*68a0*/  HMMA.16816.F32.BF16 R4, R164, R184.reuse, R4 ;  /* 0x000000b8a404723c */ /* 0x082ff00000041804 */
[C---:B--2---:R-:W-:Y:S08]  /*68b0*/  HMMA.16816.F32.BF16 R8, R152.reuse, R184, R8 ;  /* 0x000000b89808723c */ /* 0x044ff00000041808 */
[-C--:B------:R-:W-:Y:S08]  /*68c0*/  HMMA.16816.F32.BF16 R12, R152, R186.reuse, R12 ;  /* 0x000000ba980c723c */ /* 0x080ff0000004180c */
[C---:B------:R-:W-:Y:S08]  /*68d0*/  HMMA.16816.F32.BF16 R16, R164.reuse, R186, R16 ;  /* 0x000000baa410723c */ /* 0x040ff00000041810 */
[-C--:B---3--:R-:W-:Y:S08]  /*68e0*/  HMMA.16816.F32.BF16 R20, R164, R156.reuse, R20 ;  /* 0x0000009ca414723c */ /* 0x088ff00000041814 */
[C---:B------:R-:W-:Y:S08]  /*68f0*/  HMMA.16816.F32.BF16 R24, R152.reuse, R156, R24 ;  /* 0x0000009c9818723c */ /* 0x040ff00000041818 */
[-C--:B------:R-:W-:Y:S08]  /*6900*/  HMMA.16816.F32.BF16 R28, R152, R158.reuse, R28 ;  /* 0x0000009e981c723c */ /* 0x080ff0000004181c */
[C---:B------:R-:W-:Y:S01]  /*6910*/  HMMA.16816.F32.BF16 R32, R164.reuse, R158, R32 ;  /* 0x0000009ea420723c */ /* 0x040fe20000041820 */
[----:B------:R-:W-:Y:S07]  /*6920*/  LDSM.16.M88.4 R156, [R204] ;  /* 0x00000000cc9c783b */ /* 0x000fee0000000200 */
[-C--:B------:R-:W-:Y:S08]  /*6930*/  HMMA.16816.F32.BF16 R36, R164, R188.reuse, R36 ;  /* 0x000000bca424723c */ /* 0x080ff00000041824 */
[C---:B------:R-:W-:Y:S08]  /*6940*/  HMMA.16816.F32.BF16 R40, R152.reuse, R188, R40 ;  /* 0x000000bc9828723c */ /* 0x040ff00000041828 */
[-C--:B------:R-:W-:Y:S01]  /*6950*/  HMMA.16816.F32.BF16 R44, R152, R190.reuse, R44 ;  /* 0x000000be982c723c */ /* 0x080fe2000004182c */
[----:B------:R-:W1:Y:S01]  /*6960*/  LDSM.16.M88.4 R152, [R205] ;  /* 0x00000000cd98783b */ /* 0x000e620000000200 */
[----:B------:R-:W-:Y:S06]  /*6970*/  DEPBAR.LE SB0, 0x0 ;  /* 0x000080000000791a */ /* 0x000fec0000000000 */
[----:B------:R-:W-:Y:S01]  /*6980*/  HMMA.16816.F32.BF16 R48, R164, R190, R48 ;  /* 0x000000bea430723c */ /* 0x000fe20000041830 */
[----:B------:R-:W-:Y:S07]  /*6990*/  BAR.SYNC.DEFER_BLOCKING 0x0 ;  /* 0x0000000000007b1d */ /* 0x000fee0000010000 */
[-C--:B----4-:R-:W-:Y:S08]  /*69a0*/  HMMA.16816.F32.BF16 R4, R168, R192.reuse, R4 ;  /* 0x000000c0a804723c */ /* 0x090ff00000041804 */
[C---:B-----5:R-:W-:Y:S08]  /*69b0*/  HMMA.16816.F32.BF16 R8, R160.reuse, R192, R8 ;  /* 0x000000c0a008723c */ /* 0x060ff00000041808 */
[-C--:B------:R-:W-:Y:S08]  /*69c0*/  HMMA.16816.F32.BF16 R12, R160, R194.reuse, R12 ;  /* 0x000000c2a00c723c */ /* 0x080ff0000004180c */
[C---:B------:R-:W-:Y:S04]  /*69d0*/  HMMA.16816.F32.BF16 R16, R168.reuse, R194, R16 ;  /* 0x000000c2a810723c */ /* 0x040fe80000041810 */
[----:B------:R-:W-:Y:S02]  /*69e0*/  FMUL.FTZ R245, R4, c[0x0][0x320] ;  /* 0x0000c80004f57a20 */ /* 0x000fe40000410000 */
[----:B------:R-:W-:Y:S02]  /*69f0*/  FMUL.FTZ R249, R5, c[0x0][0x320] ;  /* 0x0000c80005f97a20 */ /* 0x000fe40000410000 */
[-C--:B-1----:R-:W-:Y:S02]  /*6a00*/  HMMA.16816.F32.BF16 R20, R168, R152.reuse, R20 ;  /* 0x00000098a814723c */ /* 0x082fe40000041814 */
[----:B------:R-:W1:Y:S02]  /*6a10*/  MUFU.TANH R245, R245 ;  /* 0x000000f500f57308 */ /* 0x000e640000002400 */
[----:B------:R-:W-:Y:S02]  /*6a20*/  FMUL.FTZ R244, R6, c[0x0][0x320] ;  /* 0x0000c80006f47a20 */ /* 0x000fe40000410000 */
[----:B------:R-:W-:Y:S02]  /*6a30*/  FMUL.FTZ R247, R7, c[0x0][0x320] ;  /* 0x0000c80007f77a20 */ /* 0x000fe40000410000 */
[C---:B------:R-:W-:Y:S04]  /*6a40*/  HMMA.16816.F32.BF16 R24, R160.reuse, R152, R24 ;  /* 0x00000098a018723c */ /* 0x040fe80000041818 */
[----:B------:R-:W2:Y:S01]  /*6a50*/  MUFU.TANH R249, R249 ;  /* 0x000000f900f97308 */ /* 0x000ea20000002400 */
[----:B------:R-:W-:Y:S02]  /*6a60*/  FMUL.FTZ R251, R13, c[0x0][0x320] ;  /* 0x0000c8000dfb7a20 */ /* 0x000fe40000410000 */
[----:B------:R-:W-:Y:S01]  /*6a70*/  FMUL.FTZ R0, R8, c[0x0][0x320] ;  /* 0x0000c80008007a20 */ /* 0x000fe20000410000 */
[-C--:B------:R-:W-:Y:S04]  /*6a80*/  HMMA.16816.F32.BF16 R28, R160, R154.reuse, R28 ;  /* 0x0000009aa01c723c */ /* 0x080fe8000004181c */
[----:B------:R-:W-:Y:S02]  /*6a90*/  FMUL.FTZ R195, R17, c[0x0][0x320] ;  /* 0x0000c80011c37a20 */ /* 0x000fe40000410000 */
[----:B------:R3:W4:Y:S01]  /*6aa0*/  MUFU.TANH R185, R251 ;  /* 0x000000fb00b97308 */ /* 0x0007220000002400 */
[----:B------:R-:W-:Y:S01]  /*6ab0*/  FMUL.FTZ R246, R9, c[0x0][0x320] ;  /* 0x0000c80009f67a20 */ /* 0x000fe20000410000 */
[C---:B------:R-:W-:Y:S04]  /*6ac0*/  HMMA.16816.F32.BF16 R32, R168.reuse, R154, R32 ;  /* 0x0000009aa820723c */ /* 0x040fe80000041820 */
[----:B------:R-:W-:Y:S02]  /*6ad0*/  FMUL.FTZ R190, R20, c[0x0][0x320] ;  /* 0x0000c80014be7a20 */ /* 0x000fe40000410000 */
[----:B------:R-:W-:Y:S02]  /*6ae0*/  FMUL.FTZ R189, R21, c[0x0][0x320] ;  /* 0x0000c80015bd7a20 */ /* 0x000fe40000410000 */
[----:B------:R-:W1:Y:S01]  /*6af0*/  MUFU.TANH R244, R244 ;  /* 0x000000f400f47308 */ /* 0x000e620000002400 */
[-C--:B------:R-:W-:Y:S03]  /*6b00*/  HMMA.16816.F32.BF16 R36, R168, R156.reuse, R36 ;  /* 0x0000009ca824723c */ /* 0x080fe60000041824 */
[----:B------:R-:W-:Y:S02]  /*6b10*/  FMUL.FTZ R187, R22, c[0x0][0x320] ;  /* 0x0000c80016bb7a20 */ /* 0x000fe40000410000 */
[----:B------:R-:W-:Y:S02]  /*6b20*/  FMUL.FTZ R2, R10, c[0x0][0x320] ;  /* 0x0000c8000a027a20 */ /* 0x000fe40000410000 */
[----:B------:R-:W-:Y:S01]  /*6b30*/  FMUL.FTZ R3, R11, c[0x0][0x320] ;  /* 0x0000c8000b037a20 */ /* 0x000fe20000410000 */
[C---:B------:R-:W-:Y:S01]  /*6b40*/  HMMA.16816.F32.BF16 R40, R160.reuse, R156, R40 ;  /* 0x0000009ca028723c */ /* 0x040fe20000041828 */
[----:B------:R5:W1:Y:S03]  /*6b50*/  MUFU.TANH R17, R189 ;  /* 0x000000bd00117308 */ /* 0x000a660000002400 */
[----:B------:R-:W-:Y:S02]  /*6b60*/  FMUL.FTZ R252, R12, c[0x0][0x320] ;  /* 0x0000c8000cfc7a20 */ /* 0x000fe40000410000 */
[----:B---3--:R-:W-:Y:S02]  /*6b70*/  FMUL.FTZ R251, R18, c[0x0][0x320] ;  /* 0x0000c80012fb7a20 */ /* 0x008fe40000410000 */
[-C--:B------:R-:W-:Y:S03]  /*6b80*/  HMMA.16816.F32.BF16 R44, R160, R158.reuse, R44 ;  /* 0x0000009ea02c723c */ /* 0x080fe6000004182c */
[----:B------:R3:W1:Y:S01]  /*6b90*/  MUFU.TANH R18, R190 ;  /* 0x000000be00127308 */ /* 0x0006620000002400 */
[----:B------:R-:W-:Y:S02]  /*6ba0*/  FMUL.FTZ R248, R14, c[0x0][0x320] ;  /* 0x0000c8000ef87a20 */ /* 0x000fe40000410000 */
[----:B------:R-:W-:Y:S02]  /*6bb0*/  FMUL.FTZ R250, R15, c[0x0][0x320] ;  /* 0x0000c8000ffa7a20 */ /* 0x000fe40000410000 */
[----:B------:R-:W-:Y:S04]  /*6bc0*/  HMMA.16816.F32.BF16 R48, R168, R158, R48 ;  /* 0x0000009ea830723c */ /* 0x000fe80000041830 */
[----:B------:R-:W-:Y:S01]  /*6bd0*/  FMUL.FTZ R194, R16, c[0x0][0x320] ;  /* 0x0000c80010c27a20 */ /* 0x000fe20000410000 */
[----:B------:R1:W1:Y:S01]  /*6be0*/  MUFU.TANH R13, R187 ;  /* 0x000000bb000d7308 */ /* 0x0002620000002400 */
[----:B------:R-:W-:Y:S02]  /*6bf0*/  FMUL.FTZ R186, R19, c[0x0][0x320] ;  /* 0x0000c80013ba7a20 */ /* 0x000fe40000410000 */
[----:B------:R-:W-:Y:S04]  /*6c00*/  FMUL.FTZ R197, R23, c[0x0][0x320] ;  /* 0x0000c80017c57a20 */ /* 0x000fe80000410000 */
[----:B------:R-:W-:Y:S02]  /*6c10*/  FMUL.FTZ R198, R24, c[0x0][0x320] ;  /* 0x0000c80018c67a20 */ /* 0x000fe40000410000 */
[----:B------:R-:W-:Y:S01]  /*6c20*/  FMUL.FTZ R199, R25, c[0x0][0x320] ;  /* 0x0000c80019c77a20 */ /* 0x000fe20000410000 */
[----:B------:R-:W2:Y:S01]  /*6c30*/  MUFU.TANH R247, R247 ;  /* 0x000000f700f77308 */ /* 0x000ea20000002400 */
[----:B-----5:R-:W-:Y:S02]  /*6c40*/  FMUL.FTZ R189, R26, c[0x0][0x320] ;  /* 0x0000c8001abd7a20 */ /* 0x020fe40000410000 */
[----:B------:R-:W-:Y:S02]  /*6c50*/  FMUL.FTZ R15, R28, c[0x0][0x320] ;  /* 0x0000c8001c0f7a20 */ /* 0x000fe40000410000 */
[----:B------:R-:W-:Y:S02]  /*6c60*/  FMUL.FTZ R14, R29, c[0x0][0x320] ;  /* 0x0000c8001d0e7a20 */ /* 0x000fe40000410000 */
[----:B------:R-:W-:Y:S02]  /*6c70*/  FMUL.FTZ R191, R30, c[0x0][0x320] ;  /* 0x0000c8001ebf7a20 */ /* 0x000fe40000410000 */
[----:B---3--:R-:W-:Y:S01]  /*6c80*/  FMUL.FTZ R190, R31, c[0x0][0x320] ;  /* 0x0000c8001fbe7a20 */ /* 0x008fe20000410000 */
[----:B------:R-:W3:Y:S01]  /*6c90*/  MUFU.TANH R0, R0 ;  /* 0x0000000000007308 */ /* 0x000ee20000002400 */
[----:B------:R-:W-:Y:S02]  /*6ca0*/  FMUL.FTZ R26, R32, c[0x0][0x320] ;  /* 0x0000c800201a7a20 */ /* 0x000fe40000410000 */
[----:B------:R-:W-:Y:S02]  /*6cb0*/  FMUL.FTZ R21, R34, c[0x0][0x320] ;  /* 0x0000c80022157a20 */ /* 0x000fe40000410000 */
[----:B-1----:R-:W-:Y:S02]  /*6cc0*/  FMUL.FTZ R187, R27, c[0x0][0x320] ;  /* 0x0000c8001bbb7a20 */ /* 0x002fe40000410000 */
[----:B------:R-:W-:Y:S02]  /*6cd0*/  FMUL.FTZ R27, R33, c[0x0][0x320] ;  /* 0x0000c800211b7a20 */ /* 0x000fe40000410000 */
[----:B------:R-:W-:Y:S01]  /*6ce0*/  FMUL.FTZ R19, R35, c[0x0][0x320] ;  /* 0x0000c80023137a20 */ /* 0x000fe20000410000 */
[----:B------:R-:W1:Y:S01]  /*6cf0*/  MUFU.TANH R246, R246 ;  /* 0x000000f600f67308 */ /* 0x000e620000002400 */
[----:B------:R-:W-:Y:S02]  /*6d00*/  FMUL.FTZ R165, R36, c[0x0][0x320] ;  /* 0x0000c80024a57a20 */ /* 0x000fe40000410000 */
[----:B------:R-:W-:Y:S02]  /*6d10*/  FMUL.FTZ R34, R37, c[0x0][0x320] ;  /* 0x0000c80025227a20 */ /* 0x000fe40000410000 */
[----:B------:R-:W-:Y:S02]  /*6d20*/  FMUL.FTZ R30, R38, c[0x0][0x320] ;  /* 0x0000c800261e7a20 */ /* 0x000fe40000410000 */
        /* <DEDUP_REMOVED lines=15> */
[----:B------:R-:W-:Y:S09]  /*6e20*/  FMUL.FTZ R51, R51, c[0x0][0x320] ;  /* 0x0000c80033337a20 */ /* 0x000ff20000410000 */
[----:B------:R-:W1:Y:S10]  /*6e30*/  MUFU.TANH R248, R248 ;  /* 0x000000f800f87308 */ /* 0x000e740000002400 */
        /* <DEDUP_REMOVED lines=23> */
[----:B------:R1:W1:Y:S10]  /*6fb0*/  MUFU.TANH R167, R41 ;  /* 0x0000002900a77308 */ /* 0x0002740000002400 */
        /* <DEDUP_REMOVED lines=9> */
[----:B------:R1:W1:Y:S01]  /*7050*/  MUFU.TANH R171, R51 ;  /* 0x0000003300ab7308 */ /* 0x0002620000002400 */
[----:B------:R-:W-:-:S05]  /*7060*/  @!P0 BRA `(.L_x_483) ;  /* 0x0000038000008947 */ /* 0x000fca0003800000 */
[----:B--234-:R-:W-:Y:S01]  /*7070*/  ISETP.NE.AND P2, PT, R222, 0x1, PT ;  /* 0x00000001de00780c */ /* 0x01cfe20003f45270 */
[----:B------:R-:W-:Y:S01]  /*7080*/  IMAD R226, R240, 0x30, R232 ;  /* 0x00000030f0e27824 */ /* 0x000fe200078e02e8 */
[----:B------:R-:W-:Y:S01]  /*7090*/  ISETP.GT.AND P1, PT, R227, 0x2f, PT ;  /* 0x0000002fe300780c */ /* 0x000fe20003f24270 */
[----:B------:R-:W-:Y:S01]  /*70a0*/  IMAD.MOV.U32 R225, RZ, RZ, RZ ;  /* 0x000000ffffe17224 */ /* 0x000fe200078e00ff */
[----:B------:R-:W-:Y:S02]  /*70b0*/  ISETP.GE.AND P5, PT, R230, c[0x0][0x1d4], PT ;  /* 0x00007500e6007a0c */ /* 0x000fe40003fa6270 */
[----:B------:R-:W-:Y:S02]  /*70c0*/  IADD3 R226, R226, -0x30, R227 ;  /* 0xffffffd0e2e27810 */ /* 0x000fe40007ffe0e3 */
[----:B------:R-:W-:Y:S02]  /*70d0*/  ISETP.GE.AND P4, PT, R229, c[0x0][0x1d4], PT ;  /* 0x00007500e5007a0c */ /* 0x000fe40003f86270 */
[----:B------:R-:W-:Y:S01]  /*70e0*/  ISETP.GE.AND P3, PT, R228, c[0x0][0x1d4], PT ;  /* 0x00007500e4007a0c */ /* 0x000fe20003f66270 */
[----:B------:R-:W-:Y:S02]  /*70f0*/  IMAD.MOV.U32 R4, RZ, RZ, R226 ;  /* 0x000000ffff047224 */ /* 0x000fe400078e00e2 */
[----:B------:R-:W-:Y:S05]  /*7100*/  @P2 IMAD.HI.U32 R5, R226, c[0x0][0x2bc], RZ ;  /* 0x0000af00e2052a27 */ /* 0x000fea00078e00ff */
[----:B------:R-:W-:Y:S04]  /*7110*/  @P2 SHF.R.U32.HI R4, RZ, c[0x0][0x2c0], R5 ;  /* 0x0000b000ff042a19 */ /* 0x000fe80000011605 */
[C---:B------:R-:W-:Y:S04]  /*7120*/  @!P1 IADD3 R8, P0, R4.reuse, UR10, RZ ;  /* 0x0000000a04089c10 */ /* 0x040fe8000ff1e0ff */
[----:B------:R-:W-:Y:S02]  /*7130*/  @!P1 LEA.HI.X.SX32 R5, R4, UR6, 0x1, P0 ;  /* 0x0000000604059c11 */ /* 0x000fe400080f0eff */
[C---:B------:R-:W-:Y:S04]  /*7140*/  @!P1 LEA R6, P0, R8.reuse, c[0x0][0x2a0], 0x2 ;  /* 0x0000a80008069a11 */ /* 0x040fe800078010ff */
[----:B------:R-:W-:Y:S01]  /*7150*/  @!P1 LEA.HI.X R7, R8, c[0x0][0x2a4], R5, 0x2, P0 ;  /* 0x0000a90008079a11 */ /* 0x000fe200000f1405 */
[----:B------:R-:W-:Y:S04]  /*7160*/  IMAD.MOV R5, RZ, RZ, -R4 ;  /* 0x000000ffff057224 */ /* 0x000fe800078e0a04 */
[----:B------:R-:W2:Y:S01]  /*7170*/  @!P1 LDG.E R225, [R6.64] ;  /* 0x0000000c06e19981 */ /* 0x000ea2000c1e1900 */
[----:B------:R-:W-:Y:S04]  /*7180*/  IMAD R226, R5, c[0x0][0x2b8], R226 ;  /* 0x0000ae0005e27a24 */ /* 0x000fe800078e02e2 */
[C---:B------:R-:W-:Y:S01]  /*7190*/  IMAD.WIDE.U32 R8, R226.reuse, c[0x0][0x1e0], RZ ;  /* 0x00007800e2087a25 */ /* 0x040fe200078e00ff */
[----:B------:R-:W-:Y:S05]  /*71a0*/  SHF.R.S32.HI R5, RZ, 0x1f, R226 ;  /* 0x0000001fff057819 */ /* 0x000fea00000114e2 */
[----:B------:R-:W-:Y:S04]  /*71b0*/  IMAD R5, R5, c[0x0][0x1e0], RZ ;  /* 0x0000780005057a24 */ /* 0x000fe800078e02ff */
[----:B------:R-:W-:Y:S04]  /*71c0*/  IMAD R5, R226, c[0x0][0x1e4], R5 ;  /* 0x00007900e2057a24 */ /* 0x000fe800078e0205 */
[----:B------:R-:W-:Y:S01]  /*71d0*/  IMAD.IADD R9, R9, 0x1, R5 ;  /* 0x0000000109097824 */ /* 0x000fe200078e0205 */
[----:B--2---:R-:W-:Y:S03]  /*71e0*/  SHF.R.S32.HI R10, RZ, 0x1f, R225 ;  /* 0x0000001fff0a7819 */ /* 0x004fe600000114e1 */
[C---:B------:R-:W-:Y:S04]  /*71f0*/  IMAD.WIDE.U32 R8, R225.reuse, c[0x0][0x1f0], R8 ;  /* 0x00007c00e1087a25 */ /* 0x040fe800078e0008 */
[----:B------:R-:W-:Y:S01]  /*7200*/  IMAD R6, R10, c[0x0][0x1f0], RZ ;  /* 0x00007c000a067a24 */ /* 0x000fe200078e02ff */
[----:B------:R-:W-:Y:S03]  /*7210*/  IADD3 R7, P0, R8, UR18, RZ ;  /* 0x0000001208077c10 */ /* 0x000fe6000ff1e0ff */
[----:B------:R-:W-:Y:S05]  /*7220*/  IMAD R6, R225, c[0x0][0x1f4], R6 ;  /* 0x00007d00e1067a24 */ /* 0x000fea00078e0206 */
[----:B------:R-:W-:Y:S02]  /*7230*/  IADD3.X R6, R9, UR9, R6, P0, !PT ;  /* 0x0000000909067c10 */ /* 0x000fe400087fe406 */
[C---:B------:R-:W-:Y:S04]  /*7240*/  LEA R5, P0, R7.reuse, c[0x0][0x1c8], 0x1 ;  /* 0x0000720007057a11 */ /* 0x040fe800078008ff */
[----:B------:R-:W-:Y:S01]  /*7250*/  LEA.HI.X R4, R7, c[0x0][0x1cc], R6, 0x1, P0 ;  /* 0x0000730007047a11 */ /* 0x000fe200000f0c06 */
[----:B------:R-:W2:Y:S01]  /*7260*/  SHFL.IDX PT, R9, R5, RZ, 0x1c1f ;  /* 0x001c1fff05097589 */ /* 0x000ea200000e0000 */
[----:B------:R-:W-:Y:S03]  /*7270*/  IADD3 R6, -R241, 0x30, RZ ;  /* 0x00000030f1067810 */ /* 0x000fe60007ffe1ff */
[----:B------:R-:W3:Y:S01]  /*7280*/  SHFL.IDX PT, R7, R4, RZ, 0x1c1f ;  /* 0x001c1fff04077589 */ /* 0x000ee200000e0000 */
[----:B------:R-:W-:Y:S03]  /*7290*/  ISETP.GE.AND P1, PT, R6, 0x1, PT ;  /* 0x000000010600780c */ /* 0x000fe60003f26270 */
[----:B------:R-:W-:Y:S10]  /*72a0*/  SHFL.IDX PT, R12, R4, 0x1, 0x1c1f ;  /* 0x003c1f00040c7f89 */ /* 0x000ff400000e0000 */
[----:B--2---:R-:W-:Y:S05]  /*72b0*/  @P1 IADD3 R36, P0, R9, R202, RZ ;  /* 0x000000ca09241210 */ /* 0x004fea0007f1e0ff */
[--C-:B---3--:R-:W-:Y:S01]  /*72c0*/  @P1 IMAD.X R37, R7, 0x1, R200.reuse, P0 ;  /* 0x0000000107251824 */ /* 0x108fe200000e06c8 */
[----:B------:R-:W-:Y:S04]  /*72d0*/  @P1 IADD3 R10, P0, R9, R242, RZ ;  /* 0x000000f2090a1210 */ /* 0x000fe80007f1e0ff */
[----:B------:R2:W-:Y:S01]  /*72e0*/  @P1 LDGSTS.E.BYPASS.LTC128B.128 [R220+0x2500], [R36.64], !P5 ;  /* 0x0250000024dc1fae */ /* 0x0005e2000e901d4c */
[----:B------:R-:W-:Y:S01]  /*72f0*/  @P1 IMAD.X R11, R7, 0x1, R203, P0 ;  /* 0x00000001070b1824 */ /* 0x000fe200000e06cb */
[C---:B------:R-:W-:Y:S04]  /*7300*/  @P1 LEA R8, P0, R218.reuse, R9, 0x1 ;  /* 0x00000009da081211 */ /* 0x040fe800078008ff */
[----:B------:R2:W-:Y:S01]  /*7310*/  @P1 LDGSTS.E.BYPASS.LTC128B.128 [R220+0x3100], [R10.64], !P4 ;  /* 0x031000000adc1fae */ /* 0x0005e2000e101d4c */
[----:B------:R-:W-:Y:S02]  /*7320*/  @P1 LEA.HI.X R9, R218, R7, R233, 0x1, P0 ;  /* 0x00000007da091211 */ /* 0x000fe400000f0ce9 */
[----:B------:R-:W-:Y:S01]  /*7330*/  ISETP.GE.AND P0, PT, R6, 0x21, PT ;  /* 0x000000210600780c */ /* 0x000fe20003f06270 */
[----:B------:R-:W3:Y:S04]  /*7340*/  SHFL.IDX PT, R7, R5, 0x1, 0x1c1f ;  /* 0x003c1f0005077f89 */ /* 0x000ee800000e0000 */
[----:B------:R2:W-:Y:S08]  /*7350*/  @P1 LDGSTS.E.BYPASS.LTC128B.128 [R220+0x3d00], [R8.64], !P3 ;  /* 0x03d0000008dc1fae */ /* 0x0005f0000d901d4c */
[C---:B---3--:R-:W-:Y:S05]  /*7360*/  @P0 IADD3 R48, P2, R7.reuse, R202, RZ ;  /* 0x000000ca07300210 */ /* 0x048fea0007f5e0ff */
[C---:B------:R-:W-:Y:S01]  /*7370*/  @P0 IMAD.X R49, R12.reuse, 0x1, R200, P2 ;  /* 0x000000010c310824 */ /* 0x040fe200010e06c8 */
[----:B------:R-:W-:Y:S04]  /*7380*/  @P0 IADD3 R40, P2, R7, R242, RZ ;  /* 0x000000f207280210 */ /* 0x000fe80007f5e0ff */
[----:B------:R2:W-:Y:S01]  /*7390*/  @P0 LDGSTS.E.BYPASS.LTC128B.128 [R220+0x2d00], [R48.64], !P5 ;  /* 0x02d0000030dc0fae */ /* 0x0005e2000e901d4c */
[----:B-1----:R-:W-:Y:S01]  /*73a0*/  @P0 IMAD.X R41, R12, 0x1, R203, P2 ;  /* 0x000000010c290824 */ /* 0x002fe200010e06cb */
[C---:B------:R-:W-:Y:S04]  /*73b0*/  @P0 LEA R6, P2, R218.reuse, R7, 0x1 ;  /* 0x00000007da060211 */ /* 0x040fe800078408ff */
[----:B------:R2:W-:Y:S01]  /*73c0*/  @P0 LDGSTS.E.BYPASS.LTC128B.128 [R220+0x3900], [R40.64], !P4 ;  /* 0x0390000028dc0fae */ /* 0x0005e2000e101d4c */
[----:B------:R-:W-:Y:S05]  /*73d0*/  @P0 LEA.HI.X R7, R218, R12, R233, 0x1, P2 ;  /* 0x0000000cda070211 */ /* 0x000fea00010f0ce9 */
[----:B------:R2:W-:Y:S03]  /*73e0*/  @P0 LDGSTS.E.BYPASS.LTC128B.128 [R220+0x4500], [R6.64], !P3 ;  /* 0x0450000006dc0fae */ /* 0x0005e6000d901d4c */
.L_x_483:
[----:B--234-:R-:W-:Y:S01]  /*73f0*/  IMAD.MOV.U32 R9, RZ, RZ, R231 ;  /* 0x000000ffff097224 */ /* 0x01cfe200078e00e7 */
[----:B------:R-:W-:Y:S01]  /*7400*/  PLOP3.LUT P0, PT, PT, PT, UP2, 0x80, 0x0 ;  /* 0x000000000000781c */ /* 0x000fe20003f0f028 */
[----:B------:R-:W0:Y:S01]  /*7410*/  LDGDEPBAR ;  /* 0x00000000000079af */ /* 0x000e220000000000 */
[----:B------:R-:W-:Y:S05]  /*7420*/  IMAD R10, R240, -0x30, RZ ;  /* 0xffffffd0f00a7824 */ /* 0x000fea00078e02ff */
[----:B------:R-:W-:Y:S06]  /*7430*/  IADD3 R7, -R235, 0x1, R10 ;  /* 0x00000001eb077810 */ /* 0x000fec0007ffe10a */
[----:B------:R-:W-:Y:S01]  /*7440*/  @P0 IMAD.HI.U32 R4, R231, c[0x0][0x2c8], RZ ;  /* 0x0000b200e7040a27 */ /* 0x000fe200078e00ff */
[----:B------:R-:W-:Y:S11]  /*7450*/  PLOP3.LUT P0, PT, PT, PT, UP2, 0x80, 0x0 ;  /* 0x000000000000781c */ /* 0x000ff60003f0f028 */
[----:B------:R-:W-:Y:S02]  /*7460*/  @!UPT UIADD3 URZ, URZ, URZ, URZ ;  /* 0x0000003f3f3ff290 */ /* 0x000fe4000fffe03f */
[----:B------:R-:W-:Y:S01]  /*7470*/  @P0 SHF.R.U32.HI R9, RZ, c[0x0][0x2cc], R4 ;  /* 0x0000b300ff090a19 */ /* 0x000fe20000011604 */
[----:B------:R-:W-:Y:S01]  /*7480*/  IMAD.MOV.U32 R4, RZ, RZ, c[0x0][0x2ac] ;  /* 0x0000ab00ff047624 */ /* 0x000fe200078e00ff */
[----:B------:R-:W-:Y:S03]  /*7490*/  PLOP3.LUT P0, PT, PT, PT, UP1, 0x40, 0x0 ;  /* 0x000000000000781c */ /* 0x000fe60003f0e818 */
[----:B------:R-:W2:Y:S01]  /*74a0*/  SHFL.IDX PT, R5, R9, RZ, 0x1c1f ;  /* 0x001c1fff09057589 */ /* 0x000ea200000e0000 */
[----:B------:R-:W-:Y:S05]  /*74b0*/  IMAD R7, R4, c[0x0][0x1d0], R7 ;  /* 0x0000740004077a24 */ /* 0x000fea00078e0207 */
[----:B------:R-:W-:Y:S04]  /*74c0*/  IADD3 R6, R7, -c[0x0][0x168], RZ ;  /* 0x80005a0007067a10 */ /* 0x000fe80007ffe0ff */
[C---:B------:R-:W-:Y:S02]  /*74d0*/  IADD3 R8, R6.reuse, c[0x0][0x328], RZ ;  /* 0x0000ca0006087a10 */ /* 0x040fe40007ffe0ff */
[----:B------:R-:W-:Y:S03]  /*74e0*/  IADD3 R6, R6, UR17, RZ ;  /* 0x0000001106067c10 */ /* 0x000fe6000fffe0ff */
[--C-:B--2---:R-:W-:Y:S02]  /*74f0*/  IMAD.IADD R11, R8, 0x1, R5.reuse ;  /* 0x00000001080b7824 */ /* 0x104fe400078e0205 */
[----:B------:R-:W-:Y:S01]  /*7500*/  IMAD.IADD R7, R6, 0x1, R5 ;  /* 0x0000000106077824 */ /* 0x000fe200078e0205 */
[----:B------:R-:W-:-:S05]  /*7510*/  @P0 BRA `(.L_x_484) ;  /* 0x000001a000000947 */ /* 0x000fca0003800000 */
[----:B------:R-:W-:Y:S01]  /*7520*/  MOV R4, c[0x0][0x2ac] ;  /* 0x0000ab0000047a02 */ /* 0x000fe20000000f00 */
[----:B------:R-:W-:Y:S04]  /*7530*/  BSSY B0, `(.L_x_485) ;  /* 0x0000013000007945 */ /* 0x000fe80003800000 */
[----:B------:R-:W-:Y:S05]  /*7540*/  IMAD R5, R4, c[0x0][0x1d0], R5 ;  /* 0x0000740004057a24 */ /* 0x000fea00078e0205 */
[----:B------:R-:W-:Y:S04]  /*7550*/  IADD3 R5, R5, -c[0x0][0x168], RZ ;  /* 0x80005a0005057a10 */ /* 0x000fe80007ffe0ff */
[----:B------:R-:W-:Y:S11]  /*7560*/  ISETP.GT.AND P0, PT, R5, -0x1, PT ;  /* 0xffffffff0500780c */ /* 0x000ff60003f04270 */
[----:B------:R-:W-:Y:S02]  /*7570*/  @!UPT UIADD3 URZ, URZ, URZ, URZ ;  /* 0x0000003f3f3ff290 */ /* 0x000fe4000fffe03f */
[----:B------:R-:W-:-:S05]  /*7580*/  @P0 BRA `(.L_x_486) ;  /* 0x0000008000000947 */ /* 0x000fca0003800000 */
[----:B------:R-:W-:Y:S01]  /*7590*/  LOP3.LUT R5, RZ, R5, RZ, 0x33, !PT ;  /* 0x00000005ff057212 */ /* 0x000fe200078e33ff */
[----:B------:R-:W-:Y:S05]  /*75a0*/  IMAD.MOV.U32 R4, RZ, RZ, 0x1 ;  /* 0x00000001ff047424 */ /* 0x000fea00078e00ff */
[----:B------:R-:W-:Y:S11]  /*75b0*/  ISETP.NE.AND P0, PT, R4, c[0x0][0x32c], PT ;  /* 0x0000cb0004007a0c */ /* 0x000ff60003f05270 */
[----:B------:R-:W-:Y:S02]  /*75c0*/  @!UPT UIADD3 URZ, URZ, URZ, URZ ;  /* 0x0000003f3f3ff290 */ /* 0x000fe4000fffe03f */
[----:B------:R-:W-:Y:S05]  /*75d0*/  @P0 IMAD.HI.U32 R4, R5, c[0x0][0x330], RZ ;  /* 0x0000cc0005040a27 */ /* 0x000fea00078e00ff */
[----:B------:R-:W-:Y:S04]  /*75e0*/  @P0 SHF.R.U32.HI R5, RZ, c[0x0][0x334], R4 ;  /* 0x0000cd00ff050a19 */ /* 0x000fe80000011604 */
[----:B------:R-:W-:Y:S01]  /*75f0*/  LOP3.LUT R5, RZ, R5, RZ, 0x33, !PT ;  /* 0x00000005ff057212 */ /* 0x000fe200078e33ff */
[----:B------:R-:W-:-:S05]  /*7600*/  BRA `(.L_x_487) ;  /* 0x0000005000007947 */ /* 0x000fca0003800000 */
.L_x_486:
[----:B------:R-:W-:Y:S04]  /*7610*/  MOV R4, 0x1 ;  /* 0x0000000100047802 */ /* 0x000fe80000000f00 */
[----:B------:R-:W-:Y:S11]  /*7620*/  ISETP.NE.AND P0, PT, R4, c[0x0][0x32c], PT ;  /* 0x0000cb0004007a0c */ /* 0x000ff60003f05270 */
[----:B------:R-:W-:Y:S02]  /*7630*/  @!UPT UIADD3 URZ, URZ, URZ, URZ ;  /* 0x0000003f3f3ff290 */ /* 0x000fe4000fffe03f */
[----:B------:R-:W-:Y:S05]  /*7640*/  @P0 IMAD.HI.U32 R4, R5, c[0x0][0x330], RZ ;  /* 0x0000cc0005040a27 */ /* 0x000fea00078e00ff */
[----:B------:R-:W-:Y:S02]  /*7650*/  @P0 SHF.R.U32.HI R5, RZ, c[0x0][0x334], R4 ;  /* 0x0000cd00ff050a19 */ /* 0x000fe40000011604 */
.L_x_487:
[----:B------:R-:W-:Y:S05]  /*7660*/  BSYNC B0 ;  /* 0x0000000000007941 */ /* 0x000fea0003800000 */
.L_x_485:
[----:B------:R-:W-:Y:S04]  /*7670*/  IMAD.IADD R12, R10, 0x1, -R235 ;  /* 0x000000010a0c7824 */ /* 0x000fe800078e0aeb */
[----:B------:R-:W-:Y:S05]  /*7680*/  IMAD R12, R5, c[0x0][0x32c], R12 ;  /* 0x0000cb00050c7a24 */ /* 0x000fea00078e020c */
[----:B------:R-:W-:Y:S02]  /*7690*/  IADD3 R4, R12, c[0x0][0x32c], RZ ;  /* 0x0000cb000c047a10 */ /* 0x000fe40007ffe0ff */
[----:B------:R-:W-:Y:S02]  /*76a0*/  IMNMX R7, R7, R12, !PT ;  /* 0x0000000c07077217 */ /* 0x000fe40007800200 */
[----:B------:R-:W-:Y:S02]  /*76b0*/  IMNMX R11, R11, R4, PT ;  /* 0x000000040b0b7217 */ /* 0x000fe40003800200 */
.L_x_484:
[C---:B------:R-:W-:Y:S02]  /*76c0*/  ISETP.GE.AND P0, PT, R10.reuse, 0x1, PT ;  /* 0x000000010a00780c */ /* 0x040fe40003f06270 */
[C---:B------:R-:W-:Y:S02]  /*76d0*/  ISETP.GE.AND P1, PT, R10.reuse, 0x2, PT ;  /* 0x000000020a00780c */ /* 0x040fe40003f26270 */
[----:B------:R-:W-:Y:S02]  /*76e0*/  P2R R28, PR, RZ, 0x1 ;  /* 0x00000001ff1c7803 */ /* 0x000fe40000000000 */
[----:B------:R-:W-:Y:S02]  /*76f0*/  ISETP.GT.AND P0, PT, R7, RZ, !P0 ;  /* 0x000000ff0700720c */ /* 0x000fe40004704270 */
[----:B------:R-:W-:Y:S02]  /*7700*/  P2R R12, PR, RZ, 0x2 ;  /* 0x00000002ff0c7803 */ /* 0x000fe40000000000 */
[----:B------:R-:W-:Y:S02]  /*7710*/  ISETP.LT.OR P0, PT, R11, 0x1, P0 ;  /* 0x000000010b00780c */ /* 0x000fe40000701670 */
[C---:B------:R-:W-:Y:S02]  /*7720*/  ISETP.GE.AND P6, PT, R10.reuse, 0x12, PT ;  /* 0x000000120a00780c */ /* 0x040fe40003fc6270 */
[----:B------:R-:W-:Y:S02]  /*7730*/  FSEL R4, R245, -INF , !P0 ;  /* 0xff800000f5047808 */ /* 0x000fe40004000000 */
[----:B------:R-:W-:Y:S02]  /*7740*/  ISETP.GT.AND P0, PT, R7, 0x1, !P1 ;  /* 0x000000010700780c */ /* 0x000fe40004f04270 */
[C---:B------:R-:W-:Y:S02]  /*7750*/  ISETP.GE.AND P1, PT, R10.reuse, 0x9, PT ;  /* 0x000000090a00780c */ /* 0x040fe40003f26270 */
[----:B------:R-:W-:Y:S02]  /*7760*/  ISETP.LT.OR P0, PT, R11, 0x2, P0 ;  /* 0x000000020b00780c */ /* 0x000fe40000701670 */
[----:B------:R-:W-:Y:S02]  /*7770*/  P2R R24, PR, RZ, 0x2 ;  /* 0x00000002ff187803 */ /* 0x000fe40000000000 */
[----:B------:R-:W-:Y:S02]  /*7780*/  FSEL R37, R249, -INF , !P0 ;  /* 0xff800000f9257808 */ /* 0x000fe40004000000 */
[----:B------:R-:W-:Y:S02]  /*7790*/  ISETP.GT.AND P0, PT, R7, 0x8, !P1 ;  /* 0x000000080700780c */ /* 0x000fe40004f04270 */
[----:B------:R-:W-:Y:S02]  /*77a0*/  ISETP.GE.AND P1, PT, R10, 0xa, PT ;  /* 0x0000000a0a00780c */ /* 0x000fe40003f26270 */
[----:B------:R-:W-:Y:S02]  /*77b0*/  ISETP.LT.OR P0, PT, R11, 0x9, P0 ;  /* 0x000000090b00780c */ /* 0x000fe40000701670 */
[----:B------:R-:W-:Y:S02]  /*77c0*/  P2R R20, PR, RZ, 0x2 ;  /* 0x00000002ff147803 */ /* 0x000fe40000000000 */
[----:B-1----:R-:W-:Y:S02]  /*77d0*/  FSEL R35, R194, -INF , !P0 ;  /* 0xff800000c2237808 */ /* 0x002fe40004000000 */
[----:B------:R-:W-:Y:S02]  /*77e0*/  ISETP.GT.AND P0, PT, R7, 0x9, !P1 ;  /* 0x000000090700780c */ /* 0x000fe40004f04270 */
[C---:B------:R-:W-:Y:S02]  /*77f0*/  ISETP.GE.AND P1, PT, R10.reuse, 0x11, PT ;  /* 0x000000110a00780c */ /* 0x040fe40003f26270 */
[----:B------:R-:W-:Y:S02]  /*7800*/  ISETP.LT.OR P0, PT, R11, 0xa, P0 ;  /* 0x0000000a0b00780c */ /* 0x000fe40000701670 */
[C---:B------:R-:W-:Y:S02]  /*7810*/  ISETP.GE.AND P5, PT, R10.reuse, 0x19, PT ;  /* 0x000000190a00780c */ /* 0x040fe40003fa6270 */
[----:B------:R-:W-:Y:S02]  /*7820*/  FSEL R5, R195, -INF , !P0 ;  /* 0xff800000c3057808 */ /* 0x000fe40004000000 */
[----:B------:R-:W-:Y:S02]  /*7830*/  ISETP.GT.AND P0, PT, R7, 0x10, !P1 ;  /* 0x000000100700780c */ /* 0x000fe40004f04270 */
[C---:B------:R-:W-:Y:S02]  /*7840*/  ISETP.GE.AND P4, PT, R10.reuse, 0x1a, PT ;  /* 0x0000001a0a00780c */ /* 0x040fe40003f86270 */
[----:B------:R-:W-:Y:S02]  /*7850*/  ISETP.LT.OR P0, PT, R11, 0x11, P0 ;  /* 0x000000110b00780c */ /* 0x000fe40000701670 */
[----:B------:R-:W-:Y:S02]  /*7860*/  ISETP.GE.AND P3, PT, R10, 0x21, PT ;  /* 0x000000210a00780c */ /* 0x000fe40003f66270 */
        /* <DEDUP_REMOVED lines=8> */
[----:B------:R-:W-:Y:S04]  /*78f0*/  ISETP.LT.OR P0, PT, R11, 0x19, P0 ;  /* 0x000000190b00780c */ /* 0x000fe80000701670 */
[----:B------:R-:W-:Y:S02]  /*7900*/  FSEL R194, R26, -INF , !P0 ;  /* 0xff8000001ac27808 */ /* 0x000fe40004000000 */
[----:B------:R-:W-:Y:S04]  /*7910*/  ISETP.GT.AND P0, PT, R7, 0x19, !P4 ;  /* 0x000000190700780c */ /* 0x000fe80006704270 */
        /* <DEDUP_REMOVED lines=11> */
[----:B------:R-:W-:Y:S04]  /*79d0*/  ISETP.GE.AND P0, PT, R10, 0x2a, PT ;  /* 0x0000002a0a00780c */ /* 0x000fe80003f06270 */
[----:B------:R-:W-:Y:S02]  /*79e0*/  P2R R18, PR, RZ, 0x1 ;  /* 0x00000001ff127803 */ /* 0x000fe40000000000 */
[----:B------:R-:W-:Y:S04]  /*79f0*/  ISETP.GT.AND P0, PT, R7, 0x29, !P0 ;  /* 0x000000290700780c */ /* 0x000fe80004704270 */
[----:B------:R-:W-:Y:S02]  /*7a00*/  ISETP.LT.OR P0, PT, R11, 0x2a, P0 ;  /* 0x0000002a0b00780c */ /* 0x000fe40000701670 */
[----:B------:R-:W1:Y:S02]  /*7a10*/  SHFL.IDX PT, R11, R9, 0x1, 0x1c1f ;  /* 0x003c1f00090b7f89 */ /* 0x000e6400000e0000 */
[----:B------:R-:W-:Y:S02]  /*7a20*/  FSEL R175, R45, -INF , !P0 ;  /* 0xff8000002daf7808 */ /* 0x000fe40004000000 */
[----:B------:R-:W-:Y:S01]  /*7a30*/  PLOP3.LUT P0, PT, PT, PT, UP1, 0x40, 0x0 ;  /* 0x000000000000781c */ /* 0x000fe20003f0e818 */
[--C-:B-1----:R-:W-:Y:S02]  /*7a40*/  IMAD.IADD R26, R8, 0x1, R11.reuse ;  /* 0x00000001081a7824 */ /* 0x102fe400078e020b */
[----:B------:R-:W-:Y:S10]  /*7a50*/  IMAD.IADD R17, R6, 0x1, R11 ;  /* 0x0000000106117824 */ /* 0x000ff400078e020b */
        /* <DEDUP_REMOVED lines=16> */
.L_x_490:
[----:B------:R-:W-:Y:S04]  /*7b60*/  MOV R7, 0x1 ;  /* 0x0000000100077802 */ /* 0x000fe80000000f00 */
[----:B------:R-:W-:Y:S11]  /*7b70*/  ISETP.NE.AND P0, PT, R7, c[0x0][0x32c], PT ;  /* 0x0000cb0007007a0c */ /* 0x000ff60003f05270 */
[----:B------:R-:W-:Y:S02]  /*7b80*/  @!UPT UIADD3 URZ, URZ, URZ, URZ ;  /* 0x0000003f3f3ff290 */ /* 0x000fe4000fffe03f */
[----:B------:R-:W-:Y:S05]  /*7b90*/  @P0 IMAD.HI.U32 R7, R32, c[0x0][0x330], RZ ;  /* 0x0000cc0020070a27 */ /* 0x000fea00078e00ff */
[----:B------:R-:W-:Y:S02]  /*7ba0*/  @P0 SHF.R.U32.HI R32, RZ, c[0x0][0x334], R7 ;  /* 0x0000cd00ff200a19 */ /* 0x000fe40000011607 */
.L_x_491:
[----:B------:R-:W-:Y:S05]  /*7bb0*/  BSYNC B0 ;  /* 0x0000000000007941 */ /* 0x000fea0003800000 */
.L_x_489:
[----:B------:R-:W-:Y:S04]  /*7bc0*/  IMAD.IADD R7, R10, 0x1, -R235 ;  /* 0x000000010a077824 */ /* 0x000fe800078e0aeb */
[----:B------:R-:W-:Y:S05]  /*7bd0*/  IMAD R7, R32, c[0x0][0x32c], R7 ;  /* 0x0000cb0020077a24 */ /* 0x000fea00078e0207 */
[----:B------:R-:W-:Y:S02]  /*7be0*/  IADD3 R11, R7, c[0x0][0x32c], RZ ;  /* 0x0000cb00070b7a10 */ /* 0x000fe40007ffe0ff */
[----:B------:R-:W-:Y:S02]  /*7bf0*/  IMNMX R17, R17, R7, !PT ;  /* 0x0000000711117217 */ /* 0x000fe40007800200 */
[----:B------:R-:W-:Y:S02]  /*7c00*/  IMNMX R26, R26, R11, PT ;  /* 0x0000000b1a1a7217 */ /* 0x000fe40003800200 */
.L_x_488:
[----:B------:R-:W-:Y:S04]  /*7c10*/  ISETP.NE.AND P0, PT, R12, RZ, PT ;  /* 0x000000ff0c00720c */ /* 0x000fe80003f05270 */
[----:B------:R-:W-:Y:S04]  /*7c20*/  ISETP.GT.AND P0, PT, R17, 0x1, !P0 ;  /* 0x000000011100780c */ /* 0x000fe80004704270 */
[----:B------:R-:W-:Y:S04]  /*7c30*/  ISETP.LT.OR P0, PT, R26, 0x2, P0 ;  /* 0x000000021a00780c */ /* 0x000fe80000701670 */
[----:B------:R-:W-:Y:S02]  /*7c40*/  FSEL R27, R247, -INF , !P0 ;  /* 0xff800000f71b7808 */ /* 0x000fe40004000000 */
[----:B------:R-:W-:Y:S04]  /*7c50*/  ISETP.NE.AND P0, PT, R24, RZ, PT ;  /* 0x000000ff1800720c */ /* 0x000fe80003f05270 */
[----:B------:R-:W-:Y:S04]  /*7c60*/  ISETP.GT.AND P0, PT, R17, 0x8, !P0 ;  /* 0x000000081100780c */ /* 0x000fe80004704270 */
[----:B------:R-:W-:Y:S04]  /*7c70*/  ISETP.LT.OR P0, PT, R26, 0x9, P0 ;  /* 0x000000091a00780c */ /* 0x000fe80000701670 */
[----:B------:R-:W-:Y:S02]  /*7c80*/  FSEL R7, R251, -INF , !P0 ;  /* 0xff800000fb077808 */ /* 0x000fe40004000000 */
[----:B------:R-:W-:Y:S04]  /*7c90*/  ISETP.NE.AND P0, PT, R20, RZ, PT ;  /* 0x000000ff1400720c */ /* 0x000fe80003f05270 */
[C---:B------:R-:W-:Y:S04]  /*7ca0*/  ISETP.GT.AND P0, PT, R17.reuse, 0x9, !P0 ;  /* 0x000000091100780c */ /* 0x040fe80004704270 */
[----:B------:R-:W-:Y:S04]  /*7cb0*/  ISETP.LT.OR P0, PT, R26, 0xa, P0 ;  /* 0x0000000a1a00780c */ /* 0x000fe80000701670 */
[----:B------:R-:W-:Y:S02]  /*7cc0*/  FSEL R11, R186, -INF , !P0 ;  /* 0xff800000ba0b7808 */ /* 0x000fe40004000000 */
[----:B------:R-:W-:Y:S04]  /*7cd0*/  ISETP.NE.AND P0, PT, R16, RZ, PT ;  /* 0x000000ff1000720c */ /* 0x000fe80003f05270 */
[----:B------:R-:W-:Y:S04]  /*7ce0*/  ISETP.GT.AND P0, PT, R17, 0x10, !P0 ;  /* 0x000000101100780c */ /* 0x000fe80004704270 */
[C---:B------:R-:W-:Y:S04]  /*7cf0*/  ISETP.LT.OR P0, PT, R26.reuse, 0x11, P0 ;  /* 0x000000111a00780c */ /* 0x040fe80000701670 */
[----:B------:R-:W-:Y:S02]  /*7d00*/  FSEL R47, R13, -INF , !P0 ;  /* 0xff8000000d2f7808 */ /* 0x000fe40004000000 */
        /* <DEDUP_REMOVED lines=9> */
[C---:B------:R-:W-:Y:S04]  /*7da0*/  ISETP.GT.AND P0, PT, R17.reuse, 0x20, !P3 ;  /* 0x000000201100780c */ /* 0x040fe80005f04270 */
[----:B------:R-:W-:Y:S04]  /*7db0*/  ISETP.LT.OR P0, PT, R26, 0x21, P0 ;  /* 0x000000211a00780c */ /* 0x000fe80000701670 */
[----:B------:R-:W-:Y:S02]  /*7dc0*/  FSEL R251, R30, -INF , !P0 ;  /* 0xff8000001efb7808 */ /* 0x000fe40004000000 */
[----:B------:R-:W-:Y:S04]  /*7dd0*/  ISETP.GT.AND P0, PT, R17, 0x21, !P2 ;  /* 0x000000211100780c */ /* 0x000fe80005704270 */
[C---:B------:R-:W-:Y:S04]  /*7de0*/  ISETP.LT.OR P0, PT, R26.reuse, 0x22, P0 ;  /* 0x000000221a00780c */ /* 0x040fe80000701670 */
[----:B------:R-:W-:Y:S02]  /*7df0*/  FSEL R247, R29, -INF , !P0 ;  /* 0xff8000001df77808 */ /* 0x000fe40004000000 */
[C---:B------:R-:W-:Y:S04]  /*7e00*/  ISETP.GT.AND P0, PT, R17.reuse, 0x28, !P1 ;  /* 0x000000281100780c */ /* 0x040fe80004f04270 */
[----:B------:R-:W-:Y:S04]  /*7e10*/  ISETP.LT.OR P0, PT, R26, 0x29, P0 ;  /* 0x000000291a00780c */ /* 0x000fe80000701670 */
[----:B------:R-:W-:Y:S02]  /*7e20*/  FSEL R173, R42, -INF , !P0 ;  /* 0xff8000002aad7808 */ /* 0x000fe40004000000 */
[----:B------:R-:W-:Y:S04]  /*7e30*/  ISETP.NE.AND P0, PT, R28, RZ, PT ;  /* 0x000000ff1c00720c */ /* 0x000fe80003f05270 */
[C---:B------:R-:W-:Y:S04]  /*7e40*/  ISETP.GT.AND P0, PT, R17.reuse, RZ, !P0 ;  /* 0x000000ff1100720c */ /* 0x040fe80004704270 */
[----:B------:R-:W-:Y:S04]  /*7e50*/  ISETP.LT.OR P0, PT, R26, 0x1, P0 ;  /* 0x000000011a00780c */ /* 0x000fe80000701670 */
[----:B------:R-:W-:Y:S02]  /*7e60*/  FSEL R21, R244, -INF , !P0 ;  /* 0xff800000f4157808 */ /* 0x000fe40004000000 */
[----:B------:R-:W-:Y:S04]  /*7e70*/  ISETP.NE.AND P0, PT, R18, RZ, PT ;  /* 0x000000ff1200720c */ /* 0x000fe80003f05270 */
[----:B------:R-:W-:Y:S02]  /*7e80*/  ISETP.GT.AND P0, PT, R17, 0x29, !P0 ;  /* 0x000000291100780c */ /* 0x000fe40004704270 */
[----:B------:R-:W1:Y:S02]  /*7e90*/  SHFL.IDX PT, R17, R9, 0x2, 0x1c1f ;  /* 0x005c1f0009117f89 */ /* 0x000e6400000e0000 */
[----:B------:R-:W-:Y:S04]  /*7ea0*/  ISETP.LT.OR P0, PT, R26, 0x2a, P0 ;  /* 0x0000002a1a00780c */ /* 0x000fe80000701670 */
        /* <DEDUP_REMOVED lines=13> */
[----:B------:R-:W-:Y:S05]  /*7f80*/  IMAD.MOV.U32 R13, RZ, RZ, c[0x0][0x32c] ;  /* 0x0000cb00ff0d7624 */ /* 0x000fea00078e00ff */
[----:B------:R-:W-:Y:S11]  /*7f90*/  ISETP.NE.AND P0, PT, R13, 0x1, PT ;  /* 0x000000010d00780c */ /* 0x000ff60003f05270 */
[----:B------:R-:W-:Y:S02]  /*7fa0*/  @!UPT UIADD3 URZ, URZ, URZ, URZ ;  /* 0x0000003f3f3ff290 */ /* 0x000fe4000fffe03f */
[----:B------:R-:W-:Y:S05]  /*7fb0*/  @P0 IMAD.HI.U32 R13, R30, c[0x0][0x330], RZ ;  /* 0x0000cc001e0d0a27 */ /* 0x000fea00078e00ff */
[----:B------:R-:W-:Y:S04]  /*7fc0*/  @P0 SHF.R.U32.HI R30, RZ, c[0x0][0x334], R13 ;  /* 0x0000cd00ff1e0a19 */ /* 0x000fe8000001160d */
[----:B------:R-:W-:Y:S01]  /*7fd0*/  LOP3.LUT R30, RZ, R30, RZ, 0x33, !PT ;  /* 0x0000001eff1e7212 */ /* 0x000fe200078e33ff */
[----:B------:R-:W-:-:S05]  /*7fe0*/  BRA `(.L_x_495) ;  /* 0x0000005000007947 */ /* 0x000fca0003800000 */
.L_x_494:
[----:B------:R-:W-:Y:S04]  /*7ff0*/  MOV R13, c[0x0][0x32c] ;  /* 0x0000cb00000d7a02 */ /* 0x000fe80000000f00 */
[----:B------:R-:W-:Y:S11]  /*8000*/  ISETP.NE.AND P0, PT, R13, 0x1, PT ;  /* 0x000000010d00780c */ /* 0x000ff60003f05270 */
[----:B------:R-:W-:Y:S02]  /*8010*/  @!UPT UIADD3 URZ, URZ, URZ, URZ ;  /* 0x0000003f3f3ff290 */ /* 0x000fe4000fffe03f */
[----:B------:R-:W-:Y:S05]  /*8020*/  @P0 IMAD.HI.U32 R13, R30, c[0x0][0x330], RZ ;  /* 0x0000cc001e0d0a27 */ /* 0x000fea00078e00ff */
[----:B------:R-:W-:Y:S02]  /*8030*/  @P0 SHF.R.U32.HI R30, RZ, c[0x0][0x334], R13 ;  /* 0x0000cd00ff1e0a19 */ /* 0x000fe4000001160d */
.L_x_495:
[----:B------:R-:W-:Y:S05]  /*8040*/  BSYNC B0 ;  /* 0x0000000000007941 */ /* 0x000fea0003800000 */
.L_x_493:
[----:B------:R-:W-:Y:S04]  /*8050*/  IMAD.IADD R13, R10, 0x1, -R235 ;  /* 0x000000010a0d7824 */ /* 0x000fe800078e0aeb */
[----:B------:R-:W-:Y:S05]  /*8060*/  IMAD R13, R30, c[0x0][0x32c], R13 ;  /* 0x0000cb001e0d7a24 */ /* 0x000fea00078e020d */
[----:B------:R-:W-:Y:S02]  /*8070*/  IADD3 R30, R13, c[0x0][0x32c], RZ ;  /* 0x0000cb000d1e7a10 */ /* 0x000fe40007ffe0ff */
[----:B------:R-:W-:Y:S02]  /*8080*/  IMNMX R26, R26, R13, !PT ;  /* 0x0000000d1a1a7217 */ /* 0x000fe40007800200 */
[----:B------:R-:W-:Y:S02]  /*8090*/  IMNMX R29, R29, R30, PT ;  /* 0x0000001e1d1d7217 */ /* 0x000fe40003800200 */
.L_x_492:
[----:B------:R-:W-:Y:S01]  /*80a0*/  ISETP.NE.AND P0, PT, R12, RZ, PT ;  /* 0x000000ff0c00720c */ /* 0x000fe20003f05270 */
[----:B------:R-:W1:Y:S03]  /*80b0*/  SHFL.IDX PT, R9, R9, 0x3, 0x1c1f ;  /* 0x007c1f0009097f89 */ /* 0x000e6600000e0000 */
[----:B------:R-:W-:Y:S04]  /*80c0*/  ISETP.GT.AND P0, PT, R26, 0x1, !P0 ;  /* 0x000000011a00780c */ /* 0x000fe80004704270 */
[C---:B------:R-:W-:Y:S04]  /*80d0*/  ISETP.LT.OR P0, PT, R29.reuse, 0x2, P0 ;  /* 0x000000021d00780c */ /* 0x040fe80000701670 */
[----:B------:R-:W-:Y:S02]  /*80e0*/  FSEL R19, R246, -INF , !P0 ;  /* 0xff800000f6137808 */ /* 0x000fe40004000000 */
[----:B------:R-:W-:Y:S04]  /*80f0*/  ISETP.NE.AND P0, PT, R24, RZ, PT ;  /* 0x000000ff1800720c */ /* 0x000fe80003f05270 */
[----:B------:R-:W-:Y:S04]  /*8100*/  ISETP.GT.AND P0, PT, R26, 0x8, !P0 ;  /* 0x000000081a00780c */ /* 0x000fe80004704270 */
[C---:B------:R-:W-:Y:S01]  /*8110*/  ISETP.LT.OR P0, PT, R29.reuse, 0x9, P0 ;  /* 0x000000091d00780c */ /* 0x040fe20000701670 */
[--C-:B-1----:R-:W-:Y:S03]  /*8120*/  IMAD.IADD R6, R6, 0x1, R9.reuse ;  /* 0x0000000106067824 */ /* 0x102fe600078e0209 */
[----:B------:R-:W-:Y:S02]  /*8130*/  FSEL R17, R252, -INF , !P0 ;  /* 0xff800000fc117808 */ /* 0x000fe40004000000 */
[----:B------:R-:W-:Y:S04]  /*8140*/  ISETP.NE.AND P0, PT, R20, RZ, PT ;  /* 0x000000ff1400720c */ /* 0x000fe80003f05270 */
[----:B------:R-:W-:Y:S04]  /*8150*/  ISETP.GT.AND P0, PT, R26, 0x9, !P0 ;  /* 0x000000091a00780c */ /* 0x000fe80004704270 */
[----:B------:R-:W-:Y:S04]  /*8160*/  ISETP.LT.OR P0, PT, R29, 0xa, P0 ;  /* 0x0000000a1d00780c */ /* 0x000fe80000701670 */
[----:B------:R-:W-:Y:S02]  /*8170*/  FSEL R13, R185, -INF , !P0 ;  /* 0xff800000b90d7808 */ /* 0x000fe40004000000 */
[----:B------:R-:W-:Y:S04]  /*8180*/  ISETP.NE.AND P0, PT, R16, RZ, PT ;  /* 0x000000ff1000720c */ /* 0x000fe80003f05270 */
[----:B------:R-:W-:Y:S04]  /*8190*/  ISETP.GT.AND P0, PT, R26, 0x10, !P0 ;  /* 0x000000101a00780c */ /* 0x000fe80004704270 */
[C---:B------:R-:W-:Y:S04]  /*81a0*/  ISETP.LT.OR P0, PT, R29.reuse, 0x11, P0 ;  /* 0x000000111d00780c */ /* 0x040fe80000701670 */
[----:B------:R-:W-:Y:S02]  /*81b0*/  FSEL R198, R198, -INF , !P0 ;  /* 0xff800000c6c67808 */ /* 0x000fe40004000000 */
[C---:B------:R-:W-:Y:S04]  /*81c0*/  ISETP.GT.AND P0, PT, R26.reuse, 0x11, !P6 ;  /* 0x000000111a00780c */ /* 0x040fe80007704270 */
[----:B------:R-:W-:Y:S04]  /*81d0*/  ISETP.LT.OR P0, PT, R29, 0x12, P0 ;  /* 0x000000121d00780c */ /* 0x000fe80000701670 */
        /* <DEDUP_REMOVED lines=14> */
[----:B------:R-:W-:Y:S04]  /*82c0*/  ISETP.LT.OR P0, PT, R29, 0x29, P0 ;  /* 0x000000291d00780c */ /* 0x000fe80000701670 */
[----:B------:R-:W-:Y:S02]  /*82d0*/  FSEL R165, R39, -INF , !P0 ;  /* 0xff80000027a57808 */ /* 0x000fe40004000000 */
[----:B------:R-:W-:Y:S04]  /*82e0*/  ISETP.NE.AND P0, PT, R28, RZ, PT ;  /* 0x000000ff1c00720c */ /* 0x000fe80003f05270 */
[----:B------:R-:W-:Y:S04]  /*82f0*/  ISETP.GT.AND P0, PT, R26, RZ, !P0 ;  /* 0x000000ff1a00720c */ /* 0x000fe80004704270 */
[C---:B------:R-:W-:Y:S04]  /*8300*/  ISETP.LT.OR P0, PT, R29.reuse, 0x1, P0 ;  /* 0x000000011d00780c */ /* 0x040fe80000701670 */
[----:B------:R-:W-:Y:S01]  /*8310*/  FSEL R14, R0, -INF , !P0 ;  /* 0xff800000000e7808 */ /* 0x000fe20004000000 */
[----:B------:R-:W-:Y:S01]  /*8320*/  IMAD.IADD R0, R8, 0x1, R9 ;  /* 0x0000000108007824 */ /* 0x000fe200078e0209 */
[----:B------:R-:W-:Y:S04]  /*8330*/  ISETP.NE.AND P0, PT, R18, RZ, PT ;  /* 0x000000ff1200720c */ /* 0x000fe80003f05270 */
[----:B------:R-:W-:Y:S04]  /*8340*/  ISETP.GT.AND P0, PT, R26, 0x29, !P0 ;  /* 0x000000291a00780c */ /* 0x000fe80004704270 */
[----:B------:R-:W-:Y:S04]  /*8350*/  ISETP.LT.OR P0, PT, R29, 0x2a, P0 ;  /* 0x0000002a1d00780c */ /* 0x000fe80000701670 */
[----:B------:R-:W-:Y:S02]  /*8360*/  FSEL R163, R38, -INF , !P0 ;  /* 0xff80000026a37808 */ /* 0x000fe40004000000 */
[----:B------:R-:W-:Y:S11]  /*8370*/  PLOP3.LUT P0, PT, PT, PT, UP1, 0x40, 0x0 ;  /* 0x000000000000781c */ /* 0x000ff60003f0e818 */
[----:B------:R-:W-:Y:S02]  /*8380*/  @!UPT UIADD3 URZ, URZ, URZ, URZ ;  /* 0x0000003f3f3ff290 */ /* 0x000fe4000fffe03f */
        /* <DEDUP_REMOVED lines=16> */
.L_x_498:
[----:B------:R-:W-:Y:S04]  /*8490*/  MOV R8, c[0x0][0x32c] ;  /* 0x0000cb0000087a02 */ /* 0x000fe80000000f00 */
[----:B------:R-:W-:Y:S11]  /*84a0*/  ISETP.NE.AND P0, PT, R8, 0x1, PT ;  /* 0x000000010800780c */ /* 0x000ff60003f05270 */
[----:B------:R-:W-:Y:S02]  /*84b0*/  @!UPT UIADD3 URZ, URZ, URZ, URZ ;  /* 0x0000003f3f3ff290 */ /* 0x000fe4000fffe03f */
[----:B------:R-:W-:Y:S05]  /*84c0*/  @P0 IMAD.HI.U32 R8, R9, c[0x0][0x330], RZ ;  /* 0x0000cc0009080a27 */ /* 0x000fea00078e00ff */
[----:B------:R-:W-:Y:S02]  /*84d0*/  @P0 SHF.R.U32.HI R9, RZ, c[0x0][0x334], R8 ;  /* 0x0000cd00ff090a19 */ /* 0x000fe40000011608 */
.L_x_499:
[----:B------:R-:W-:Y:S05]  /*84e0*/  BSYNC B0 ;  /* 0x0000000000007941 */ /* 0x000fea0003800000 */
.L_x_497:
[----:B------:R-:W-:Y:S04]  /*84f0*/  IMAD.IADD R10, R10, 0x1, -R235 ;  /* 0x000000010a0a7824 */ /* 0x000fe800078e0aeb */
[----:B------:R-:W-:Y:S05]  /*8500*/  IMAD R10, R9, c[0x0][0x32c], R10 ;  /* 0x0000cb00090a7a24 */ /* 0x000fea00078e020a */
[----:B------:R-:W-:Y:S02]  /*8510*/  IADD3 R9, R10, c[0x0][0x32c], RZ ;  /* 0x0000cb000a097a10 */ /* 0x000fe40007ffe0ff */
[----:B------:R-:W-:Y:S02]  /*8520*/  IMNMX R6, R6, R10, !PT ;  /* 0x0000000a06067217 */ /* 0x000fe40007800200 */
[----:B------:R-:W-:Y:S02]  /*8530*/  IMNMX R0, R0, R9, PT ;  /* 0x0000000900007217 */ /* 0x000fe40003800200 */
.L_x_496:
[----:B------:R-:W-:Y:S04]  /*8540*/  ISETP.NE.AND P0, PT, R28, RZ, PT ;  /* 0x000000ff1c00720c */ /* 0x000fe80003f05270 */
[----:B------:R-:W-:Y:S04]  /*8550*/  ISETP.GT.AND P0, PT, R6, RZ, !P0 ;  /* 0x000000ff0600720c */ /* 0x000fe80004704270 */
[----:B------:R-:W-:Y:S04]  /*8560*/  ISETP.LT.OR P0, PT, R0, 0x1, P0 ;  /* 0x000000010000780c */ /* 0x000fe80000701670 */
[----:B------:R-:W-:Y:S02]  /*8570*/  FSEL R9, R2, -INF , !P0 ;  /* 0xff80000002097808 */ /* 0x000fe40004000000 */
[----:B------:R-:W-:Y:S02]  /*8580*/  ISETP.NE.AND P0, PT, R12, RZ, PT ;  /* 0x000000ff0c00720c */ /* 0x000fe40003f05270 */
[----:B------:R-:W-:Y:S02]  /*8590*/  FMNMX.FTZ R2, R4, R151, !PT ;  /* 0x0000009704027209 */ /* 0x000fe40007810000 */
[----:B------:R-:W-:Y:S02]  /*85a0*/  ISETP.GT.AND P0, PT, R6, 0x1, !P0 ;  /* 0x000000010600780c */ /* 0x000fe40004704270 */
[----:B------:R-:W-:Y:S02]  /*85b0*/  FMNMX.FTZ R2, R37, R2, !PT ;  /* 0x0000000225027209 */ /* 0x000fe40007810000 */
[----:B------:R-:W-:Y:S02]  /*85c0*/  ISETP.LT.OR P0, PT, R0, 0x2, P0 ;  /* 0x000000020000780c */ /* 0x000fe40000701670 */
[----:B------:R-:W-:Y:S02]  /*85d0*/  FMNMX.FTZ R2, R35, R2, !PT ;  /* 0x0000000223027209 */ /* 0x000fe40007810000 */
        /* <DEDUP_REMOVED lines=22> */
[----:B------:R-:W-:Y:S02]  /*8740*/  ISETP.GT.AND P0, PT, R6, 0x11, !P6 ;  /* 0x000000110600780c */ /* 0x000fe40007704270 */
[----:B------:R-:W-:Y:S02]  /*8750*/  FMNMX.FTZ R15, R174, R15, !PT ;  /* 0x0000000fae0f7209 */ /* 0x000fe40007810000 */
[----:B------:R-:W-:Y:S02]  /*8760*/  FMNMX.FTZ R2, R47, R2, !PT ;  /* 0x000000022f027209 */ /* 0x000fe40007810000 */
[----:B------:R-:W-:Y:S02]  /*8770*/  ISETP.LT.OR P0, PT, R0, 0x12, P0 ;  /* 0x000000120000780c */ /* 0x000fe40000701670 */
[----:B------:R-:W-:Y:S02]  /*8780*/  FMNMX.FTZ R16, R172, R15, !PT ;  /* 0x0000000fac107209 */ /* 0x000fe40007810000 */
[----:B------:R-:W-:Y:S02]  /*8790*/  FMNMX.FTZ R15, R45, R2, !PT ;  /* 0x000000022d0f7209 */ /* 0x000fe40007810000 */
[----:B------:R-:W-:Y:S02]  /*87a0*/  FSEL R248, R187, -INF , !P0 ;  /* 0xff800000bbf87808 */ /* 0x000fe40004000000 */
[----:B------:R-:W-:Y:S02]  /*87b0*/  ISETP.GT.AND P0, PT, R6, 0x18, !P5 ;  /* 0x000000180600780c */ /* 0x000fe40006f04270 */
[----:B------:R-:W-:Y:S02]  /*87c0*/  FMNMX.FTZ R2, R196, R15, !PT ;  /* 0x0000000fc4027209 */ /* 0x000fe40007810000 */
[----:B------:R-:W-:Y:S02]  /*87d0*/  ISETP.LT.OR P0, PT, R0, 0x19, P0 ;  /* 0x000000190000780c */ /* 0x000fe40000701670 */
[----:B------:R-:W-:Y:S02]  /*87e0*/  FMNMX.FTZ R2, R197, R2, !PT ;  /* 0x00000002c5027209 */ /* 0x000fe40007810000 */
[----:B------:R-:W-:Y:S02]  /*87f0*/  FSEL R252, R191, -INF , !P0 ;  /* 0xff800000bffc7808 */ /* 0x000fe40004000000 */
[----:B------:R-:W-:Y:S02]  /*8800*/  ISETP.GT.AND P0, PT, R6, 0x19, !P4 ;  /* 0x000000190600780c */ /* 0x000fe40006704270 */
[----:B------:R-:W-:Y:S02]  /*8810*/  FMNMX.FTZ R16, R245, R16, !PT ;  /* 0x00000010f5107209 */ /* 0x000fe40007810000 */
[----:B------:R-:W-:Y:S02]  /*8820*/  ISETP.LT.OR P0, PT, R0, 0x1a, P0 ;  /* 0x0000001a0000780c */ /* 0x000fe40000701670 */
[----:B------:R-:W-:Y:S02]  /*8830*/  FMNMX.FTZ R2, R251, R2, !PT ;  /* 0x00000002fb027209 */ /* 0x000fe40007810000 */
[----:B------:R-:W-:Y:S02]  /*8840*/  ISETP.NE.AND P6, PT, R18, RZ, PT ;  /* 0x000000ff1200720c */ /* 0x000fe40003fc5270 */
[----:B------:R-:W-:Y:S02]  /*8850*/  FMNMX.FTZ R18, R14, R149, !PT ;  /* 0x000000950e127209 */ /* 0x000fe40007810000 */
[----:B------:R-:W-:Y:S02]  /*8860*/  FMNMX.FTZ R3, R175, R16, !PT ;  /* 0x00000010af037209 */ /* 0x000fe40007810000 */
[----:B------:R-:W-:Y:S02]  /*8870*/  FMNMX.FTZ R18, R19, R18, !PT ;  /* 0x0000001213127209 */ /* 0x000fe40007810000 */
[----:B------:R-:W-:Y:S01]  /*8880*/  FSEL R250, R190, -INF , !P0 ;  /* 0xff800000befa7808 */ /* 0x000fe20004000000 */
[----:B------:R-:W1:Y:S01]  /*8890*/  SHFL.BFLY PT, R16, R3, 0x2, 0x1f ;  /* 0x0c401f0003107f89 */ /* 0x000e6200000e0000 */
[----:B------:R-:W-:Y:S02]  /*88a0*/  ISETP.GT.AND P0, PT, R6, 0x20, !P3 ;  /* 0x000000200600780c */ /* 0x000fe40005f04270 */
[----:B------:R-:W-:Y:S02]  /*88b0*/  FMNMX.FTZ R2, R247, R2, !PT ;  /* 0x00000002f7027209 */ /* 0x000fe40007810000 */
[----:B------:R-:W-:Y:S02]  /*88c0*/  FMNMX.FTZ R18, R17, R18, !PT ;  /* 0x0000001211127209 */ /* 0x000fe40007810000 */
[----:B------:R-:W-:Y:S02]  /*88d0*/  FMNMX.FTZ R2, R173, R2, !PT ;  /* 0x00000002ad027209 */ /* 0x000fe40007810000 */
[----:B------:R-:W-:Y:S02]  /*88e0*/  ISETP.LT.OR P0, PT, R0, 0x21, P0 ;  /* 0x000000210000780c */ /* 0x000fe40000701670 */
[----:B------:R-:W-:Y:S02]  /*88f0*/  FMNMX.FTZ R15, R171, R2, !PT ;  /* 0x00000002ab0f7209 */ /* 0x000fe40007810000 */
[----:B------:R-:W-:Y:S02]  /*8900*/  FSEL R164, R23, -INF , !P0 ;  /* 0xff80000017a47808 */ /* 0x000fe40004000000 */
[----:B------:R-:W-:Y:S01]  /*8910*/  FMNMX.FTZ R23, R13, R18, !PT ;  /* 0x000000120d177209 */ /* 0x000fe20007810000 */
[----:B------:R-:W2:Y:S01]  /*8920*/  SHFL.BFLY PT, R2, R15, 0x2, 0x1f ;  /* 0x0c401f000f027f89 */ /* 0x000ea200000e0000 */
[----:B------:R-:W-:Y:S02]  /*8930*/  ISETP.GT.AND P0, PT, R6, 0x21, !P2 ;  /* 0x000000210600780c */ /* 0x000fe40005704270 */
[----:B------:R-:W-:Y:S02]  /*8940*/  FMNMX.FTZ R18, R198, R23, !PT ;  /* 0x00000017c6127209 */ /* 0x000fe40007810000 */
[----:B------:R-:W-:Y:S02]  /*8950*/  ISETP.LT.OR P0, PT, R0, 0x22, P0 ;  /* 0x000000220000780c */ /* 0x000fe40000701670 */
[----:B------:R-:W-:Y:S02]  /*8960*/  FMNMX.FTZ R23, R199, R18, !PT ;  /* 0x00000012c7177209 */ /* 0x000fe40007810000 */
[----:B------:R-:W-:Y:S02]  /*8970*/  FSEL R162, R22, -INF , !P0 ;  /* 0xff80000016a27808 */ /* 0x000fe40004000000 */
[----:B------:R-:W-:Y:S02]  /*8980*/  FMNMX.FTZ R18, R244, R23, !PT ;  /* 0x00000017f4127209 */ /* 0x000fe40007810000 */
[----:B------:R-:W-:Y:S02]  /*8990*/  ISETP.GT.AND P0, PT, R6, 0x28, !P1 ;  /* 0x000000280600780c */ /* 0x000fe40004f04270 */
[----:B------:R-:W-:Y:S02]  /*89a0*/  FMNMX.FTZ R18, R249, R18, !PT ;  /* 0x00000012f9127209 */ /* 0x000fe40007810000 */
[----:B------:R-:W-:Y:S02]  /*89b0*/  ISETP.LT.OR P0, PT, R0, 0x29, P0 ;  /* 0x000000290000780c */ /* 0x000fe40000701670 */
[----:B------:R-:W-:Y:S02]  /*89c0*/  FMNMX.FTZ R18, R169, R18, !PT ;  /* 0x00000012a9127209 */ /* 0x000fe40007810000 */
[----:B------:R-:W-:Y:S02]  /*89d0*/  FSEL R160, R33, -INF , !P0 ;  /* 0xff80000021a07808 */ /* 0x000fe40004000000 */
[----:B------:R-:W-:Y:S02]  /*89e0*/  ISETP.GT.AND P0, PT, R6, 0x29, !P6 ;  /* 0x000000290600780c */ /* 0x000fe40007704270 */
[----:B-1----:R-:W-:Y:S02]  /*89f0*/  FMNMX.FTZ R16, R3, R16, !PT ;  /* 0x0000001003107209 */ /* 0x002fe40007810000 */
[----:B------:R-:W-:Y:S02]  /*8a00*/  FMNMX.FTZ R6, R167, R18, !PT ;  /* 0x00000012a7067209 */ /* 0x000fe40007810000 */
[----:B------:R-:W-:Y:S01]  /*8a10*/  ISETP.LT.OR P0, PT, R0, 0x2a, P0 ;  /* 0x0000002a0000780c */ /* 0x000fe20000701670 */
[----:B------:R-:W1:Y:S01]  /*8a20*/  SHFL.BFLY PT, R3, R16, 0x1, 0x1f ;  /* 0x0c201f0010037f89 */ /* 0x000e6200000e0000 */
[----:B------:R-:W-:Y:S02]  /*8a30*/  FMNMX.FTZ R0, R165, R6, !PT ;  /* 0x00000006a5007209 */ /* 0x000fe40007810000 */
[----:B--2---:R-:W-:Y:S02]  /*8a40*/  FMNMX.FTZ R2, R15, R2, !PT ;  /* 0x000000020f027209 */ /* 0x004fe40007810000 */
[----:B------:R-:W-:Y:S02]  /*8a50*/  FMNMX.FTZ R6, R163, R0, !PT ;  /* 0x00000000a3067209 */ /* 0x000fe40007810000 */
[----:B------:R-:W-:Y:S01]  /*8a60*/  FMNMX.FTZ R25, R9, R148, !PT ;  /* 0x0000009409197209 */ /* 0x000fe20007810000 */
[----:B------:R-:W2:Y:S01]  /*8a70*/  SHFL.BFLY PT, R23, R2, 0x1, 0x1f ;  /* 0x0c201f0002177f89 */ /* 0x000ea200000e0000 */
[----:B------:R-:W-:Y:S02]  /*8a80*/  FSEL R153, R31, -INF , !P0 ;  /* 0xff8000001f997808 */ /* 0x000fe40004000000 */
[----:B------:R-:W-:Y:S04]  /*8a90*/  FMNMX.FTZ R25, R12, R25, !PT ;  /* 0x000000190c197209 */ /* 0x000fe80007810000 */
[----:B------:R-:W-:Y:S01]  /*8aa0*/  FMNMX.FTZ R25, R10, R25, !PT ;  /* 0x000000190a197209 */ /* 0x000fe20007810000 */
[----:B------:R-:W3:Y:S03]  /*8ab0*/  SHFL.BFLY PT, R15, R6, 0x2, 0x1f ;  /* 0x0c401f00060f7f89 */ /* 0x000ee600000e0000 */
[----:B------:R-:W-:Y:S02]  /*8ac0*/  FMNMX.FTZ R25, R8, R25, !PT ;  /* 0x0000001908197209 */ /* 0x000fe40007810000 */
[----:B-1----:R-:W-:Y:S04]  /*8ad0*/  FMNMX.FTZ R3, R16, R3, !PT ;  /* 0x0000000310037209 */ /* 0x002fe80007810000 */
[C---:B------:R-:W-:Y:S01]  /*8ae0*/  FSETP.NEU.FTZ.AND P0, PT, R3.reuse, -INF , PT ;  /* 0xff8000000300780b */ /* 0x040fe20003f1d000 */
[----:B------:R-:W-:Y:S01]  /*8af0*/  FMUL.FTZ R170, R3, c[0x0][0x2d0] ;  /* 0x0000b40003aa7a20 */ /* 0x000fe20000410000 */
[----:B--2---:R-:W-:Y:S04]  /*8b00*/  FMNMX.FTZ R2, R2, R23, !PT ;  /* 0x0000001702027209 */ /* 0x004fe80007810000 */
[----:B------:R-:W-:Y:S01]  /*8b10*/  FSEL R170, R170, RZ, P0 ;  /* 0x000000ffaaaa7208 */ /* 0x000fe20000000000 */
[----:B------:R-:W-:Y:S04]  /*8b20*/  FMUL.FTZ R168, R2, c[0x0][0x2d0] ;  /* 0x0000b40002a87a20 */ /* 0x000fe80000410000 */
[--C-:B------:R-:W-:Y:S01]  /*8b30*/  FFMA.FTZ R179, R4, c[0x0][0x2d0], -R170.reuse ;  /* 0x0000b40004b37a23 */ /* 0x100fe200000108aa */
[----:B---3--:R-:W-:Y:S01]  /*8b40*/  FMNMX.FTZ R6, R6, R15, !PT ;  /* 0x0000000f06067209 */ /* 0x008fe20007810000 */
[--C-:B------:R-:W-:Y:S01]  /*8b50*/  FFMA.FTZ R176, R5, c[0x0][0x2d0], -R170.reuse ;  /* 0x0000b40005b07a23 */ /* 0x100fe200000108aa */
[----:B------:R-:W-:Y:S01]  /*8b60*/  FMNMX.FTZ R15, R246, R25, !PT ;  /* 0x00000019f60f7209 */ /* 0x000fe20007810000 */
[--C-:B------:R-:W-:Y:S01]  /*8b70*/  FFMA.FTZ R178, R37, c[0x0][0x2d0], -R170.reuse ;  /* 0x0000b40025b27a23 */ /* 0x100fe200000108aa */
[----:B------:R-:W-:Y:S01]  /*8b80*/  FSEL R4, R3, RZ, P0 ;  /* 0x000000ff03047208 */ /* 0x000fe20000000000 */
[----:B------:R-:W-:Y:S01]  /*8b90*/  FFMA.FTZ R177, R35, c[0x0][0x2d0], -R170 ;  /* 0x0000b40023b17a23 */ /* 0x000fe200000108aa */
[----:B------:R-:W-:Y:S01]  /*8ba0*/  FSETP.NEU.FTZ.AND P0, PT, R2, -INF , PT ;  /* 0xff8000000200780b */ /* 0x000fe20003f1d000 */
[----:B------:R-:W-:Y:S01]  /*8bb0*/  MUFU.EX2 R179, R179 ;  /* 0x000000b300b37308 */ /* 0x000fe20000000800 */
[----:B------:R-:W-:Y:S01]  /*8bc0*/  FMNMX.FTZ R5, R248, R15, !PT ;  /* 0x0000000ff8057209 */ /* 0x000fe20007810000 */
[----:B------:R-:W-:Y:S01]  /*8bd0*/  FADD.FTZ R4, -R4, R151 ;  /* 0x0000009704047221 */ /* 0x000fe20000010100 */
[----:B------:R-:W-:Y:S01]  /*8be0*/  FSEL R168, R168, RZ, P0 ;  /* 0x000000ffa8a87208 */ /* 0x000fe20000000000 */
[----:B------:R-:W1:Y:S01]  /*8bf0*/  SHFL.BFLY PT, R15, R6, 0x1, 0x1f ;  /* 0x0c201f00060f7f89 */ /* 0x000e6200000e0000 */
[----:B------:R-:W-:Y:S01]  /*8c00*/  FMNMX.FTZ R5, R252, R5, !PT ;  /* 0x00000005fc057209 */ /* 0x000fe20007810000 */
[----:B------:R-:W-:Y:S02]  /*8c10*/  FMUL.FTZ R151, R4, c[0x0][0x2d0] ;  /* 0x0000b40004977a20 */ /* 0x000fe40000410000 */
[--C-:B------:R-:W-:Y:S01]  /*8c20*/  FFMA.FTZ R155, R21, c[0x0][0x2d0], -R168.reuse ;  /* 0x0000b400159b7a23 */ /* 0x100fe200000108a8 */
[----:B------:R-:W-:Y:S01]  /*8c30*/  FMNMX.FTZ R21, R250, R5, !PT ;  /* 0x00000005fa157209 */ /* 0x000fe20007810000 */
[--C-:B------:R-:W-:Y:S01]  /*8c40*/  FFMA.FTZ R183, R7, c[0x0][0x2d0], -R168.reuse ;  /* 0x0000b40007b77a23 */ /* 0x100fe200000108a8 */
[----:B------:R-:W-:Y:S01]  /*8c50*/  FSEL R7, R2, RZ, P0 ;  /* 0x000000ff02077208 */ /* 0x000fe20000000000 */
[--C-:B------:R-:W-:Y:S01]  /*8c60*/  FFMA.FTZ R154, R27, c[0x0][0x2d0], -R168.reuse ;  /* 0x0000b4001b9a7a23 */ /* 0x100fe200000108a8 */
[----:B------:R-:W-:Y:S01]  /*8c70*/  FMNMX.FTZ R21, R164, R21, !PT ;  /* 0x00000015a4157209 */ /* 0x000fe20007810000 */
[----:B------:R-:W-:Y:S01]  /*8c80*/  FFMA.FTZ R182, R11, c[0x0][0x2d0], -R168 ;  /* 0x0000b4000bb67a23 */ /* 0x000fe200000108a8 */
[----:B------:R-:W2:Y:S01]  /*8c90*/  MUFU.EX2 R151, R151 ;  /* 0x0000009700977308 */ /* 0x000ea20000000800 */
[----:B------:R-:W-:Y:S01]  /*8ca0*/  FADD.FTZ R7, -R7, R150 ;  /* 0x0000009607077221 */ /* 0x000fe20000010100 */
[----:B------:R-:W-:Y:S01]  /*8cb0*/  FMNMX.FTZ R21, R162, R21, !PT ;  /* 0x00000015a2157209 */ /* 0x000fe20007810000 */
[----:B------:R-:W-:Y:S01]  /*8cc0*/  LDSM.16.MT88.4 R36, [R212+0x100] ;  /* 0x00010000d424783b */ /* 0x000fe20000004200 */
[--C-:B------:R-:W-:Y:S02]  /*8cd0*/  FFMA.FTZ R174, R174, c[0x0][0x2d0], -R170.reuse ;  /* 0x0000b400aeae7a23 */ /* 0x100fe400000108aa */
[----:B------:R-:W-:Y:S01]  /*8ce0*/  FMNMX.FTZ R0, R160, R21, !PT ;  /* 0x00000015a0007209 */ /* 0x000fe20007810000 */
[----:B------:R-:W-:Y:S02]  /*8cf0*/  FMUL.FTZ R150, R7, c[0x0][0x2d0] ;  /* 0x0000b40007967a20 */ /* 0x000fe40000410000 */
[----:B------:R-:W-:Y:S01]  /*8d00*/  FFMA.FTZ R172, R172, c[0x0][0x2d0], -R170 ;  /* 0x0000b400acac7a23 */ /* 0x000fe200000108aa */
[----:B------:R-:W-:Y:S01]  /*8d10*/  FMNMX.FTZ R5, R153, R0, !PT ;  /* 0x0000000099057209 */ /* 0x000fe20007810000 */
[----:B------:R-:W-:Y:S01]  /*8d20*/  LDSM.16.MT88.4 R20, [R214+0x100] ;  /* 0x00010000d614783b */ /* 0x000fe20000004200 */
[----:B------:R-:W3:Y:S01]  /*8d30*/  MUFU.EX2 R178, R178 ;  /* 0x000000b200b27308 */ /* 0x000ee20000000800 */
[----:B-1----:R-:W-:Y:S01]  /*8d40*/  FMNMX.FTZ R0, R6, R15, !PT ;  /* 0x0000000f06007209 */ /* 0x002fe20007810000 */
[----:B------:R-:W-:Y:S02]  /*8d50*/  FFMA.FTZ R173, R173, c[0x0][0x2d0], -R168 ;  /* 0x0000b400adad7a23 */ /* 0x000fe400000108a8 */
[--C-:B------:R-:W-:Y:S01]  /*8d60*/  FFMA.FTZ R190, R43, c[0x0][0x2d0], -R170.reuse ;  /* 0x0000b4002bbe7a23 */ /* 0x100fe200000108aa */
[C---:B------:R-:W-:Y:S01]  /*8d70*/  FSETP.NEU.FTZ.AND P0, PT, R0.reuse, -INF , PT ;  /* 0xff8000000000780b */ /* 0x040fe20003f1d000 */
[C---:B------:R-:W-:Y:S01]  /*8d80*/  FMUL.FTZ R166, R0.reuse, c[0x0][0x2d0] ;  /* 0x0000b40000a67a20 */ /* 0x040fe20000410000 */
[----:B------:R-:W1:Y:S01]  /*8d90*/  SHFL.BFLY PT, R6, R5, 0x2, 0x1f ;  /* 0x0c401f0005067f89 */ /* 0x000e6200000e0000 */
[----:B------:R-:W-:Y:S01]  /*8da0*/  FFMA.FTZ R191, R41, c[0x0][0x2d0], -R170 ;  /* 0x0000b40029bf7a23 */ /* 0x000fe200000108aa */
[----:B------:R-:W-:Y:S01]  /*8db0*/  FSEL R4, R0, RZ, P0 ;  /* 0x000000ff00047208 */ /* 0x000fe20000000000 */
[----:B------:R-:W4:Y:S01]  /*8dc0*/  MUFU.EX2 R150, R150 ;  /* 0x0000009600967308 */ /* 0x000f220000000800 */
[----:B------:R-:W-:Y:S01]  /*8dd0*/  FSEL R166, R166, RZ, P0 ;  /* 0x000000ffa6a67208 */ /* 0x000fe20000000000 */
[----:B--2---:R-:W-:Y:S02]  /*8de0*/  FMUL.FTZ R16, R151, R132 ;  /* 0x0000008497107220 */ /* 0x004fe40000410000 */
[----:B------:R-:W-:Y:S02]  /*8df0*/  FADD.FTZ R4, -R4, R149 ;  /* 0x0000009504047221 */ /* 0x000fe40000010100 */
[--C-:B------:R-:W-:Y:S02]  /*8e00*/  FFMA.FTZ R181, R14, c[0x0][0x2d0], -R166.reuse ;  /* 0x0000b4000eb57a23 */ /* 0x100fe400000108a6 */
[--C-:B------:R-:W-:Y:S02]  /*8e10*/  FFMA.FTZ R180, R19, c[0x0][0x2d0], -R166.reuse ;  /* 0x0000b40013b47a23 */ /* 0x100fe400000108a6 */
[----:B------:R-:W-:Y:S01]  /*8e20*/  MUFU.EX2 R177, R177 ;  /* 0x000000b100b17308 */ /* 0x000fe20000000800 */
[--C-:B------:R-:W-:Y:S02]  /*8e30*/  FFMA.FTZ R185, R17, c[0x0][0x2d0], -R166.reuse ;  /* 0x0000b40011b97a23 */ /* 0x100fe400000108a6 */
[--C-:B------:R-:W-:Y:S01]  /*8e40*/  FFMA.FTZ R184, R13, c[0x0][0x2d0], -R166.reuse ;  /* 0x0000b4000db87a23 */ /* 0x100fe200000108a6 */
[----:B---3--:R-:W-:Y:S01]  /*8e50*/  F2FP.BF16.PACK_AB R156, R178, R179 ;  /* 0x000000b3b29c723e */ /* 0x008fe200000010ff */
[----:B------:R-:W-:Y:S02]  /*8e60*/  FMUL.FTZ R149, R4, c[0x0][0x2d0] ;  /* 0x0000b40004957a20 */ /* 0x000fe40000410000 */
[C---:B------:R-:W-:Y:S02]  /*8e70*/  FMUL.FTZ R4, R151.reuse, R144 ;  /* 0x0000009097047220 */ /* 0x040fe40000410000 */
[----:B------:R-:W-:Y:S01]  /*8e80*/  FMUL.FTZ R17, R151, R133 ;  /* 0x0000008597117220 */ /* 0x000fe20000410000 */
[----:B------:R-:W2:Y:S01]  /*8e90*/  MUFU.EX2 R176, R176 ;  /* 0x000000b000b07308 */ /* 0x000ea20000000800 */
[----:B-1----:R-:W-:Y:S01]  /*8ea0*/  FMNMX.FTZ R5, R5, R6, !PT ;  /* 0x0000000605057209 */ /* 0x002fe20007810000 */
[C---:B------:R-:W-:Y:S02]  /*8eb0*/  FMUL.FTZ R32, R151.reuse, R116 ;  /* 0x0000007497207220 */ /* 0x040fe40000410000 */
[C---:B----4-:R-:W-:Y:S02]  /*8ec0*/  FMUL.FTZ R6, R150.reuse, R146 ;  /* 0x0000009296067220 */ /* 0x050fe40000410000 */
[----:B------:R-:W1:Y:S01]  /*8ed0*/  SHFL.BFLY PT, R152, R5, 0x1, 0x1f ;  /* 0x0c201f0005987f89 */ /* 0x000e6200000e0000 */
[C---:B------:R-:W-:Y:S02]  /*8ee0*/  FMUL.FTZ R7, R150.reuse, R147 ;  /* 0x0000009396077220 */ /* 0x040fe40000410000 */
[C---:B------:R-:W-:Y:S01]  /*8ef0*/  FMUL.FTZ R18, R150.reuse, R134 ;  /* 0x0000008696127220 */ /* 0x040fe20000410000 */
[----:B------:R-:W-:Y:S01]  /*8f00*/  MUFU.EX2 R155, R155 ;  /* 0x0000009b009b7308 */ /* 0x000fe20000000800 */
[C---:B------:R-:W-:Y:S02]  /*8f10*/  FMUL.FTZ R19, R150.reuse, R135 ;  /* 0x0000008796137220 */ /* 0x040fe40000410000 */
[C---:B------:R-:W-:Y:S01]  /*8f20*/  FMUL.FTZ R33, R151.reuse, R117 ;  /* 0x0000007597217220 */ /* 0x040fe20000410000 */
[----:B------:R-:W-:Y:S01]  /*8f30*/  LDSM.16.MT88.4 R132, [R214+0x900] ;  /* 0x00090000d684783b */ /* 0x000fe20000004200 */
[C---:B------:R-:W-:Y:S02]  /*8f40*/  FMUL.FTZ R34, R150.reuse, R118 ;  /* 0x0000007696227220 */ /* 0x040fe40000410000 */
[C---:B------:R-:W-:Y:S02]  /*8f50*/  FMUL.FTZ R35, R150.reuse, R119 ;  /* 0x0000007796237220 */ /* 0x040fe40000410000 */
[C---:B------:R-:W-:Y:S01]  /*8f60*/  FMUL.FTZ R48, R151.reuse, R100 ;  /* 0x0000006497307220 */ /* 0x040fe20000410000 */
[----:B------:R-:W3:Y:S01]  /*8f70*/  MUFU.EX2 R154, R154 ;  /* 0x0000009a009a7308 */ /* 0x000ee20000000800 */
[----:B------:R-:W-:Y:S01]  /*8f80*/  FMUL.FTZ R49, R151, R101 ;  /* 0x0000006597317220 */ /* 0x000fe20000410000 */
[----:B------:R-:W-:Y:S01]  /*8f90*/  LDSM.16.MT88.4 R116, [R214+0x1100] ;  /* 0x00110000d674783b */ /* 0x000fe20000004200 */
[----:B------:R-:W-:Y:S01]  /*8fa0*/  FMUL.FTZ R50, R150, R102 ;  /* 0x0000006696327220 */ /* 0x000fe20000410000 */
[----:B--2---:R-:W-:Y:S01]  /*8fb0*/  F2FP.BF16.PACK_AB R158, R176, R177 ;  /* 0x000000b1b09e723e */ /* 0x004fe200000010ff */
[----:B------:R-:W-:Y:S02]  /*8fc0*/  FMUL.FTZ R51, R150, R103 ;  /* 0x0000006796337220 */ /* 0x000fe40000410000 */
[--C-:B------:R-:W-:Y:S02]  /*8fd0*/  FFMA.FTZ R169, R169, c[0x0][0x2d0], -R166.reuse ;  /* 0x0000b400a9a97a23 */ /* 0x100fe400000108a6 */
[--C-:B------:R-:W-:Y:S01]  /*8fe0*/  FFMA.FTZ R167, R167, c[0x0][0x2d0], -R166.reuse ;  /* 0x0000b400a7a77a23 */ /* 0x100fe200000108a6 */
[----:B-1----:R-:W-:Y:S01]  /*8ff0*/  FMNMX.FTZ R152, R152, R5, !PT ;  /* 0x0000000598987209 */ /* 0x002fe20007810000 */
[----:B------:R-:W-:Y:S01]  /*9000*/  MUFU.EX2 R183, R183 ;  /* 0x000000b700b77308 */ /* 0x000fe20000000800 */
[----:B------:R-:W-:Y:S01]  /*9010*/  LDSM.16.MT88.4 R100, [R214+0x1900] ;  /* 0x00190000d664783b */ /* 0x000fe20000004200 */
[----:B------:R-:W-:Y:S01]  /*9020*/  FFMA.FTZ R165, R165, c[0x0][0x2d0], -R166 ;  /* 0x0000b400a5a57a23 */ /* 0x000fe200000108a6 */
[C---:B------:R-:W-:Y:S01]  /*9030*/  FSETP.NEU.FTZ.AND P0, PT, R152.reuse, -INF , PT ;  /* 0xff8000009800780b */ /* 0x040fe20003f1d000 */
[C---:B------:R-:W-:Y:S02]  /*9040*/  FMUL.FTZ R161, R152.reuse, c[0x0][0x2d0] ;  /* 0x0000b40098a17a20 */ /* 0x040fe40000410000 */
[--C-:B------:R-:W-:Y:S01]  /*9050*/  FFMA.FTZ R192, R47, c[0x0][0x2d0], -R168.reuse ;  /* 0x0000b4002fc07a23 */ /* 0x100fe200000108a8 */
[----:B------:R-:W-:Y:S01]  /*9060*/  FSEL R5, R152, RZ, P0 ;  /* 0x000000ff98057208 */ /* 0x000fe20000000000 */
[----:B------:R-:W-:Y:S01]  /*9070*/  FFMA.FTZ R193, R45, c[0x0][0x2d0], -R168 ;  /* 0x0000b4002dc17a23 */ /* 0x000fe200000108a8 */
[----:B------:R-:W-:Y:S01]  /*9080*/  FSEL R161, R161, RZ, P0 ;  /* 0x000000ffa1a17208 */ /* 0x000fe20000000000 */
[----:B------:R-:W1:Y:S01]  /*9090*/  MUFU.EX2 R182, R182 ;  /* 0x000000b600b67308 */ /* 0x000e620000000800 */
[----:B------:R-:W-:Y:S01]  /*90a0*/  FMUL.FTZ R52, R151, R52 ;  /* 0x0000003497347220 */ /* 0x000fe20000410000 */
[----:B------:R-:W-:Y:S01]  /*90b0*/  ISETP.GT.AND P0, PT, R240, R201, PT ;  /* 0x000000c9f000720c */ /* 0x000fe20003f04270 */
[----:B------:R-:W-:Y:S01]  /*90c0*/  FADD.FTZ R5, -R5, R148 ;  /* 0x0000009405057221 */ /* 0x000fe20000010100 */
[----:B---3--:R-:W-:Y:S01]  /*90d0*/  F2FP.BF16.PACK_AB R157, R154, R155 ;  /* 0x0000009b9a9d723e */ /* 0x008fe200000010ff */
[--C-:B------:R-:W-:Y:S01]  /*90e0*/  FFMA.FTZ R188, R12, c[0x0][0x2d0], -R161.reuse ;  /* 0x0000b4000cbc7a23 */ /* 0x100fe200000108a1 */
[----:B------:R-:W-:Y:S01]  /*90f0*/  IADD3 R240, R240, -0x1, RZ ;  /* 0xfffffffff0f07810 */ /* 0x000fe20007ffe0ff */
[--C-:B------:R-:W-:Y:S02]  /*9100*/  FFMA.FTZ R189, R9, c[0x0][0x2d0], -R161.reuse ;  /* 0x0000b40009bd7a23 */ /* 0x100fe400000108a1 */
[--C-:B------:R-:W-:Y:S01]  /*9110*/  FFMA.FTZ R187, R10, c[0x0][0x2d0], -R161.reuse ;  /* 0x0000b4000abb7a23 */ /* 0x100fe200000108a1 */
[----:B------:R-:W2:Y:S01]  /*9120*/  MUFU.EX2 R149, R149 ;  /* 0x0000009500957308 */ /* 0x000ea20000000800 */
[--C-:B------:R-:W-:Y:S02]  /*9130*/  FFMA.FTZ R186, R8, c[0x0][0x2d0], -R161.reuse ;  /* 0x0000b40008ba7a23 */ /* 0x100fe400000108a1 */
[----:B------:R-:W-:Y:S02]  /*9140*/  FMUL.FTZ R8, R5, c[0x0][0x2d0] ;  /* 0x0000b40005087a20 */ /* 0x000fe40000410000 */
[C---:B------:R-:W-:Y:S02]  /*9150*/  FMUL.FTZ R5, R151.reuse, R145 ;  /* 0x0000009197057220 */ /* 0x040fe40000410000 */
[--C-:B------:R-:W-:Y:S02]  /*9160*/  FFMA.FTZ R164, R164, c[0x0][0x2d0], -R161.reuse ;  /* 0x0000b400a4a47a23 */ /* 0x100fe400000108a1 */
[C---:B------:R-:W-:Y:S01]  /*9170*/  FMUL.FTZ R53, R151.reuse, R53 ;  /* 0x0000003597357220 */ /* 0x040fe20000410000 */
[----:B------:R3:W4:Y:S01]  /*9180*/  MUFU.EX2 R148, R8 ;  /* 0x0000000800947308 */ /* 0x0007220000000800 */
[C---:B------:R-:W-:Y:S02]  /*9190*/  FMUL.FTZ R54, R150.reuse, R54 ;  /* 0x0000003696367220 */ /* 0x040fe40000410000 */
[----:B------:R-:W-:Y:S01]  /*91a0*/  FMUL.FTZ R55, R150, R55 ;  /* 0x0000003796377220 */ /* 0x000fe20000410000 */
[----:B-1----:R-:W-:Y:S01]  /*91b0*/  F2FP.BF16.PACK_AB R159, R182, R183 ;  /* 0x000000b7b69f723e */ /* 0x002fe200000010ff */
[C---:B------:R-:W-:Y:S02]  /*91c0*/  FMUL.FTZ R64, R151.reuse, R64 ;  /* 0x0000004097407220 */ /* 0x040fe40000410000 */
[----:B------:R-:W-:Y:S02]  /*91d0*/  FMUL.FTZ R65, R151, R65 ;  /* 0x0000004197417220 */ /* 0x000fe40000410000 */
[C---:B------:R-:W-:Y:S01]  /*91e0*/  FMUL.FTZ R66, R150.reuse, R66 ;  /* 0x0000004296427220 */ /* 0x040fe20000410000 */
[----:B------:R-:W-:Y:S01]  /*91f0*/  MUFU.EX2 R181, R181 ;  /* 0x000000b500b57308 */ /* 0x000fe20000000800 */
[-C--:B------:R-:W-:Y:S01]  /*9200*/  HMMA.16816.F32.BF16 R4, R156, R20.reuse, R4 ;  /* 0x000000149c04723c */ /* 0x080fe20000041804 */
[----:B------:R-:W-:Y:S02]  /*9210*/  FMUL.FTZ R67, R150, R67 ;  /* 0x0000004396437220 */ /* 0x000fe40000410000 */
[C---:B--2---:R-:W-:Y:S02]  /*9220*/  FMUL.FTZ R9, R149.reuse, R141 ;  /* 0x0000008d95097220 */ /* 0x044fe40000410000 */
[C---:B------:R-:W-:Y:S02]  /*9230*/  FMUL.FTZ R12, R149.reuse, R136 ;  /* 0x00000088950c7220 */ /* 0x040fe40000410000 */
[C---:B------:R-:W-:Y:S02]  /*9240*/  FMUL.FTZ R13, R149.reuse, R137 ;  /* 0x00000089950d7220 */ /* 0x040fe40000410000 */
[----:B------:R-:W1:Y:S03]  /*9250*/  MUFU.EX2 R180, R180 ;  /* 0x000000b400b47308 */ /* 0x000e660000000800 */
[C---:B------:R-:W-:Y:S02]  /*9260*/  FMUL.FTZ R40, R149.reuse, R108 ;  /* 0x0000006c95287220 */ /* 0x040fe40000410000 */
[C---:B---3--:R-:W-:Y:S02]  /*9270*/  FMUL.FTZ R8, R149.reuse, R140 ;  /* 0x0000008c95087220 */ /* 0x048fe40000410000 */
[C---:B----4-:R-:W-:Y:S02]  /*9280*/  FMUL.FTZ R10, R148.reuse, R142 ;  /* 0x0000008e940a7220 */ /* 0x050fe40000410000 */
[C---:B------:R-:W-:Y:S01]  /*9290*/  FMUL.FTZ R11, R148.reuse, R143 ;  /* 0x0000008f940b7220 */ /* 0x040fe20000410000 */
[----:B------:R-:W-:Y:S01]  /*92a0*/  MUFU.EX2 R185, R185 ;  /* 0x000000b900b97308 */ /* 0x000fe20000000800 */
[C---:B------:R-:W-:Y:S02]  /*92b0*/  FMUL.FTZ R14, R148.reuse, R138 ;  /* 0x0000008a940e7220 */ /* 0x040fe40000410000 */
[C---:B------:R-:W-:Y:S02]  /*92c0*/  FMUL.FTZ R15, R148.reuse, R139 ;  /* 0x0000008b940f7220 */ /* 0x040fe40000410000 */
[C---:B------:R-:W-:Y:S02]  /*92d0*/  FMUL.FTZ R41, R149.reuse, R109 ;  /* 0x0000006d95297220 */ /* 0x040fe40000410000 */
[C---:B------:R-:W-:Y:S02]  /*92e0*/  FMUL.FTZ R42, R148.reuse, R110 ;  /* 0x0000006e942a7220 */ /* 0x040fe40000410000 */
[----:B------:R-:W-:Y:S01]  /*92f0*/  FMUL.FTZ R43, R148, R111 ;  /* 0x0000006f942b7220 */ /* 0x000fe20000410000 */
[----:B------:R-:W2:Y:S01]  /*9300*/  MUFU.EX2 R184, R184 ;  /* 0x000000b800b87308 */ /* 0x000ea20000000800 */
[----:B------:R-:W-:Y:S01]  /*9310*/  LDSM.16.MT88.4 R108, [R214+0x500] ;  /* 0x00050000d66c783b */ /* 0x000fe20000004200 */
[C---:B------:R-:W-:Y:S01]  /*9320*/  FMUL.FTZ R44, R149.reuse, R104 ;  /* 0x00000068952c7220 */ /* 0x040fe20000410000 */
[----:B-1----:R-:W-:Y:S01]  /*9330*/  F2FP.BF16.PACK_AB R144, R180, R181 ;  /* 0x000000b5b490723e */ /* 0x002fe200000010ff */
[C---:B------:R-:W-:Y:S02]  /*9340*/  FMUL.FTZ R45, R149.reuse, R105 ;  /* 0x00000069952d7220 */ /* 0x040fe40000410000 */
[C---:B------:R-:W-:Y:S02]  /*9350*/  FMUL.FTZ R46, R148.reuse, R106 ;  /* 0x0000006a942e7220 */ /* 0x040fe40000410000 */
[C---:B------:R-:W-:Y:S02]  /*9360*/  FMUL.FTZ R47, R148.reuse, R107 ;  /* 0x0000006b942f7220 */ /* 0x040fe40000410000 */
[----:B------:R-:W-:Y:S01]  /*9370*/  MUFU.EX2 R189, R189 ;  /* 0x000000bd00bd7308 */ /* 0x000fe20000000800 */
[----:B------:R-:W-:Y:S01]  /*9380*/  LDSM.16.MT88.4 R104, [R212+0x1900] ;  /* 0x00190000d468783b */ /* 0x000fe20000004200 */
[C---:B------:R-:W-:Y:S02]  /*9390*/  FMUL.FTZ R24, R149.reuse, R124 ;  /* 0x0000007c95187220 */ /* 0x040fe40000410000 */
[C---:B------:R-:W-:Y:S02]  /*93a0*/  FMUL.FTZ R25, R149.reuse, R125 ;  /* 0x0000007d95197220 */ /* 0x040fe40000410000 */
[C---:B------:R-:W-:Y:S02]  /*93b0*/  FMUL.FTZ R26, R148.reuse, R126 ;  /* 0x0000007e941a7220 */ /* 0x040fe40000410000 */
[C---:B------:R-:W-:Y:S02]  /*93c0*/  FMUL.FTZ R27, R148.reuse, R127 ;  /* 0x0000007f941b7220 */ /* 0x040fe40000410000 */
[----:B------:R-:W1:Y:S01]  /*93d0*/  MUFU.EX2 R188, R188 ;  /* 0x000000bc00bc7308 */ /* 0x000e620000000800 */
[C---:B------:R-:W-:Y:S02]  /*93e0*/  FMUL.FTZ R28, R149.reuse, R120 ;  /* 0x00000078951c7220 */ /* 0x040fe40000410000 */
[----:B------:R-:W-:Y:S01]  /*93f0*/  FMUL.FTZ R30, R148, R122 ;  /* 0x0000007a941e7220 */ /* 0x000fe20000410000 */
[----:B--2---:R-:W-:Y:S01]  /*9400*/  F2FP.BF16.PACK_AB R146, R184, R185 ;  /* 0x000000b9b892723e */ /* 0x004fe200000010ff */
[C---:B------:R-:W-:Y:S02]  /*9410*/  FMUL.FTZ R31, R148.reuse, R123 ;  /* 0x0000007b941f7220 */ /* 0x040fe40000410000 */
[C---:B------:R-:W-:Y:S02]  /*9420*/  FMUL.FTZ R56, R149.reuse, R56 ;  /* 0x0000003895387220 */ /* 0x040fe40000410000 */
[C---:B------:R-:W-:Y:S01]  /*9430*/  FMUL.FTZ R57, R149.reuse, R57 ;  /* 0x0000003995397220 */ /* 0x040fe20000410000 */
[----:B------:R-:W-:Y:S01]  /*9440*/  MUFU.EX2 R187, R187 ;  /* 0x000000bb00bb7308 */ /* 0x000fe20000000800 */
[C---:B------:R-:W-:Y:S02]  /*9450*/  FMUL.FTZ R58, R148.reuse, R58 ;  /* 0x0000003a943a7220 */ /* 0x040fe40000410000 */
[C---:B------:R-:W-:Y:S02]  /*9460*/  FMUL.FTZ R59, R148.reuse, R59 ;  /* 0x0000003b943b7220 */ /* 0x040fe40000410000 */
[C---:B------:R-:W-:Y:S02]  /*9470*/  FMUL.FTZ R60, R149.reuse, R60 ;  /* 0x0000003c953c7220 */ /* 0x040fe40000410000 */
[----:B------:R-:W-:Y:S02]  /*9480*/  FMUL.FTZ R61, R149, R61 ;  /* 0x0000003d953d7220 */ /* 0x000fe40000410000 */
[C---:B------:R-:W-:Y:S01]  /*9490*/  FMUL.FTZ R62, R148.reuse, R62 ;  /* 0x0000003e943e7220 */ /* 0x040fe20000410000 */
[----:B------:R-:W2:Y:S01]  /*94a0*/  MUFU.EX2 R186, R186 ;  /* 0x000000ba00ba7308 */ /* 0x000ea20000000800 */
[----:B------:R-:W-:Y:S02]  /*94b0*/  FMUL.FTZ R63, R148, R63 ;  /* 0x0000003f943f7220 */ /* 0x000fe40000410000 */
[--C-:B------:R-:W-:Y:S01]  /*94c0*/  FFMA.FTZ R194, R194, c[0x0][0x2d0], -R170.reuse ;  /* 0x0000b400c2c27a23 */ /* 0x100fe200000108aa */
[----:B-1----:R-:W-:Y:S01]  /*94d0*/  F2FP.BF16.PACK_AB R145, R188, R189 ;  /* 0x000000bdbc91723e */ /* 0x002fe200000010ff */
[----:B------:R-:W-:Y:S02]  /*94e0*/  FFMA.FTZ R195, R195, c[0x0][0x2d0], -R170 ;  /* 0x0000b400c3c37a23 */ /* 0x000fe400000108aa */
[--C-:B------:R-:W-:Y:S02]  /*94f0*/  FFMA.FTZ R196, R196, c[0x0][0x2d0], -R168.reuse ;  /* 0x0000b400c4c47a23 */ /* 0x100fe400000108a8 */
[----:B------:R-:W-:Y:S01]  /*9500*/  FFMA.FTZ R197, R197, c[0x0][0x2d0], -R168 ;  /* 0x0000b400c5c57a23 */ /* 0x000fe200000108a8 */
[----:B------:R-:W-:Y:S01]  /*9510*/  MUFU.EX2 R124, R174 ;  /* 0x000000ae007c7308 */ /* 0x000fe20000000800 */
[--C-:B------:R-:W-:Y:S02]  /*9520*/  FFMA.FTZ R198, R198, c[0x0][0x2d0], -R166.reuse ;  /* 0x0000b400c6c67a23 */ /* 0x100fe400000108a6 */
[--C-:B------:R-:W-:Y:S02]  /*9530*/  FFMA.FTZ R199, R199, c[0x0][0x2d0], -R166.reuse ;  /* 0x0000b400c7c77a23 */ /* 0x100fe400000108a6 */
[--C-:B------:R-:W-:Y:S02]  /*9540*/  FFMA.FTZ R244, R244, c[0x0][0x2d0], -R166.reuse ;  /* 0x0000b400f4f47a23 */ /* 0x100fe400000108a6 */
[--C-:B------:R-:W-:Y:S02]  /*9550*/  FFMA.FTZ R249, R249, c[0x0][0x2d0], -R166.reuse ;  /* 0x0000b400f9f97a23 */ /* 0x100fe400000108a6 */
[----:B------:R-:W-:Y:S01]  /*9560*/  FFMA.FTZ R166, R163, c[0x0][0x2d0], -R166 ;  /* 0x0000b400a3a67a23 */ /* 0x000fe200000108a6 */
[----:B------:R-:W-:Y:S01]  /*9570*/  MUFU.EX2 R126, R172 ;  /* 0x000000ac007e7308 */ /* 0x000fe20000000800 */
[--C-:B------:R-:W-:Y:S02]  /*9580*/  FFMA.FTZ R251, R251, c[0x0][0x2d0], -R168.reuse ;  /* 0x0000b400fbfb7a23 */ /* 0x100fe400000108a8 */
[--C-:B------:R-:W-:Y:S01]  /*9590*/  FFMA.FTZ R247, R247, c[0x0][0x2d0], -R168.reuse ;  /* 0x0000b400f7f77a23 */ /* 0x100fe200000108a8 */
[----:B--2---:R-:W-:Y:S01]  /*95a0*/  F2FP.BF16.PACK_AB R147, R186, R187 ;  /* 0x000000bbba93723e */ /* 0x004fe200000010ff */
[----:B------:R-:W-:Y:S02]  /*95b0*/  FFMA.FTZ R168, R171, c[0x0][0x2d0], -R168 ;  /* 0x0000b400aba87a23 */ /* 0x000fe400000108a8 */
[--C-:B------:R-:W-:Y:S02]  /*95c0*/  FFMA.FTZ R245, R245, c[0x0][0x2d0], -R170.reuse ;  /* 0x0000b400f5f57a23 */ /* 0x100fe400000108aa */
[----:B------:R-:W-:Y:S01]  /*95d0*/  FFMA.FTZ R170, R175, c[0x0][0x2d0], -R170 ;  /* 0x0000b400afaa7a23 */ /* 0x000fe200000108aa */
[----:B------:R1:W-:Y:S01]  /*95e0*/  MUFU.EX2 R122, R173 ;  /* 0x000000ad007a7308 */ /* 0x0003e20000000800 */
[C---:B------:R-:W-:Y:S01]  /*95f0*/  HMMA.16816.F32.BF16 R8, R144.reuse, R20, R8 ;  /* 0x000000149008723c */ /* 0x040fe20000041808 */
[C---:B------:R-:W-:Y:S02]  /*9600*/  FMUL.FTZ R29, R149.reuse, R121 ;  /* 0x00000079951d7220 */ /* 0x040fe40000410000 */
[C---:B------:R-:W-:Y:S02]  /*9610*/  FMUL.FTZ R72, R149.reuse, R72 ;  /* 0x0000004895487220 */ /* 0x040fe40000410000 */
[----:B------:R-:W-:Y:S02]  /*9620*/  FMUL.FTZ R73, R149, R73 ;  /* 0x0000004995497220 */ /* 0x000fe40000410000 */
[C---:B------:R-:W-:Y:S01]  /*9630*/  FMUL.FTZ R20, R151.reuse, R128 ;  /* 0x0000008097147220 */ /* 0x040fe20000410000 */
[-C--:B------:R-:W-:Y:S01]  /*9640*/  HMMA.16816.F32.BF16 R12, R144, R22.reuse, R12 ;  /* 0x00000016900c723c */ /* 0x080fe2000004180c */
[----:B------:R-:W-:Y:S01]  /*9650*/  FMUL.FTZ R21, R151, R129 ;  /* 0x0000008197157220 */ /* 0x000fe20000410000 */
[----:B------:R-:W-:Y:S02]  /*9660*/  MUFU.EX2 R136, R170 ;  /* 0x000000aa00887308 */ /* 0x000fe40000000800 */
[C---:B------:R-:W-:Y:S02]  /*9670*/  FMUL.FTZ R74, R148.reuse, R74 ;  /* 0x0000004a944a7220 */ /* 0x040fe40000410000 */
[----:B------:R-:W-:Y:S02]  /*9680*/  FMUL.FTZ R75, R148, R75 ;  /* 0x0000004b944b7220 */ /* 0x000fe40000410000 */
[C---:B------:R-:W-:Y:S01]  /*9690*/  HMMA.16816.F32.BF16 R16, R156.reuse, R22, R16 ;  /* 0x000000169c10723c */ /* 0x040fe20000041810 */
[C---:B------:R-:W-:Y:S03]  /*96a0*/  FMUL.FTZ R76, R149.reuse, R76 ;  /* 0x0000004c954c7220 */ /* 0x040fe60000410000 */
[----:B------:R-:W-:Y:S01]  /*96b0*/  MUFU.EX2 R138, R168 ;  /* 0x000000a8008a7308 */ /* 0x000fe20000000800 */
[C---:B------:R-:W-:Y:S02]  /*96c0*/  FMUL.FTZ R77, R149.reuse, R77 ;  /* 0x0000004d954d7220 */ /* 0x040fe40000410000 */
[C---:B------:R-:W-:Y:S01]  /*96d0*/  FMUL.FTZ R22, R150.reuse, R130 ;  /* 0x0000008296167220 */ /* 0x040fe20000410000 */
[----:B-1----:R-:W-:Y:S01]  /*96e0*/  LDSM.16.MT88.4 R172, [R214+0x2100] ;  /* 0x00210000d6ac783b */ /* 0x002fe20000004200 */
[----:B------:R-:W-:Y:S03]  /*96f0*/  FMUL.FTZ R23, R150, R131 ;  /* 0x0000008396177220 */ /* 0x000fe60000410000 */
[C---:B------:R-:W-:Y:S02]  /*9700*/  FMUL.FTZ R78, R148.reuse, R78 ;  /* 0x0000004e944e7220 */ /* 0x040fe40000410000 */
[----:B------:R1:W-:Y:S01]  /*9710*/  MUFU.EX2 R125, R169 ;  /* 0x000000a9007d7308 */ /* 0x0003e20000000800 */
[C---:B------:R-:W-:Y:S01]  /*9720*/  FMUL.FTZ R79, R148.reuse, R79 ;  /* 0x0000004f944f7220 */ /* 0x040fe20000410000 */
[-C--:B------:R-:W-:Y:S01]  /*9730*/  HMMA.16816.F32.BF16 R20, R156, R36.reuse, R20 ;  /* 0x000000249c14723c */ /* 0x080fe20000041814 */
[----:B------:R-:W2:Y:S01]  /*9740*/  LDSM.16.MT88.4 R128, [R214+0xd00] ;  /* 0x000d0000d680783b */ /* 0x000ea20000004200 */
[C---:B------:R-:W-:Y:S02]  /*9750*/  FMUL.FTZ R88, R149.reuse, R88 ;  /* 0x0000005895587220 */ /* 0x040fe40000410000 */
[C---:B------:R-:W-:Y:S02]  /*9760*/  FMUL.FTZ R89, R149.reuse, R89 ;  /* 0x0000005995597220 */ /* 0x040fe40000410000 */
[C---:B------:R-:W-:Y:S02]  /*9770*/  FMUL.FTZ R90, R148.reuse, R90 ;  /* 0x0000005a945a7220 */ /* 0x040fe40000410000 */
[C---:B------:R-:W-:Y:S01]  /*9780*/  HMMA.16816.F32.BF16 R24, R144.reuse, R36, R24 ;  /* 0x000000249018723c */ /* 0x040fe20000041818 */
[----:B------:R-:W-:Y:S03]  /*9790*/  MUFU.EX2 R120, R167 ;  /* 0x000000a700787308 */ /* 0x000fe60000000800 */
[C---:B------:R-:W-:Y:S02]  /*97a0*/  FMUL.FTZ R91, R148.reuse, R91 ;  /* 0x0000005b945b7220 */ /* 0x040fe40000410000 */
[----:B------:R-:W-:Y:S02]  /*97b0*/  FMUL.FTZ R92, R149, R92 ;  /* 0x0000005c955c7220 */ /* 0x000fe40000410000 */
[-C--:B------:R-:W-:Y:S01]  /*97c0*/  HMMA.16816.F32.BF16 R28, R144, R38.reuse, R28 ;  /* 0x00000026901c723c */ /* 0x080fe2000004181c */
[C---:B------:R-:W-:Y:S02]  /*97d0*/  FMUL.FTZ R36, R151.reuse, R112 ;  /* 0x0000007097247220 */ /* 0x040fe40000410000 */
[----:B------:R-:W-:Y:S01]  /*97e0*/  MUFU.EX2 R123, R165 ;  /* 0x000000a5007b7308 */ /* 0x000fe20000000800 */
[----:B------:R-:W-:Y:S01]  /*97f0*/  FMUL.FTZ R37, R151, R113 ;  /* 0x0000007197257220 */ /* 0x000fe20000410000 */
[----:B-1----:R-:W-:Y:S01]  /*9800*/  LDSM.16.MT88.4 R168, [R212+0x1500] ;  /* 0x00150000d4a8783b */ /* 0x002fe20000004200 */
[----:B------:R-:W-:Y:S02]  /*9810*/  FMUL.FTZ R93, R149, R93 ;  /* 0x0000005d955d7220 */ /* 0x000fe40000410000 */
[C---:B------:R-:W-:Y:S01]  /*9820*/  HMMA.16816.F32.BF16 R32, R156.reuse, R38, R32 ;  /* 0x000000269c20723c */ /* 0x040fe20000041820 */
[C---:B------:R-:W-:Y:S03]  /*9830*/  FMUL.FTZ R94, R148.reuse, R94 ;  /* 0x0000005e945e7220 */ /* 0x040fe60000410000 */
[----:B------:R-:W-:Y:S01]  /*9840*/  FMUL.FTZ R95, R148, R95 ;  /* 0x0000005f945f7220 */ /* 0x000fe20000410000 */
[----:B------:R-:W-:Y:S01]  /*9850*/  MUFU.EX2 R139, R166 ;  /* 0x000000a6008b7308 */ /* 0x000fe20000000800 */
[C---:B------:R-:W-:Y:S02]  /*9860*/  FMUL.FTZ R96, R151.reuse, R96 ;  /* 0x0000006097607220 */ /* 0x040fe40000410000 */
[C---:B------:R-:W-:Y:S04]  /*9870*/  FMUL.FTZ R38, R150.reuse, R114 ;  /* 0x0000007296267220 */ /* 0x040fe80000410000 */
[C---:B------:R-:W-:Y:S02]  /*9880*/  FMUL.FTZ R39, R150.reuse, R115 ;  /* 0x0000007396277220 */ /* 0x040fe40000410000 */
[----:B------:R-:W1:Y:S01]  /*9890*/  LDSM.16.MT88.4 R112, [R212+0xd00] ;  /* 0x000d0000d470783b */ /* 0x000e620000004200 */
[----:B------:R3:W-:Y:S01]  /*98a0*/  MUFU.EX2 R127, R164 ;  /* 0x000000a4007f7308 */ /* 0x0007e20000000800 */
[C---:B------:R-:W-:Y:S02]  /*98b0*/  FMUL.FTZ R97, R151.reuse, R97 ;  /* 0x0000006197617220 */ /* 0x040fe40000410000 */
[C---:B------:R-:W-:Y:S01]  /*98c0*/  FMUL.FTZ R98, R150.reuse, R98 ;  /* 0x0000006296627220 */ /* 0x040fe20000410000 */
[-C--:B--2---:R-:W-:Y:S01]  /*98d0*/  HMMA.16816.F32.BF16 R36, R156, R128.reuse, R36 ;  /* 0x000000809c24723c */ /* 0x084fe20000041824 */
[C---:B------:R-:W-:Y:S02]  /*98e0*/  FMUL.FTZ R99, R150.reuse, R99 ;  /* 0x0000006396637220 */ /* 0x040fe40000410000 */
[C---:B------:R-:W-:Y:S02]  /*98f0*/  FMUL.FTZ R68, R151.reuse, R68 ;  /* 0x0000004497447220 */ /* 0x040fe40000410000 */
[C---:B------:R-:W-:Y:S01]  /*9900*/  FMUL.FTZ R69, R151.reuse, R69 ;  /* 0x0000004597457220 */ /* 0x040fe20000410000 */
[----:B------:R-:W-:Y:S01]  /*9910*/  MUFU.EX2 R190, R190 ;  /* 0x000000be00be7308 */ /* 0x000fe20000000800 */
[C---:B------:R-:W-:Y:S01]  /*9920*/  FMUL.FTZ R70, R150.reuse, R70 ;  /* 0x0000004696467220 */ /* 0x040fe20000410000 */
[C---:B------:R-:W-:Y:S01]  /*9930*/  HMMA.16816.F32.BF16 R40, R144.reuse, R128, R40 ;  /* 0x000000809028723c */ /* 0x040fe20000041828 */
[C---:B------:R-:W-:Y:S03]  /*9940*/  FMUL.FTZ R71, R150.reuse, R71 ;  /* 0x0000004796477220 */ /* 0x040fe60000410000 */
[C---:B------:R-:W-:Y:S02]  /*9950*/  FMUL.FTZ R80, R151.reuse, R80 ;  /* 0x0000005097507220 */ /* 0x040fe40000410000 */
[C---:B------:R-:W-:Y:S02]  /*9960*/  FMUL.FTZ R81, R151.reuse, R81 ;  /* 0x0000005197517220 */ /* 0x040fe40000410000 */
[-C--:B------:R-:W-:Y:S01]  /*9970*/  HMMA.16816.F32.BF16 R44, R144, R130.reuse, R44 ;  /* 0x00000082902c723c */ /* 0x080fe2000004182c */
[----:B------:R-:W2:Y:S01]  /*9980*/  MUFU.EX2 R191, R191 ;  /* 0x000000bf00bf7308 */ /* 0x000ea20000000800 */
[----:B---3--:R-:W-:Y:S02]  /*9990*/  LDSM.16.MT88.4 R164, [R214+0x1500] ;  /* 0x00150000d6a4783b */ /* 0x008fe40000004200 */
[C---:B------:R-:W-:Y:S02]  /*99a0*/  FMUL.FTZ R82, R150.reuse, R82 ;  /* 0x0000005296527220 */ /* 0x040fe40000410000 */
[C---:B------:R-:W-:Y:S02]  /*99b0*/  FMUL.FTZ R83, R150.reuse, R83 ;  /* 0x0000005396537220 */ /* 0x040fe40000410000 */
[C---:B------:R-:W-:Y:S01]  /*99c0*/  HMMA.16816.F32.BF16 R48, R156.reuse, R130, R48 ;  /* 0x000000829c30723c */ /* 0x040fe20000041830 */
[C---:B------:R-:W-:Y:S02]  /*99d0*/  FMUL.FTZ R84, R151.reuse, R84 ;  /* 0x0000005497547220 */ /* 0x040fe40000410000 */
[----:B------:R-:W-:Y:S01]  /*99e0*/  MUFU.EX2 R192, R192 ;  /* 0x000000c000c07308 */ /* 0x000fe20000000800 */
[----:B------:R-:W-:Y:S02]  /*99f0*/  FMUL.FTZ R85, R151, R85 ;  /* 0x0000005597557220 */ /* 0x000fe40000410000 */
[C---:B------:R-:W-:Y:S02]  /*9a00*/  FMUL.FTZ R86, R150.reuse, R86 ;  /* 0x0000005696567220 */ /* 0x040fe40000410000 */
[----:B------:R-:W-:Y:S01]  /*9a10*/  FMUL.FTZ R87, R150, R87 ;  /* 0x0000005796577220 */ /* 0x000fe20000410000 */
[-C--:B-1----:R-:W-:Y:S03]  /*9a20*/  HMMA.16816.F32.BF16 R52, R156, R112.reuse, R52 ;  /* 0x000000709c34723c */ /* 0x082fe60000041834 */
[--C-:B------:R-:W-:Y:S01]  /*9a30*/  FFMA.FTZ R246, R246, c[0x0][0x2d0], -R161.reuse ;  /* 0x0000b400f6f67a23 */ /* 0x100fe200000108a1 */
[----:B------:R-:W1:Y:S01]  /*9a40*/  MUFU.EX2 R193, R193 ;  /* 0x000000c100c17308 */ /* 0x000e620000000800 */
[--C-:B------:R-:W-:Y:S02]  /*9a50*/  FFMA.FTZ R248, R248, c[0x0][0x2d0], -R161.reuse ;  /* 0x0000b400f8f87a23 */ /* 0x100fe400000108a1 */
[--C-:B------:R-:W-:Y:S02]  /*9a60*/  FFMA.FTZ R252, R252, c[0x0][0x2d0], -R161.reuse ;  /* 0x0000b400fcfc7a23 */ /* 0x100fe400000108a1 */
[--C-:B------:R-:W-:Y:S01]  /*9a70*/  FFMA.FTZ R250, R250, c[0x0][0x2d0], -R161.reuse ;  /* 0x0000b400fafa7a23 */ /* 0x100fe200000108a1 */
[C---:B------:R-:W-:Y:S02]  /*9a80*/  HMMA.16816.F32.BF16 R56, R144.reuse, R112, R56 ;  /* 0x000000709038723c */ /* 0x040fe40000041838 */
[--C-:B------:R-:W-:Y:S02]  /*9a90*/  FFMA.FTZ R162, R162, c[0x0][0x2d0], -R161.reuse ;  /* 0x0000b400a2a27a23 */ /* 0x100fe400000108a1 */
[----:B------:R-:W-:Y:S01]  /*9aa0*/  MUFU.EX2 R194, R194 ;  /* 0x000000c200c27308 */ /* 0x000fe20000000800 */
[--C-:B------:R-:W-:Y:S02]  /*9ab0*/  FFMA.FTZ R160, R160, c[0x0][0x2d0], -R161.reuse ;  /* 0x0000b400a0a07a23 */ /* 0x100fe400000108a1 */
[----:B------:R-:W-:Y:S01]  /*9ac0*/  FFMA.FTZ R161, R153, c[0x0][0x2d0], -R161 ;  /* 0x0000b40099a17a23 */ /* 0x000fe200000108a1 */
[-C--:B------:R-:W-:Y:S01]  /*9ad0*/  HMMA.16816.F32.BF16 R60, R144, R114.reuse, R60 ;  /* 0x00000072903c723c */ /* 0x080fe2000004183c */
[----:B------:R-:W-:Y:S03]  /*9ae0*/  FFMA.FTZ R179, R151, R238, R179 ;  /* 0x000000ee97b37223 */ /* 0x000fe600000100b3 */
[----:B------:R-:W-:Y:S01]  /*9af0*/  MOV R151, R3 ;  /* 0x0000000300977202 */ /* 0x000fe20000000f00 */
[----:B------:R-:W-:Y:S01]  /*9b00*/  FFMA.FTZ R155, R150, R239, R155 ;  /* 0x000000ef969b7223 */ /* 0x000fe2000001009b */
[----:B------:R-:W3:Y:S01]  /*9b10*/  MUFU.EX2 R195, R195 ;  /* 0x000000c300c37308 */ /* 0x000ee20000000800 */
[----:B------:R-:W-:Y:S01]  /*9b20*/  FFMA.FTZ R181, R149, R236, R181 ;  /* 0x000000ec95b57223 */ /* 0x000fe200000100b5 */
[C---:B------:R-:W-:Y:S01]  /*9b30*/  HMMA.16816.F32.BF16 R64, R156.reuse, R114, R64 ;  /* 0x000000729c40723c */ /* 0x040fe20000041840 */
[----:B------:R-:W4:Y:S03]  /*9b40*/  LDSM.16.MT88.4 R112, [R212+0x500] ;  /* 0x00050000d470783b */ /* 0x000f260000004200 */
[----:B------:R-:W-:Y:S01]  /*9b50*/  FFMA.FTZ R189, R148, R237, R189 ;  /* 0x000000ed94bd7223 */ /* 0x000fe200000100bd */
[----:B------:R-:W-:Y:S01]  /*9b60*/  MOV R150, R2 ;  /* 0x0000000200967202 */ /* 0x000fe20000000f00 */
[----:B------:R-:W-:Y:S01]  /*9b70*/  FADD.FTZ R178, R178, R179 ;  /* 0x000000b3b2b27221 */ /* 0x000fe20000010000 */
[----:B------:R-:W-:Y:S01]  /*9b80*/  MOV R149, R0 ;  /* 0x0000000000957202 */ /* 0x000fe20000000f00 */
[-C--:B------:R-:W-:Y:S01]  /*9b90*/  HMMA.16816.F32.BF16 R68, R156, R100.reuse, R68 ;  /* 0x000000649c44723c */ /* 0x080fe20000041844 */
[----:B------:R-:W-:Y:S03]  /*9ba0*/  MUFU.EX2 R196, R196 ;  /* 0x000000c400c47308 */ /* 0x000fe60000000800 */
[----:B------:R-:W-:Y:S01]  /*9bb0*/  FADD.FTZ R154, R154, R155 ;  /* 0x0000009b9a9a7221 */ /* 0x000fe20000010000 */
[----:B------:R-:W-:Y:S01]  /*9bc0*/  MOV R148, R152 ;  /* 0x0000009800947202 */ /* 0x000fe20000000f00 */
[----:B------:R-:W-:Y:S02]  /*9bd0*/  FADD.FTZ R180, R180, R181 ;  /* 0x000000b5b4b47221 */ /* 0x000fe40000010000 */
[C---:B------:R-:W-:Y:S01]  /*9be0*/  HMMA.16816.F32.BF16 R72, R144.reuse, R100, R72 ;  /* 0x000000649048723c */ /* 0x040fe20000041848 */
[----:B------:R-:W-:Y:S02]  /*9bf0*/  FADD.FTZ R188, R188, R189 ;  /* 0x000000bdbcbc7221 */ /* 0x000fe40000010000 */
[----:B------:R-:W5:Y:S01]  /*9c00*/  MUFU.EX2 R197, R197 ;  /* 0x000000c500c57308 */ /* 0x000f620000000800 */
[----:B------:R-:W-:Y:S02]  /*9c10*/  FADD.FTZ R177, R177, R178 ;  /* 0x000000b2b1b17221 */ /* 0x000fe40000010000 */
[----:B------:R-:W-:Y:S01]  /*9c20*/  FADD.FTZ R183, R183, R154 ;  /* 0x0000009ab7b77221 */ /* 0x000fe20000010000 */
[----:B--2---:R-:W-:Y:S01]  /*9c30*/  F2FP.BF16.PACK_AB R100, R191, R190 ;  /* 0x000000bebf64723e */ /* 0x004fe200000010ff */
[-C--:B------:R-:W-:Y:S01]  /*9c40*/  HMMA.16816.F32.BF16 R76, R144, R102.reuse, R76 ;  /* 0x00000066904c723c */ /* 0x080fe2000004184c */
[----:B-1----:R-:W-:Y:S03]  /*9c50*/  F2FP.BF16.PACK_AB R101, R193, R192 ;  /* 0x000000c0c165723e */ /* 0x002fe600000010ff */
[----:B------:R-:W-:Y:S01]  /*9c60*/  FADD.FTZ R185, R185, R180 ;  /* 0x000000b4b9b97221 */ /* 0x000fe20000010000 */
[----:B------:R-:W-:Y:S01]  /*9c70*/  MUFU.EX2 R198, R198 ;  /* 0x000000c600c67308 */ /* 0x000fe20000000800 */
[----:B------:R-:W-:Y:S02]  /*9c80*/  FADD.FTZ R187, R187, R188 ;  /* 0x000000bcbbbb7221 */ /* 0x000fe40000010000 */
[C---:B------:R-:W-:Y:S01]  /*9c90*/  HMMA.16816.F32.BF16 R80, R156.reuse, R102, R80 ;  /* 0x000000669c50723c */ /* 0x040fe20000041850 */
[----:B------:R-:W-:Y:S03]  /*9ca0*/  FADD.FTZ R177, R176, R177 ;  /* 0x000000b1b0b17221 */ /* 0x000fe60000010000 */
[----:B------:R-:W-:Y:S02]  /*9cb0*/  FADD.FTZ R183, R182, R183 ;  /* 0x000000b7b6b77221 */ /* 0x000fe40000010000 */
[----:B------:R-:W-:Y:S01]  /*9cc0*/  FADD.FTZ R185, R184, R185 ;  /* 0x000000b9b8b97221 */ /* 0x000fe20000010000 */
[----:B---3--:R-:W-:Y:S01]  /*9cd0*/  F2FP.BF16.PACK_AB R102, R195, R194 ;  /* 0x000000c2c366723e */ /* 0x008fe200000010ff */
[-C--:B------:R-:W-:Y:S01]  /*9ce0*/  HMMA.16816.F32.BF16 R84, R156, R104.reuse, R84 ;  /* 0x000000689c54723c */ /* 0x080fe20000041854 */
[----:B------:R-:W1:Y:S03]  /*9cf0*/  MUFU.EX2 R199, R199 ;  /* 0x000000c700c77308 */ /* 0x000e660000000800 */
[----:B-----5:R-:W-:Y:S01]  /*9d00*/  F2FP.BF16.PACK_AB R103, R197, R196 ;  /* 0x000000c4c567723e */ /* 0x020fe200000010ff */
[----:B------:R-:W-:Y:S02]  /*9d10*/  FADD.FTZ R187, R186, R187 ;  /* 0x000000bbbabb7221 */ /* 0x000fe40000010000 */
[----:B------:R-:W-:Y:S01]  /*9d20*/  FADD.FTZ R190, R190, R177 ;  /* 0x000000b1bebe7221 */ /* 0x000fe20000010000 */
[C---:B------:R-:W-:Y:S01]  /*9d30*/  HMMA.16816.F32.BF16 R88, R144.reuse, R104, R88 ;  /* 0x000000689058723c */ /* 0x040fe20000041858 */
[----:B------:R-:W-:Y:S02]  /*9d40*/  FADD.FTZ R192, R192, R183 ;  /* 0x000000b7c0c07221 */ /* 0x000fe40000010000 */
[----:B------:R-:W-:Y:S01]  /*9d50*/  MUFU.EX2 R244, R244 ;  /* 0x000000f400f47308 */ /* 0x000fe20000000800 */
[----:B------:R-:W-:Y:S02]  /*9d60*/  FADD.FTZ R191, R191, R190 ;  /* 0x000000bebfbf7221 */ /* 0x000fe40000010000 */
[----:B------:R-:W-:Y:S02]  /*9d70*/  FADD.FTZ R193, R193, R192 ;  /* 0x000000c0c1c17221 */ /* 0x000fe40000010000 */
[-C--:B------:R-:W-:Y:S01]  /*9d80*/  HMMA.16816.F32.BF16 R92, R144, R106.reuse, R92 ;  /* 0x0000006a905c723c */ /* 0x080fe2000004185c */
[----:B------:R-:W-:Y:S03]  /*9d90*/  FADD.FTZ R194, R194, R191 ;  /* 0x000000bfc2c27221 */ /* 0x000fe60000010000 */
[----:B------:R-:W-:Y:S01]  /*9da0*/  FADD.FTZ R196, R196, R193 ;  /* 0x000000c1c4c47221 */ /* 0x000fe20000010000 */
[----:B------:R-:W2:Y:S01]  /*9db0*/  MUFU.EX2 R249, R249 ;  /* 0x000000f900f97308 */ /* 0x000ea20000000800 */
[----:B------:R-:W-:Y:S02]  /*9dc0*/  FADD.FTZ R194, R195, R194 ;  /* 0x000000c2c3c27221 */ /* 0x000fe40000010000 */
[----:B------:R-:W-:Y:S01]  /*9dd0*/  HMMA.16816.F32.BF16 R96, R156, R106, R96 ;  /* 0x0000006a9c60723c */ /* 0x000fe20000041860 */
[----:B-1----:R-:W-:Y:S03]  /*9de0*/  F2FP.BF16.PACK_AB R104, R199, R198 ;  /* 0x000000c6c768723e */ /* 0x002fe600000010ff */
[----:B------:R-:W-:Y:S02]  /*9df0*/  FADD.FTZ R198, R198, R185 ;  /* 0x000000b9c6c67221 */ /* 0x000fe40000010000 */
[----:B------:R-:W-:Y:S01]  /*9e00*/  FADD.FTZ R196, R197, R196 ;  /* 0x000000c4c5c47221 */ /* 0x000fe20000010000 */
[----:B------:R-:W1:Y:S01]  /*9e10*/  MUFU.EX2 R246, R246 ;  /* 0x000000f600f67308 */ /* 0x000e620000000800 */
[-C--:B------:R-:W-:Y:S01]  /*9e20*/  HMMA.16816.F32.BF16 R4, R100, R108.reuse, R4 ;  /* 0x0000006c6404723c */ /* 0x080fe20000041804 */
[----:B------:R-:W-:Y:S03]  /*9e30*/  F2FP.BF16.PACK_AB R156, R126, R124 ;  /* 0x0000007c7e9c723e */ /* 0x000fe600000010ff */
[----:B------:R-:W-:Y:S01]  /*9e40*/  F2FP.BF16.PACK_AB R159, R138, R122 ;  /* 0x0000007a8a9f723e */ /* 0x000fe200000010ff */
[----:B------:R-:W-:Y:S04]  /*9e50*/  FADD.FTZ R199, R199, R198 ;  /* 0x000000c6c7c77221 */ /* 0x000fe80000010000 */
[----:B------:R-:W3:Y:S03]  /*9e60*/  MUFU.EX2 R248, R248 ;  /* 0x000000f800f87308 */ /* 0x000ee60000000800 */
[C---:B--2---:R-:W-:Y:S01]  /*9e70*/  F2FP.BF16.PACK_AB R106, R249.reuse, R244 ;  /* 0x000000f4f96a723e */ /* 0x044fe200000010ff */
[----:B------:R-:W-:Y:S04]  /*9e80*/  FADD.FTZ R244, R244, R199 ;  /* 0x000000c7f4f47221 */ /* 0x000fe80000010000 */
[----:B------:R-:W-:Y:S02]  /*9e90*/  FADD.FTZ R244, R249, R244 ;  /* 0x000000f4f9f47221 */ /* 0x000fe40000010000 */
[----:B------:R-:W2:Y:S01]  /*9ea0*/  MUFU.EX2 R252, R252 ;  /* 0x000000fc00fc7308 */ /* 0x000ea20000000800 */
[----:B-1----:R-:W-:Y:S09]  /*9eb0*/  FADD.FTZ R187, R246, R187 ;  /* 0x000000bbf6bb7221 */ /* 0x002ff20000010000 */
[----:B------:R-:W1:Y:S01]  /*9ec0*/  MUFU.EX2 R250, R250 ;  /* 0x000000fa00fa7308 */ /* 0x000e620000000800 */
[C---:B---3--:R-:W-:Y:S01]  /*9ed0*/  F2FP.BF16.PACK_AB R105, R248.reuse, R246 ;  /* 0x000000f6f869723e */ /* 0x048fe200000010ff */
[----:B------:R-:W-:Y:S08]  /*9ee0*/  FADD.FTZ R187, R248, R187 ;  /* 0x000000bbf8bb7221 */ /* 0x000ff00000010000 */
[----:B------:R-:W3:Y:S01]  /*9ef0*/  MUFU.EX2 R251, R251 ;  /* 0x000000fb00fb7308 */ /* 0x000ee20000000800 */
[----:B--2---:R-:W-:Y:S09]  /*9f00*/  FADD.FTZ R187, R252, R187 ;  /* 0x000000bbfcbb7221 */ /* 0x004ff20000010000 */
[----:B------:R-:W2:Y:S01]  /*9f10*/  MUFU.EX2 R247, R247 ;  /* 0x000000f700f77308 */ /* 0x000ea20000000800 */
[C---:B-1----:R-:W-:Y:S01]  /*9f20*/  F2FP.BF16.PACK_AB R107, R250.reuse, R252 ;  /* 0x000000fcfa6b723e */ /* 0x042fe200000010ff */
[----:B------:R-:W-:Y:S08]  /*9f30*/  FADD.FTZ R187, R250, R187 ;  /* 0x000000bbfabb7221 */ /* 0x000ff00000010000 */
[----:B------:R-:W1:Y:S01]  /*9f40*/  MUFU.EX2 R245, R245 ;  /* 0x000000f500f57308 */ /* 0x000e620000000800 */
[C---:B------:R-:W-:Y:S01]  /*9f50*/  HMMA.16816.F32.BF16 R8, R104.reuse, R108, R8 ;  /* 0x0000006c6808723c */ /* 0x040fe20000041808 */
[----:B---3--:R-:W-:Y:S07]  /*9f60*/  FADD.FTZ R196, R251, R196 ;  /* 0x000000c4fbc47221 */ /* 0x008fee0000010000 */
[-C--:B------:R-:W-:Y:S01]  /*9f70*/  HMMA.16816.F32.BF16 R12, R104, R110.reuse, R12 ;  /* 0x0000006e680c723c */ /* 0x080fe2000004180c */
[----:B------:R3:W5:Y:S03]  /*9f80*/  MUFU.EX2 R121, R162 ;  /* 0x000000a200797308 */ /* 0x0007660000000800 */
[C---:B--2---:R-:W-:Y:S01]  /*9f90*/  F2FP.BF16.PACK_AB R157, R247.reuse, R251 ;  /* 0x000000fbf79d723e */ /* 0x044fe200000010ff */
[----:B------:R-:W-:Y:S03]  /*9fa0*/  FADD.FTZ R196, R247, R196 ;  /* 0x000000c4f7c47221 */ /* 0x000fe60000010000 */
[C---:B------:R-:W-:Y:S01]  /*9fb0*/  HMMA.16816.F32.BF16 R16, R100.reuse, R110, R16 ;  /* 0x0000006e6410723c */ /* 0x040fe20000041810 */
[----:B------:R-:W2:Y:S02]  /*9fc0*/  LDSM.16.MT88.4 R108, [R212+0x1100] ;  /* 0x00110000d46c783b */ /* 0x000ea40000004200 */
[----:B------:R5:W-:Y:S01]  /*9fd0*/  MUFU.EX2 R137, R160 ;  /* 0x000000a000897308 */ /* 0x000be20000000800 */
[----:B-1----:R-:W-:Y:S04]  /*9fe0*/  F2FP.BF16.PACK_AB R158, R136, R245 ;  /* 0x000000f5889e723e */ /* 0x002fe800000010ff */
[-C--:B----4-:R-:W-:Y:S05]  /*9ff0*/  HMMA.16816.F32.BF16 R20, R100, R112.reuse, R20 ;  /* 0x000000706414723c */ /* 0x090fea0000041814 */
[----:B------:R1:W4:Y:S03]  /*a000*/  MUFU.EX2 R153, R161 ;  /* 0x000000a100997308 */ /* 0x0003260000000800 */
[C---:B------:R-:W-:Y:S01]  /*a010*/  HMMA.16816.F32.BF16 R24, R104.reuse, R112, R24 ;  /* 0x000000706818723c */ /* 0x040fe20000041818 */
[----:B---3--:R-:W-:Y:S07]  /*a020*/  F2FP.BF16.PACK_AB R162, R139, R123 ;  /* 0x0000007b8ba2723e */ /* 0x008fee00000010ff */
[-C--:B------:R-:W-:Y:S01]  /*a030*/  HMMA.16816.F32.BF16 R28, R104, R114.reuse, R28 ;  /* 0x00000072681c723c */ /* 0x080fe2000004181c */
[----:B-----5:R-:W-:Y:S07]  /*a040*/  F2FP.BF16.PACK_AB R160, R120, R125 ;  /* 0x0000007d78a0723e */ /* 0x020fee00000010ff */
[C---:B------:R-:W-:Y:S01]  /*a050*/  HMMA.16816.F32.BF16 R32, R100.reuse, R114, R32 ;  /* 0x000000726420723c */ /* 0x040fe20000041820 */
[----:B------:R-:W3:Y:S03]  /*a060*/  LDSM.16.MT88.4 R112, [R214+0x1d00] ;  /* 0x001d0000d670783b */ /* 0x000ee60000004200 */
[----:B-1----:R-:W-:Y:S02]  /*a070*/  F2FP.BF16.PACK_AB R161, R121, R127 ;  /* 0x0000007f79a1723e */ /* 0x002fe400000010ff */
[----:B----4-:R-:W-:Y:S02]  /*a080*/  F2FP.BF16.PACK_AB R163, R153, R137 ;  /* 0x0000008999a3723e */ /* 0x010fe400000010ff */
[-C--:B------:R-:W-:Y:S08]  /*a090*/  HMMA.16816.F32.BF16 R36, R100, R116.reuse, R36 ;  /* 0x000000746424723c */ /* 0x080ff00000041824 */
[C---:B------:R-:W-:Y:S08]  /*a0a0*/  HMMA.16816.F32.BF16 R40, R104.reuse, R116, R40 ;  /* 0x000000746828723c */ /* 0x040ff00000041828 */
[-C--:B------:R-:W-:Y:S08]  /*a0b0*/  HMMA.16816.F32.BF16 R44, R104, R118.reuse, R44 ;  /* 0x00000076682c723c */ /* 0x080ff0000004182c */
[C---:B------:R-:W-:Y:S01]  /*a0c0*/  HMMA.16816.F32.BF16 R48, R100.reuse, R118, R48 ;  /* 0x000000766430723c */ /* 0x040fe20000041830 */
[----:B------:R-:W1:Y:S07]  /*a0d0*/  LDSM.16.MT88.4 R116, [R212+0x1d00] ;  /* 0x001d0000d474783b */ /* 0x000e6e0000004200 */
[-C--:B--2---:R-:W-:Y:S08]  /*a0e0*/  HMMA.16816.F32.BF16 R52, R100, R108.reuse, R52 ;  /* 0x0000006c6434723c */ /* 0x084ff00000041834 */
[C---:B------:R-:W-:Y:S08]  /*a0f0*/  HMMA.16816.F32.BF16 R56, R104.reuse, R108, R56 ;  /* 0x0000006c6838723c */ /* 0x040ff00000041838 */
[-C--:B------:R-:W-:Y:S08]  /*a100*/  HMMA.16816.F32.BF16 R60, R104, R110.reuse, R60 ;  /* 0x0000006e683c723c */ /* 0x080ff0000004183c */
[C---:B------:R-:W-:Y:S01]  /*a110*/  HMMA.16816.F32.BF16 R64, R100.reuse, R110, R64 ;  /* 0x0000006e6440723c */ /* 0x040fe20000041840 */
[----:B------:R-:W2:Y:S07]  /*a120*/  LDSM.16.MT88.4 R108, [R212+0x900] ;  /* 0x00090000d46c783b */ /* 0x000eae0000004200 */
[-C--:B---3--:R-:W-:Y:S08]  /*a130*/  HMMA.16816.F32.BF16 R68, R100, R112.reuse, R68 ;  /* 0x000000706444723c */ /* 0x088ff00000041844 */
[C---:B------:R-:W-:Y:S08]  /*a140*/  HMMA.16816.F32.BF16 R72, R104.reuse, R112, R72 ;  /* 0x000000706848723c */ /* 0x040ff00000041848 */
[-C--:B------:R-:W-:Y:S08]  /*a150*/  HMMA.16816.F32.BF16 R76, R104, R114.reuse, R76 ;  /* 0x00000072684c723c */ /* 0x080ff0000004184c */
[C---:B------:R-:W-:Y:S08]  /*a160*/  HMMA.16816.F32.BF16 R80, R100.reuse, R114, R80 ;  /* 0x000000726450723c */ /* 0x040ff00000041850 */
[-C--:B-1----:R-:W-:Y:S08]  /*a170*/  HMMA.16816.F32.BF16 R84, R100, R116.reuse, R84 ;  /* 0x000000746454723c */ /* 0x082ff00000041854 */
[C---:B------:R-:W-:Y:S08]  /*a180*/  HMMA.16816.F32.BF16 R88, R104.reuse, R116, R88 ;  /* 0x000000746858723c */ /* 0x040ff00000041858 */
[-C--:B------:R-:W-:Y:S08]  /*a190*/  HMMA.16816.F32.BF16 R92, R104, R118.reuse, R92 ;  /* 0x00000076685c723c */ /* 0x080ff0000004185c */
[----:B------:R-:W-:Y:S08]  /*a1a0*/  HMMA.16816.F32.BF16 R96, R100, R118, R96 ;  /* 0x000000766460723c */ /* 0x000ff00000041860 */
[-C--:B------:R-:W-:Y:S01]  /*a1b0*/  HMMA.16816.F32.BF16 R144, R156, R132.reuse, R4 ;  /* 0x000000849c90723c */ /* 0x080fe20000041804 */
[----:B------:R-:W1:Y:S07]  /*a1c0*/  LDSM.16.MT88.4 R4, [R212+0x2100] ;  /* 0x00210000d404783b */ /* 0x000e6e0000004200 */
[C---:B------:R-:W-:Y:S07]  /*a1d0*/  HMMA.16816.F32.BF16 R140, R160.reuse, R132, R8 ;  /* 0x00000084a08c723c */ /* 0x040fee0000041808 */
[----:B------:R-:W-:Y:S02]  /*a1e0*/  MOV R11, R139 ;  /* 0x0000008b000b7202 */ /* 0x000fe40000000f00 */
[----:B------:R-:W-:Y:S03]  /*a1f0*/  MOV R10, R138 ;  /* 0x0000008a000a7202 */ /* 0x000fe60000000f00 */
[----:B------:R-:W-:Y:S02]  /*a200*/  MOV R9, R137 ;  /* 0x0000008900097202 */ /* 0x000fe40000000f00 */
[----:B------:R-:W-:Y:S02]  /*a210*/  MOV R8, R136 ;  /* 0x0000008800087202 */ /* 0x000fe40000000f00 */
[-C--:B------:R-:W-:Y:S07]  /*a220*/  HMMA.16816.F32.BF16 R136, R160, R134.reuse, R12 ;  /* 0x00000086a088723c */ /* 0x080fee000004180c */
[----:B------:R-:W-:Y:S01]  /*a230*/  MOV R15, R123 ;  /* 0x0000007b000f7202 */ /* 0x000fe20000000f00 */
[C---:B------:R-:W-:Y:S01]  /*a240*/  HMMA.16816.F32.BF16 R132, R156.reuse, R134, R16 ;  /* 0x000000869c84723c */ /* 0x040fe20000041810 */
[----:B------:R-:W-:Y:S03]  /*a250*/  MOV R14, R122 ;  /* 0x0000007a000e7202 */ /* 0x000fe60000000f00 */
[----:B------:R-:W-:Y:S02]  /*a260*/  MOV R13, R121 ;  /* 0x00000079000d7202 */ /* 0x000fe40000000f00 */
[----:B------:R-:W-:Y:S01]  /*a270*/  MOV R12, R120 ;  /* 0x00000078000c7202 */ /* 0x000fe20000000f00 */
[----:B------:R-:W-:Y:S01]  /*a280*/  FADD.FTZ R196, R14, R196 ;  /* 0x000000c40ec47221 */ /* 0x000fe20000010000 */
[-C--:B--2---:R-:W-:Y:S01]  /*a290*/  HMMA.16816.F32.BF16 R128, R156, R108.reuse, R20 ;  /* 0x0000006c9c80723c */ /* 0x084fe20000041814 */
[----:B------:R-:W-:Y:S03]  /*a2a0*/  MOV R19, R127 ;  /* 0x0000007f00137202 */ /* 0x000fe60000000f00 */
[----:B------:R-:W-:Y:S01]  /*a2b0*/  MOV R18, R126 ;  /* 0x0000007e00127202 */ /* 0x000fe20000000f00 */
[----:B------:R-:W-:Y:S01]  /*a2c0*/  FADD.FTZ R239, R10, R196 ;  /* 0x000000c40aef7221 */ /* 0x000fe20000010000 */
[----:B------:R-:W-:Y:S01]  /*a2d0*/  MOV R17, R125 ;  /* 0x0000007d00117202 */ /* 0x000fe20000000f00 */
[----:B------:R-:W-:Y:S01]  /*a2e0*/  FADD.FTZ R187, R19, R187 ;  /* 0x000000bb13bb7221 */ /* 0x000fe20000010000 */
[----:B------:R-:W-:Y:S02]  /*a2f0*/  MOV R16, R124 ;  /* 0x0000007c00107202 */ /* 0x000fe40000000f00 */
[C---:B------:R-:W-:Y:S02]  /*a300*/  HMMA.16816.F32.BF16 R124, R160.reuse, R108, R24 ;  /* 0x0000006ca07c723c */ /* 0x040fe40000041818 */
[----:B------:R-:W-:Y:S02]  /*a310*/  FADD.FTZ R244, R17, R244 ;  /* 0x000000f411f47221 */ /* 0x000fe40000010000 */
[----:B------:R-:W-:Y:S02]  /*a320*/  FADD.FTZ R194, R16, R194 ;  /* 0x000000c210c27221 */ /* 0x000fe40000010000 */
[----:B------:R-:W-:Y:S02]  /*a330*/  FADD.FTZ R244, R12, R244 ;  /* 0x000000f40cf47221 */ /* 0x000fe40000010000 */
[-C--:B------:R-:W-:Y:S01]  /*a340*/  HMMA.16816.F32.BF16 R120, R160, R110.reuse, R28 ;  /* 0x0000006ea078723c */ /* 0x080fe2000004181c */
[----:B------:R-:W-:Y:S03]  /*a350*/  FADD.FTZ R194, R18, R194 ;  /* 0x000000c212c27221 */ /* 0x000fe60000010000 */
[----:B------:R-:W-:Y:S02]  /*a360*/  FADD.FTZ R187, R13, R187 ;  /* 0x000000bb0dbb7221 */ /* 0x000fe40000010000 */
[----:B------:R-:W-:Y:S02]  /*a370*/  FADD.FTZ R194, R245, R194 ;  /* 0x000000c2f5c27221 */ /* 0x000fe40000010000 */
[C---:B------:R-:W-:Y:S01]  /*a380*/  HMMA.16816.F32.BF16 R116, R156.reuse, R110, R32 ;  /* 0x0000006e9c74723c */ /* 0x040fe20000041820 */
[----:B------:R-:W-:Y:S03]  /*a390*/  FADD.FTZ R244, R15, R244 ;  /* 0x000000f40ff47221 */ /* 0x000fe60000010000 */
[----:B------:R-:W-:Y:S02]  /*a3a0*/  FADD.FTZ R238, R8, R194 ;  /* 0x000000c208ee7221 */ /* 0x000fe40000010000 */
[----:B------:R-:W-:Y:S02]  /*a3b0*/  FADD.FTZ R236, R11, R244 ;  /* 0x000000f40bec7221 */ /* 0x000fe40000010000 */
        /* <DEDUP_REMOVED lines=13> */
[C---:B------:R-:W-:Y:S07]  /*a490*/  HMMA.16816.F32.BF16 R88, R160.reuse, R4, R88 ;  /* 0x00000004a058723c */ /* 0x040fee0000041858 */
[----:B------:R-:W-:Y:S01]  /*a4a0*/  FADD.FTZ R4, R9, R187 ;  /* 0x000000bb09047221 */ /* 0x000fe20000010000 */
[-C--:B------:R-:W-:Y:S04]  /*a4b0*/  HMMA.16816.F32.BF16 R92, R160, R6.reuse, R92 ;  /* 0x00000006a05c723c */ /* 0x080fe8000004185c */
[----:B------:R-:W-:Y:S04]  /*a4c0*/  FADD.FTZ R237, R153, R4 ;  /* 0x0000000499ed7221 */ /* 0x000fe80000010000 */
[----:B------:R-:W-:Y:S01]  /*a4d0*/  HMMA.16816.F32.BF16 R96, R156, R6, R96 ;  /* 0x000000069c60723c */ /* 0x000fe20000041860 */
[----:B------:R-:W-:-:S07]  /*a4e0*/  @P0 BRA `(.L_x_500) ;  /* 0xffffbb4000000947 */ /* 0x000fce000383ffff */
.L_x_479:
[----:B------:R-:W1:Y:S01]  /*a4f0*/  S2UR UR14, SR_CTAID.X ;  /* 0x00000000000e79c3 */ /* 0x000e620000002500 */
[----:B------:R-:W-:Y:S01]  /*a500*/  ULDC.64 UR4, c[0x0][0x2c8] ;  /* 0x0000b20000047ab9 */ /* 0x000fe20000000a00 */
[----:B------:R-:W-:Y:S01]  /*a510*/  IMAD.MOV.U32 R4, RZ, RZ, 0x1 ;  /* 0x00000001ff047424 */ /* 0x000fe200078e00ff */
[----:B------:R-:W-:Y:S01]  /*a520*/  PLOP3.LUT P0, PT, PT, PT, UP1, 0x40, 0x0 ;  /* 0x000000000000781c */ /* 0x000fe20003f0e818 */
[----:B------:R-:W-:-:S03]  /*a530*/  IMAD.MOV.U32 R5, RZ, RZ, c[0x0][0x2ac] ;  /* 0x0000ab00ff057624 */ /* 0x000fc600078e00ff */
[----:B------:R-:W-:-:S05]  /*a540*/  IADD3 R6, R4, -c[0x0][0x168], RZ ;  /* 0x80005a0004067a10 */ /* 0x000fca0007ffe0ff */
[----:B------:R-:W-:Y:S01]  /*a550*/  IMAD R5, R5, c[0x0][0x1d0], R6 ;  /* 0x0000740005057a24 */ /* 0x000fe200078e0206 */
[----:B-1----:R-:W-:-:S04]  /*a560*/  ULEA UR14, UR14, 0x7f, 0x7 ;  /* 0x0000007f0e0e7891 */ /* 0x002fc8000f8e383f */
[----:B------:R-:W-:-:S07]  /*a570*/  UIMAD.WIDE.U32 UR22, UR14, UR4, URZ ;  /* 0x000000040e1672a5 */ /* 0x000fce000f8e003f */
[----:B------:R-:W-:Y:S02]  /*a580*/  @UP2 UMOV UR15, UR23 ;  /* 0x00000017000f2c82 */ /* 0x000fe40008000000 */
[----:B------:R-:W-:-:S06]  /*a590*/  @UP2 USHF.R.U32.HI UR14, URZ, UR5, UR15 ;  /* 0x000000053f0e2299 */ /* 0x000fcc000801160f */
[----:B------:R-:W-:-:S04]  /*a5a0*/  IADD3 R5, R5, UR14, RZ ;  /* 0x0000000e05057c10 */ /* 0x000fc8000fffe0ff */
[----:B------:R-:W-:Y:S01]  /*a5b0*/  IADD3 R6, R5, -c[0x0][0x324], RZ ;  /* 0x8000c90005067a10 */ /* 0x000fe20007ffe0ff */
[----:B------:R-:W-:Y:S05]  /*a5c0*/  @P0 BRA `(.L_x_501) ;  /* 0x000000d000000947 */ /* 0x000fea0003800000 */
[----:B------:R-:W-:-:S13]  /*a5d0*/  ISETP.GT.AND P0, PT, R5, -0x1, PT ;  /* 0xffffffff0500780c */ /* 0x000fda0003f04270 */
[----:B------:R-:W-:Y:S05]  /*a5e0*/  @P0 BRA `(.L_x_502) ;  /* 0x0000006000000947 */ /* 0x000fea0003800000 */
[----:B------:R-:W-:Y:S02]  /*a5f0*/  ISETP.NE.AND P0, PT, R4, c[0x0][0x32c], PT ;  /* 0x0000cb0004007a0c */ /* 0x000fe40003f05270 */
[----:B------:R-:W-:-:S11]  /*a600*/  LOP3.LUT R5, RZ, R5, RZ, 0x33, !PT ;  /* 0x00000005ff057212 */ /* 0x000fd600078e33ff */
[----:B------:R-:W-:-:S05]  /*a610*/  @P0 IMAD.HI.U32 R4, R5, c[0x0][0x330], RZ ;  /* 0x0000cc0005040a27 */ /* 0x000fca00078e00ff */
[----:B------:R-:W-:-:S04]  /*a620*/  @P0 SHF.R.U32.HI R5, RZ, c[0x0][0x334], R4 ;  /* 0x0000cd00ff050a19 */ /* 0x000fc80000011604 */
[----:B------:R-:W-:Y:S01]  /*a630*/  LOP3.LUT R5, RZ, R5, RZ, 0x33, !PT ;  /* 0x00000005ff057212 */ /* 0x000fe200078e33ff */
[----:B------:R-:W-:Y:S05]  /*a640*/  BRA `(.L_x_503) ;  /* 0x0000003000007947 */ /* 0x000fea0003800000 */
.L_x_502:
[----:B------:R-:W-:-:S13]  /*a650*/  ISETP.NE.AND P0, PT, R4, c[0x0][0x32c], PT ;  /* 0x0000cb0004007a0c */ /* 0x000fda0003f05270 */
[----:B------:R-:W-:-:S05]  /*a660*/  @P0 IMAD.HI.U32 R4, R5, c[0x0][0x330], RZ ;  /* 0x0000cc0005040a27 */ /* 0x000fca00078e00ff */
[----:B------:R-:W-:-:S05]  /*a670*/  @P0 SHF.R.U32.HI R5, RZ, c[0x0][0x334], R4 ;  /* 0x0000cd00ff050a19 */ /* 0x000fca0000011604 */
.L_x_503:
[----:B------:R-:W-:-:S05]  /*a680*/  IMAD R5, R5, c[0x0][0x32c], RZ ;  /* 0x0000cb0005057a24 */ /* 0x000fca00078e02ff */
[----:B------:R-:W-:-:S04]  /*a690*/  IMNMX R6, R6, R5, !PT ;  /* 0x0000000506067217 */ /* 0x000fc80007800200 */
.L_x_501:
[----:B------:R-:W-:-:S05]  /*a6a0*/  IADD3 R5, R6, 0x2f, RZ ;  /* 0x0000002f06057810 */ /* 0x000fca0007ffe0ff */
[----:B------:R-:W-:-:S05]  /*a6b0*/  IMAD.HI R5, R5, 0x2aaaaaab, RZ ;  /* 0x2aaaaaab05057827 */ /* 0x000fca00078e02ff */
[----:B------:R-:W-:-:S04]  /*a6c0*/  SHF.R.U32.HI R4, RZ, 0x1f, R5 ;  /* 0x0000001fff047819 */ /* 0x000fc80000011605 */
[----:B------:R-:W-:-:S04]  /*a6d0*/  LEA.HI.SX32 R4, R5, R4, 0x1d ;  /* 0x0000000405047211 */ /* 0x000fc800078feaff */
[----:B------:R-:W-:-:S04]  /*a6e0*/  IMNMX R247, R221, R4, !PT ;  /* 0x00000004ddf77217 */ /* 0x000fc80007800200 */
[----:B------:R-:W-:-:S13]  /*a6f0*/  ISETP.GE.AND P0, PT, R240, R247, PT ;  /* 0x000000f7f000720c */ /* 0x000fda0003f06270 */
[----:B------:R-:W-:Y:S05]  /*a700*/  @!P0 BRA `(.L_x_504) ;  /* 0x0000306000008947 */ /* 0x000fea0003800000 */
[C---:B------:R-:W-:Y:S01]  /*a710*/  SHF.L.U64.HI R246, R230.reuse, 0x1, R243 ;  /* 0x00000001e6f67819 */ /* 0x040fe200000102f3 */
[----:B------:R-:W-:Y:S01]  /*a720*/  IMAD.SHL.U32 R245, R230, 0x2, RZ ;  /* 0x00000002e6f57824 */ /* 0x000fe200078e00ff */
[C---:B------:R-:W-:Y:S01]  /*a730*/  SHF.L.U64.HI R244, R219.reuse, 0x1, R234 ;  /* 0x00000001dbf47819 */ /* 0x040fe200000102ea */
[----:B------:R-:W-:Y:S02]  /*a740*/  IMAD.SHL.U32 R242, R219, 0x2, RZ ;  /* 0x00000002dbf27824 */ /* 0x000fe400078e00ff */
.L_x_509:
[----:B------:R-:W-:Y:S04]  /*a750*/  DEPBAR.LE SB0, 0x0 ;  /* 0x000080000000791a */ /* 0x000fe80000000000 */
[----:B------:R-:W-:Y:S01]  /*a760*/  BAR.SYNC.DEFER_BLOCKING 0x0 ;  /* 0x0000000000007b1d */ /* 0x000fe20000010000 */
[----:B------:R-:W-:Y:S01]  /*a770*/  ISETP.GT.AND P0, PT, R221, R240, PT ;  /* 0x000000f0dd00720c */ /* 0x000fe20003f04270 */
[----:B------:R-:W-:Y:S01]  /*a780*/  IMAD.MOV.U32 R148, RZ, RZ, R3 ;  /* 0x000000ffff947224 */ /* 0x000fe200078e0003 */
[----:B------:R-:W-:Y:S01]  /*a790*/  MOV R153, R2 ;  /* 0x0000000200997202 */ /* 0x000fe20000000f00 */
[----:B------:R-:W-:Y:S02]  /*a7a0*/  IMAD.MOV.U32 R149, RZ, RZ, R0 ;  /* 0x000000ffff957224 */ /* 0x000fe400078e0000 */
        /* <DEDUP_REMOVED lines=24> */
[----:B------:R-:W-:Y:S04]  /*a930*/  IADD3 R4, P0, R8, UR20, RZ ;  /* 0x0000001408047c10 */ /* 0x000fe8000ff1e0ff */
[----:B------:R-:W-:Y:S02]  /*a940*/  IADD3.X R5, R9, UR16, R5, P0, !PT ;  /* 0x0000001009057c10 */ /* 0x000fe400087fe405 */
[C---:B------:R-:W-:Y:S04]  /*a950*/  LEA R6, P0, R4.reuse, c[0x0][0x1f8], 0x1 ;  /* 0x00007e0004067a11 */ /* 0x040fe800078008ff */
[----:B------:R-:W-:Y:S01]  /*a960*/  LEA.HI.X R12, R4, c[0x0][0x1fc], R5, 0x1, P0 ;  /* 0x00007f00040c7a11 */ /* 0x000fe200000f0c05 */
[----:B------:R-:W5:Y:S01]  /*a970*/  SHFL.IDX PT, R7, R6, RZ, 0x1c1f ;  /* 0x001c1fff06077589 */ /* 0x000f6200000e0000 */
[C---:B------:R-:W-:Y:S01]  /*a980*/  IMAD.SHL.U32 R4, R218.reuse, 0x2, RZ ;  /* 0x00000002da047824 */ /* 0x040fe200078e00ff */
[----:B------:R-:W-:Y:S02]  /*a990*/  SHF.L.U64.HI R5, R218, 0x1, R233 ;  /* 0x00000001da057819 */ /* 0x000fe400000102e9 */
        /* <DEDUP_REMOVED lines=14> */
[----:B----4-:R4:W3:Y:S04]  /*aa80*/  SHFL.IDX PT, R11, R12, 0x1, 0x1c1f ;  /* 0x003c1f000c0b7f89 */ /* 0x0108e800000e0000 */
[----:B------:R4:W2:Y:S02]  /*aa90*/  SHFL.IDX PT, R7, R6, 0x1, 0x1c1f ;  /* 0x003c1f0006077f89 */ /* 0x0008a400000e0000 */
.L_x_541:
[----:B------:R-:W-:Y:S02]  /*aaa0*/  ISETP.GE.AND P3, PT, R230, c[0x0][0x1d4], PT ;  /* 0x00007500e6007a0c */ /* 0x000fe40003f66270 */
[----:B--2-4-:R-:W-:Y:S02]  /*aab0*/  IADD3 R12, P0, R7, R245, RZ ;  /* 0x000000f5070c7210 */ /* 0x014fe40007f1e0ff */
        /* <DEDUP_REMOVED lines=13> */
.L_x_506:
[----:B------:R-:W-:Y:S05]  /*ab90*/  BSYNC B0 ;  /* 0x0000000000007941 */ /* 0x000fea0003800000 */
.L_x_505:
[----:B------:R-:W0:Y:S01]  /*aba0*/  LDGDEPBAR ;  /* 0x00000000000079af */ /* 0x000e220000000000 */
[----:B------:R-:W-:Y:S01]  /*abb0*/  WARPSYNC 0xffffffff ;  /* 0xffffffff00007948 */ /* 0x000fe20003800000 */
[-C--:B--2-4-:R-:W-:Y:S03]  /*abc0*/  HMMA.16816.F32.BF16 R4, R48, R16.reuse, RZ ;  /* 0x000000103004723c */ /* 0x094fe600000418ff */
[----:B------:R-:W-:Y:S03]  /*abd0*/  ISETP.GT.AND P0, PT, R240, R221, PT ;  /* 0x000000ddf000720c */ /* 0x000fe60003f04270 */
[----:B------:R-:W-:Y:S02]  /*abe0*/  LDSM.16.M88.4 R180, [R217+0x6900] ;  /* 0x00690000d9b4783b */ /* 0x000fe40000000200 */
[C---:B---3--:R-:W-:Y:S06]  /*abf0*/  HMMA.16816.F32.BF16 R8, R44.reuse, R16, RZ ;  /* 0x000000102c08723c */ /* 0x048fec00000418ff */
[----:B------:R-:W2:Y:S02]  /*ac00*/  LDSM.16.M88.4 R184, [R216+0x3100] ;  /* 0x00310000d8b8783b */ /* 0x000ea40000000200 */
[-C--:B------:R-:W-:Y:S06]  /*ac10*/  HMMA.16816.F32.BF16 R12, R44, R18.reuse, RZ ;  /* 0x000000122c0c723c */ /* 0x080fec00000418ff */
[----:B------:R-:W3:Y:S02]  /*ac20*/  LDSM.16.M88.4 R188, [R217+0x7900] ;  /* 0x00790000d9bc783b */ /* 0x000ee40000000200 */
[C---:B------:R-:W-:Y:S06]  /*ac30*/  HMMA.16816.F32.BF16 R16, R48.reuse, R18, RZ ;  /* 0x000000123010723c */ /* 0x040fec00000418ff */
[----:B------:R-:W4:Y:S02]  /*ac40*/  LDSM.16.M88.4 R192, [R216+0x3500] ;  /* 0x00350000d8c0783b */ /* 0x000f240000000200 */
[-C--:B-1----:R-:W-:Y:S06]  /*ac50*/  HMMA.16816.F32.BF16 R20, R48, R32.reuse, RZ ;  /* 0x000000203014723c */ /* 0x082fec00000418ff */
[----:B------:R-:W-:Y:S02]  /*ac60*/  LDSM.16.M88.4 R196, [R209] ;  /* 0x00000000d1c4783b */ /* 0x000fe40000000200 */
[C---:B------:R-:W-:Y:S06]  /*ac70*/  HMMA.16816.F32.BF16 R24, R44.reuse, R32, RZ ;  /* 0x000000202c18723c */ /* 0x040fec00000418ff */
[----:B------:R-:W-:Y:S02]  /*ac80*/  LDSM.16.M88.4 R200, [R213+0x7900] ;  /* 0x00790000d5c8783b */ /* 0x000fe40000000200 */
[-C--:B------:R-:W-:Y:S08]  /*ac90*/  HMMA.16816.F32.BF16 R28, R44, R34.reuse, RZ ;  /* 0x000000222c1c723c */ /* 0x080ff000000418ff */
[C---:B------:R-:W-:Y:S08]  /*aca0*/  HMMA.16816.F32.BF16 R32, R48.reuse, R34, RZ ;  /* 0x000000223020723c */ /* 0x040ff000000418ff */
[-C--:B------:R-:W-:Y:S08]  /*acb0*/  HMMA.16816.F32.BF16 R36, R48, R156.reuse, RZ ;  /* 0x0000009c3024723c */ /* 0x080ff000000418ff */
[C---:B------:R-:W-:Y:S08]  /*acc0*/  HMMA.16816.F32.BF16 R40, R44.reuse, R156, RZ ;  /* 0x0000009c2c28723c */ /* 0x040ff000000418ff */
[-C--:B------:R-:W-:Y:S08]  /*acd0*/  HMMA.16816.F32.BF16 R44, R44, R158.reuse, RZ ;  /* 0x0000009e2c2c723c */ /* 0x080ff000000418ff */
[----:B------:R-:W-:Y:S01]  /*ace0*/  HMMA.16816.F32.BF16 R48, R48, R158, RZ ;  /* 0x0000009e3030723c */ /* 0x000fe200000418ff */
[----:B------:R-:W1:Y:S07]  /*acf0*/  LDSM.16.M88.4 R156, [R216+0x3900] ;  /* 0x00390000d89c783b */ /* 0x000e6e0000000200 */
[-C--:B------:R-:W-:Y:S08]  /*ad00*/  HMMA.16816.F32.BF16 R4, R160, R164.reuse, R4 ;  /* 0x000000a4a004723c */ /* 0x080ff00000041804 */
        /* <DEDUP_REMOVED lines=15> */
[----:B------:R-:W1:Y:S01]  /*ae00*/  LDSM.16.M88.4 R176, [R216+0x3d00] ;  /* 0x003d0000d8b0783b */ /* 0x000e620000000200 */
[-C--:B--2---:R-:W-:Y:S08]  /*ae10*/  HMMA.16816.F32.BF16 R4, R180, R184.reuse, R4 ;  /* 0x000000b8b404723c */ /* 0x084ff00000041804 */
[C---:B---3--:R-:W-:Y:S08]  /*ae20*/  HMMA.16816.F32.BF16 R8, R188.reuse, R184, R8 ;  /* 0x000000b8bc08723c */ /* 0x048ff00000041808 */
[-C--:B------:R-:W-:Y:S08]  /*ae30*/  HMMA.16816.F32.BF16 R12, R188, R186.reuse, R12 ;  /* 0x000000babc0c723c */ /* 0x080ff0000004180c */
[C---:B------:R-:W-:Y:S01]  /*ae40*/  HMMA.16816.F32.BF16 R16, R180.reuse, R186, R16 ;  /* 0x000000bab410723c */ /* 0x040fe20000041810 */
[----:B------:R-:W-:Y:S07]  /*ae50*/  LDSM.16.M88.4 R184, [R216+0x4500] ;  /* 0x00450000d8b8783b */ /* 0x000fee0000000200 */
[-C--:B----4-:R-:W-:Y:S08]  /*ae60*/  HMMA.16816.F32.BF16 R20, R180, R192.reuse, R20 ;  /* 0x000000c0b414723c */ /* 0x090ff00000041814 */
[C---:B------:R-:W-:Y:S08]  /*ae70*/  HMMA.16816.F32.BF16 R24, R188.reuse, R192, R24 ;  /* 0x000000c0bc18723c */ /* 0x040ff00000041818 */
[-C--:B------:R-:W-:Y:S08]  /*ae80*/  HMMA.16816.F32.BF16 R28, R188, R194.reuse, R28 ;  /* 0x000000c2bc1c723c */ /* 0x080ff0000004181c */
[C---:B------:R-:W-:Y:S01]  /*ae90*/  HMMA.16816.F32.BF16 R32, R180.reuse, R194, R32 ;  /* 0x000000c2b420723c */ /* 0x040fe20000041820 */
[----:B------:R-:W-:Y:S07]  /*aea0*/  LDSM.16.M88.4 R192, [R206] ;  /* 0x00000000cec0783b */ /* 0x000fee0000000200 */
[-C--:B-1----:R-:W-:Y:S08]  /*aeb0*/  HMMA.16816.F32.BF16 R36, R180, R156.reuse, R36 ;  /* 0x0000009cb424723c */ /* 0x082ff00000041824 */
[C---:B------:R-:W-:Y:S08]  /*aec0*/  HMMA.16816.F32.BF16 R40, R188.reuse, R156, R40 ;  /* 0x0000009cbc28723c */ /* 0x040ff00000041828 */
[-C--:B------:R-:W-:Y:S01]  /*aed0*/  HMMA.16816.F32.BF16 R44, R188, R158.reuse, R44 ;  /* 0x0000009ebc2c723c */ /* 0x080fe2000004182c */
[----:B------:R-:W-:Y:S07]  /*aee0*/  LDSM.16.M88.4 R188, [R213+0x8900] ;  /* 0x00890000d5bc783b */ /* 0x000fee0000000200 */
[----:B------:R-:W-:Y:S01]  /*aef0*/  HMMA.16816.F32.BF16 R48, R180, R158, R48 ;  /* 0x0000009eb430723c */ /* 0x000fe20000041830 */
[----:B------:R-:W1:Y:S07]  /*af00*/  LDSM.16.M88.4 R156, [R217+0x9900] ;  /* 0x00990000d99c783b */ /* 0x000e6e0000000200 */
[-C--:B-----5:R-:W-:Y:S01]  /*af10*/  HMMA.16816.F32.BF16 R4, R164, R196.reuse, R4 ;  /* 0x000000c4a404723c */ /* 0x0a0fe20000041804 */
[----:B------:R-:W2:Y:S07]  /*af20*/  LDSM.16.M88.4 R180, [R216+0x4100] ;  /* 0x00410000d8b4783b */ /* 0x000eae0000000200 */
[C---:B------:R-:W-:Y:S08]  /*af30*/  HMMA.16816.F32.BF16 R8, R200.reuse, R196, R8 ;  /* 0x000000c4c808723c */ /* 0x040ff00000041808 */
[-C--:B------:R-:W-:Y:S08]  /*af40*/  HMMA.16816.F32.BF16 R12, R200, R198.reuse, R12 ;  /* 0x000000c6c80c723c */ /* 0x080ff0000004180c */
[C---:B------:R-:W-:Y:S08]  /*af50*/  HMMA.16816.F32.BF16 R16, R164.reuse, R198, R16 ;  /* 0x000000c6a410723c */ /* 0x040ff00000041810 */
[-C--:B------:R-:W-:Y:S08]  /*af60*/  HMMA.16816.F32.BF16 R20, R164, R160.reuse, R20 ;  /* 0x000000a0a414723c */ /* 0x080ff00000041814 */
[C---:B------:R-:W-:Y:S08]  /*af70*/  HMMA.16816.F32.BF16 R24, R200.reuse, R160, R24 ;  /* 0x000000a0c818723c */ /* 0x040ff00000041818 */
[-C--:B------:R-:W-:Y:S08]  /*af80*/  HMMA.16816.F32.BF16 R28, R200, R162.reuse, R28 ;  /* 0x000000a2c81c723c */ /* 0x080ff0000004181c */
[C---:B------:R-:W-:Y:S01]  /*af90*/  HMMA.16816.F32.BF16 R32, R164.reuse, R162, R32 ;  /* 0x000000a2a420723c */ /* 0x040fe20000041820 */
[----:B------:R-:W3:Y:S07]  /*afa0*/  LDSM.16.M88.4 R160, [R213+0x9900] ;  /* 0x00990000d5a0783b */ /* 0x000eee0000000200 */
[-C--:B------:R-:W-:Y:S08]  /*afb0*/  HMMA.16816.F32.BF16 R36, R164, R168.reuse, R36 ;  /* 0x000000a8a424723c */ /* 0x080ff00000041824 */
[C---:B------:R-:W-:Y:S08]  /*afc0*/  HMMA.16816.F32.BF16 R40, R200.reuse, R168, R40 ;  /* 0x000000a8c828723c */ /* 0x040ff00000041828 */
[-C--:B------:R-:W-:Y:S08]  /*afd0*/  HMMA.16816.F32.BF16 R44, R200, R170.reuse, R44 ;  /* 0x000000aac82c723c */ /* 0x080ff0000004182c */
[----:B------:R-:W-:Y:S08]  /*afe0*/  HMMA.16816.F32.BF16 R48, R164, R170, R48 ;  /* 0x000000aaa430723c */ /* 0x000ff00000041830 */
[-C--:B------:R-:W-:Y:S08]  /*aff0*/  HMMA.16816.F32.BF16 R4, R172, R176.reuse, R4 ;  /* 0x000000b0ac04723c */ /* 0x080ff00000041804 */
[C---:B-1----:R-:W-:Y:S08]  /*b000*/  HMMA.16816.F32.BF16 R8, R156.reuse, R176, R8 ;  /* 0x000000b09c08723c */ /* 0x042ff00000041808 */
[-C--:B------:R-:W-:Y:S08]  /*b010*/  HMMA.16816.F32.BF16 R12, R156, R178.reuse, R12 ;  /* 0x000000b29c0c723c */ /* 0x080ff0000004180c */
[C---:B------:R-:W-:Y:S08]  /*b020*/  HMMA.16816.F32.BF16 R16, R172.reuse, R178, R16 ;  /* 0x000000b2ac10723c */ /* 0x040ff00000041810 */
[-C--:B--2---:R-:W-:Y:S08]  /*b030*/  HMMA.16816.F32.BF16 R20, R172, R180.reuse, R20 ;  /* 0x000000b4ac14723c */ /* 0x084ff00000041814 */
[C---:B------:R-:W-:Y:S08]  /*b040*/  HMMA.16816.F32.BF16 R24, R156.reuse, R180, R24 ;  /* 0x000000b49c18723c */ /* 0x040ff00000041818 */
[-C--:B------:R-:W-:Y:S08]  /*b050*/  HMMA.16816.F32.BF16 R28, R156, R182.reuse, R28 ;  /* 0x000000b69c1c723c */ /* 0x080ff0000004181c */
[C---:B------:R-:W-:Y:S08]  /*b060*/  HMMA.16816.F32.BF16 R32, R172.reuse, R182, R32 ;  /* 0x000000b6ac20723c */ /* 0x040ff00000041820 */
[-C--:B------:R-:W-:Y:S08]  /*b070*/  HMMA.16816.F32.BF16 R36, R172, R184.reuse, R36 ;  /* 0x000000b8ac24723c */ /* 0x080ff00000041824 */
[C---:B------:R-:W-:Y:S08]  /*b080*/  HMMA.16816.F32.BF16 R40, R156.reuse, R184, R40 ;  /* 0x000000b89c28723c */ /* 0x040ff00000041828 */
[-C--:B------:R-:W-:Y:S08]  /*b090*/  HMMA.16816.F32.BF16 R44, R156, R186.reuse, R44 ;  /* 0x000000ba9c2c723c */ /* 0x080ff0000004182c */
[----:B------:R-:W-:Y:S08]  /*b0a0*/  HMMA.16816.F32.BF16 R48, R172, R186, R48 ;  /* 0x000000baac30723c */ /* 0x000ff00000041830 */
[-C--:B------:R-:W-:Y:S08]  /*b0b0*/  HMMA.16816.F32.BF16 R4, R188, R192.reuse, R4 ;  /* 0x000000c0bc04723c */ /* 0x080ff00000041804 */
[C---:B---3--:R-:W-:Y:S08]  /*b0c0*/  HMMA.16816.F32.BF16 R8, R160.reuse, R192, R8 ;  /* 0x000000c0a008723c */ /* 0x048ff00000041808 */
[-C--:B------:R-:W-:Y:S08]  /*b0d0*/  HMMA.16816.F32.BF16 R12, R160, R194.reuse, R12 ;  /* 0x000000c2a00c723c */ /* 0x080ff0000004180c */
[----:B------:R-:W-:Y:S01]  /*b0e0*/  FMUL.FTZ R176, R4, c[0x0][0x320] ;  /* 0x0000c80004b07a20 */ /* 0x000fe20000410000 */
[C---:B------:R-:W-:Y:S04]  /*b0f0*/  HMMA.16816.F32.BF16 R16, R188.reuse, R194, R16 ;  /* 0x000000c2bc10723c */ /* 0x040fe80000041810 */
[----:B------:R-:W-:Y:S01]  /*b100*/  FMUL.FTZ R172, R5, c[0x0][0x320] ;  /* 0x0000c80005ac7a20 */ /* 0x000fe20000410000 */
[----:B------:R-:W1:Y:S01]  /*b110*/  MUFU.TANH R176, R176 ;  /* 0x000000b000b07308 */ /* 0x000e620000002400 */
[----:B------:R-:W-:Y:S02]  /*b120*/  FMUL.FTZ R181, R6, c[0x0][0x320] ;  /* 0x0000c80006b57a20 */ /* 0x000fe40000410000 */
[----:B------:R-:W-:Y:S02]  /*b130*/  FMUL.FTZ R179, R7, c[0x0][0x320] ;  /* 0x0000c80007b37a20 */ /* 0x000fe40000410000 */
[----:B------:R-:W2:Y:S02]  /*b140*/  LDSM.16.M88.4 R4, [R205] ;  /* 0x00000000cd04783b */ /* 0x000ea40000000200 */
        /* <DEDUP_REMOVED lines=8> */
[----:B------:R-:W4:Y:S01]  /*b1d0*/  MUFU.TANH R186, R9 ;  /* 0x0000000900ba7308 */ /* 0x000f220000002400 */
[----:B------:R-:W-:Y:S02]  /*b1e0*/  FMUL.FTZ R13, R15, c[0x0][0x320] ;  /* 0x0000c8000f0d7a20 */ /* 0x000fe40000410000 */
[----:B------:R-:W-:Y:S02]  /*b1f0*/  FMUL.FTZ R14, R16, c[0x0][0x320] ;  /* 0x0000c800100e7a20 */ /* 0x000fe40000410000 */
[----:B------:R-:W-:Y:S02]  /*b200*/  FMUL.FTZ R16, R17, c[0x0][0x320] ;  /* 0x0000c80011107a20 */ /* 0x000fe40000410000 */
[----:B------:R-:W-:Y:S02]  /*b210*/  FMUL.FTZ R17, R18, c[0x0][0x320] ;  /* 0x0000c80012117a20 */ /* 0x000fe40000410000 */
[----:B------:R-:W-:Y:S01]  /*b220*/  FMUL.FTZ R15, R19, c[0x0][0x320] ;  /* 0x0000c800130f7a20 */ /* 0x000fe20000410000 */
[----:B------:R-:W1:Y:S10]  /*b230*/  MUFU.TANH R187, R10 ;  /* 0x0000000a00bb7308 */ /* 0x000e740000002400 */
[----:B------:R5:W1:Y:S01]  /*b240*/  MUFU.TANH R185, R11 ;  /* 0x0000000b00b97308 */ /* 0x000a620000002400 */
[-C--:B--2---:R-:W-:Y:S09]  /*b250*/  HMMA.16816.F32.BF16 R20, R188, R4.reuse, R20 ;  /* 0x00000004bc14723c */ /* 0x084ff20000041814 */
[----:B------:R-:W2:Y:S01]  /*b260*/  MUFU.TANH R181, R181 ;  /* 0x000000b500b57308 */ /* 0x000ea20000002400 */
[C---:B------:R-:W-:Y:S09]  /*b270*/  HMMA.16816.F32.BF16 R24, R160.reuse, R4, R24 ;  /* 0x00000004a018723c */ /* 0x040ff20000041818 */
[----:B------:R-:W1:Y:S01]  /*b280*/  MUFU.TANH R179, R179 ;  /* 0x000000b300b37308 */ /* 0x000e620000002400 */
[-C--:B------:R-:W-:Y:S01]  /*b290*/  HMMA.16816.F32.BF16 R28, R160, R6.reuse, R28 ;  /* 0x00000006a01c723c */ /* 0x080fe2000004181c */
[----:B-----5:R-:W5:Y:S01]  /*b2a0*/  LDSM.16.M88.4 R8, [R204] ;  /* 0x00000000cc08783b */ /* 0x020f620000000200 */
[----:B------:R-:W-:Y:S06]  /*b2b0*/  DEPBAR.LE SB0, 0x0 ;  /* 0x000080000000791a */ /* 0x000fec0000000000 */
[C---:B------:R-:W-:Y:S01]  /*b2c0*/  HMMA.16816.F32.BF16 R32, R188.reuse, R6, R32 ;  /* 0x00000006bc20723c */ /* 0x040fe20000041820 */
[----:B------:R-:W1:Y:S01]  /*b2d0*/  MUFU.TANH R184, R184 ;  /* 0x000000b800b87308 */ /* 0x000e620000002400 */
[----:B------:R-:W-:Y:S03]  /*b2e0*/  BAR.SYNC.DEFER_BLOCKING 0x0 ;  /* 0x0000000000007b1d */ /* 0x000fe60000010000 */
[----:B------:R-:W-:Y:S02]  /*b2f0*/  FMUL.FTZ R248, R20, c[0x0][0x320] ;  /* 0x0000c80014f87a20 */ /* 0x000fe40000410000 */
[----:B------:R-:W-:Y:S02]  /*b300*/  FMUL.FTZ R21, R21, c[0x0][0x320] ;  /* 0x0000c80015157a20 */ /* 0x000fe40000410000 */
[----:B------:R-:W-:Y:S02]  /*b310*/  FMUL.FTZ R198, R24, c[0x0][0x320] ;  /* 0x0000c80018c67a20 */ /* 0x000fe40000410000 */
        /* <DEDUP_REMOVED lines=14> */
[----:B------:R-:W-:Y:S01]  /*b400*/  FMUL.FTZ R34, R34, c[0x0][0x320] ;  /* 0x0000c80022227a20 */ /* 0x000fe20000410000 */
[-C--:B-----5:R-:W-:Y:S03]  /*b410*/  HMMA.16816.F32.BF16 R36, R188, R8.reuse, R36 ;  /* 0x00000008bc24723c */ /* 0x0a0fe60000041824 */
[----:B------:R-:W-:Y:S03]  /*b420*/  FMUL.FTZ R35, R35, c[0x0][0x320] ;  /* 0x0000c80023237a20 */ /* 0x000fe60000410000 */
[----:B------:R-:W1:Y:S02]  /*b430*/  MUFU.TANH R13, R13 ;  /* 0x0000000d000d7308 */ /* 0x000e640000002400 */
[C---:B------:R-:W-:Y:S08]  /*b440*/  HMMA.16816.F32.BF16 R40, R160.reuse, R8, R40 ;  /* 0x00000008a028723c */ /* 0x040ff00000041828 */
[----:B------:R-:W1:Y:S01]  /*b450*/  MUFU.TANH R14, R14 ;  /* 0x0000000e000e7308 */ /* 0x000e620000002400 */
[-C--:B------:R-:W-:Y:S07]  /*b460*/  HMMA.16816.F32.BF16 R44, R160, R10.reuse, R44 ;  /* 0x0000000aa02c723c */ /* 0x080fee000004182c */
[----:B------:R-:W-:Y:S01]  /*b470*/  FMUL.FTZ R168, R36, c[0x0][0x320] ;  /* 0x0000c80024a87a20 */ /* 0x000fe20000410000 */
[----:B------:R-:W-:Y:S01]  /*b480*/  HMMA.16816.F32.BF16 R48, R188, R10, R48 ;  /* 0x0000000abc30723c */ /* 0x000fe20000041830 */
[----:B------:R-:W1:Y:S03]  /*b490*/  MUFU.TANH R16, R16 ;  /* 0x0000001000107308 */ /* 0x000e660000002400 */
[----:B------:R-:W-:Y:S02]  /*b4a0*/  FMUL.FTZ R37, R37, c[0x0][0x320] ;  /* 0x0000c80025257a20 */ /* 0x000fe40000410000 */
[----:B------:R-:W-:Y:S02]  /*b4b0*/  FMUL.FTZ R38, R38, c[0x0][0x320] ;  /* 0x0000c80026267a20 */ /* 0x000fe40000410000 */
[----:B------:R-:W-:Y:S03]  /*b4c0*/  FMUL.FTZ R159, R40, c[0x0][0x320] ;  /* 0x0000c800289f7a20 */ /* 0x000fe60000410000 */
        /* <DEDUP_REMOVED lines=14> */
[----:B------:R-:W-:Y:S07]  /*b5b0*/  FMUL.FTZ R51, R51, c[0x0][0x320] ;  /* 0x0000c80033337a20 */ /* 0x000fee0000410000 */
[----:B------:R1:W1:Y:S10]  /*b5c0*/  MUFU.TANH R192, R21 ;  /* 0x0000001500c07308 */ /* 0x0002740000002400 */
[----:B------:R1:W1:Y:S10]  /*b5d0*/  MUFU.TANH R197, R22 ;  /* 0x0000001600c57308 */ /* 0x0002740000002400 */
[----:B------:R1:W1:Y:S10]  /*b5e0*/  MUFU.TANH R195, R23 ;  /* 0x0000001700c37308 */ /* 0x0002740000002400 */
[----:B------:R-:W1:Y:S10]  /*b5f0*/  MUFU.TANH R198, R198 ;  /* 0x000000c600c67308 */ /* 0x000e740000002400 */
        /* <DEDUP_REMOVED lines=63> */
[----:B-1----:R-:W-:Y:S10]  /*b9f0*/  SHFL.IDX PT, R21, R4, 0x1, 0x1c1f ;  /* 0x003c1f0004157f89 */ /* 0x002ff400000e0000 */
[----:B--2---:R-:W-:Y:S05]  /*ba00*/  @P1 IADD3 R18, P0, R9, R245, RZ ;  /* 0x000000f509121210 */ /* 0x004fea0007f1e0ff */
[----:B---3--:R-:W-:Y:S01]  /*ba10*/  @P1 IMAD.X R19, R7, 0x1, R246, P0 ;  /* 0x0000000107131824 */ /* 0x008fe200000e06f6 */
[-C--:B------:R-:W-:Y:S04]  /*ba20*/  @P1 IADD3 R10, P0, R9, R242.reuse, RZ ;  /* 0x000000f2090a1210 */ /* 0x080fe80007f1e0ff */
[----:B------:R1:W-:Y:S01]  /*ba30*/  @P1 LDGSTS.E.BYPASS.LTC128B.128 [R220+0x2500], [R18.64], !P5 ;  /* 0x0250000012dc1fae */ /* 0x0003e2000e901d4c */
[----:B------:R-:W-:Y:S01]  /*ba40*/  @P1 IMAD.X R11, R7, 0x1, R244, P0 ;  /* 0x00000001070b1824 */ /* 0x000fe200000e06f4 */
[C---:B------:R-:W-:Y:S04]  /*ba50*/  @P1 LEA R8, P0, R218.reuse, R9, 0x1 ;  /* 0x00000009da081211 */ /* 0x040fe800078008ff */
[----:B------:R1:W-:Y:S01]  /*ba60*/  @P1 LDGSTS.E.BYPASS.LTC128B.128 [R220+0x3100], [R10.64], !P4 ;  /* 0x031000000adc1fae */ /* 0x0003e2000e101d4c */
[--C-:B------:R-:W-:Y:S02]  /*ba70*/  @P1 LEA.HI.X R9, R218, R7, R233.reuse, 0x1, P0 ;  /* 0x00000007da091211 */ /* 0x100fe400000f0ce9 */
[----:B------:R-:W-:Y:S01]  /*ba80*/  ISETP.GE.AND P0, PT, R6, 0x21, PT ;  /* 0x000000210600780c */ /* 0x000fe20003f06270 */
[----:B------:R-:W2:Y:S04]  /*ba90*/  SHFL.IDX PT, R7, R5, 0x1, 0x1c1f ;  /* 0x003c1f0005077f89 */ /* 0x000ea800000e0000 */
[----:B------:R1:W-:Y:S08]  /*baa0*/  @P1 LDGSTS.E.BYPASS.LTC128B.128 [R220+0x3d00], [R8.64], !P3 ;  /* 0x03d0000008dc1fae */ /* 0x0003f0000d901d4c */
[----:B--2---:R-:W-:Y:S05]  /*bab0*/  @P0 IADD3 R24, P2, R7, R245, RZ ;  /* 0x000000f507180210 */ /* 0x004fea0007f5e0ff */
[----:B------:R-:W-:Y:S01]  /*bac0*/  @P0 IMAD.X R25, R21, 0x1, R246, P2 ;  /* 0x0000000115190824 */ /* 0x000fe200010e06f6 */
[----:B------:R-:W-:Y:S04]  /*bad0*/  @P0 IADD3 R22, P2, R7, R242, RZ ;  /* 0x000000f207160210 */ /* 0x000fe80007f5e0ff */
[----:B------:R1:W-:Y:S01]  /*bae0*/  @P0 LDGSTS.E.BYPASS.LTC128B.128 [R220+0x2d00], [R24.64], !P5 ;  /* 0x02d0000018dc0fae */ /* 0x0003e2000e901d4c */
[----:B------:R-:W-:Y:S01]  /*baf0*/  @P0 IMAD.X R23, R21, 0x1, R244, P2 ;  /* 0x0000000115170824 */ /* 0x000fe200010e06f4 */
[C---:B------:R-:W-:Y:S04]  /*bb00*/  @P0 LEA R6, P2, R218.reuse, R7, 0x1 ;  /* 0x00000007da060211 */ /* 0x040fe800078408ff */
[----:B------:R1:W-:Y:S01]  /*bb10*/  @P0 LDGSTS.E.BYPASS.LTC128B.128 [R220+0x3900], [R22.64], !P4 ;  /* 0x0390000016dc0fae */ /* 0x0003e2000e101d4c */
[----:B------:R-:W-:Y:S05]  /*bb20*/  @P0 LEA.HI.X R7, R218, R21, R233, 0x1, P2 ;  /* 0x00000015da070211 */ /* 0x000fea00010f0ce9 */
[----:B------:R1:W-:Y:S03]  /*bb30*/  @P0 LDGSTS.E.BYPASS.LTC128B.128 [R220+0x4500], [R6.64], !P3 ;  /* 0x0450000006dc0fae */ /* 0x0003e6000d901d4c */
.L_x_508:
[----:B-1234-:R-:W-:Y:S01]  /*bb40*/  FMNMX.FTZ R5, R176, R3, !PT ;  /* 0x00000003b0057209 */ /* 0x01efe20007810000 */
[----:B------:R-:W-:Y:S01]  /*bb50*/  LDSM.16.MT88.4 R20, [R214+0x100] ;  /* 0x00010000d614783b */ /* 0x000fe20000004200 */
[----:B------:R-:W-:Y:S02]  /*bb60*/  FMNMX.FTZ R4, R181, R2, !PT ;  /* 0x00000002b5047209 */ /* 0x000fe40007810000 */
        /* <DEDUP_REMOVED lines=30> */
[----:B------:R-:W-:Y:S02]  /*bd50*/  ISETP.GT.AND P0, PT, R240, R247, PT ;  /* 0x000000f7f000720c */ /* 0x000fe40003f04270 */
        /* <DEDUP_REMOVED lines=10> */
[----:B------:R-:W-:Y:S02]  /*be00*/  IADD3 R240, R240, -0x1, RZ ;  /* 0xfffffffff0f07810 */ /* 0x000fe40007ffe0ff */
[----:B------:R-:W-:Y:S01]  /*be10*/  FMNMX.FTZ R0, R193, R0, !PT ;  /* 0x00000000c1007209 */ /* 0x000fe20007810000 */
[----:B------:R-:W1:Y:S03]  /*be20*/  SHFL.BFLY PT, R7, R4, 0x2, 0x1f ;  /* 0x0c401f0004077f89 */ /* 0x000e6600000e0000 */
[----:B------:R-:W-:Y:S04]  /*be30*/  FMNMX.FTZ R0, R13, R0, !PT ;  /* 0x000000000d007209 */ /* 0x000fe80007810000 */
[----:B------:R-:W-:Y:S04]  /*be40*/  FMNMX.FTZ R0, R249, R0, !PT ;  /* 0x00000000f9007209 */ /* 0x000fe80007810000 */
[----:B------:R-:W-:Y:S04]  /*be50*/  FMNMX.FTZ R0, R203, R0, !PT ;  /* 0x00000000cb007209 */ /* 0x000fe80007810000 */
[----:B------:R-:W-:Y:S02]  /*be60*/  FMNMX.FTZ R0, R251, R0, !PT ;  /* 0x00000000fb007209 */ /* 0x000fe40007810000 */
[----:B-1----:R-:W-:Y:S02]  /*be70*/  FMNMX.FTZ R7, R4, R7, !PT ;  /* 0x0000000704077209 */ /* 0x002fe40007810000 */
[----:B------:R-:W-:Y:S02]  /*be80*/  FMNMX.FTZ R5, R2, R9, !PT ;  /* 0x0000000902057209 */ /* 0x000fe40007810000 */
[----:B------:R-:W-:Y:S01]  /*be90*/  FMNMX.FTZ R9, R8, R11, !PT ;  /* 0x0000000b08097209 */ /* 0x000fe20007810000 */
[----:B------:R-:W-:Y:S08]  /*bea0*/  SHFL.BFLY PT, R4, R7, 0x1, 0x1f ;  /* 0x0c201f0007047f89 */ /* 0x000ff000000e0000 */
[----:B------:R-:W1:Y:S08]  /*beb0*/  SHFL.BFLY PT, R6, R5, 0x1, 0x1f ;  /* 0x0c201f0005067f89 */ /* 0x000e7000000e0000 */
[----:B------:R-:W2:Y:S01]  /*bec0*/  SHFL.BFLY PT, R2, R9, 0x1, 0x1f ;  /* 0x0c201f0009027f89 */ /* 0x000ea200000e0000 */
[----:B-1----:R-:W-:Y:S02]  /*bed0*/  FMNMX.FTZ R3, R5, R6, !PT ;  /* 0x0000000605037209 */ /* 0x002fe40007810000 */
[----:B------:R-:W-:Y:S03]  /*bee0*/  FMNMX.FTZ R5, R175, R0, !PT ;  /* 0x00000000af057209 */ /* 0x000fe60007810000 */
[C---:B------:R-:W-:Y:S01]  /*bef0*/  FADD.FTZ R0, -R3.reuse, R148 ;  /* 0x0000009403007221 */ /* 0x040fe20000010100 */
[----:B------:R-:W-:Y:S01]  /*bf00*/  FMNMX.FTZ R6, R158, R5, !PT ;  /* 0x000000059e067209 */ /* 0x000fe20007810000 */
[----:B------:R-:W-:Y:S01]  /*bf10*/  FMUL.FTZ R173, R3, c[0x0][0x2d0] ;  /* 0x0000b40003ad7a20 */ /* 0x000fe20000410000 */
[----:B--2---:R-:W-:Y:S01]  /*bf20*/  FMNMX.FTZ R2, R9, R2, !PT ;  /* 0x0000000209027209 */ /* 0x004fe20007810000 */
[----:B------:R-:W-:Y:S01]  /*bf30*/  FMUL.FTZ R151, R0, c[0x0][0x2d0] ;  /* 0x0000b40000977a20 */ /* 0x000fe20000410000 */
[----:B------:R-:W-:Y:S01]  /*bf40*/  FMNMX.FTZ R0, R157, R6, !PT ;  /* 0x000000069d007209 */ /* 0x000fe20007810000 */
[----:B------:R-:W-:Y:S02]  /*bf50*/  FFMA.FTZ R177, R176, c[0x0][0x2d0], -R173 ;  /* 0x0000b400b0b17a23 */ /* 0x000fe400000108ad */
[----:B------:R-:W-:Y:S01]  /*bf60*/  FADD.FTZ R6, -R2, R153 ;  /* 0x0000009902067221 */ /* 0x000fe20000010100 */
[----:B------:R-:W-:Y:S01]  /*bf70*/  FMNMX.FTZ R5, R155, R0, !PT ;  /* 0x000000009b057209 */ /* 0x000fe20007810000 */
[----:B------:R-:W-:Y:S01]  /*bf80*/  FFMA.FTZ R176, R172, c[0x0][0x2d0], -R173 ;  /* 0x0000b400acb07a23 */ /* 0x000fe200000108ad */
[----:B------:R-:W-:Y:S01]  /*bf90*/  FMNMX.FTZ R0, R7, R4, !PT ;  /* 0x0000000407007209 */ /* 0x000fe20007810000 */
[----:B------:R-:W-:Y:S01]  /*bfa0*/  FMUL.FTZ R150, R6, c[0x0][0x2d0] ;  /* 0x0000b40006967a20 */ /* 0x000fe20000410000 */
[----:B------:R-:W-:Y:S01]  /*bfb0*/  FMNMX.FTZ R4, R154, R5, !PT ;  /* 0x000000059a047209 */ /* 0x000fe20007810000 */
[----:B------:R-:W-:Y:S01]  /*bfc0*/  FMUL.FTZ R172, R2, c[0x0][0x2d0] ;  /* 0x0000b40002ac7a20 */ /* 0x000fe20000410000 */
[----:B------:R-:W1:Y:S01]  /*bfd0*/  MUFU.EX2 R151, R151 ;  /* 0x0000009700977308 */ /* 0x000e620000000800 */
[----:B------:R-:W-:Y:S02]  /*bfe0*/  FADD.FTZ R6, -R0, R149 ;  /* 0x0000009500067221 */ /* 0x000fe40000010100 */
[----:B------:R-:W2:Y:S01]  /*bff0*/  SHFL.BFLY PT, R5, R4, 0x2, 0x1f ;  /* 0x0c401f0004057f89 */ /* 0x000ea200000e0000 */
[--C-:B------:R-:W-:Y:S02]  /*c000*/  FFMA.FTZ R180, R181, c[0x0][0x2d0], -R172.reuse ;  /* 0x0000b400b5b47a23 */ /* 0x100fe400000108ac */
[----:B------:R-:W-:Y:S02]  /*c010*/  FMUL.FTZ R149, R6, c[0x0][0x2d0] ;  /* 0x0000b40006957a20 */ /* 0x000fe40000410000 */
[--C-:B------:R-:W-:Y:S02]  /*c020*/  FFMA.FTZ R179, R179, c[0x0][0x2d0], -R172.reuse ;  /* 0x0000b400b3b37a23 */ /* 0x100fe400000108ac */
[--C-:B------:R-:W-:Y:S01]  /*c030*/  FFMA.FTZ R182, R14, c[0x0][0x2d0], -R173.reuse ;  /* 0x0000b4000eb67a23 */ /* 0x100fe200000108ad */
[----:B------:R-:W3:Y:S01]  /*c040*/  MUFU.EX2 R150, R150 ;  /* 0x0000009600967308 */ /* 0x000ee20000000800 */
[--C-:B------:R-:W-:Y:S02]  /*c050*/  FFMA.FTZ R181, R16, c[0x0][0x2d0], -R173.reuse ;  /* 0x0000b40010b57a23 */ /* 0x100fe400000108ad */
[--C-:B------:R-:W-:Y:S02]  /*c060*/  FFMA.FTZ R178, R17, c[0x0][0x2d0], -R172.reuse ;  /* 0x0000b40011b27a23 */ /* 0x100fe400000108ac */
[----:B------:R-:W-:Y:S02]  /*c070*/  FFMA.FTZ R183, R15, c[0x0][0x2d0], -R172 ;  /* 0x0000b4000fb77a23 */ /* 0x000fe400000108ac */
[----:B------:R-:W-:Y:S02]  /*c080*/  FMUL.FTZ R163, R0, c[0x0][0x2d0] ;  /* 0x0000b40000a37a20 */ /* 0x000fe40000410000 */
[----:B------:R-:W-:Y:S01]  /*c090*/  FFMA.FTZ R252, R166, c[0x0][0x2d0], -R173 ;  /* 0x0000b400a6fc7a23 */ /* 0x000fe200000108ad */
[----:B------:R-:W-:Y:S01]  /*c0a0*/  MUFU.EX2 R177, R177 ;  /* 0x000000b100b17308 */ /* 0x000fe20000000800 */
[--C-:B------:R-:W-:Y:S02]  /*c0b0*/  FFMA.FTZ R189, R250, c[0x0][0x2d0], -R163.reuse ;  /* 0x0000b400fabd7a23 */ /* 0x100fe400000108a3 */
[--C-:B------:R-:W-:Y:S02]  /*c0c0*/  FFMA.FTZ R191, R184, c[0x0][0x2d0], -R163.reuse ;  /* 0x0000b400b8bf7a23 */ /* 0x100fe400000108a3 */
[--C-:B------:R-:W-:Y:S01]  /*c0d0*/  FFMA.FTZ R188, R186, c[0x0][0x2d0], -R163.reuse ;  /* 0x0000b400babc7a23 */ /* 0x100fe200000108a3 */
[----:B--2---:R-:W-:Y:S01]  /*c0e0*/  FMNMX.FTZ R6, R4, R5, !PT ;  /* 0x0000000504067209 */ /* 0x004fe20007810000 */
[----:B------:R-:W-:Y:S02]  /*c0f0*/  FFMA.FTZ R186, R12, c[0x0][0x2d0], -R163 ;  /* 0x0000b4000cba7a23 */ /* 0x000fe400000108a3 */
[C---:B-1----:R-:W-:Y:S01]  /*c100*/  FMUL.FTZ R5, R151.reuse, R145 ;  /* 0x0000009197057220 */ /* 0x042fe20000410000 */
[----:B------:R-:W-:Y:S01]  /*c110*/  MUFU.EX2 R176, R176 ;  /* 0x000000b000b07308 */ /* 0x000fe20000000800 */
[----:B------:R-:W1:Y:S01]  /*c120*/  SHFL.BFLY PT, R153, R6, 0x1, 0x1f ;  /* 0x0c201f0006997f89 */ /* 0x000e6200000e0000 */
[C---:B------:R-:W-:Y:S02]  /*c130*/  FMUL.FTZ R16, R151.reuse, R132 ;  /* 0x0000008497107220 */ /* 0x040fe40000410000 */
[C---:B---3--:R-:W-:Y:S02]  /*c140*/  FMUL.FTZ R7, R150.reuse, R147 ;  /* 0x0000009396077220 */ /* 0x048fe40000410000 */
[C---:B------:R-:W-:Y:S02]  /*c150*/  FMUL.FTZ R17, R151.reuse, R133 ;  /* 0x0000008597117220 */ /* 0x040fe40000410000 */
[C---:B------:R-:W-:Y:S02]  /*c160*/  FMUL.FTZ R18, R150.reuse, R134 ;  /* 0x0000008696127220 */ /* 0x040fe40000410000 */
[----:B------:R-:W-:Y:S01]  /*c170*/  MUFU.EX2 R180, R180 ;  /* 0x000000b400b47308 */ /* 0x000fe20000000800 */
[C---:B------:R-:W-:Y:S02]  /*c180*/  FMUL.FTZ R19, R150.reuse, R135 ;  /* 0x0000008796137220 */ /* 0x040fe40000410000 */
[----:B------:R-:W-:Y:S01]  /*c190*/  LDSM.16.MT88.4 R132, [R214+0x900] ;  /* 0x00090000d684783b */ /* 0x000fe20000004200 */
[C---:B------:R-:W-:Y:S02]  /*c1a0*/  FMUL.FTZ R32, R151.reuse, R116 ;  /* 0x0000007497207220 */ /* 0x040fe40000410000 */
[C---:B------:R-:W-:Y:S02]  /*c1b0*/  FMUL.FTZ R33, R151.reuse, R117 ;  /* 0x0000007597217220 */ /* 0x040fe40000410000 */
[C---:B------:R-:W-:Y:S02]  /*c1c0*/  FMUL.FTZ R34, R150.reuse, R118 ;  /* 0x0000007696227220 */ /* 0x040fe40000410000 */
[----:B------:R-:W2:Y:S01]  /*c1d0*/  MUFU.EX2 R179, R179 ;  /* 0x000000b300b37308 */ /* 0x000ea20000000800 */
[C---:B------:R-:W-:Y:S02]  /*c1e0*/  FMUL.FTZ R35, R150.reuse, R119 ;  /* 0x0000007796237220 */ /* 0x040fe40000410000 */
[----:B------:R-:W-:Y:S01]  /*c1f0*/  LDSM.16.MT88.4 R116, [R214+0x1100] ;  /* 0x00110000d674783b */ /* 0x000fe20000004200 */
[----:B------:R-:W-:Y:S01]  /*c200*/  FMUL.FTZ R48, R151, R100 ;  /* 0x0000006497307220 */ /* 0x000fe20000410000 */
[----:B-1----:R-:W-:Y:S01]  /*c210*/  FMNMX.FTZ R153, R153, R6, !PT ;  /* 0x0000000699997209 */ /* 0x002fe20007810000 */
[----:B------:R-:W-:Y:S02]  /*c220*/  FMUL.FTZ R6, R150, R146 ;  /* 0x0000009296067220 */ /* 0x000fe40000410000 */
[----:B------:R-:W-:Y:S02]  /*c230*/  FMUL.FTZ R49, R151, R101 ;  /* 0x0000006597317220 */ /* 0x000fe40000410000 */
[C---:B------:R-:W-:Y:S01]  /*c240*/  FMUL.FTZ R162, R153.reuse, c[0x0][0x2d0] ;  /* 0x0000b40099a27a20 */ /* 0x040fe20000410000 */
[----:B------:R-:W-:Y:S01]  /*c250*/  MUFU.EX2 R182, R182 ;  /* 0x000000b600b67308 */ /* 0x000fe20000000800 */
[----:B------:R-:W-:Y:S02]  /*c260*/  FADD.FTZ R4, -R153, R152 ;  /* 0x0000009899047221 */ /* 0x000fe40000010100 */
[--C-:B------:R-:W-:Y:S02]  /*c270*/  FFMA.FTZ R152, R13, c[0x0][0x2d0], -R162.reuse ;  /* 0x0000b4000d987a23 */ /* 0x100fe400000108a2 */
[----:B------:R-:W-:Y:S02]  /*c280*/  FMUL.FTZ R148, R4, c[0x0][0x2d0] ;  /* 0x0000b40004947a20 */ /* 0x000fe40000410000 */
[--C-:B------:R-:W-:Y:S02]  /*c290*/  FFMA.FTZ R187, R187, c[0x0][0x2d0], -R162.reuse ;  /* 0x0000b400bbbb7a23 */ /* 0x100fe400000108a2 */
[--C-:B------:R-:W-:Y:S01]  /*c2a0*/  FFMA.FTZ R184, R185, c[0x0][0x2d0], -R162.reuse ;  /* 0x0000b400b9b87a23 */ /* 0x100fe200000108a2 */
[----:B------:R-:W1:Y:S01]  /*c2b0*/  MUFU.EX2 R181, R181 ;  /* 0x000000b500b57308 */ /* 0x000e620000000800 */
[----:B------:R-:W-:Y:S01]  /*c2c0*/  FFMA.FTZ R185, R193, c[0x0][0x2d0], -R162 ;  /* 0x0000b400c1b97a23 */ /* 0x000fe200000108a2 */
[----:B--2---:R-:W-:Y:S01]  /*c2d0*/  F2FP.BF16.PACK_AB R145, R179, R180 ;  /* 0x000000b4b391723e */ /* 0x004fe200000010ff */
[----:B------:R-:W-:Y:S01]  /*c2e0*/  FMUL.FTZ R4, R151, R144 ;  /* 0x0000009097047220 */ /* 0x000fe20000410000 */
[----:B------:R-:W-:Y:S01]  /*c2f0*/  F2FP.BF16.PACK_AB R144, R176, R177 ;  /* 0x000000b1b090723e */ /* 0x000fe200000010ff */
[C---:B------:R-:W-:Y:S02]  /*c300*/  FMUL.FTZ R50, R150.reuse, R102 ;  /* 0x0000006696327220 */ /* 0x040fe40000410000 */
[----:B------:R-:W-:Y:S03]  /*c310*/  FMUL.FTZ R51, R150, R103 ;  /* 0x0000006796337220 */ /* 0x000fe60000410000 */
[----:B------:R-:W-:Y:S01]  /*c320*/  MUFU.EX2 R178, R178 ;  /* 0x000000b200b27308 */ /* 0x000fe20000000800 */
[----:B------:R-:W-:Y:S01]  /*c330*/  LDSM.16.MT88.4 R100, [R214+0x1900] ;  /* 0x00190000d664783b */ /* 0x000fe20000004200 */
[--C-:B------:R-:W-:Y:S02]  /*c340*/  FFMA.FTZ R250, R168, c[0x0][0x2d0], -R173.reuse ;  /* 0x0000b400a8fa7a23 */ /* 0x100fe400000108ad */
[--C-:B------:R-:W-:Y:S02]  /*c350*/  FFMA.FTZ R165, R165, c[0x0][0x2d0], -R172.reuse ;  /* 0x0000b400a5a57a23 */ /* 0x100fe400000108ac */
[--C-:B------:R-:W-:Y:S02]  /*c360*/  FFMA.FTZ R164, R164, c[0x0][0x2d0], -R172.reuse ;  /* 0x0000b400a4a47a23 */ /* 0x100fe400000108ac */
[--C-:B------:R-:W-:Y:S02]  /*c370*/  FFMA.FTZ R171, R171, c[0x0][0x2d0], -R173.reuse ;  /* 0x0000b400abab7a23 */ /* 0x100fe400000108ad */
[----:B------:R-:W2:Y:S01]  /*c380*/  MUFU.EX2 R183, R183 ;  /* 0x000000b700b77308 */ /* 0x000ea20000000800 */
[--C-:B------:R-:W-:Y:S02]  /*c390*/  FFMA.FTZ R169, R169, c[0x0][0x2d0], -R172.reuse ;  /* 0x0000b400a9a97a23 */ /* 0x100fe400000108ac */
[----:B------:R-:W-:Y:S01]  /*c3a0*/  FMUL.FTZ R52, R151, R52 ;  /* 0x0000003497347220 */ /* 0x000fe20000410000 */
[----:B-1----:R-:W-:Y:S01]  /*c3b0*/  F2FP.BF16.PACK_AB R146, R181, R182 ;  /* 0x000000b6b592723e */ /* 0x002fe200000010ff */
[C---:B------:R-:W-:Y:S02]  /*c3c0*/  FMUL.FTZ R53, R151.reuse, R53 ;  /* 0x0000003597357220 */ /* 0x040fe40000410000 */
[C---:B------:R-:W-:Y:S02]  /*c3d0*/  FMUL.FTZ R54, R150.reuse, R54 ;  /* 0x0000003696367220 */ /* 0x040fe40000410000 */
[C---:B------:R-:W-:Y:S01]  /*c3e0*/  FMUL.FTZ R55, R150.reuse, R55 ;  /* 0x0000003796377220 */ /* 0x040fe20000410000 */
[----:B------:R-:W1:Y:S01]  /*c3f0*/  MUFU.EX2 R149, R149 ;  /* 0x0000009500957308 */ /* 0x000e620000000800 */
[C---:B------:R-:W-:Y:S02]  /*c400*/  FMUL.FTZ R64, R151.reuse, R64 ;  /* 0x0000004097407220 */ /* 0x040fe40000410000 */
[----:B------:R-:W-:Y:S02]  /*c410*/  FMUL.FTZ R65, R151, R65 ;  /* 0x0000004197417220 */ /* 0x000fe40000410000 */
[C---:B------:R-:W-:Y:S02]  /*c420*/  FMUL.FTZ R66, R150.reuse, R66 ;  /* 0x0000004296427220 */ /* 0x040fe40000410000 */
[----:B------:R-:W-:Y:S02]  /*c430*/  FMUL.FTZ R67, R150, R67 ;  /* 0x0000004396437220 */ /* 0x000fe40000410000 */
[--C-:B------:R-:W-:Y:S01]  /*c440*/  FFMA.FTZ R190, R248, c[0x0][0x2d0], -R173.reuse ;  /* 0x0000b400f8be7a23 */ /* 0x100fe200000108ad */
[----:B------:R-:W3:Y:S01]  /*c450*/  MUFU.EX2 R148, R148 ;  /* 0x0000009400947308 */ /* 0x000ee20000000800 */
[--C-:B------:R-:W-:Y:S02]  /*c460*/  FFMA.FTZ R193, R192, c[0x0][0x2d0], -R173.reuse ;  /* 0x0000b400c0c17a23 */ /* 0x100fe400000108ad */
[--C-:B------:R-:W-:Y:S01]  /*c470*/  FFMA.FTZ R192, R197, c[0x0][0x2d0], -R172.reuse ;  /* 0x0000b400c5c07a23 */ /* 0x100fe200000108ac */
[----:B--2---:R-:W-:Y:S01]  /*c480*/  F2FP.BF16.PACK_AB R147, R183, R178 ;  /* 0x000000b2b793723e */ /* 0x004fe200000010ff */
[--C-:B------:R-:W-:Y:S02]  /*c490*/  FFMA.FTZ R195, R195, c[0x0][0x2d0], -R172.reuse ;  /* 0x0000b400c3c37a23 */ /* 0x100fe400000108ac */
[--C-:B------:R-:W-:Y:S02]  /*c4a0*/  FFMA.FTZ R194, R194, c[0x0][0x2d0], -R173.reuse ;  /* 0x0000b400c2c27a23 */ /* 0x100fe400000108ad */
[--C-:B------:R-:W-:Y:S01]  /*c4b0*/  FFMA.FTZ R197, R196, c[0x0][0x2d0], -R173.reuse ;  /* 0x0000b400c4c57a23 */ /* 0x100fe200000108ad */
[----:B------:R-:W-:Y:S01]  /*c4c0*/  MUFU.EX2 R191, R191 ;  /* 0x000000bf00bf7308 */ /* 0x000fe20000000800 */
[-C--:B------:R-:W-:Y:S05]  /*c4d0*/  HMMA.16816.F32.BF16 R4, R144, R20.reuse, R4 ;  /* 0x000000149004723c */ /* 0x080fea0000041804 */
[C---:B-1----:R-:W-:Y:S02]  /*c4e0*/  FMUL.FTZ R8, R149.reuse, R140 ;  /* 0x0000008c95087220 */ /* 0x042fe40000410000 */
[C---:B------:R-:W-:Y:S02]  /*c4f0*/  FMUL.FTZ R9, R149.reuse, R141 ;  /* 0x0000008d95097220 */ /* 0x040fe40000410000 */
[----:B------:R-:W1:Y:S03]  /*c500*/  MUFU.EX2 R188, R188 ;  /* 0x000000bc00bc7308 */ /* 0x000e660000000800 */
[C---:B------:R-:W-:Y:S02]  /*c510*/  FMUL.FTZ R13, R149.reuse, R137 ;  /* 0x00000089950d7220 */ /* 0x040fe40000410000 */
[C---:B---3--:R-:W-:Y:S02]  /*c520*/  FMUL.FTZ R10, R148.reuse, R142 ;  /* 0x0000008e940a7220 */ /* 0x048fe40000410000 */
        /* <DEDUP_REMOVED lines=8> */
[----:B------:R-:W2:Y:S01]  /*c5b0*/  MUFU.EX2 R186, R186 ;  /* 0x000000ba00ba7308 */ /* 0x000ea20000000800 */
[----:B------:R-:W-:Y:S02]  /*c5c0*/  FMUL.FTZ R43, R148, R111 ;  /* 0x0000006f942b7220 */ /* 0x000fe40000410000 */
[----:B------:R-:W-:Y:S01]  /*c5d0*/  LDSM.16.MT88.4 R108, [R214+0x500] ;  /* 0x00050000d66c783b */ /* 0x000fe20000004200 */
[----:B-1----:R-:W-:Y:S01]  /*c5e0*/  F2FP.BF16.PACK_AB R140, R188, R191 ;  /* 0x000000bfbc8c723e */ /* 0x002fe200000010ff */
[C---:B------:R-:W-:Y:S02]  /*c5f0*/  FMUL.FTZ R44, R149.reuse, R104 ;  /* 0x00000068952c7220 */ /* 0x040fe40000410000 */
[C---:B------:R-:W-:Y:S02]  /*c600*/  FMUL.FTZ R45, R149.reuse, R105 ;  /* 0x00000069952d7220 */ /* 0x040fe40000410000 */
[C---:B------:R-:W-:Y:S01]  /*c610*/  FMUL.FTZ R46, R148.reuse, R106 ;  /* 0x0000006a942e7220 */ /* 0x040fe20000410000 */
[----:B------:R-:W-:Y:S01]  /*c620*/  MUFU.EX2 R187, R187 ;  /* 0x000000bb00bb7308 */ /* 0x000fe20000000800 */
[----:B------:R-:W-:Y:S02]  /*c630*/  FMUL.FTZ R47, R148, R107 ;  /* 0x0000006b942f7220 */ /* 0x000fe40000410000 */
[----:B------:R-:W-:Y:S01]  /*c640*/  LDSM.16.MT88.4 R104, [R212+0x1900] ;  /* 0x00190000d468783b */ /* 0x000fe20000004200 */
[----:B------:R-:W-:Y:S02]  /*c650*/  FFMA.FTZ R173, R170, c[0x0][0x2d0], -R173 ;  /* 0x0000b400aaad7a23 */ /* 0x000fe400000108ad */
        /* <DEDUP_REMOVED lines=12> */
[----:B------:R-:W-:Y:S02]  /*c720*/  FMUL.FTZ R61, R149, R61 ;  /* 0x0000003d953d7220 */ /* 0x000fe40000410000 */
[C---:B------:R-:W-:Y:S02]  /*c730*/  FMUL.FTZ R62, R148.reuse, R62 ;  /* 0x0000003e943e7220 */ /* 0x040fe40000410000 */
[----:B------:R-:W-:Y:S01]  /*c740*/  FMUL.FTZ R63, R148, R63 ;  /* 0x0000003f943f7220 */ /* 0x000fe20000410000 */
[----:B------:R-:W2:Y:S01]  /*c750*/  MUFU.EX2 R152, R152 ;  /* 0x0000009800987308 */ /* 0x000ea20000000800 */
[--C-:B------:R-:W-:Y:S02]  /*c760*/  FFMA.FTZ R196, R201, c[0x0][0x2d0], -R172.reuse ;  /* 0x0000b400c9c47a23 */ /* 0x100fe400000108ac */
[--C-:B------:R-:W-:Y:S01]  /*c770*/  FFMA.FTZ R199, R199, c[0x0][0x2d0], -R172.reuse ;  /* 0x0000b400c7c77a23 */ /* 0x100fe200000108ac */
[----:B-1----:R-:W-:Y:S01]  /*c780*/  F2FP.BF16.PACK_AB R141, R184, R187 ;  /* 0x000000bbb88d723e */ /* 0x002fe200000010ff */
[----:B------:R-:W-:Y:S02]  /*c790*/  FFMA.FTZ R172, R167, c[0x0][0x2d0], -R172 ;  /* 0x0000b400a7ac7a23 */ /* 0x000fe400000108ac */
[--C-:B------:R-:W-:Y:S02]  /*c7a0*/  FFMA.FTZ R248, R251, c[0x0][0x2d0], -R162.reuse ;  /* 0x0000b400fbf87a23 */ /* 0x100fe400000108a2 */
[--C-:B------:R-:W-:Y:S01]  /*c7b0*/  FFMA.FTZ R251, R175, c[0x0][0x2d0], -R162.reuse ;  /* 0x0000b400affb7a23 */ /* 0x100fe200000108a2 */
[----:B------:R-:W-:Y:S01]  /*c7c0*/  MUFU.EX2 R124, R165 ;  /* 0x000000a5007c7308 */ /* 0x000fe20000000800 */
[C---:B------:R-:W-:Y:S02]  /*c7d0*/  FMUL.FTZ R25, R149.reuse, R125 ;  /* 0x0000007d95197220 */ /* 0x040fe40000410000 */
[----:B------:R-:W-:Y:S02]  /*c7e0*/  FMUL.FTZ R26, R148, R126 ;  /* 0x0000007e941a7220 */ /* 0x000fe40000410000 */
[C---:B------:R-:W-:Y:S02]  /*c7f0*/  FMUL.FTZ R28, R149.reuse, R120 ;  /* 0x00000078951c7220 */ /* 0x040fe40000410000 */
[----:B------:R-:W-:Y:S02]  /*c800*/  FMUL.FTZ R29, R149, R121 ;  /* 0x00000079951d7220 */ /* 0x000fe40000410000 */
[C---:B------:R-:W-:Y:S01]  /*c810*/  FMUL.FTZ R68, R151.reuse, R68 ;  /* 0x0000004497447220 */ /* 0x040fe20000410000 */
[----:B------:R1:W-:Y:S01]  /*c820*/  MUFU.EX2 R127, R164 ;  /* 0x000000a4007f7308 */ /* 0x0003e20000000800 */
[C---:B------:R-:W-:Y:S02]  /*c830*/  FMUL.FTZ R69, R151.reuse, R69 ;  /* 0x0000004597457220 */ /* 0x040fe40000410000 */
[----:B------:R-:W-:Y:S01]  /*c840*/  FMUL.FTZ R70, R150, R70 ;  /* 0x0000004696467220 */ /* 0x000fe20000410000 */
[----:B--2---:R-:W-:Y:S01]  /*c850*/  F2FP.BF16.PACK_AB R143, R152, R185 ;  /* 0x000000b9988f723e */ /* 0x004fe200000010ff */
[C---:B------:R-:W-:Y:S02]  /*c860*/  FMUL.FTZ R71, R150.reuse, R71 ;  /* 0x0000004796477220 */ /* 0x040fe40000410000 */
[C---:B------:R-:W-:Y:S02]  /*c870*/  FMUL.FTZ R80, R151.reuse, R80 ;  /* 0x0000005097507220 */ /* 0x040fe40000410000 */
[C---:B------:R-:W-:Y:S01]  /*c880*/  FMUL.FTZ R81, R151.reuse, R81 ;  /* 0x0000005197517220 */ /* 0x040fe20000410000 */
[----:B------:R-:W-:Y:S01]  /*c890*/  MUFU.EX2 R122, R171 ;  /* 0x000000ab007a7308 */ /* 0x000fe20000000800 */
[C---:B------:R-:W-:Y:S04]  /*c8a0*/  HMMA.16816.F32.BF16 R8, R140.reuse, R20, R8 ;  /* 0x000000148c08723c */ /* 0x040fe80000041808 */
[C---:B------:R-:W-:Y:S02]  /*c8b0*/  FMUL.FTZ R82, R150.reuse, R82 ;  /* 0x0000005296527220 */ /* 0x040fe40000410000 */
[C---:B------:R-:W-:Y:S02]  /*c8c0*/  FMUL.FTZ R83, R150.reuse, R83 ;  /* 0x0000005396537220 */ /* 0x040fe40000410000 */
[-C--:B------:R-:W-:Y:S01]  /*c8d0*/  HMMA.16816.F32.BF16 R12, R140, R22.reuse, R12 ;  /* 0x000000168c0c723c */ /* 0x080fe2000004180c */
[----:B------:R-:W-:Y:S03]  /*c8e0*/  MUFU.EX2 R137, R173 ;  /* 0x000000ad00897308 */ /* 0x000fe60000000800 */
[C---:B------:R-:W-:Y:S01]  /*c8f0*/  FMUL.FTZ R20, R151.reuse, R128 ;  /* 0x0000008097147220 */ /* 0x040fe20000410000 */
[----:B-1----:R-:W-:Y:S01]  /*c900*/  LDSM.16.MT88.4 R164, [R214+0x1500] ;  /* 0x00150000d6a4783b */ /* 0x002fe20000004200 */
[C---:B------:R-:W-:Y:S02]  /*c910*/  FMUL.FTZ R21, R151.reuse, R129 ;  /* 0x0000008197157220 */ /* 0x040fe40000410000 */
[C---:B------:R-:W-:Y:S03]  /*c920*/  HMMA.16816.F32.BF16 R16, R144.reuse, R22, R16 ;  /* 0x000000169010723c */ /* 0x040fe60000041810 */
[----:B------:R1:W-:Y:S01]  /*c930*/  MUFU.EX2 R123, R169 ;  /* 0x000000a9007b7308 */ /* 0x0003e20000000800 */
[C---:B------:R-:W-:Y:S02]  /*c940*/  FMUL.FTZ R84, R151.reuse, R84 ;  /* 0x0000005497547220 */ /* 0x040fe40000410000 */
[----:B------:R-:W-:Y:S02]  /*c950*/  FMUL.FTZ R85, R151, R85 ;  /* 0x0000005597557220 */ /* 0x000fe40000410000 */
[C---:B------:R-:W-:Y:S04]  /*c960*/  FMUL.FTZ R22, R150.reuse, R130 ;  /* 0x0000008296167220 */ /* 0x040fe80000410000 */
[C---:B------:R-:W-:Y:S01]  /*c970*/  FMUL.FTZ R23, R150.reuse, R131 ;  /* 0x0000008396177220 */ /* 0x040fe20000410000 */
[----:B------:R2:W-:Y:S01]  /*c980*/  MUFU.EX2 R138, R172 ;  /* 0x000000ac008a7308 */ /* 0x0005e20000000800 */
[----:B------:R-:W3:Y:S01]  /*c990*/  LDSM.16.MT88.4 R128, [R214+0xd00] ;  /* 0x000d0000d680783b */ /* 0x000ee20000004200 */
[C---:B------:R-:W-:Y:S02]  /*c9a0*/  FMUL.FTZ R86, R150.reuse, R86 ;  /* 0x0000005696567220 */ /* 0x040fe40000410000 */
[----:B------:R-:W-:Y:S02]  /*c9b0*/  FMUL.FTZ R87, R150, R87 ;  /* 0x0000005796577220 */ /* 0x000fe40000410000 */
[-C--:B------:R-:W-:Y:S03]  /*c9c0*/  HMMA.16816.F32.BF16 R20, R144, R36.reuse, R20 ;  /* 0x000000249014723c */ /* 0x080fe60000041814 */
[--C-:B------:R-:W-:Y:S01]  /*c9d0*/  FFMA.FTZ R201, R200, c[0x0][0x2d0], -R163.reuse ;  /* 0x0000b400c8c97a23 */ /* 0x100fe200000108a3 */
[----:B------:R-:W-:Y:S01]  /*c9e0*/  MUFU.EX2 R190, R190 ;  /* 0x000000be00be7308 */ /* 0x000fe20000000800 */
[--C-:B------:R-:W-:Y:S02]  /*c9f0*/  FFMA.FTZ R200, R249, c[0x0][0x2d0], -R162.reuse ;  /* 0x0000b400f9c87a23 */ /* 0x100fe400000108a2 */
[--C-:B------:R-:W-:Y:S01]  /*ca00*/  FFMA.FTZ R249, R174, c[0x0][0x2d0], -R163.reuse ;  /* 0x0000b400aef97a23 */ /* 0x100fe200000108a3 */
[C---:B------:R-:W-:Y:S01]  /*ca10*/  HMMA.16816.F32.BF16 R24, R140.reuse, R36, R24 ;  /* 0x000000248c18723c */ /* 0x040fe20000041818 */
[----:B-1----:R-:W-:Y:S03]  /*ca20*/  LDSM.16.MT88.4 R168, [R212+0x1500] ;  /* 0x00150000d4a8783b */ /* 0x002fe60000004200 */
[C---:B------:R-:W-:Y:S02]  /*ca30*/  FMUL.FTZ R96, R151.reuse, R96 ;  /* 0x0000006097607220 */ /* 0x040fe40000410000 */
[----:B------:R-:W1:Y:S01]  /*ca40*/  MUFU.EX2 R193, R193 ;  /* 0x000000c100c17308 */ /* 0x000e620000000800 */
[C---:B------:R-:W-:Y:S01]  /*ca50*/  FMUL.FTZ R36, R151.reuse, R112 ;  /* 0x0000007097247220 */ /* 0x040fe20000410000 */
[-C--:B------:R-:W-:Y:S01]  /*ca60*/  HMMA.16816.F32.BF16 R28, R140, R38.reuse, R28 ;  /* 0x000000268c1c723c */ /* 0x080fe2000004181c */
[----:B--2---:R-:W-:Y:S03]  /*ca70*/  LDSM.16.MT88.4 R172, [R214+0x2100] ;  /* 0x00210000d6ac783b */ /* 0x004fe60000004200 */
[C---:B------:R-:W-:Y:S02]  /*ca80*/  FMUL.FTZ R37, R151.reuse, R113 ;  /* 0x0000007197257220 */ /* 0x040fe40000410000 */
[----:B------:R-:W-:Y:S02]  /*ca90*/  FMUL.FTZ R97, R151, R97 ;  /* 0x0000006197617220 */ /* 0x000fe40000410000 */
[C---:B------:R-:W-:Y:S01]  /*caa0*/  HMMA.16816.F32.BF16 R32, R144.reuse, R38, R32 ;  /* 0x000000269020723c */ /* 0x040fe20000041820 */
[----:B------:R-:W-:Y:S03]  /*cab0*/  MUFU.EX2 R192, R192 ;  /* 0x000000c000c07308 */ /* 0x000fe60000000800 */
[C---:B------:R-:W-:Y:S02]  /*cac0*/  FMUL.FTZ R98, R150.reuse, R98 ;  /* 0x0000006296627220 */ /* 0x040fe40000410000 */
[C---:B------:R-:W-:Y:S02]  /*cad0*/  FMUL.FTZ R99, R150.reuse, R99 ;  /* 0x0000006396637220 */ /* 0x040fe40000410000 */
[C---:B------:R-:W-:Y:S03]  /*cae0*/  FMUL.FTZ R38, R150.reuse, R114 ;  /* 0x0000007296267220 */ /* 0x040fe60000410000 */
[----:B------:R-:W2:Y:S01]  /*caf0*/  MUFU.EX2 R195, R195 ;  /* 0x000000c300c37308 */ /* 0x000ea20000000800 */
[----:B------:R-:W-:Y:S02]  /*cb00*/  FMUL.FTZ R39, R150, R115 ;  /* 0x0000007396277220 */ /* 0x000fe40000410000 */
[----:B------:R-:W4:Y:S01]  /*cb10*/  LDSM.16.MT88.4 R112, [R212+0xd00] ;  /* 0x000d0000d470783b */ /* 0x000f220000004200 */
[--C-:B------:R-:W-:Y:S02]  /*cb20*/  FFMA.FTZ R159, R159, c[0x0][0x2d0], -R163.reuse ;  /* 0x0000b4009f9f7a23 */ /* 0x100fe400000108a3 */
[--C-:B------:R-:W-:Y:S02]  /*cb30*/  FFMA.FTZ R158, R158, c[0x0][0x2d0], -R162.reuse ;  /* 0x0000b4009e9e7a23 */ /* 0x100fe400000108a2 */
[-C--:B---3--:R-:W-:Y:S02]  /*cb40*/  HMMA.16816.F32.BF16 R36, R144, R128.reuse, R36 ;  /* 0x000000809024723c */ /* 0x088fe40000041824 */
[----:B------:R-:W-:Y:S01]  /*cb50*/  MUFU.EX2 R194, R194 ;  /* 0x000000c200c27308 */ /* 0x000fe20000000800 */
[--C-:B------:R-:W-:Y:S02]  /*cb60*/  FFMA.FTZ R157, R157, c[0x0][0x2d0], -R162.reuse ;  /* 0x0000b4009d9d7a23 */ /* 0x100fe400000108a2 */
[C---:B------:R-:W-:Y:S02]  /*cb70*/  FMUL.FTZ R72, R149.reuse, R72 ;  /* 0x0000004895487220 */ /* 0x040fe40000410000 */
[C---:B------:R-:W-:Y:S01]  /*cb80*/  FMUL.FTZ R73, R149.reuse, R73 ;  /* 0x0000004995497220 */ /* 0x040fe20000410000 */
[C---:B------:R-:W-:Y:S04]  /*cb90*/  HMMA.16816.F32.BF16 R40, R140.reuse, R128, R40 ;  /* 0x000000808c28723c */ /* 0x040fe80000041828 */
[----:B------:R-:W3:Y:S01]  /*cba0*/  MUFU.EX2 R197, R197 ;  /* 0x000000c500c57308 */ /* 0x000ee20000000800 */
[C---:B------:R-:W-:Y:S02]  /*cbb0*/  FMUL.FTZ R74, R148.reuse, R74 ;  /* 0x0000004a944a7220 */ /* 0x040fe40000410000 */
[C---:B------:R-:W-:Y:S01]  /*cbc0*/  FMUL.FTZ R75, R148.reuse, R75 ;  /* 0x0000004b944b7220 */ /* 0x040fe20000410000 */
[-C--:B------:R-:W-:Y:S04]  /*cbd0*/  HMMA.16816.F32.BF16 R44, R140, R130.reuse, R44 ;  /* 0x000000828c2c723c */ /* 0x080fe8000004182c */
[C---:B------:R-:W-:Y:S02]  /*cbe0*/  FMUL.FTZ R76, R149.reuse, R76 ;  /* 0x0000004c954c7220 */ /* 0x040fe40000410000 */
[----:B------:R-:W-:Y:S01]  /*cbf0*/  MUFU.EX2 R196, R196 ;  /* 0x000000c400c47308 */ /* 0x000fe20000000800 */
[C---:B------:R-:W-:Y:S01]  /*cc00*/  FMUL.FTZ R77, R149.reuse, R77 ;  /* 0x0000004d954d7220 */ /* 0x040fe20000410000 */
[C---:B------:R-:W-:Y:S04]  /*cc10*/  HMMA.16816.F32.BF16 R48, R144.reuse, R130, R48 ;  /* 0x000000829030723c */ /* 0x040fe80000041830 */
[C---:B------:R-:W-:Y:S02]  /*cc20*/  FMUL.FTZ R78, R148.reuse, R78 ;  /* 0x0000004e944e7220 */ /* 0x040fe40000410000 */
[C---:B------:R-:W-:Y:S02]  /*cc30*/  FMUL.FTZ R79, R148.reuse, R79 ;  /* 0x0000004f944f7220 */ /* 0x040fe40000410000 */
[----:B------:R-:W5:Y:S01]  /*cc40*/  MUFU.EX2 R199, R199 ;  /* 0x000000c700c77308 */ /* 0x000f620000000800 */
[C---:B------:R-:W-:Y:S01]  /*cc50*/  FMUL.FTZ R88, R149.reuse, R88 ;  /* 0x0000005895587220 */ /* 0x040fe20000410000 */
[-C--:B----4-:R-:W-:Y:S03]  /*cc60*/  HMMA.16816.F32.BF16 R52, R144, R112.reuse, R52 ;  /* 0x000000709034723c */ /* 0x090fe60000041834 */
[----:B------:R-:W-:Y:S02]  /*cc70*/  FMUL.FTZ R89, R149, R89 ;  /* 0x0000005995597220 */ /* 0x000fe40000410000 */
[C---:B------:R-:W-:Y:S03]  /*cc80*/  FMUL.FTZ R90, R148.reuse, R90 ;  /* 0x0000005a945a7220 */ /* 0x040fe60000410000 */
[----:B------:R-:W-:Y:S01]  /*cc90*/  MUFU.EX2 R201, R201 ;  /* 0x000000c900c97308 */ /* 0x000fe20000000800 */
[C---:B------:R-:W-:Y:S04]  /*cca0*/  HMMA.16816.F32.BF16 R56, R140.reuse, R112, R56 ;  /* 0x000000708c38723c */ /* 0x040fe80000041838 */
[----:B------:R-:W-:Y:S02]  /*ccb0*/  FMUL.FTZ R91, R148, R91 ;  /* 0x0000005b945b7220 */ /* 0x000fe40000410000 */
[--C-:B------:R-:W-:Y:S02]  /*ccc0*/  FFMA.FTZ R198, R198, c[0x0][0x2d0], -R163.reuse ;  /* 0x0000b400c6c67a23 */ /* 0x100fe400000108a3 */
[-C--:B------:R-:W-:Y:S01]  /*ccd0*/  HMMA.16816.F32.BF16 R60, R140, R114.reuse, R60 ;  /* 0x000000728c3c723c */ /* 0x080fe2000004183c */
[----:B------:R-:W-:Y:S03]  /*cce0*/  MUFU.EX2 R200, R200 ;  /* 0x000000c800c87308 */ /* 0x000fe60000000800 */
[--C-:B------:R-:W-:Y:S02]  /*ccf0*/  FFMA.FTZ R203, R203, c[0x0][0x2d0], -R162.reuse ;  /* 0x0000b400cbcb7a23 */ /* 0x100fe400000108a2 */
[--C-:B------:R-:W-:Y:S02]  /*cd00*/  FFMA.FTZ R202, R202, c[0x0][0x2d0], -R163.reuse ;  /* 0x0000b400caca7a23 */ /* 0x100fe400000108a3 */
[C---:B------:R-:W-:Y:S01]  /*cd10*/  HMMA.16816.F32.BF16 R64, R144.reuse, R114, R64 ;  /* 0x000000729040723c */ /* 0x040fe20000041840 */
[----:B------:R-:W4:Y:S02]  /*cd20*/  LDSM.16.MT88.4 R112, [R212+0x500] ;  /* 0x00050000d470783b */ /* 0x000f240000004200 */
[----:B------:R-:W2:Y:S01]  /*cd30*/  MUFU.EX2 R198, R198 ;  /* 0x000000c600c67308 */ /* 0x000ea20000000800 */
[C---:B------:R-:W-:Y:S02]  /*cd40*/  FMUL.FTZ R92, R149.reuse, R92 ;  /* 0x0000005c955c7220 */ /* 0x040fe40000410000 */
[----:B------:R-:W-:Y:S02]  /*cd50*/  FMUL.FTZ R93, R149, R93 ;  /* 0x0000005d955d7220 */ /* 0x000fe40000410000 */
[-C--:B------:R-:W-:Y:S04]  /*cd60*/  HMMA.16816.F32.BF16 R68, R144, R100.reuse, R68 ;  /* 0x000000649044723c */ /* 0x080fe80000041844 */
[C---:B------:R-:W-:Y:S01]  /*cd70*/  FMUL.FTZ R94, R148.reuse, R94 ;  /* 0x0000005e945e7220 */ /* 0x040fe20000410000 */
[----:B------:R-:W3:Y:S01]  /*cd80*/  MUFU.EX2 R203, R203 ;  /* 0x000000cb00cb7308 */ /* 0x000ee20000000800 */
[----:B------:R-:W-:Y:S02]  /*cd90*/  FMUL.FTZ R95, R148, R95 ;  /* 0x0000005f945f7220 */ /* 0x000fe40000410000 */
[C---:B------:R-:W-:Y:S04]  /*cda0*/  HMMA.16816.F32.BF16 R72, R140.reuse, R100, R72 ;  /* 0x000000648c48723c */ /* 0x040fe80000041848 */
[--C-:B------:R-:W-:Y:S02]  /*cdb0*/  FFMA.FTZ R160, R160, c[0x0][0x2d0], -R163.reuse ;  /* 0x0000b400a0a07a23 */ /* 0x100fe400000108a3 */
[--C-:B------:R-:W-:Y:S01]  /*cdc0*/  FFMA.FTZ R161, R161, c[0x0][0x2d0], -R163.reuse ;  /* 0x0000b400a1a17a23 */ /* 0x100fe200000108a3 */
[----:B-1----:R-:W-:Y:S01]  /*cdd0*/  F2FP.BF16.PACK_AB R100, R193, R190 ;  /* 0x000000bec164723e */ /* 0x002fe200000010ff */
[-C--:B------:R-:W-:Y:S01]  /*cde0*/  HMMA.16816.F32.BF16 R76, R140, R102.reuse, R76 ;  /* 0x000000668c4c723c */ /* 0x080fe2000004184c */
[----:B------:R-:W-:Y:S03]  /*cdf0*/  MUFU.EX2 R202, R202 ;  /* 0x000000ca00ca7308 */ /* 0x000fe60000000800 */
[----:B--2---:R-:W-:Y:S01]  /*ce00*/  F2FP.BF16.PACK_AB R101, R195, R192 ;  /* 0x000000c0c365723e */ /* 0x004fe200000010ff */
[----:B------:R-:W-:Y:S02]  /*ce10*/  FFMA.FTZ R163, R156, c[0x0][0x2d0], -R163 ;  /* 0x0000b4009ca37a23 */ /* 0x000fe400000108a3 */
[--C-:B------:R-:W-:Y:S01]  /*ce20*/  FFMA.FTZ R155, R155, c[0x0][0x2d0], -R162.reuse ;  /* 0x0000b4009b9b7a23 */ /* 0x100fe200000108a2 */
[C---:B------:R-:W-:Y:S03]  /*ce30*/  HMMA.16816.F32.BF16 R80, R144.reuse, R102, R80 ;  /* 0x000000669050723c */ /* 0x040fe60000041850 */
[----:B------:R-:W1:Y:S01]  /*ce40*/  MUFU.EX2 R249, R249 ;  /* 0x000000f900f97308 */ /* 0x000e620000000800 */
[----:B------:R-:W-:Y:S02]  /*ce50*/  FFMA.FTZ R162, R154, c[0x0][0x2d0], -R162 ;  /* 0x0000b4009aa27a23 */ /* 0x000fe400000108a2 */
[----:B------:R-:W-:Y:S01]  /*ce60*/  FFMA.FTZ R177, R151, R238, R177 ;  /* 0x000000ee97b17223 */ /* 0x000fe200000100b1 */
[----:B---3--:R-:W-:Y:S01]  /*ce70*/  F2FP.BF16.PACK_AB R102, R197, R194 ;  /* 0x000000c2c566723e */ /* 0x008fe200000010ff */
[-C--:B------:R-:W-:Y:S04]  /*ce80*/  HMMA.16816.F32.BF16 R84, R144, R104.reuse, R84 ;  /* 0x000000689054723c */ /* 0x080fe80000041854 */
[----:B-----5:R-:W-:Y:S01]  /*ce90*/  F2FP.BF16.PACK_AB R103, R199, R196 ;  /* 0x000000c4c767723e */ /* 0x020fe200000010ff */
[----:B------:R-:W-:Y:S01]  /*cea0*/  MUFU.EX2 R248, R248 ;  /* 0x000000f800f87308 */ /* 0x000fe20000000800 */
[----:B------:R-:W-:Y:S02]  /*ceb0*/  FFMA.FTZ R180, R150, R239, R180 ;  /* 0x000000ef96b47223 */ /* 0x000fe400000100b4 */
[C---:B------:R-:W-:Y:S04]  /*cec0*/  HMMA.16816.F32.BF16 R88, R140.reuse, R104, R88 ;  /* 0x000000688c58723c */ /* 0x040fe80000041858 */
[----:B------:R-:W-:Y:S02]  /*ced0*/  FFMA.FTZ R191, R149, R236, R191 ;  /* 0x000000ec95bf7223 */ /* 0x000fe400000100bf */
[----:B------:R-:W-:Y:S01]  /*cee0*/  FFMA.FTZ R187, R148, R237, R187 ;  /* 0x000000ed94bb7223 */ /* 0x000fe200000100bb */
[----:B------:R-:W2:Y:S01]  /*cef0*/  MUFU.EX2 R251, R251 ;  /* 0x000000fb00fb7308 */ /* 0x000ea20000000800 */
[-C--:B------:R-:W-:Y:S04]  /*cf00*/  HMMA.16816.F32.BF16 R92, R140, R106.reuse, R92 ;  /* 0x0000006a8c5c723c */ /* 0x080fe8000004185c */
[----:B------:R-:W-:Y:S01]  /*cf10*/  F2FP.BF16.PACK_AB R104, R201, R198 ;  /* 0x000000c6c968723e */ /* 0x000fe200000010ff */
[----:B------:R-:W-:Y:S01]  /*cf20*/  FADD.FTZ R177, R176, R177 ;  /* 0x000000b1b0b17221 */ /* 0x000fe20000010000 */
[----:B------:R-:W-:Y:S01]  /*cf30*/  F2FP.BF16.PACK_AB R105, R203, R200 ;  /* 0x000000c8cb69723e */ /* 0x000fe200000010ff */
[----:B------:R-:W-:Y:S01]  /*cf40*/  FADD.FTZ R179, R179, R180 ;  /* 0x000000b4b3b37221 */ /* 0x000fe20000010000 */
[----:B------:R-:W-:Y:S01]  /*cf50*/  HMMA.16816.F32.BF16 R96, R144, R106, R96 ;  /* 0x0000006a9060723c */ /* 0x000fe20000041860 */
[----:B------:R-:W-:Y:S03]  /*cf60*/  MUFU.EX2 R250, R250 ;  /* 0x000000fa00fa7308 */ /* 0x000fe60000000800 */
[----:B------:R-:W-:Y:S02]  /*cf70*/  FADD.FTZ R188, R188, R191 ;  /* 0x000000bfbcbc7221 */ /* 0x000fe40000010000 */
[----:B------:R-:W-:Y:S01]  /*cf80*/  FADD.FTZ R184, R184, R187 ;  /* 0x000000bbb8b87221 */ /* 0x000fe20000010000 */
[----:B-1----:R-:W-:Y:S01]  /*cf90*/  F2FP.BF16.PACK_AB R106, R249, R202 ;  /* 0x000000caf96a723e */ /* 0x002fe200000010ff */
[-C--:B------:R-:W-:Y:S03]  /*cfa0*/  HMMA.16816.F32.BF16 R4, R100, R108.reuse, R4 ;  /* 0x0000006c6404723c */ /* 0x080fe60000041804 */
[----:B------:R-:W1:Y:S02]  /*cfb0*/  MUFU.EX2 R252, R252 ;  /* 0x000000fc00fc7308 */ /* 0x000e640000000800 */
[----:B------:R-:W-:Y:S01]  /*cfc0*/  FADD.FTZ R182, R182, R177 ;  /* 0x000000b1b6b67221 */ /* 0x000fe20000010000 */
[----:B--2---:R-:W-:Y:S01]  /*cfd0*/  F2FP.BF16.PACK_AB R107, R251, R248 ;  /* 0x000000f8fb6b723e */ /* 0x004fe200000010ff */
[----:B------:R-:W-:Y:S02]  /*cfe0*/  FADD.FTZ R178, R178, R179 ;  /* 0x000000b3b2b27221 */ /* 0x000fe40000010000 */
[----:B------:R-:W-:Y:S04]  /*cff0*/  FADD.FTZ R189, R189, R188 ;  /* 0x000000bcbdbd7221 */ /* 0x000fe80000010000 */
[----:B------:R2:W-:Y:S01]  /*d000*/  MUFU.EX2 R125, R159 ;  /* 0x0000009f007d7308 */ /* 0x0005e20000000800 */
[C---:B------:R-:W-:Y:S04]  /*d010*/  HMMA.16816.F32.BF16 R8, R104.reuse, R108, R8 ;  /* 0x0000006c6808723c */ /* 0x040fe80000041808 */
[----:B------:R-:W-:Y:S02]  /*d020*/  FADD.FTZ R185, R185, R184 ;  /* 0x000000b8b9b97221 */ /* 0x000fe40000010000 */
[----:B------:R-:W-:Y:S02]  /*d030*/  FADD.FTZ R181, R181, R182 ;  /* 0x000000b6b5b57221 */ /* 0x000fe40000010000 */
[-C--:B------:R-:W-:Y:S01]  /*d040*/  HMMA.16816.F32.BF16 R12, R104, R110.reuse, R12 ;  /* 0x0000006e680c723c */ /* 0x080fe2000004180c */
[----:B------:R3:W-:Y:S03]  /*d050*/  MUFU.EX2 R126, R158 ;  /* 0x0000009e007e7308 */ /* 0x0007e60000000800 */
[----:B------:R-:W-:Y:S01]  /*d060*/  FADD.FTZ R183, R183, R178 ;  /* 0x000000b2b7b77221 */ /* 0x000fe20000010000 */
[----:B-1----:R-:W-:Y:S01]  /*d070*/  F2FP.BF16.PACK_AB R156, R252, R250 ;  /* 0x000000fafc9c723e */ /* 0x002fe200000010ff */
[----:B------:R-:W-:Y:S02]  /*d080*/  FADD.FTZ R189, R186, R189 ;  /* 0x000000bdbabd7221 */ /* 0x000fe40000010000 */
[C---:B------:R-:W-:Y:S01]  /*d090*/  HMMA.16816.F32.BF16 R16, R100.reuse, R110, R16 ;  /* 0x0000006e6410723c */ /* 0x040fe20000041810 */
[----:B------:R-:W1:Y:S02]  /*d0a0*/  LDSM.16.MT88.4 R108, [R212+0x1100] ;  /* 0x00110000d46c783b */ /* 0x000e640000004200 */
[----:B------:R5:W-:Y:S01]  /*d0b0*/  MUFU.EX2 R121, R157 ;  /* 0x0000009d00797308 */ /* 0x000be20000000800 */
[----:B------:R-:W-:Y:S01]  /*d0c0*/  FADD.FTZ R185, R152, R185 ;  /* 0x000000b998b97221 */ /* 0x000fe20000010000 */
[----:B------:R-:W-:Y:S01]  /*d0d0*/  MOV R152, R153 ;  /* 0x0000009900987202 */ /* 0x000fe20000000f00 */
[----:B------:R-:W-:Y:S01]  /*d0e0*/  FADD.FTZ R190, R190, R181 ;  /* 0x000000b5bebe7221 */ /* 0x000fe20000010000 */
[----:B--2---:R-:W-:Y:S01]  /*d0f0*/  F2FP.BF16.PACK_AB R159, R138, R123 ;  /* 0x0000007b8a9f723e */ /* 0x004fe200000010ff */
[-C--:B----4-:R-:W-:Y:S04]  /*d100*/  HMMA.16816.F32.BF16 R20, R100, R112.reuse, R20 ;  /* 0x000000706414723c */ /* 0x090fe80000041814 */
[----:B------:R-:W-:Y:S01]  /*d110*/  FADD.FTZ R192, R192, R183 ;  /* 0x000000b7c0c07221 */ /* 0x000fe20000010000 */
[----:B------:R-:W2:Y:S01]  /*d120*/  MUFU.EX2 R120, R160 ;  /* 0x000000a000787308 */ /* 0x000ea20000000800 */
[----:B------:R-:W-:Y:S02]  /*d130*/  FADD.FTZ R198, R198, R189 ;  /* 0x000000bdc6c67221 */ /* 0x000fe40000010000 */
[C---:B------:R-:W-:Y:S04]  /*d140*/  HMMA.16816.F32.BF16 R24, R104.reuse, R112, R24 ;  /* 0x000000706818723c */ /* 0x040fe80000041818 */
[----:B---3--:R-:W-:Y:S01]  /*d150*/  F2FP.BF16.PACK_AB R158, R137, R122 ;  /* 0x0000007a899e723e */ /* 0x008fe200000010ff */
[----:B------:R-:W-:Y:S02]  /*d160*/  FADD.FTZ R200, R200, R185 ;  /* 0x000000b9c8c87221 */ /* 0x000fe40000010000 */
[----:B------:R3:W-:Y:S01]  /*d170*/  MUFU.EX2 R136, R161 ;  /* 0x000000a100887308 */ /* 0x0007e20000000800 */
[-C--:B------:R-:W-:Y:S04]  /*d180*/  HMMA.16816.F32.BF16 R28, R104, R114.reuse, R28 ;  /* 0x00000072681c723c */ /* 0x080fe8000004181c */
[----:B-----5:R-:W-:Y:S01]  /*d190*/  F2FP.BF16.PACK_AB R157, R127, R124 ;  /* 0x0000007c7f9d723e */ /* 0x020fe200000010ff */
[----:B------:R-:W-:Y:S02]  /*d1a0*/  FADD.FTZ R193, R193, R190 ;  /* 0x000000bec1c17221 */ /* 0x000fe40000010000 */
[----:B------:R-:W-:Y:S01]  /*d1b0*/  FADD.FTZ R195, R195, R192 ;  /* 0x000000c0c3c37221 */ /* 0x000fe20000010000 */
[C---:B------:R-:W-:Y:S01]  /*d1c0*/  HMMA.16816.F32.BF16 R32, R100.reuse, R114, R32 ;  /* 0x000000726420723c */ /* 0x040fe20000041820 */
[----:B------:R-:W4:Y:S01]  /*d1d0*/  LDSM.16.MT88.4 R112, [R214+0x1d00] ;  /* 0x001d0000d670783b */ /* 0x000f220000004200 */
[----:B------:R-:W5:Y:S02]  /*d1e0*/  MUFU.EX2 R139, R163 ;  /* 0x000000a3008b7308 */ /* 0x000f640000000800 */
[----:B------:R-:W-:Y:S01]  /*d1f0*/  FADD.FTZ R201, R201, R198 ;  /* 0x000000c6c9c97221 */ /* 0x000fe20000010000 */
[----:B--2---:R-:W-:Y:S01]  /*d200*/  F2FP.BF16.PACK_AB R160, R120, R125 ;  /* 0x0000007d78a0723e */ /* 0x004fe200000010ff */
[----:B------:R-:W-:Y:S02]  /*d210*/  FADD.FTZ R203, R203, R200 ;  /* 0x000000c8cbcb7221 */ /* 0x000fe40000010000 */
[-C--:B------:R-:W-:Y:S04]  /*d220*/  HMMA.16816.F32.BF16 R36, R100, R116.reuse, R36 ;  /* 0x000000746424723c */ /* 0x080fe80000041824 */
[----:B------:R-:W-:Y:S01]  /*d230*/  MUFU.EX2 R155, R155 ;  /* 0x0000009b009b7308 */ /* 0x000fe20000000800 */
[----:B------:R-:W-:Y:S01]  /*d240*/  FADD.FTZ R194, R194, R193 ;  /* 0x000000c1c2c27221 */ /* 0x000fe20000010000 */
[----:B---3--:R-:W-:Y:S02]  /*d250*/  F2FP.BF16.PACK_AB R161, R121, R126 ;  /* 0x0000007e79a1723e */ /* 0x008fe400000010ff */
[C---:B------:R-:W-:Y:S04]  /*d260*/  HMMA.16816.F32.BF16 R40, R104.reuse, R116, R40 ;  /* 0x000000746828723c */ /* 0x040fe80000041828 */
[----:B------:R-:W-:Y:S02]  /*d270*/  FADD.FTZ R196, R196, R195 ;  /* 0x000000c3c4c47221 */ /* 0x000fe40000010000 */
[----:B------:R5:W2:Y:S01]  /*d280*/  MUFU.EX2 R154, R162 ;  /* 0x000000a2009a7308 */ /* 0x000aa20000000800 */
[----:B------:R-:W-:Y:S01]  /*d290*/  FADD.FTZ R202, R202, R201 ;  /* 0x000000c9caca7221 */ /* 0x000fe20000010000 */
        /* <DEDUP_REMOVED lines=8> */
[----:B------:R-:W-:Y:S01]  /*d320*/  FADD.FTZ R248, R251, R248 ;  /* 0x000000f8fbf87221 */ /* 0x000fe20000010000 */
[----:B-----5:R-:W-:Y:S01]  /*d330*/  F2FP.BF16.PACK_AB R162, R139, R136 ;  /* 0x000000888ba2723e */ /* 0x020fe200000010ff */
[----:B------:R-:W-:Y:S02]  /*d340*/  FADD.FTZ R197, R250, R197 ;  /* 0x000000c5fac57221 */ /* 0x000fe40000010000 */
[C---:B------:R-:W-:Y:S04]  /*d350*/  HMMA.16816.F32.BF16 R56, R104.reuse, R108, R56 ;  /* 0x0000006c6838723c */ /* 0x040fe80000041838 */
[----:B--2---:R-:W-:Y:S01]  /*d360*/  F2FP.BF16.PACK_AB R163, R154, R155 ;  /* 0x0000009b9aa3723e */ /* 0x004fe200000010ff */
[----:B------:R-:W-:Y:S03]  /*d370*/  FADD.FTZ R197, R252, R197 ;  /* 0x000000c5fcc57221 */ /* 0x000fe60000010000 */
[-C--:B------:R-:W-:Y:S08]  /*d380*/  HMMA.16816.F32.BF16 R60, R104, R110.reuse, R60 ;  /* 0x0000006e683c723c */ /* 0x080ff0000004183c */
[C---:B------:R-:W-:Y:S01]  /*d390*/  HMMA.16816.F32.BF16 R64, R100.reuse, R110, R64 ;  /* 0x0000006e6440723c */ /* 0x040fe20000041840 */
[----:B------:R-:W1:Y:S07]  /*d3a0*/  LDSM.16.MT88.4 R108, [R212+0x900] ;  /* 0x00090000d46c783b */ /* 0x000e6e0000004200 */
[-C--:B----4-:R-:W-:Y:S08]  /*d3b0*/  HMMA.16816.F32.BF16 R68, R100, R112.reuse, R68 ;  /* 0x000000706444723c */ /* 0x090ff00000041844 */
        /* <DEDUP_REMOVED lines=8> */
[----:B------:R-:W2:Y:S07]  /*d440*/  LDSM.16.MT88.4 R4, [R212+0x2100] ;  /* 0x00210000d404783b */ /* 0x000eae0000004200 */
[C---:B------:R-:W-:Y:S07]  /*d450*/  HMMA.16816.F32.BF16 R140, R160.reuse, R132, R8 ;  /* 0x00000084a08c723c */ /* 0x040fee0000041808 */
[----:B------:R-:W-:Y:S02]  /*d460*/  MOV R11, R139 ;  /* 0x0000008b000b7202 */ /* 0x000fe40000000f00 */
[----:B------:R-:W-:Y:S03]  /*d470*/  MOV R10, R138 ;  /* 0x0000008a000a7202 */ /* 0x000fe60000000f00 */
[----:B------:R-:W-:Y:S02]  /*d480*/  MOV R9, R137 ;  /* 0x0000008900097202 */ /* 0x000fe40000000f00 */
[----:B------:R-:W-:Y:S02]  /*d490*/  MOV R8, R136 ;  /* 0x0000008800087202 */ /* 0x000fe40000000f00 */
[-C--:B------:R-:W-:Y:S07]  /*d4a0*/  HMMA.16816.F32.BF16 R136, R160, R134.reuse, R12 ;  /* 0x00000086a088723c */ /* 0x080fee000004180c */
[----:B------:R-:W-:Y:S01]  /*d4b0*/  MOV R15, R123 ;  /* 0x0000007b000f7202 */ /* 0x000fe20000000f00 */
[C---:B------:R-:W-:Y:S04]  /*d4c0*/  HMMA.16816.F32.BF16 R132, R156.reuse, R134, R16 ;  /* 0x000000869c84723c */ /* 0x040fe80000041810 */
[----:B------:R-:W-:Y:S02]  /*d4d0*/  MOV R14, R122 ;  /* 0x0000007a000e7202 */ /* 0x000fe40000000f00 */
[----:B------:R-:W-:Y:S02]  /*d4e0*/  MOV R13, R121 ;  /* 0x00000079000d7202 */ /* 0x000fe40000000f00 */
[-C--:B-1----:R-:W-:Y:S04]  /*d4f0*/  HMMA.16816.F32.BF16 R128, R156, R108.reuse, R20 ;  /* 0x0000006c9c80723c */ /* 0x082fe80000041814 */
[----:B------:R-:W-:Y:S01]  /*d500*/  MOV R19, R127 ;  /* 0x0000007f00137202 */ /* 0x000fe20000000f00 */
[----:B------:R-:W-:Y:S01]  /*d510*/  FADD.FTZ R197, R14, R197 ;  /* 0x000000c50ec57221 */ /* 0x000fe20000010000 */
[----:B------:R-:W-:Y:S02]  /*d520*/  MOV R18, R126 ;  /* 0x0000007e00127202 */ /* 0x000fe40000000f00 */
[----:B------:R-:W-:Y:S01]  /*d530*/  MOV R17, R125 ;  /* 0x0000007d00117202 */ /* 0x000fe20000000f00 */
[----:B------:R-:W-:Y:S03]  /*d540*/  FADD.FTZ R238, R9, R197 ;  /* 0x000000c509ee7221 */ /* 0x000fe60000010000 */
[----:B------:R-:W-:Y:S01]  /*d550*/  MOV R16, R124 ;  /* 0x0000007c00107202 */ /* 0x000fe20000000f00 */
[----:B------:R-:W-:Y:S01]  /*d560*/  FADD.FTZ R202, R17, R202 ;  /* 0x000000ca11ca7221 */ /* 0x000fe20000010000 */
[C---:B------:R-:W-:Y:S04]  /*d570*/  HMMA.16816.F32.BF16 R124, R160.reuse, R108, R24 ;  /* 0x0000006ca07c723c */ /* 0x040fe80000041818 */
[----:B------:R-:W-:Y:S01]  /*d580*/  MOV R12, R120 ;  /* 0x00000078000c7202 */ /* 0x000fe20000000f00 */
[----:B------:R-:W-:Y:S02]  /*d590*/  FADD.FTZ R196, R16, R196 ;  /* 0x000000c410c47221 */ /* 0x000fe40000010000 */
[----:B------:R-:W-:Y:S01]  /*d5a0*/  FADD.FTZ R248, R18, R248 ;  /* 0x000000f812f87221 */ /* 0x000fe20000010000 */
        /* <DEDUP_REMOVED lines=13> */
[----:B------:R-:W-:Y:S04]  /*d680*/  FADD.FTZ R237, R154, R155 ;  /* 0x0000009b9aed7221 */ /* 0x000fe80000010000 */
        /* <DEDUP_REMOVED lines=12> */
[----:B------:R-:W-:Y:S01]  /*d750*/  HMMA.16816.F32.BF16 R96, R156, R6, R96 ;  /* 0x000000069c60723c */ /* 0x000fe20000041860 */
[----:B------:R-:W-:-:S07]  /*d760*/  @P0 BRA `(.L_x_509) ;  /* 0xffffcfe000000947 */ /* 0x000fce000383ffff */
.L_x_504:
[----:B------:R-:W-:-:S13]  /*d770*/  ISETP.GE.AND P0, PT, R240, R221, PT ;  /* 0x000000ddf000720c */ /* 0x000fda0003f06270 */
[----:B------:R-:W-:Y:S05]  /*d780*/  @!P0 BRA `(.L_x_510) ;  /* 0x000044a000008947 */ /* 0x000fea0003800000 */
[----:B------:R-:W-:Y:S01]  /*d790*/  IADD3 R241, -R241, 0x30, RZ ;  /* 0x00000030f1f17810 */ /* 0x000fe20007ffe1ff */
[C---:B------:R-:W-:Y:S01]  /*d7a0*/  IMAD.SHL.U32 R200, R230.reuse, 0x2, RZ ;  /* 0x00000002e6c87824 */ /* 0x040fe200078e00ff */
[----:B------:R-:W-:Y:S01]  /*d7b0*/  SHF.L.U64.HI R243, R230, 0x1, R243 ;  /* 0x00000001e6f37819 */ /* 0x000fe200000102f3 */
[----:B------:R-:W-:Y:S01]  /*d7c0*/  IMAD.MOV.U32 R151, RZ, RZ, R3 ;  /* 0x000000ffff977224 */ /* 0x000fe200078e0003 */
[----:B------:R-:W-:Y:S01]  /*d7d0*/  MOV R150, R2 ;  /* 0x0000000200967202 */ /* 0x000fe20000000f00 */
[----:B------:R-:W-:Y:S01]  /*d7e0*/  IMAD.MOV.U32 R149, RZ, RZ, R0 ;  /* 0x000000ffff957224 */ /* 0x000fe200078e0000 */
[----:B------:R-:W-:Y:S02]  /*d7f0*/  MOV R148, R152 ;  /* 0x0000009800947202 */ /* 0x000fe40000000f00 */
.L_x_531:
[----:B------:R-:W-:Y:S01]  /*d800*/  SHF.R.S32.HI R3, RZ, 0x1f, R226 ;  /* 0x0000001fff037819 */ /* 0x000fe200000114e2 */
[----:B------:R-:W-:Y:S01]  /*d810*/  IMAD.WIDE.U32 R6, R226, c[0x0][0x208], RZ ;  /* 0x00008200e2067a25 */ /* 0x000fe200078e00ff */
[----:B------:R-:W-:Y:S01]  /*d820*/  SHF.R.S32.HI R2, RZ, 0x1f, R225 ;  /* 0x0000001fff027819 */ /* 0x000fe200000114e1 */
[----:B------:R-:W-:Y:S04]  /*d830*/  DEPBAR.LE SB0, 0x0 ;  /* 0x000080000000791a */ /* 0x000fe80000000000 */
[----:B------:R-:W-:Y:S01]  /*d840*/  BAR.SYNC.DEFER_BLOCKING 0x0 ;  /* 0x0000000000007b1d */ /* 0x000fe20000010000 */
[----:B------:R-:W-:Y:S01]  /*d850*/  IMAD R3, R3, c[0x0][0x208], RZ ;  /* 0x0000820003037a24 */ /* 0x000fe200078e02ff */
[----:B------:R-:W-:Y:S01]  /*d860*/  ISETP.GE.AND P1, PT, R230, c[0x0][0x1d4], PT ;  /* 0x00007500e6007a0c */ /* 0x000fe20003f26270 */
[----:B------:R-:W-:Y:S01]  /*d870*/  IMAD R2, R2, c[0x0][0x218], RZ ;  /* 0x0000860002027a24 */ /* 0x000fe200078e02ff */
[----:B------:R-:W-:Y:S01]  /*d880*/  ISETP.GE.AND P3, PT, R229, c[0x0][0x1d4], PT ;  /* 0x00007500e5007a0c */ /* 0x000fe20003f66270 */
[----:B------:R-:W-:Y:S01]  /*d890*/  IMAD R3, R226, c[0x0][0x20c], R3 ;  /* 0x00008300e2037a24 */ /* 0x000fe200078e0203 */
[----:B------:R-:W-:Y:S01]  /*d8a0*/  ISETP.GE.AND P2, PT, R228, c[0x0][0x1d4], PT ;  /* 0x00007500e4007a0c */ /* 0x000fe20003f46270 */
[----:B------:R-:W-:Y:S01]  /*d8b0*/  IMAD R2, R225, c[0x0][0x21c], R2 ;  /* 0x00008700e1027a24 */ /* 0x000fe200078e0202 */
[----:B------:R-:W-:Y:S01]  /*d8c0*/  SHF.L.U64.HI R201, R219, 0x1, R234 ;  /* 0x00000001dbc97819 */ /* 0x000fe200000102ea */
[----:B------:R-:W-:Y:S02]  /*d8d0*/  IMAD.IADD R7, R7, 0x1, R3 ;  /* 0x0000000107077824 */ /* 0x000fe400078e0203 */
[----:B------:R-:W-:Y:S02]  /*d8e0*/  IMAD.SHL.U32 R3, R219, 0x2, RZ ;  /* 0x00000002db037824 */ /* 0x000fe400078e00ff */
[----:B------:R-:W-:Y:S05]  /*d8f0*/  IMAD.WIDE.U32 R6, R225, c[0x0][0x218], R6 ;  /* 0x00008600e1067a25 */ /* 0x000fea00078e0006 */
[----:B------:R-:W-:Y:S04]  /*d900*/  IADD3 R0, P0, R6, UR20, RZ ;  /* 0x0000001406007c10 */ /* 0x000fe8000ff1e0ff */
[----:B------:R-:W-:Y:S01]  /*d910*/  IADD3.X R7, R7, UR16, R2, P0, !PT ;  /* 0x0000001007077c10 */ /* 0x000fe200087fe402 */
[----:B------:R-:W-:Y:S01]  /*d920*/  LDSM.16.M88.4 R48, [R217+0x4900] ;  /* 0x00490000d930783b */ /* 0x000fe20000000200 */
[----:B------:R-:W-:Y:S01]  /*d930*/  LEA R4, P0, R0, c[0x0][0x1f8], 0x1 ;  /* 0x00007e0000047a11 */ /* 0x000fe200078008ff */
[----:B------:R-:W-:Y:S01]  /*d940*/  BSSY B0, `(.L_x_511) ;  /* 0x000002f000007945 */ /* 0x000fe20003800000 */
[----:B------:R-:W-:Y:S01]  /*d950*/  SHF.L.U64.HI R2, R218, 0x1, R233 ;  /* 0x00000001da027819 */ /* 0x000fe200000102e9 */
[----:B------:R-:W-:Y:S01]  /*d960*/  LDSM.16.M88.4 R44, [R217+0x5900] ;  /* 0x00590000d92c783b */ /* 0x000fe20000000200 */
[----:B------:R-:W-:Y:S01]  /*d970*/  LEA.HI.X R12, R0, c[0x0][0x1fc], R7, 0x1, P0 ;  /* 0x00007f00000c7a11 */ /* 0x000fe200000f0c07 */
[----:B------:R-:W-:Y:S02]  /*d980*/  IMAD.SHL.U32 R0, R218, 0x2, RZ ;  /* 0x00000002da007824 */ /* 0x000fe400078e00ff */
[----:B------:R-:W1:Y:S04]  /*d990*/  SHFL.IDX PT, R5, R4, RZ, 0x1c1f ;  /* 0x001c1fff04057589 */ /* 0x000e6800000e0000 */
[----:B------:R-:W-:Y:S04]  /*d9a0*/  LDSM.16.M88.4 R16, [R216+0x2500] ;  /* 0x00250000d810783b */ /* 0x000fe80000000200 */
[----:B------:R-:W2:Y:S04]  /*d9b0*/  SHFL.IDX PT, R6, R12, RZ, 0x1c1f ;  /* 0x001c1fff0c067589 */ /* 0x000ea800000e0000 */
[----:B------:R3:W4:Y:S04]  /*d9c0*/  LDSM.16.M88.4 R32, [R216+0x2900] ;  /* 0x00290000d820783b */ /* 0x0007280000000200 */
[----:B------:R3:W3:Y:S04]  /*d9d0*/  LDSM.16.M88.4 R152, [R216+0x2d00] ;  /* 0x002d0000d898783b */ /* 0x0006e80000000200 */
[----:B------:R3:W3:Y:S04]  /*d9e0*/  LDSM.16.M88.4 R156, [R213+0x4900] ;  /* 0x00490000d59c783b */ /* 0x0006e80000000200 */
[----:B------:R3:W3:Y:S04]  /*d9f0*/  LDSM.16.M88.4 R164, [R213+0x5900] ;  /* 0x00590000d5a4783b */ /* 0x0006e80000000200 */
[----:B------:R3:W3:Y:S04]  /*da00*/  LDSM.16.M88.4 R160, [R215] ;  /* 0x00000000d7a0783b */ /* 0x0006e80000000200 */
[----:B------:R3:W3:Y:S01]  /*da10*/  LDSM.16.M88.4 R168, [R211] ;  /* 0x00000000d3a8783b */ /* 0x0006e20000000200 */
[C---:B-1----:R-:W-:Y:S03]  /*da20*/  IADD3 R10, P0, R5.reuse, R200, RZ ;  /* 0x000000c8050a7210 */ /* 0x042fe60007f1e0ff */
[----:B------:R1:W1:Y:S02]  /*da30*/  LDSM.16.M88.4 R172, [R210] ;  /* 0x00000000d2ac783b */ /* 0x0002640000000200 */
[C---:B--2---:R-:W-:Y:S01]  /*da40*/  IMAD.X R11, R6.reuse, 0x1, R243, P0 ;  /* 0x00000001060b7824 */ /* 0x044fe200000e06f3 */
[C---:B------:R-:W-:Y:S04]  /*da50*/  IADD3 R8, P0, R5.reuse, R3, RZ ;  /* 0x0000000305087210 */ /* 0x040fe80007f1e0ff */
[----:B------:R-:W-:Y:S01]  /*da60*/  @!PT LDS RZ, [RZ] ;  /* 0x00000000fffff984 */ /* 0x000fe20000000800 */
[----:B------:R-:W-:Y:S01]  /*da70*/  @!PT LDS RZ, [RZ] ;  /* 0x00000000fffff984 */ /* 0x000fe20000000800 */
        /* <DEDUP_REMOVED lines=9> */
[----:B----4-:R-:W-:-:S05]  /*db10*/  BRA.DIV ~URZ, `(.L_x_513) ;  /* 0x00006a527f007947 */ /* 0x010fca000b800000 */
[----:B------:R4:W2:Y:S04]  /*db20*/  SHFL.IDX PT, R6, R12, 0x1, 0x1c1f ;  /* 0x003c1f000c067f89 */ /* 0x0008a800000e0000 */
[----:B------:R4:W3:Y:S02]  /*db30*/  SHFL.IDX PT, R7, R4, 0x1, 0x1c1f ;  /* 0x003c1f0004077f89 */ /* 0x0008e400000e0000 */
.L_x_542:
[----:B------:R-:W-:Y:S02]  /*db40*/  ISETP.GE.AND P3, PT, R230, c[0x0][0x1d4], PT ;  /* 0x00007500e6007a0c */ /* 0x000fe40003f66270 */
[----:B--23--:R-:W-:Y:S02]  /*db50*/  IADD3 R8, P0, R7, R200, RZ ;  /* 0x000000c807087210 */ /* 0x00cfe40007f1e0ff */
[----:B------:R-:W-:Y:S02]  /*db60*/  ISETP.GE.AND P2, PT, R229, c[0x0][0x1d4], PT ;  /* 0x00007500e5007a0c */ /* 0x000fe40003f46270 */
[----:B------:R-:W-:Y:S01]  /*db70*/  ISETP.GE.AND P1, PT, R228, c[0x0][0x1d4], PT ;  /* 0x00007500e4007a0c */ /* 0x000fe20003f26270 */
[C---:B------:R-:W-:Y:S01]  /*db80*/  IMAD.X R9, R6.reuse, 0x1, R243, P0 ;  /* 0x0000000106097824 */ /* 0x040fe200000e06f3 */
[C---:B----4-:R-:W-:Y:S05]  /*db90*/  IADD3 R4, P0, R7.reuse, R3, RZ ;  /* 0x0000000307047210 */ /* 0x050fea0007f1e0ff */
[----:B------:R-:W-:Y:S01]  /*dba0*/  @!PT LDS RZ, [RZ] ;  /* 0x00000000fffff984 */ /* 0x000fe20000000800 */
[----:B------:R-:W-:Y:S01]  /*dbb0*/  @!PT LDS RZ, [RZ] ;  /* 0x00000000fffff984 */ /* 0x000fe20000000800 */
[----:B------:R-:W-:Y:S01]  /*dbc0*/  @!PT LDS RZ, [RZ] ;  /* 0x00000000fffff984 */ /* 0x000fe20000000800 */
[----:B------:R2:W-:Y:S01]  /*dbd0*/  LDGSTS.E.BYPASS.LTC128B.128 [R220+0x900], [R8.64], !P3 ;  /* 0x0090000008dc7fae */ /* 0x0005e2000d901d4c */
[C---:B------:R-:W-:Y:S01]  /*dbe0*/  IMAD.X R5, R6.reuse, 0x1, R201, P0 ;  /* 0x0000000106057824 */ /* 0x040fe200000e06c9 */
[----:B------:R-:W-:Y:S04]  /*dbf0*/  IADD3 R10, P0, R7, R0, RZ ;  /* 0x00000000070a7210 */ /* 0x000fe80007f1e0ff */
[----:B------:R2:W-:Y:S01]  /*dc00*/  LDGSTS.E.BYPASS.LTC128B.128 [R220+0x1500], [R4.64], !P2 ;  /* 0x0150000004dc7fae */ /* 0x0005e2000d101d4c */
[----:B------:R-:W-:Y:S05]  /*dc10*/  IMAD.X R11, R6, 0x1, R2, P0 ;  /* 0x00000001060b7824 */ /* 0x000fea00000e0602 */
[----:B------:R2:W-:Y:S03]  /*dc20*/  LDGSTS.E.BYPASS.LTC128B.128 [R220+0x2100], [R10.64], !P1 ;  /* 0x021000000adc7fae */ /* 0x0005e6000c901d4c */
.L_x_512:
[----:B----4-:R-:W-:Y:S05]  /*dc30*/  BSYNC B0 ;  /* 0x0000000000007941 */ /* 0x010fea0003800000 */
.L_x_511:
[----:B------:R-:W0:Y:S01]  /*dc40*/  LDGDEPBAR ;  /* 0x00000000000079af */ /* 0x000e220000000000 */
[----:B------:R-:W-:Y:S01]  /*dc50*/  WARPSYNC 0xffffffff ;  /* 0xffffffff00007948 */ /* 0x000fe20003800000 */
[-C--:B--2---:R-:W-:Y:S03]  /*dc60*/  HMMA.16816.F32.BF16 R4, R48, R16.reuse, RZ ;  /* 0x000000103004723c */ /* 0x084fe600000418ff */
[----:B------:R-:W-:Y:S03]  /*dc70*/  ISETP.GT.AND P0, PT, R240, R221, PT ;  /* 0x000000ddf000720c */ /* 0x000fe60003f04270 */
[----:B------:R-:W-:Y:S02]  /*dc80*/  LDSM.16.M88.4 R176, [R217+0x6900] ;  /* 0x00690000d9b0783b */ /* 0x000fe40000000200 */
[C---:B------:R-:W-:Y:S06]  /*dc90*/  HMMA.16816.F32.BF16 R8, R44.reuse, R16, RZ ;  /* 0x000000102c08723c */ /* 0x040fec00000418ff */
[----:B------:R-:W2:Y:S02]  /*dca0*/  LDSM.16.M88.4 R180, [R216+0x3100] ;  /* 0x00310000d8b4783b */ /* 0x000ea40000000200 */
[-C--:B------:R-:W-:Y:S06]  /*dcb0*/  HMMA.16816.F32.BF16 R12, R44, R18.reuse, RZ ;  /* 0x000000122c0c723c */ /* 0x080fec00000418ff */
[----:B------:R-:W4:Y:S02]  /*dcc0*/  LDSM.16.M88.4 R184, [R217+0x7900] ;  /* 0x00790000d9b8783b */ /* 0x000f240000000200 */
[C---:B------:R-:W-:Y:S06]  /*dcd0*/  HMMA.16816.F32.BF16 R16, R48.reuse, R18, RZ ;  /* 0x000000123010723c */ /* 0x040fec00000418ff */
[----:B------:R-:W5:Y:S02]  /*dce0*/  LDSM.16.M88.4 R188, [R216+0x3500] ;  /* 0x00350000d8bc783b */ /* 0x000f640000000200 */
[-C--:B------:R-:W-:Y:S06]  /*dcf0*/  HMMA.16816.F32.BF16 R20, R48, R32.reuse, RZ ;  /* 0x000000203014723c */ /* 0x080fec00000418ff */
[----:B------:R-:W-:Y:S02]  /*dd00*/  LDSM.16.M88.4 R192, [R209] ;  /* 0x00000000d1c0783b */ /* 0x000fe40000000200 */
[C---:B------:R-:W-:Y:S06]  /*dd10*/  HMMA.16816.F32.BF16 R24, R44.reuse, R32, RZ ;  /* 0x000000202c18723c */ /* 0x040fec00000418ff */
[----:B------:R-:W-:Y:S02]  /*dd20*/  LDSM.16.M88.4 R196, [R213+0x7900] ;  /* 0x00790000d5c4783b */ /* 0x000fe40000000200 */
[-C--:B------:R-:W-:Y:S08]  /*dd30*/  HMMA.16816.F32.BF16 R28, R44, R34.reuse, RZ ;  /* 0x000000222c1c723c */ /* 0x080ff000000418ff */
[C---:B------:R-:W-:Y:S08]  /*dd40*/  HMMA.16816.F32.BF16 R32, R48.reuse, R34, RZ ;  /* 0x000000223020723c */ /* 0x040ff000000418ff */
[-C--:B---3--:R-:W-:Y:S08]  /*dd50*/  HMMA.16816.F32.BF16 R36, R48, R152.reuse, RZ ;  /* 0x000000983024723c */ /* 0x088ff000000418ff */
[C---:B------:R-:W-:Y:S08]  /*dd60*/  HMMA.16816.F32.BF16 R40, R44.reuse, R152, RZ ;  /* 0x000000982c28723c */ /* 0x040ff000000418ff */
[-C--:B------:R-:W-:Y:S08]  /*dd70*/  HMMA.16816.F32.BF16 R44, R44, R154.reuse, RZ ;  /* 0x0000009a2c2c723c */ /* 0x080ff000000418ff */
[----:B------:R-:W-:Y:S01]  /*dd80*/  HMMA.16816.F32.BF16 R48, R48, R154, RZ ;  /* 0x0000009a3030723c */ /* 0x000fe200000418ff */
[----:B------:R-:W3:Y:S07]  /*dd90*/  LDSM.16.M88.4 R152, [R216+0x3900] ;  /* 0x00390000d898783b */ /* 0x000eee0000000200 */
        /* <DEDUP_REMOVED lines=10> */
[-C--:B-1----:R-:W-:Y:S08]  /*de40*/  HMMA.16816.F32.BF16 R36, R156, R172.reuse, R36 ;  /* 0x000000ac9c24723c */ /* 0x082ff00000041824 */
[C---:B------:R-:W-:Y:S08]  /*de50*/  HMMA.16816.F32.BF16 R40, R164.reuse, R172, R40 ;  /* 0x000000aca428723c */ /* 0x040ff00000041828 */
[-C--:B------:R-:W-:Y:S01]  /*de60*/  HMMA.16816.F32.BF16 R44, R164, R174.reuse, R44 ;  /* 0x000000aea42c723c */ /* 0x080fe2000004182c */
[----:B------:R-:W-:Y:S07]  /*de70*/  LDSM.16.M88.4 R164, [R207] ;  /* 0x00000000cfa4783b */ /* 0x000fee0000000200 */
[----:B------:R-:W-:Y:S01]  /*de80*/  HMMA.16816.F32.BF16 R48, R156, R174, R48 ;  /* 0x000000ae9c30723c */ /* 0x000fe20000041830 */
[----:B------:R-:W1:Y:S08]  /*de90*/  LDSM.16.M88.4 R156, [R208] ;  /* 0x00000000d09c783b */ /* 0x000e700000000200 */
[----:B------:R-:W1:Y:S01]  /*dea0*/  LDSM.16.M88.4 R172, [R216+0x3d00] ;  /* 0x003d0000d8ac783b */ /* 0x000e620000000200 */
[-C--:B--2---:R-:W-:Y:S08]  /*deb0*/  HMMA.16816.F32.BF16 R4, R176, R180.reuse, R4 ;  /* 0x000000b4b004723c */ /* 0x084ff00000041804 */
[C---:B----4-:R-:W-:Y:S08]  /*dec0*/  HMMA.16816.F32.BF16 R8, R184.reuse, R180, R8 ;  /* 0x000000b4b808723c */ /* 0x050ff00000041808 */
[-C--:B------:R-:W-:Y:S08]  /*ded0*/  HMMA.16816.F32.BF16 R12, R184, R182.reuse, R12 ;  /* 0x000000b6b80c723c */ /* 0x080ff0000004180c */
[C---:B------:R-:W-:Y:S01]  /*dee0*/  HMMA.16816.F32.BF16 R16, R176.reuse, R182, R16 ;  /* 0x000000b6b010723c */ /* 0x040fe20000041810 */
[----:B------:R-:W-:Y:S07]  /*def0*/  LDSM.16.M88.4 R180, [R216+0x4500] ;  /* 0x00450000d8b4783b */ /* 0x000fee0000000200 */
[-C--:B-----5:R-:W-:Y:S08]  /*df00*/  HMMA.16816.F32.BF16 R20, R176, R188.reuse, R20 ;  /* 0x000000bcb014723c */ /* 0x0a0ff00000041814 */
[C---:B------:R-:W-:Y:S08]  /*df10*/  HMMA.16816.F32.BF16 R24, R184.reuse, R188, R24 ;  /* 0x000000bcb818723c */ /* 0x040ff00000041818 */
[-C--:B------:R-:W-:Y:S08]  /*df20*/  HMMA.16816.F32.BF16 R28, R184, R190.reuse, R28 ;  /* 0x000000beb81c723c */ /* 0x080ff0000004181c */
[C---:B------:R-:W-:Y:S01]  /*df30*/  HMMA.16816.F32.BF16 R32, R176.reuse, R190, R32 ;  /* 0x000000beb020723c */ /* 0x040fe20000041820 */
[----:B------:R-:W-:Y:S07]  /*df40*/  LDSM.16.M88.4 R188, [R206] ;  /* 0x00000000cebc783b */ /* 0x000fee0000000200 */
[-C--:B---3--:R-:W-:Y:S08]  /*df50*/  HMMA.16816.F32.BF16 R36, R176, R152.reuse, R36 ;  /* 0x00000098b024723c */ /* 0x088ff00000041824 */
[C---:B------:R-:W-:Y:S08]  /*df60*/  HMMA.16816.F32.BF16 R40, R184.reuse, R152, R40 ;  /* 0x00000098b828723c */ /* 0x040ff00000041828 */
[-C--:B------:R-:W-:Y:S01]  /*df70*/  HMMA.16816.F32.BF16 R44, R184, R154.reuse, R44 ;  /* 0x0000009ab82c723c */ /* 0x080fe2000004182c */
[----:B------:R-:W-:Y:S07]  /*df80*/  LDSM.16.M88.4 R184, [R213+0x8900] ;  /* 0x00890000d5b8783b */ /* 0x000fee0000000200 */
[----:B------:R-:W-:Y:S01]  /*df90*/  HMMA.16816.F32.BF16 R48, R176, R154, R48 ;  /* 0x0000009ab030723c */ /* 0x000fe20000041830 */
[----:B------:R-:W2:Y:S07]  /*dfa0*/  LDSM.16.M88.4 R152, [R217+0x9900] ;  /* 0x00990000d998783b */ /* 0x000eae0000000200 */
[-C--:B------:R-:W-:Y:S01]  /*dfb0*/  HMMA.16816.F32.BF16 R4, R160, R192.reuse, R4 ;  /* 0x000000c0a004723c */ /* 0x080fe20000041804 */
[----:B------:R-:W3:Y:S07]  /*dfc0*/  LDSM.16.M88.4 R176, [R216+0x4100] ;  /* 0x00410000d8b0783b */ /* 0x000eee0000000200 */
[C---:B------:R-:W-:Y:S08]  /*dfd0*/  HMMA.16816.F32.BF16 R8, R196.reuse, R192, R8 ;  /* 0x000000c0c408723c */ /* 0x040ff00000041808 */
[-C--:B------:R-:W-:Y:S08]  /*dfe0*/  HMMA.16816.F32.BF16 R12, R196, R194.reuse, R12 ;  /* 0x000000c2c40c723c */ /* 0x080ff0000004180c */
[C---:B------:R-:W-:Y:S08]  /*dff0*/  HMMA.16816.F32.BF16 R16, R160.reuse, R194, R16 ;  /* 0x000000c2a010723c */ /* 0x040ff00000041810 */
        /* <DEDUP_REMOVED lines=8> */
[----:B------:R-:W-:Y:S08]  /*e080*/  HMMA.16816.F32.BF16 R48, R160, R166, R48 ;  /* 0x000000a6a030723c */ /* 0x000ff00000041830 */
[-C--:B------:R-:W-:Y:S08]  /*e090*/  HMMA.16816.F32.BF16 R4, R168, R172.reuse, R4 ;  /* 0x000000aca804723c */ /* 0x080ff00000041804 */
[C---:B--2---:R-:W-:Y:S08]  /*e0a0*/  HMMA.16816.F32.BF16 R8, R152.reuse, R172, R8 ;  /* 0x000000ac9808723c */ /* 0x044ff00000041808 */
[-C--:B------:R-:W-:Y:S08]  /*e0b0*/  HMMA.16816.F32.BF16 R12, R152, R174.reuse, R12 ;  /* 0x000000ae980c723c */ /* 0x080ff0000004180c */
[C---:B------:R-:W-:Y:S08]  /*e0c0*/  HMMA.16816.F32.BF16 R16, R168.reuse, R174, R16 ;  /* 0x000000aea810723c */ /* 0x040ff00000041810 */
[-C--:B---3--:R-:W-:Y:S08]  /*e0d0*/  HMMA.16816.F32.BF16 R20, R168, R176.reuse, R20 ;  /* 0x000000b0a814723c */ /* 0x088ff00000041814 */
        /* <DEDUP_REMOVED lines=8> */
[C---:B-1----:R-:W-:Y:S08]  /*e160*/  HMMA.16816.F32.BF16 R8, R156.reuse, R188, R8 ;  /* 0x000000bc9c08723c */ /* 0x042ff00000041808 */
        /* <DEDUP_REMOVED lines=23> */
[----:B------:R-:W1:Y:S01]  /*e2e0*/  MUFU.TANH R154, R11 ;  /* 0x0000000b009a7308 */ /* 0x000e620000002400 */
[-C--:B--2---:R-:W-:Y:S09]  /*e2f0*/  HMMA.16816.F32.BF16 R20, R184, R4.reuse, R20 ;  /* 0x00000004b814723c */ /* 0x084ff20000041814 */
[----:B------:R2:W1:Y:S01]  /*e300*/  MUFU.TANH R16, R8 ;  /* 0x0000000800107308 */ /* 0x0004620000002400 */
[C---:B------:R-:W-:Y:S09]  /*e310*/  HMMA.16816.F32.BF16 R24, R156.reuse, R4, R24 ;  /* 0x000000049c18723c */ /* 0x040ff20000041818 */
[----:B------:R-:W1:Y:S01]  /*e320*/  MUFU.TANH R155, R155 ;  /* 0x0000009b009b7308 */ /* 0x000e620000002400 */
[-C--:B------:R-:W-:Y:S08]  /*e330*/  HMMA.16816.F32.BF16 R28, R156, R6.reuse, R28 ;  /* 0x000000069c1c723c */ /* 0x080ff0000004181c */
[C---:B------:R-:W-:Y:S01]  /*e340*/  HMMA.16816.F32.BF16 R32, R184.reuse, R6, R32 ;  /* 0x00000006b820723c */ /* 0x040fe20000041820 */
[----:B------:R-:W1:Y:S03]  /*e350*/  MUFU.TANH R162, R162 ;  /* 0x000000a200a27308 */ /* 0x000e660000002400 */
[----:B------:R-:W-:Y:S01]  /*e360*/  FMUL.FTZ R19, R20, c[0x0][0x320] ;  /* 0x0000c80014137a20 */ /* 0x000fe20000410000 */
[----:B--2---:R-:W2:Y:S01]  /*e370*/  LDSM.16.M88.4 R8, [R204] ;  /* 0x00000000cc08783b */ /* 0x004ea20000000200 */
[----:B------:R-:W-:Y:S02]  /*e380*/  FMUL.FTZ R18, R21, c[0x0][0x320] ;  /* 0x0000c80015127a20 */ /* 0x000fe40000410000 */
[----:B------:R-:W-:Y:S04]  /*e390*/  DEPBAR.LE SB0, 0x0 ;  /* 0x000080000000791a */ /* 0x000fe80000000000 */
[----:B------:R-:W1:Y:S01]  /*e3a0*/  MUFU.TANH R152, R152 ;  /* 0x0000009800987308 */ /* 0x000e620000002400 */
[----:B------:R-:W-:Y:S01]  /*e3b0*/  BAR.SYNC.DEFER_BLOCKING 0x0 ;  /* 0x0000000000007b1d */ /* 0x000fe20000010000 */
[----:B------:R-:W-:Y:S02]  /*e3c0*/  FMUL.FTZ R5, R22, c[0x0][0x320] ;  /* 0x0000c80016057a20 */ /* 0x000fe40000410000 */
        /* <DEDUP_REMOVED lines=16> */
[-C--:B--2---:R-:W-:Y:S09]  /*e4d0*/  HMMA.16816.F32.BF16 R36, R184, R8.reuse, R36 ;  /* 0x00000008b824723c */ /* 0x084ff20000041824 */
[----:B------:R-:W2:Y:S01]  /*e4e0*/  MUFU.TANH R13, R13 ;  /* 0x0000000d000d7308 */ /* 0x000ea20000002400 */
[C---:B------:R-:W-:Y:S08]  /*e4f0*/  HMMA.16816.F32.BF16 R40, R156.reuse, R8, R40 ;  /* 0x000000089c28723c */ /* 0x040ff00000041828 */
[-C--:B------:R-:W-:Y:S01]  /*e500*/  HMMA.16816.F32.BF16 R44, R156, R10.reuse, R44 ;  /* 0x0000000a9c2c723c */ /* 0x080fe2000004182c */
[----:B------:R-:W1:Y:S07]  /*e510*/  MUFU.TANH R17, R17 ;  /* 0x0000001100117308 */ /* 0x000e6e0000002400 */
[----:B------:R-:W-:Y:S03]  /*e520*/  HMMA.16816.F32.BF16 R48, R184, R10, R48 ;  /* 0x0000000ab830723c */ /* 0x000fe60000041830 */
[----:B------:R-:W1:Y:S01]  /*e530*/  MUFU.TANH R14, R14 ;  /* 0x0000000e000e7308 */ /* 0x000e620000002400 */
[----:B------:R-:W-:Y:S02]  /*e540*/  FMUL.FTZ R172, R36, c[0x0][0x320] ;  /* 0x0000c80024ac7a20 */ /* 0x000fe40000410000 */
[----:B------:R-:W-:Y:S02]  /*e550*/  FMUL.FTZ R37, R37, c[0x0][0x320] ;  /* 0x0000c80025257a20 */ /* 0x000fe40000410000 */
[----:B------:R-:W-:Y:S04]  /*e560*/  FMUL.FTZ R169, R40, c[0x0][0x320] ;  /* 0x0000c80028a97a20 */ /* 0x000fe80000410000 */
        /* <DEDUP_REMOVED lines=16> */
[----:B------:R-:W1:Y:S10]  /*e670*/  MUFU.TANH R5, R5 ;  /* 0x0000000500057308 */ /* 0x000e740000002400 */
[----:B------:R-:W1:Y:S10]  /*e680*/  MUFU.TANH R4, R4 ;  /* 0x0000000400047308 */ /* 0x000e740000002400 */
        /* <DEDUP_REMOVED lines=40> */
[C---:B-1----:R-:W-:Y:S04]  /*e910*/  @!P1 IADD3 R25, P0, R10.reuse, UR10, RZ ;  /* 0x0000000a0a199c10 */ /* 0x042fe8000ff1e0ff */
[----:B------:R-:W-:Y:S02]  /*e920*/  @!P1 LEA.HI.X.SX32 R24, R10, UR6, 0x1, P0 ;  /* 0x000000060a189c11 */ /* 0x000fe400080f0eff */
[C---:B------:R-:W-:Y:S04]  /*e930*/  @!P1 LEA R22, P0, R25.reuse, c[0x0][0x2a0], 0x2 ;  /* 0x0000a80019169a11 */ /* 0x040fe800078010ff */
[----:B------:R-:W-:Y:S01]  /*e940*/  @!P1 LEA.HI.X R23, R25, c[0x0][0x2a4], R24, 0x2, P0 ;  /* 0x0000a90019179a11 */ /* 0x000fe200000f1418 */
[----:B------:R-:W-:Y:S04]  /*e950*/  IMAD.MOV R25, RZ, RZ, -R10 ;  /* 0x000000ffff197224 */ /* 0x000fe800078e0a0a */
[----:B------:R-:W2:Y:S01]  /*e960*/  @!P1 LDG.E R225, [R22.64] ;  /* 0x0000000c16e19981 */ /* 0x000ea2000c1e1900 */
[----:B------:R-:W-:Y:S01]  /*e970*/  IMAD R226, R25, c[0x0][0x2b8], R226 ;  /* 0x0000ae0019e27a24 */ /* 0x000fe200078e02e2 */
[----:B------:R-:W-:Y:S03]  /*e980*/  ISETP.GE.AND P1, PT, R241, 0x1, PT ;  /* 0x00000001f100780c */ /* 0x000fe60003f26270 */
        /* <DEDUP_REMOVED lines=13> */
[----:B------:R-:W1:Y:S04]  /*ea60*/  SHFL.IDX PT, R27, R22, RZ, 0x1c1f ;  /* 0x001c1fff161b7589 */ /* 0x000e6800000e0000 */
[----:B------:R-:W2:Y:S04]  /*ea70*/  SHFL.IDX PT, R24, R10, RZ, 0x1c1f ;  /* 0x001c1fff0a187589 */ /* 0x000ea800000e0000 */
[----:B------:R-:W3:Y:S01]  /*ea80*/  SHFL.IDX PT, R23, R22, 0x1, 0x1c1f ;  /* 0x003c1f0016177f89 */ /* 0x000ee200000e0000 */
[C---:B-1----:R-:W-:Y:S05]  /*ea90*/  @P1 IADD3 R30, P0, R27.reuse, R200, RZ ;  /* 0x000000c81b1e1210 */ /* 0x042fea0007f1e0ff */
[C---:B--2---:R-:W-:Y:S01]  /*eaa0*/  @P1 IMAD.X R31, R24.reuse, 0x1, R243, P0 ;  /* 0x00000001181f1824 */ /* 0x044fe200000e06f3 */
[CC--:B------:R-:W-:Y:S04]  /*eab0*/  @P1 IADD3 R28, P0, R27.reuse, R3.reuse, RZ ;  /* 0x000000031b1c1210 */ /* 0x0c0fe80007f1e0ff */
[----:B------:R1:W-:Y:S01]  /*eac0*/  @P1 LDGSTS.E.BYPASS.LTC128B.128 [R220+0x2500], [R30.64], !P5 ;  /* 0x025000001edc1fae */ /* 0x0003e2000e901d4c */
[C-C-:B------:R-:W-:Y:S01]  /*ead0*/  @P1 IMAD.X R29, R24.reuse, 0x1, R201.reuse, P0 ;  /* 0x00000001181d1824 */ /* 0x140fe200000e06c9 */
[-C--:B------:R-:W-:Y:S04]  /*eae0*/  @P1 IADD3 R26, P0, R27, R0.reuse, RZ ;  /* 0x000000001b1a1210 */ /* 0x080fe80007f1e0ff */
[----:B------:R1:W-:Y:S01]  /*eaf0*/  @P1 LDGSTS.E.BYPASS.LTC128B.128 [R220+0x3100], [R28.64], !P4 ;  /* 0x031000001cdc1fae */ /* 0x0003e2000e101d4c */
[--C-:B------:R-:W-:Y:S01]  /*eb00*/  @P1 IMAD.X R27, R24, 0x1, R2.reuse, P0 ;  /* 0x00000001181b1824 */ /* 0x100fe200000e0602 */
[----:B------:R-:W-:Y:S02]  /*eb10*/  ISETP.GE.AND P0, PT, R241, 0x21, PT ;  /* 0x00000021f100780c */ /* 0x000fe40003f06270 */
[----:B------:R-:W2:Y:S04]  /*eb20*/  SHFL.IDX PT, R24, R10, 0x1, 0x1c1f ;  /* 0x003c1f000a187f89 */ /* 0x000ea800000e0000 */
[----:B------:R1:W-:Y:S07]  /*eb30*/  @P1 LDGSTS.E.BYPASS.LTC128B.128 [R220+0x3d00], [R26.64], !P3 ;  /* 0x03d000001adc1fae */ /* 0x0003ee000d901d4c */
[C---:B---3--:R-:W-:Y:S05]  /*eb40*/  @P0 IADD3 R32, P2, R23.reuse, R3, RZ ;  /* 0x0000000317200210 */ /* 0x048fea0007f5e0ff */
[C---:B--2---:R-:W-:Y:S01]  /*eb50*/  @P0 IMAD.X R33, R24.reuse, 0x1, R201, P2 ;  /* 0x0000000118210824 */ /* 0x044fe200010e06c9 */
[C---:B------:R-:W-:Y:S05]  /*eb60*/  @P0 IADD3 R34, P2, R23.reuse, R0, RZ ;  /* 0x0000000017220210 */ /* 0x040fea0007f5e0ff */
[C---:B------:R-:W-:Y:S01]  /*eb70*/  @P0 IMAD.X R35, R24.reuse, 0x1, R2, P2 ;  /* 0x0000000118230824 */ /* 0x040fe200010e0602 */
[----:B------:R-:W-:Y:S05]  /*eb80*/  @P0 IADD3 R2, P2, R23, R200, RZ ;  /* 0x000000c817020210 */ /* 0x000fea0007f5e0ff */
[----:B------:R-:W-:Y:S05]  /*eb90*/  @P0 IMAD.X R3, R24, 0x1, R243, P2 ;  /* 0x0000000118030824 */ /* 0x000fea00010e06f3 */
[----:B------:R1:W-:Y:S04]  /*eba0*/  @P0 LDGSTS.E.BYPASS.LTC128B.128 [R220+0x2d00], [R2.64], !P5 ;  /* 0x02d0000002dc0fae */ /* 0x0003e8000e901d4c */
[----:B------:R1:W-:Y:S04]  /*ebb0*/  @P0 LDGSTS.E.BYPASS.LTC128B.128 [R220+0x3900], [R32.64], !P4 ;  /* 0x0390000020dc0fae */ /* 0x0003e8000e101d4c */
[----:B------:R1:W-:Y:S02]  /*ebc0*/  @P0 LDGSTS.E.BYPASS.LTC128B.128 [R220+0x4500], [R34.64], !P3 ;  /* 0x0450000022dc0fae */ /* 0x0003e4000d901d4c */
.L_x_514:
[----:B-1234-:R-:W-:Y:S01]  /*ebd0*/  IMAD.MOV.U32 R28, RZ, RZ, R231 ;  /* 0x000000ffff1c7224 */ /* 0x01efe200078e00e7 */
[----:B------:R-:W-:Y:S01]  /*ebe0*/  PLOP3.LUT P0, PT, PT, PT, UP2, 0x80, 0x0 ;  /* 0x000000000000781c */ /* 0x000fe20003f0f028 */
[----:B------:R-:W0:Y:S01]  /*ebf0*/  LDGDEPBAR ;  /* 0x00000000000079af */ /* 0x000e220000000000 */
[----:B------:R-:W-:Y:S02]  /*ec00*/  IMAD R30, R240, -0x30, RZ ;  /* 0xffffffd0f01e7824 */ /* 0x000fe400078e02ff */
[----:B------:R-:W-:Y:S02]  /*ec10*/  IMAD.U32 R24, RZ, RZ, UR7 ;  /* 0x00000007ff187e24 */ /* 0x000fe4000f8e00ff */
[----:B------:R-:W-:Y:S01]  /*ec20*/  IMAD.IADD R22, R30, 0x1, -R235 ;  /* 0x000000011e167824 */ /* 0x000fe200078e0aeb */
[----:B------:R-:W-:Y:S04]  /*ec30*/  IADD3 R23, -R235, 0x1, R30 ;  /* 0x00000001eb177810 */ /* 0x000fe80007ffe11e */
[----:B------:R-:W-:Y:S02]  /*ec40*/  IADD3 R24, R23, -c[0x0][0x168], R24 ;  /* 0x80005a0017187a10 */ /* 0x000fe40007ffe018 */
[----:B------:R-:W-:Y:S01]  /*ec50*/  @P0 IMAD.HI.U32 R0, R231, c[0x0][0x2c8], RZ ;  /* 0x0000b200e7000a27 */ /* 0x000fe200078e00ff */
[----:B------:R-:W-:Y:S02]  /*ec60*/  PLOP3.LUT P0, PT, PT, PT, UP2, 0x80, 0x0 ;  /* 0x000000000000781c */ /* 0x000fe40003f0f028 */
[C---:B------:R-:W-:Y:S02]  /*ec70*/  IADD3 R26, R24.reuse, c[0x0][0x328], RZ ;  /* 0x0000ca00181a7a10 */ /* 0x040fe40007ffe0ff */
[----:B------:R-:W-:Y:S09]  /*ec80*/  IADD3 R24, R24, UR17, RZ ;  /* 0x0000001118187c10 */ /* 0x000ff2000fffe0ff */
[----:B------:R-:W-:Y:S02]  /*ec90*/  @P0 SHF.R.U32.HI R28, RZ, c[0x0][0x2cc], R0 ;  /* 0x0000b300ff1c0a19 */ /* 0x000fe40000011600 */
[----:B------:R-:W-:Y:S03]  /*eca0*/  PLOP3.LUT P0, PT, PT, PT, UP1, 0x40, 0x0 ;  /* 0x000000000000781c */ /* 0x000fe60003f0e818 */
[----:B------:R-:W1:Y:S02]  /*ecb0*/  SHFL.IDX PT, R3, R28, RZ, 0x1c1f ;  /* 0x001c1fff1c037589 */ /* 0x000e6400000e0000 */
[--C-:B-1----:R-:W-:Y:S02]  /*ecc0*/  IMAD.IADD R29, R26, 0x1, R3.reuse ;  /* 0x000000011a1d7824 */ /* 0x102fe400078e0203 */
[----:B------:R-:W-:Y:S06]  /*ecd0*/  IMAD.IADD R23, R24, 0x1, R3 ;  /* 0x0000000118177824 */ /* 0x000fec00078e0203 */
        /* <DEDUP_REMOVED lines=16> */
.L_x_517:
[----:B------:R-:W-:Y:S04]  /*ede0*/  MOV R0, 0x1 ;  /* 0x0000000100007802 */ /* 0x000fe80000000f00 */
[----:B------:R-:W-:Y:S11]  /*edf0*/  ISETP.NE.AND P0, PT, R0, c[0x0][0x32c], PT ;  /* 0x0000cb0000007a0c */ /* 0x000ff60003f05270 */
[----:B------:R-:W-:Y:S02]  /*ee00*/  @!UPT UIADD3 URZ, URZ, URZ, URZ ;  /* 0x0000003f3f3ff290 */ /* 0x000fe4000fffe03f */
[----:B------:R-:W-:Y:S05]  /*ee10*/  @P0 IMAD.HI.U32 R0, R3, c[0x0][0x330], RZ ;  /* 0x0000cc0003000a27 */ /* 0x000fea00078e00ff */
[----:B------:R-:W-:Y:S02]  /*ee20*/  @P0 SHF.R.U32.HI R3, RZ, c[0x0][0x334], R0 ;  /* 0x0000cd00ff030a19 */ /* 0x000fe40000011600 */
.L_x_518:
[----:B------:R-:W-:Y:S05]  /*ee30*/  BSYNC B0 ;  /* 0x0000000000007941 */ /* 0x000fea0003800000 */
.L_x_516:
[----:B------:R-:W-:Y:S05]  /*ee40*/  IMAD R2, R3, c[0x0][0x32c], R22 ;  /* 0x0000cb0003027a24 */ /* 0x000fea00078e0216 */
[----:B------:R-:W-:Y:S02]  /*ee50*/  IADD3 R0, R2, c[0x0][0x32c], RZ ;  /* 0x0000cb0002007a10 */ /* 0x000fe40007ffe0ff */
[----:B------:R-:W-:Y:S02]  /*ee60*/  IMNMX R23, R23, R2, !PT ;  /* 0x0000000217177217 */ /* 0x000fe40007800200 */
[----:B------:R-:W-:Y:S02]  /*ee70*/  IMNMX R29, R29, R0, PT ;  /* 0x000000001d1d7217 */ /* 0x000fe40003800200 */
.L_x_515:
[C---:B------:R-:W-:Y:S02]  /*ee80*/  ISETP.GE.AND P0, PT, R30.reuse, 0x2, PT ;  /* 0x000000021e00780c */ /* 0x040fe40003f06270 */
[C---:B------:R-:W-:Y:S02]  /*ee90*/  ISETP.GE.AND P1, PT, R30.reuse, 0x9, PT ;  /* 0x000000091e00780c */ /* 0x040fe40003f26270 */
[----:B------:R-:W-:Y:S02]  /*eea0*/  P2R R10, PR, RZ, 0x1 ;  /* 0x00000001ff0a7803 */ /* 0x000fe40000000000 */
[----:B------:R-:W-:Y:S02]  /*eeb0*/  ISETP.GT.AND P0, PT, R23, 0x1, !P0 ;  /* 0x000000011700780c */ /* 0x000fe40004704270 */
[----:B------:R-:W-:Y:S02]  /*eec0*/  P2R R3, PR, RZ, 0x2 ;  /* 0x00000002ff037803 */ /* 0x000fe40000000000 */
[----:B------:R-:W-:Y:S02]  /*eed0*/  ISETP.LT.OR P0, PT, R29, 0x2, P0 ;  /* 0x000000021d00780c */ /* 0x000fe40000701670 */
[C---:B------:R-:W-:Y:S02]  /*eee0*/  ISETP.GE.AND P6, PT, R30.reuse, 0x19, PT ;  /* 0x000000191e00780c */ /* 0x040fe40003fc6270 */
[----:B------:R-:W-:Y:S02]  /*eef0*/  FSEL R27, R163, -INF , !P0 ;  /* 0xff800000a31b7808 */ /* 0x000fe40004000000 */
[----:B------:R-:W-:Y:S02]  /*ef00*/  ISETP.GT.AND P0, PT, R23, 0x8, !P1 ;  /* 0x000000081700780c */ /* 0x000fe40004f04270 */
[----:B------:R-:W-:Y:S02]  /*ef10*/  ISETP.GE.AND P1, PT, R30, 0xa, PT ;  /* 0x0000000a1e00780c */ /* 0x000fe40003f26270 */
[----:B------:R-:W-:Y:S02]  /*ef20*/  ISETP.LT.OR P0, PT, R29, 0x9, P0 ;  /* 0x000000091d00780c */ /* 0x000fe40000701670 */
[----:B------:R-:W-:Y:S02]  /*ef30*/  P2R R2, PR, RZ, 0x2 ;  /* 0x00000002ff027803 */ /* 0x000fe40000000000 */
[----:B------:R-:W-:Y:S02]  /*ef40*/  FSEL R25, R16, -INF , !P0 ;  /* 0xff80000010197808 */ /* 0x000fe40004000000 */
[----:B------:R-:W-:Y:S02]  /*ef50*/  ISETP.GT.AND P0, PT, R23, 0x9, !P1 ;  /* 0x000000091700780c */ /* 0x000fe40004f04270 */
[C---:B------:R-:W-:Y:S02]  /*ef60*/  ISETP.GE.AND P1, PT, R30.reuse, 0x11, PT ;  /* 0x000000111e00780c */ /* 0x040fe40003f26270 */
[----:B------:R-:W-:Y:S02]  /*ef70*/  ISETP.LT.OR P0, PT, R29, 0xa, P0 ;  /* 0x0000000a1d00780c */ /* 0x000fe40000701670 */
[----:B------:R-:W-:Y:S02]  /*ef80*/  P2R R0, PR, RZ, 0x2 ;  /* 0x00000002ff007803 */ /* 0x000fe40000000000 */
[----:B------:R-:W-:Y:S02]  /*ef90*/  FSEL R17, R17, -INF , !P0 ;  /* 0xff80000011117808 */ /* 0x000fe40004000000 */
        /* <DEDUP_REMOVED lines=11> */
[----:B------:R-:W-:Y:S02]  /*f050*/  ISETP.GE.AND P2, PT, R30, 0x29, PT ;  /* 0x000000291e00780c */ /* 0x000fe40003f46270 */
        /* <DEDUP_REMOVED lines=16> */
[----:B------:R-:W-:Y:S04]  /*f160*/  ISETP.GT.AND P0, PT, R23, RZ, !P1 ;  /* 0x000000ff1700720c */ /* 0x000fe80004f04270 */
        /* <DEDUP_REMOVED lines=27> */
.L_x_521:
[----:B------:R-:W-:Y:S04]  /*f320*/  MOV R21, 0x1 ;  /* 0x0000000100157802 */ /* 0x000fe80000000f00 */
[----:B------:R-:W-:Y:S11]  /*f330*/  ISETP.NE.AND P0, PT, R21, c[0x0][0x32c], PT ;  /* 0x0000cb0015007a0c */ /* 0x000ff60003f05270 */
[----:B------:R-:W-:Y:S02]  /*f340*/  @!UPT UIADD3 URZ, URZ, URZ, URZ ;  /* 0x0000003f3f3ff290 */ /* 0x000fe4000fffe03f */
[----:B------:R-:W-:Y:S05]  /*f350*/  @P0 IMAD.HI.U32 R21, R29, c[0x0][0x330], RZ ;  /* 0x0000cc001d150a27 */ /* 0x000fea00078e00ff */
[----:B------:R-:W-:Y:S02]  /*f360*/  @P0 SHF.R.U32.HI R29, RZ, c[0x0][0x334], R21 ;  /* 0x0000cd00ff1d0a19 */ /* 0x000fe40000011615 */
.L_x_522:
[----:B------:R-:W-:Y:S05]  /*f370*/  BSYNC B0 ;  /* 0x0000000000007941 */ /* 0x000fea0003800000 */
.L_x_520:
[----:B------:R-:W-:Y:S05]  /*f380*/  IMAD R32, R29, c[0x0][0x32c], R22 ;  /* 0x0000cb001d207a24 */ /* 0x000fea00078e0216 */
[----:B------:R-:W-:Y:S02]  /*f390*/  IADD3 R30, R32, c[0x0][0x32c], RZ ;  /* 0x0000cb00201e7a10 */ /* 0x000fe40007ffe0ff */
[----:B------:R-:W-:Y:S02]  /*f3a0*/  IMNMX R19, R19, R32, !PT ;  /* 0x0000002013137217 */ /* 0x000fe40007800200 */
[----:B------:R-:W-:Y:S02]  /*f3b0*/  IMNMX R23, R23, R30, PT ;  /* 0x0000001e17177217 */ /* 0x000fe40003800200 */
.L_x_519:
        /* <DEDUP_REMOVED lines=62> */
.L_x_525:
[----:B------:R-:W-:Y:S04]  /*f7a0*/  MOV R14, c[0x0][0x32c] ;  /* 0x0000cb00000e7a02 */ /* 0x000fe80000000f00 */
[----:B------:R-:W-:Y:S11]  /*f7b0*/  ISETP.NE.AND P0, PT, R14, 0x1, PT ;  /* 0x000000010e00780c */ /* 0x000ff60003f05270 */
[----:B------:R-:W-:Y:S02]  /*f7c0*/  @!UPT UIADD3 URZ, URZ, URZ, URZ ;  /* 0x0000003f3f3ff290 */ /* 0x000fe4000fffe03f */
[----:B------:R-:W-:Y:S05]  /*f7d0*/  @P0 IMAD.HI.U32 R14, R19, c[0x0][0x330], RZ ;  /* 0x0000cc00130e0a27 */ /* 0x000fea00078e00ff */
[----:B------:R-:W-:Y:S02]  /*f7e0*/  @P0 SHF.R.U32.HI R19, RZ, c[0x0][0x334], R14 ;  /* 0x0000cd00ff130a19 */ /* 0x000fe4000001160e */
.L_x_526:
[----:B------:R-:W-:Y:S05]  /*f7f0*/  BSYNC B0 ;  /* 0x0000000000007941 */ /* 0x000fea0003800000 */
.L_x_524:
[----:B------:R-:W-:Y:S05]  /*f800*/  IMAD R19, R19, c[0x0][0x32c], R22 ;  /* 0x0000cb0013137a24 */ /* 0x000fea00078e0216 */
[----:B------:R-:W-:Y:S02]  /*f810*/  IADD3 R14, R19, c[0x0][0x32c], RZ ;  /* 0x0000cb00130e7a10 */ /* 0x000fe40007ffe0ff */
[----:B------:R-:W-:Y:S02]  /*f820*/  IMNMX R4, R4, R19, !PT ;  /* 0x0000001304047217 */ /* 0x000fe40007800200 */
[----:B------:R-:W-:Y:S02]  /*f830*/  IMNMX R5, R5, R14, PT ;  /* 0x0000000e05057217 */ /* 0x000fe40003800200 */
.L_x_523:
        /* <DEDUP_REMOVED lines=17> */
[C---:B------:R-:W-:Y:S04]  /*f950*/  ISETP.GT.AND P0, PT, R4.reuse, 0x11, !P0 ;  /* 0x000000110400780c */ /* 0x040fe80004704270 */
[----:B------:R-:W-:Y:S04]  /*f960*/  ISETP.LT.OR P0, PT, R5, 0x12, P0 ;  /* 0x000000120500780c */ /* 0x000fe80000701670 */
[----:B------:R-:W-:Y:S02]  /*f970*/  FSEL R199, R199, -INF , !P0 ;  /* 0xff800000c7c77808 */ /* 0x000fe40004000000 */
        /* <DEDUP_REMOVED lines=15> */
[----:B------:R-:W-:Y:S01]  /*fa70*/  ISETP.GT.AND P0, PT, R4, RZ, !P1 ;  /* 0x000000ff0400720c */ /* 0x000fe20004f04270 */
[----:B------:R-:W1:Y:S03]  /*fa80*/  SHFL.IDX PT, R9, R28, 0x3, 0x1c1f ;  /* 0x007c1f001c097f89 */ /* 0x000e6600000e0000 */
[C---:B------:R-:W-:Y:S04]  /*fa90*/  ISETP.LT.OR P0, PT, R5.reuse, 0x1, P0 ;  /* 0x000000010500780c */ /* 0x040fe80000701670 */
[----:B------:R-:W-:Y:S02]  /*faa0*/  FSEL R152, R152, -INF , !P0 ;  /* 0xff80000098987808 */ /* 0x000fe40004000000 */
[----:B------:R-:W-:Y:S04]  /*fab0*/  ISETP.NE.AND P0, PT, R18, RZ, PT ;  /* 0x000000ff1200720c */ /* 0x000fe80003f05270 */
[----:B------:R-:W-:Y:S04]  /*fac0*/  ISETP.GT.AND P0, PT, R4, 0x29, !P0 ;  /* 0x000000290400780c */ /* 0x000fe80004704270 */
        /* <DEDUP_REMOVED lines=21> */
.L_x_529:
[----:B------:R-:W-:Y:S04]  /*fc20*/  MOV R4, c[0x0][0x32c] ;  /* 0x0000cb0000047a02 */ /* 0x000fe80000000f00 */
[----:B------:R-:W-:Y:S11]  /*fc30*/  ISETP.NE.AND P0, PT, R4, 0x1, PT ;  /* 0x000000010400780c */ /* 0x000ff60003f05270 */
[----:B------:R-:W-:Y:S02]  /*fc40*/  @!UPT UIADD3 URZ, URZ, URZ, URZ ;  /* 0x0000003f3f3ff290 */ /* 0x000fe4000fffe03f */
[----:B------:R-:W-:Y:S05]  /*fc50*/  @P0 IMAD.HI.U32 R4, R9, c[0x0][0x330], RZ ;  /* 0x0000cc0009040a27 */ /* 0x000fea00078e00ff */
[----:B------:R-:W-:Y:S02]  /*fc60*/  @P0 SHF.R.U32.HI R9, RZ, c[0x0][0x334], R4 ;  /* 0x0000cd00ff090a19 */ /* 0x000fe40000011604 */
.L_x_530:
[----:B------:R-:W-:Y:S05]  /*fc70*/  BSYNC B0 ;  /* 0x0000000000007941 */ /* 0x000fea0003800000 */
.L_x_528:
[----:B------:R-:W-:Y:S05]  /*fc80*/  IMAD R22, R9, c[0x0][0x32c], R22 ;  /* 0x0000cb0009167a24 */ /* 0x000fea00078e0216 */
[----:B------:R-:W-:Y:S02]  /*fc90*/  IADD3 R9, R22, c[0x0][0x32c], RZ ;  /* 0x0000cb0016097a10 */ /* 0x000fe40007ffe0ff */
[----:B------:R-:W-:Y:S02]  /*fca0*/  IMNMX R5, R5, R22, !PT ;  /* 0x0000001605057217 */ /* 0x000fe40007800200 */
[----:B------:R-:W-:Y:S02]  /*fcb0*/  IMNMX R26, R26, R9, PT ;  /* 0x000000091a1a7217 */ /* 0x000fe40003800200 */
.L_x_527:
[----:B------:R-:W-:Y:S01]  /*fcc0*/  ISETP.GT.AND P0, PT, R5, RZ, !P1 ;  /* 0x000000ff0500720c */ /* 0x000fe20004f04270 */
[----:B------:R-:W-:Y:S01]  /*fcd0*/  LDSM.16.MT88.4 R36, [R212+0x100] ;  /* 0x00010000d424783b */ /* 0x000fe20000004200 */
[----:B------:R-:W-:Y:S02]  /*fce0*/  ISETP.NE.AND P1, PT, R16, RZ, PT ;  /* 0x000000ff1000720c */ /* 0x000fe40003f25270 */
        /* <DEDUP_REMOVED lines=44> */
[----:B------:R-:W-:Y:S02]  /*ffb0*/  FMNMX.FTZ R2, R47, R2, !PT ;  /* 0x000000022f027209 */ /* 0x000fe40007810000 */
[----:B------:R-:W-:Y:S01]  /*ffc0*/  ISETP.LT.OR P0, PT, R26, 0x21, P0 ;  /* 0x000000211a00780c */ /* 0x000fe20000701670 */
[----:B------:R-:W1:Y:S01]  /*ffd0*/  SHFL.BFLY PT, R3, R0, 0x2, 0x1f ;  /* 0x0c401f0000037f89 */ /* 0x000e6200000e0000 */
[----:B------:R-:W-:Y:S02]  /*ffe0*/  ISETP.NE.AND P1, PT, R18, RZ, PT ;  /* 0x000000ff1200720c */ /* 0x000fe40003f25270 */
        /* <DEDUP_REMOVED lines=8> */
[----:B------:R-:W-:Y:S02]  /*10070*/  FMNMX.FTZ R4, R247, R4, !PT ;  /* 0x00000004f7047209 */ /* 0x000fe40007810000 */
[----:B------:R-:W-:Y:S02]  /*10080*/  FMNMX.FTZ R6, R29, R6, !PT ;  /* 0x000000061d067209 */ /* 0x000fe40007810000 */
[----:B------:R-:W-:Y:S02]  /*10090*/  FMNMX.FTZ R4, R203, R4, !PT ;  /* 0x00000004cb047209 */ /* 0x000fe40007810000 */
[----:B------:R-:W-:Y:S02]  /*100a0*/  FMNMX.FTZ R6, R23, R6, !PT ;  /* 0x0000000617067209 */ /* 0x000fe40007810000 */
[----:B------:R-:W-:Y:S02]  /*100b0*/  FMNMX.FTZ R4, R173, R4, !PT ;  /* 0x00000004ad047209 */ /* 0x000fe40007810000 */
[----:B------:R-:W-:Y:S02]  /*100c0*/  FMNMX.FTZ R7, R19, R6, !PT ;  /* 0x0000000613077209 */ /* 0x000fe40007810000 */
[----:B-1----:R-:W-:Y:S02]  /*100d0*/  FMNMX.FTZ R2, R0, R3, !PT ;  /* 0x0000000300027209 */ /* 0x002fe40007810000 */
[----:B------:R-:W-:Y:S02]  /*100e0*/  FMNMX.FTZ R0, R171, R4, !PT ;  /* 0x00000004ab007209 */ /* 0x000fe40007810000 */
[----:B------:R-:W-:Y:S01]  /*100f0*/  FMNMX.FTZ R4, R198, R7, !PT ;  /* 0x00000007c6047209 */ /* 0x000fe20007810000 */
[----:B------:R-:W1:Y:S01]  /*10100*/  SHFL.BFLY PT, R3, R2, 0x1, 0x1f ;  /* 0x0c201f0002037f89 */ /* 0x000e6200000e0000 */
[----:B------:R-:W-:Y:S02]  /*10110*/  ISETP.GT.AND P0, PT, R5, 0x28, !P2 ;  /* 0x000000280500780c */ /* 0x000fe40005704270 */
[----:B------:R-:W-:Y:S02]  /*10120*/  FMNMX.FTZ R4, R199, R4, !PT ;  /* 0x00000004c7047209 */ /* 0x000fe40007810000 */
[----:B------:R-:W-:Y:S02]  /*10130*/  ISETP.LT.OR P0, PT, R26, 0x29, P0 ;  /* 0x000000291a00780c */ /* 0x000fe40000701670 */
[----:B------:R-:W-:Y:S01]  /*10140*/  FMNMX.FTZ R4, R251, R4, !PT ;  /* 0x00000004fb047209 */ /* 0x000fe20007810000 */
[----:B------:R-:W2:Y:S01]  /*10150*/  SHFL.BFLY PT, R7, R0, 0x2, 0x1f ;  /* 0x0c401f0000077f89 */ /* 0x000ea200000e0000 */
        /* <DEDUP_REMOVED lines=8> */
[----:B-1----:R-:W-:Y:S02]  /*101e0*/  FMNMX.FTZ R3, R2, R3, !PT ;  /* 0x0000000302037209 */ /* 0x002fe40007810000 */
[----:B------:R-:W-:Y:S02]  /*101f0*/  FMNMX.FTZ R6, R163, R4, !PT ;  /* 0x00000004a3067209 */ /* 0x000fe40007810000 */
[----:B------:R-:W-:Y:S01]  /*10200*/  FMNMX.FTZ R11, R9, R148, !PT ;  /* 0x00000094090b7209 */ /* 0x000fe20007810000 */
[C---:B------:R-:W-:Y:S01]  /*10210*/  FMUL.FTZ R170, R3.reuse, c[0x0][0x2d0] ;  /* 0x0000b40003aa7a20 */ /* 0x040fe20000410000 */
[C---:B------:R-:W-:Y:S01]  /*10220*/  FSETP.NEU.FTZ.AND P0, PT, R3.reuse, -INF , PT ;  /* 0xff8000000300780b */ /* 0x040fe20003f1d000 */
[----:B------:R-:W1:Y:S01]  /*10230*/  SHFL.BFLY PT, R5, R6, 0x2, 0x1f ;  /* 0x0c401f0006057f89 */ /* 0x000e6200000e0000 */
[----:B--2---:R-:W-:Y:S02]  /*10240*/  FMNMX.FTZ R2, R0, R7, !PT ;  /* 0x0000000700027209 */ /* 0x004fe40007810000 */
[----:B------:R-:W-:Y:S02]  /*10250*/  FMNMX.FTZ R11, R10, R11, !PT ;  /* 0x0000000b0a0b7209 */ /* 0x000fe40007810000 */
[----:B------:R-:W-:Y:S02]  /*10260*/  FSEL R170, R170, RZ, P0 ;  /* 0x000000ffaaaa7208 */ /* 0x000fe40000000000 */
[----:B------:R-:W-:Y:S01]  /*10270*/  FMNMX.FTZ R11, R12, R11, !PT ;  /* 0x0000000b0c0b7209 */ /* 0x000fe20007810000 */
[----:B------:R-:W2:Y:S01]  /*10280*/  SHFL.BFLY PT, R7, R2, 0x1, 0x1f ;  /* 0x0c201f0002077f89 */ /* 0x000ea200000e0000 */
[----:B------:R-:W-:Y:S01]  /*10290*/  FSEL R4, R3, RZ, P0 ;  /* 0x000000ff03047208 */ /* 0x000fe20000000000 */
[--C-:B------:R-:W-:Y:S01]  /*102a0*/  FFMA.FTZ R179, R161, c[0x0][0x2d0], -R170.reuse ;  /* 0x0000b400a1b37a23 */ /* 0x100fe200000108aa */
[----:B------:R-:W-:Y:S01]  /*102b0*/  FMNMX.FTZ R11, R8, R11, !PT ;  /* 0x0000000b080b7209 */ /* 0x000fe20007810000 */
[--C-:B------:R-:W-:Y:S02]  /*102c0*/  FFMA.FTZ R178, R27, c[0x0][0x2d0], -R170.reuse ;  /* 0x0000b4001bb27a23 */ /* 0x100fe400000108aa */
[----:B------:R-:W-:Y:S01]  /*102d0*/  FADD.FTZ R4, -R4, R151 ;  /* 0x0000009704047221 */ /* 0x000fe20000010100 */
[----:B------:R-:W-:Y:S01]  /*102e0*/  FMNMX.FTZ R11, R242, R11, !PT ;  /* 0x0000000bf20b7209 */ /* 0x000fe20007810000 */
[--C-:B------:R-:W-:Y:S01]  /*102f0*/  FFMA.FTZ R177, R25, c[0x0][0x2d0], -R170.reuse ;  /* 0x0000b40019b17a23 */ /* 0x100fe200000108aa */
[----:B------:R-:W-:Y:S01]  /*10300*/  MUFU.EX2 R179, R179 ;  /* 0x000000b300b37308 */ /* 0x000fe20000000800 */
[----:B------:R-:W-:Y:S01]  /*10310*/  FMUL.FTZ R151, R4, c[0x0][0x2d0] ;  /* 0x0000b40004977a20 */ /* 0x000fe20000410000 */
[----:B------:R-:W-:Y:S01]  /*10320*/  FMNMX.FTZ R11, R246, R11, !PT ;  /* 0x0000000bf60b7209 */ /* 0x000fe20007810000 */
[--C-:B------:R-:W-:Y:S02]  /*10330*/  FFMA.FTZ R176, R17, c[0x0][0x2d0], -R170.reuse ;  /* 0x0000b40011b07a23 */ /* 0x100fe400000108aa */
[--C-:B------:R-:W-:Y:S01]  /*10340*/  FFMA.FTZ R248, R172, c[0x0][0x2d0], -R170.reuse ;  /* 0x0000b400acf87a23 */ /* 0x100fe200000108aa */
[----:B------:R-:W-:Y:S01]  /*10350*/  FMNMX.FTZ R11, R244, R11, !PT ;  /* 0x0000000bf40b7209 */ /* 0x000fe20007810000 */
[--C-:B------:R-:W-:Y:S01]  /*10360*/  FFMA.FTZ R190, R43, c[0x0][0x2d0], -R170.reuse ;  /* 0x0000b4002bbe7a23 */ /* 0x100fe200000108aa */
[----:B-1----:R-:W-:Y:S01]  /*10370*/  FMNMX.FTZ R6, R6, R5, !PT ;  /* 0x0000000506067209 */ /* 0x002fe20007810000 */
[--C-:B------:R-:W-:Y:S01]  /*10380*/  FFMA.FTZ R191, R41, c[0x0][0x2d0], -R170.reuse ;  /* 0x0000b40029bf7a23 */ /* 0x100fe200000108aa */
[----:B------:R-:W-:Y:S01]  /*10390*/  FMNMX.FTZ R11, R174, R11, !PT ;  /* 0x0000000bae0b7209 */ /* 0x000fe20007810000 */
[----:B------:R-:W1:Y:S01]  /*103a0*/  MUFU.EX2 R151, R151 ;  /* 0x0000009700977308 */ /* 0x000e620000000800 */
[--C-:B------:R-:W-:Y:S02]  /*103b0*/  FFMA.FTZ R194, R194, c[0x0][0x2d0], -R170.reuse ;  /* 0x0000b400c2c27a23 */ /* 0x100fe400000108aa */
[----:B------:R-:W-:Y:S01]  /*103c0*/  FMNMX.FTZ R11, R164, R11, !PT ;  /* 0x0000000ba40b7209 */ /* 0x000fe20007810000 */
[--C-:B------:R-:W-:Y:S01]  /*103d0*/  FFMA.FTZ R195, R195, c[0x0][0x2d0], -R170.reuse ;  /* 0x0000b400c3c37a23 */ /* 0x100fe200000108aa */
[----:B--2---:R-:W-:Y:S01]  /*103e0*/  FMNMX.FTZ R2, R2, R7, !PT ;  /* 0x0000000702027209 */ /* 0x004fe20007810000 */
[--C-:B------:R-:W-:Y:S01]  /*103f0*/  FFMA.FTZ R249, R249, c[0x0][0x2d0], -R170.reuse ;  /* 0x0000b400f9f97a23 */ /* 0x100fe200000108aa */
[----:B------:R-:W2:Y:S01]  /*10400*/  SHFL.BFLY PT, R7, R6, 0x1, 0x1f ;  /* 0x0c201f0006077f89 */ /* 0x000ea200000e0000 */
[----:B------:R-:W-:Y:S01]  /*10410*/  FMNMX.FTZ R11, R162, R11, !PT ;  /* 0x0000000ba20b7209 */ /* 0x000fe20007810000 */
[--C-:B------:R-:W-:Y:S01]  /*10420*/  FFMA.FTZ R201, R201, c[0x0][0x2d0], -R170.reuse ;  /* 0x0000b400c9c97a23 */ /* 0x100fe200000108aa */
[C---:B------:R-:W-:Y:S01]  /*10430*/  FSETP.NEU.FTZ.AND P0, PT, R2.reuse, -INF , PT ;  /* 0xff8000000200780b */ /* 0x040fe20003f1d000 */
[----:B------:R-:W-:Y:S01]  /*10440*/  FMUL.FTZ R168, R2, c[0x0][0x2d0] ;  /* 0x0000b40002a87a20 */ /* 0x000fe20000410000 */
[----:B------:R-:W-:Y:S01]  /*10450*/  FMNMX.FTZ R0, R160, R11, !PT ;  /* 0x0000000ba0007209 */ /* 0x000fe20007810000 */
[----:B------:R-:W3:Y:S01]  /*10460*/  MUFU.EX2 R178, R178 ;  /* 0x000000b200b27308 */ /* 0x000ee20000000800 */
[----:B------:R-:W-:Y:S02]  /*10470*/  FFMA.FTZ R170, R175, c[0x0][0x2d0], -R170 ;  /* 0x0000b400afaa7a23 */ /* 0x000fe400000108aa */
[----:B------:R-:W-:Y:S02]  /*10480*/  FMNMX.FTZ R5, R153, R0, !PT ;  /* 0x0000000099057209 */ /* 0x000fe40007810000 */
[----:B------:R-:W-:Y:S05]  /*10490*/  FSEL R168, R168, RZ, P0 ;  /* 0x000000ffa8a87208 */ /* 0x000fea0000000000 */
[--C-:B------:R-:W-:Y:S01]  /*104a0*/  FFMA.FTZ R183, R21, c[0x0][0x2d0], -R168.reuse ;  /* 0x0000b40015b77a23 */ /* 0x100fe200000108a8 */
[----:B------:R-:W-:Y:S01]  /*104b0*/  MUFU.EX2 R177, R177 ;  /* 0x000000b100b17308 */ /* 0x000fe20000000800 */
[--C-:B------:R-:W-:Y:S02]  /*104c0*/  FFMA.FTZ R155, R155, c[0x0][0x2d0], -R168.reuse ;  /* 0x0000b4009b9b7a23 */ /* 0x100fe400000108a8 */
[--C-:B------:R-:W-:Y:S02]  /*104d0*/  FFMA.FTZ R154, R31, c[0x0][0x2d0], -R168.reuse ;  /* 0x0000b4001f9a7a23 */ /* 0x100fe400000108a8 */
[----:B------:R-:W-:Y:S01]  /*104e0*/  FFMA.FTZ R182, R15, c[0x0][0x2d0], -R168 ;  /* 0x0000b4000fb67a23 */ /* 0x000fe200000108a8 */
[----:B--2---:R-:W-:Y:S01]  /*104f0*/  FMNMX.FTZ R0, R6, R7, !PT ;  /* 0x0000000706007209 */ /* 0x004fe20007810000 */
[C---:B-1----:R-:W-:Y:S01]  /*10500*/  FMUL.FTZ R16, R151.reuse, R132 ;  /* 0x0000008497107220 */ /* 0x042fe20000410000 */
[----:B------:R-:W1:Y:S01]  /*10510*/  SHFL.BFLY PT, R6, R5, 0x2, 0x1f ;  /* 0x0c401f0005067f89 */ /* 0x000e6200000e0000 */
[----:B------:R-:W-:Y:S01]  /*10520*/  FSEL R7, R2, RZ, P0 ;  /* 0x000000ff02077208 */ /* 0x000fe20000000000 */
[----:B------:R-:W2:Y:S01]  /*10530*/  MUFU.EX2 R176, R176 ;  /* 0x000000b000b07308 */ /* 0x000ea20000000800 */
[C---:B------:R-:W-:Y:S01]  /*10540*/  FMUL.FTZ R166, R0.reuse, c[0x0][0x2d0] ;  /* 0x0000b40000a67a20 */ /* 0x040fe20000410000 */
[----:B------:R-:W-:Y:S01]  /*10550*/  FSETP.NEU.FTZ.AND P0, PT, R0, -INF , PT ;  /* 0xff8000000000780b */ /* 0x000fe20003f1d000 */
[----:B------:R-:W-:Y:S01]  /*10560*/  FMUL.FTZ R17, R151, R133 ;  /* 0x0000008597117220 */ /* 0x000fe20000410000 */
[----:B---3--:R-:W-:Y:S01]  /*10570*/  F2FP.BF16.PACK_AB R156, R178, R179 ;  /* 0x000000b3b29c723e */ /* 0x008fe200000010ff */
[----:B------:R-:W-:Y:S01]  /*10580*/  FADD.FTZ R7, -R7, R150 ;  /* 0x0000009607077221 */ /* 0x000fe20000010100 */
[----:B------:R-:W-:Y:S01]  /*10590*/  FSEL R166, R166, RZ, P0 ;  /* 0x000000ffa6a67208 */ /* 0x000fe20000000000 */
[----:B------:R-:W-:Y:S01]  /*105a0*/  FMUL.FTZ R32, R151, R116 ;  /* 0x0000007497207220 */ /* 0x000fe20000410000 */
[----:B------:R-:W-:Y:S01]  /*105b0*/  FSEL R4, R0, RZ, P0 ;  /* 0x000000ff00047208 */ /* 0x000fe20000000000 */
[----:B------:R-:W-:Y:S01]  /*105c0*/  FMUL.FTZ R150, R7, c[0x0][0x2d0] ;  /* 0x0000b40007967a20 */ /* 0x000fe20000410000 */
[----:B------:R-:W-:Y:S01]  /*105d0*/  MUFU.EX2 R155, R155 ;  /* 0x0000009b009b7308 */ /* 0x000fe20000000800 */
[--C-:B------:R-:W-:Y:S02]  /*105e0*/  FFMA.FTZ R181, R152, c[0x0][0x2d0], -R166.reuse ;  /* 0x0000b40098b57a23 */ /* 0x100fe400000108a6 */
[--C-:B------:R-:W-:Y:S02]  /*105f0*/  FFMA.FTZ R185, R23, c[0x0][0x2d0], -R166.reuse ;  /* 0x0000b40017b97a23 */ /* 0x100fe400000108a6 */
[----:B------:R-:W-:Y:S01]  /*10600*/  LDSM.16.MT88.4 R20, [R214+0x100] ;  /* 0x00010000d614783b */ /* 0x000fe20000004200 */
[----:B------:R-:W-:Y:S02]  /*10610*/  FADD.FTZ R4, -R4, R149 ;  /* 0x0000009504047221 */ /* 0x000fe40000010100 */
[--C-:B------:R-:W-:Y:S02]  /*10620*/  FFMA.FTZ R180, R29, c[0x0][0x2d0], -R166.reuse ;  /* 0x0000b4001db47a23 */ /* 0x100fe400000108a6 */
[----:B------:R-:W3:Y:S01]  /*10630*/  MUFU.EX2 R150, R150 ;  /* 0x0000009600967308 */ /* 0x000ee20000000800 */
[--C-:B------:R-:W-:Y:S01]  /*10640*/  FFMA.FTZ R184, R19, c[0x0][0x2d0], -R166.reuse ;  /* 0x0000b40013b87a23 */ /* 0x100fe200000108a6 */
[----:B-1----:R-:W-:Y:S01]  /*10650*/  FMNMX.FTZ R5, R5, R6, !PT ;  /* 0x0000000605057209 */ /* 0x002fe20007810000 */
[----:B------:R-:W-:Y:S01]  /*10660*/  FMUL.FTZ R149, R4, c[0x0][0x2d0] ;  /* 0x0000b40004957a20 */ /* 0x000fe20000410000 */
[----:B--2---:R-:W-:Y:S01]  /*10670*/  F2FP.BF16.PACK_AB R158, R176, R177 ;  /* 0x000000b1b09e723e */ /* 0x004fe200000010ff */
[C---:B------:R-:W-:Y:S02]  /*10680*/  FMUL.FTZ R4, R151.reuse, R144 ;  /* 0x0000009097047220 */ /* 0x040fe40000410000 */
[----:B------:R-:W1:Y:S01]  /*10690*/  SHFL.BFLY PT, R152, R5, 0x1, 0x1f ;  /* 0x0c201f0005987f89 */ /* 0x000e6200000e0000 */
[C---:B------:R-:W-:Y:S02]  /*106a0*/  FMUL.FTZ R33, R151.reuse, R117 ;  /* 0x0000007597217220 */ /* 0x040fe40000410000 */
[----:B------:R-:W2:Y:S01]  /*106b0*/  MUFU.EX2 R154, R154 ;  /* 0x0000009a009a7308 */ /* 0x000ea20000000800 */
[C---:B------:R-:W-:Y:S02]  /*106c0*/  FMUL.FTZ R48, R151.reuse, R100 ;  /* 0x0000006497307220 */ /* 0x040fe40000410000 */
[----:B------:R-:W-:Y:S02]  /*106d0*/  FMUL.FTZ R49, R151, R101 ;  /* 0x0000006597317220 */ /* 0x000fe40000410000 */
[--C-:B------:R-:W-:Y:S02]  /*106e0*/  FFMA.FTZ R169, R169, c[0x0][0x2d0], -R166.reuse ;  /* 0x0000b400a9a97a23 */ /* 0x100fe400000108a6 */
[--C-:B------:R-:W-:Y:S02]  /*106f0*/  FFMA.FTZ R167, R167, c[0x0][0x2d0], -R166.reuse ;  /* 0x0000b400a7a77a23 */ /* 0x100fe400000108a6 */
[----:B------:R-:W-:Y:S01]  /*10700*/  FFMA.FTZ R165, R165, c[0x0][0x2d0], -R166 ;  /* 0x0000b400a5a57a23 */ /* 0x000fe200000108a6 */
[----:B------:R-:W-:Y:S01]  /*10710*/  MUFU.EX2 R183, R183 ;  /* 0x000000b700b77308 */ /* 0x000fe20000000800 */
[--C-:B------:R-:W-:Y:S02]  /*10720*/  FFMA.FTZ R192, R47, c[0x0][0x2d0], -R168.reuse ;  /* 0x0000b4002fc07a23 */ /* 0x100fe400000108a8 */
[----:B------:R-:W-:Y:S02]  /*10730*/  FFMA.FTZ R193, R45, c[0x0][0x2d0], -R168 ;  /* 0x0000b4002dc17a23 */ /* 0x000fe400000108a8 */
[C---:B---3--:R-:W-:Y:S02]  /*10740*/  FMUL.FTZ R6, R150.reuse, R146 ;  /* 0x0000009296067220 */ /* 0x048fe40000410000 */
[C---:B------:R-:W-:Y:S02]  /*10750*/  FMUL.FTZ R7, R150.reuse, R147 ;  /* 0x0000009396077220 */ /* 0x040fe40000410000 */
[----:B------:R-:W-:Y:S01]  /*10760*/  FMUL.FTZ R18, R150, R134 ;  /* 0x0000008696127220 */ /* 0x000fe20000410000 */
[----:B------:R-:W3:Y:S01]  /*10770*/  MUFU.EX2 R182, R182 ;  /* 0x000000b600b67308 */ /* 0x000ee20000000800 */
[----:B-1----:R-:W-:Y:S01]  /*10780*/  FMNMX.FTZ R152, R152, R5, !PT ;  /* 0x0000000598987209 */ /* 0x002fe20007810000 */
[----:B------:R-:W-:Y:S01]  /*10790*/  FMUL.FTZ R19, R150, R135 ;  /* 0x0000008796137220 */ /* 0x000fe20000410000 */
[----:B--2---:R-:W-:Y:S01]  /*107a0*/  F2FP.BF16.PACK_AB R157, R154, R155 ;  /* 0x0000009b9a9d723e */ /* 0x004fe200000010ff */
[----:B------:R-:W-:Y:S01]  /*107b0*/  LDSM.16.MT88.4 R132, [R214+0x900] ;  /* 0x00090000d684783b */ /* 0x000fe20000004200 */
[C---:B------:R-:W-:Y:S01]  /*107c0*/  FSETP.NEU.FTZ.AND P0, PT, R152.reuse, -INF , PT ;  /* 0xff8000009800780b */ /* 0x040fe20003f1d000 */
[----:B------:R-:W-:Y:S02]  /*107d0*/  FMUL.FTZ R161, R152, c[0x0][0x2d0] ;  /* 0x0000b40098a17a20 */ /* 0x000fe40000410000 */
[----:B------:R-:W-:Y:S01]  /*107e0*/  FMUL.FTZ R34, R150, R118 ;  /* 0x0000007696227220 */ /* 0x000fe20000410000 */
[----:B------:R-:W-:Y:S01]  /*107f0*/  FSEL R5, R152, RZ, P0 ;  /* 0x000000ff98057208 */ /* 0x000fe20000000000 */
[----:B------:R-:W1:Y:S01]  /*10800*/  MUFU.EX2 R149, R149 ;  /* 0x0000009500957308 */ /* 0x000e620000000800 */
[----:B------:R-:W-:Y:S01]  /*10810*/  FSEL R161, R161, RZ, P0 ;  /* 0x000000ffa1a17208 */ /* 0x000fe20000000000 */
[----:B------:R-:W-:Y:S01]  /*10820*/  FMUL.FTZ R35, R150, R119 ;  /* 0x0000007796237220 */ /* 0x000fe20000410000 */
[----:B------:R-:W-:Y:S01]  /*10830*/  ISETP.GT.AND P0, PT, R240, R221, PT ;  /* 0x000000ddf000720c */ /* 0x000fe20003f04270 */
[----:B------:R-:W-:Y:S01]  /*10840*/  FADD.FTZ R5, -R5, R148 ;  /* 0x0000009405057221 */ /* 0x000fe20000010100 */
[----:B------:R-:W-:Y:S01]  /*10850*/  LDSM.16.MT88.4 R116, [R214+0x1100] ;  /* 0x00110000d674783b */ /* 0x000fe20000004200 */
[--C-:B------:R-:W-:Y:S01]  /*10860*/  FFMA.FTZ R187, R12, c[0x0][0x2d0], -R161.reuse ;  /* 0x0000b4000cbb7a23 */ /* 0x100fe200000108a1 */
[----:B------:R-:W-:Y:S01]  /*10870*/  IADD3 R240, R240, -0x1, RZ ;  /* 0xfffffffff0f07810 */ /* 0x000fe20007ffe0ff */
[--C-:B------:R-:W-:Y:S02]  /*10880*/  FFMA.FTZ R189, R9, c[0x0][0x2d0], -R161.reuse ;  /* 0x0000b40009bd7a23 */ /* 0x100fe400000108a1 */
[--C-:B------:R-:W-:Y:S01]  /*10890*/  FFMA.FTZ R188, R10, c[0x0][0x2d0], -R161.reuse ;  /* 0x0000b4000abc7a23 */ /* 0x100fe200000108a1 */
[----:B------:R-:W-:Y:S01]  /*108a0*/  MUFU.EX2 R181, R181 ;  /* 0x000000b500b57308 */ /* 0x000fe20000000800 */
[--C-:B------:R-:W-:Y:S01]  /*108b0*/  FFMA.FTZ R186, R8, c[0x0][0x2d0], -R161.reuse ;  /* 0x0000b40008ba7a23 */ /* 0x100fe200000108a1 */
[----:B---3--:R-:W-:Y:S01]  /*108c0*/  F2FP.BF16.PACK_AB R159, R182, R183 ;  /* 0x000000b7b69f723e */ /* 0x008fe200000010ff */
[----:B------:R-:W-:Y:S02]  /*108d0*/  FMUL.FTZ R8, R5, c[0x0][0x2d0] ;  /* 0x0000b40005087a20 */ /* 0x000fe40000410000 */
[----:B------:R-:W-:Y:S02]  /*108e0*/  FMUL.FTZ R5, R151, R145 ;  /* 0x0000009197057220 */ /* 0x000fe40000410000 */
[C---:B------:R-:W-:Y:S02]  /*108f0*/  FMUL.FTZ R50, R150.reuse, R102 ;  /* 0x0000006696327220 */ /* 0x040fe40000410000 */
[----:B------:R-:W-:Y:S01]  /*10900*/  FMUL.FTZ R51, R150, R103 ;  /* 0x0000006796337220 */ /* 0x000fe20000410000 */
[----:B------:R2:W3:Y:S01]  /*10910*/  MUFU.EX2 R148, R8 ;  /* 0x0000000800947308 */ /* 0x0004e20000000800 */
[----:B------:R-:W-:Y:S01]  /*10920*/  LDSM.16.MT88.4 R100, [R214+0x1900] ;  /* 0x00190000d664783b */ /* 0x000fe20000004200 */
[-C--:B------:R-:W-:Y:S01]  /*10930*/  HMMA.16816.F32.BF16 R4, R156, R20.reuse, R4 ;  /* 0x000000149c04723c */ /* 0x080fe20000041804 */
[C---:B-1----:R-:W-:Y:S02]  /*10940*/  FMUL.FTZ R9, R149.reuse, R141 ;  /* 0x0000008d95097220 */ /* 0x042fe40000410000 */
[C---:B------:R-:W-:Y:S02]  /*10950*/  FMUL.FTZ R12, R149.reuse, R136 ;  /* 0x00000088950c7220 */ /* 0x040fe40000410000 */
[C---:B------:R-:W-:Y:S02]  /*10960*/  FMUL.FTZ R13, R149.reuse, R137 ;  /* 0x00000089950d7220 */ /* 0x040fe40000410000 */
[C---:B------:R-:W-:Y:S01]  /*10970*/  FMUL.FTZ R40, R149.reuse, R108 ;  /* 0x0000006c95287220 */ /* 0x040fe20000410000 */
[----:B------:R-:W1:Y:S01]  /*10980*/  MUFU.EX2 R180, R180 ;  /* 0x000000b400b47308 */ /* 0x000e620000000800 */
[C---:B------:R-:W-:Y:S03]  /*10990*/  FMUL.FTZ R41, R149.reuse, R109 ;  /* 0x0000006d95297220 */ /* 0x040fe60000410000 */
[C---:B------:R-:W-:Y:S02]  /*109a0*/  FMUL.FTZ R44, R149.reuse, R104 ;  /* 0x00000068952c7220 */ /* 0x040fe40000410000 */
[C---:B------:R-:W-:Y:S02]  /*109b0*/  FMUL.FTZ R45, R149.reuse, R105 ;  /* 0x00000069952d7220 */ /* 0x040fe40000410000 */
[--C-:B------:R-:W-:Y:S02]  /*109c0*/  FFMA.FTZ R164, R164, c[0x0][0x2d0], -R161.reuse ;  /* 0x0000b400a4a47a23 */ /* 0x100fe400000108a1 */
[----:B------:R-:W-:Y:S01]  /*109d0*/  MUFU.EX2 R185, R185 ;  /* 0x000000b900b97308 */ /* 0x000fe20000000800 */
[C---:B------:R-:W-:Y:S02]  /*109e0*/  FMUL.FTZ R24, R149.reuse, R124 ;  /* 0x0000007c95187220 */ /* 0x040fe40000410000 */
[C---:B------:R-:W-:Y:S02]  /*109f0*/  FMUL.FTZ R25, R149.reuse, R125 ;  /* 0x0000007d95197220 */ /* 0x040fe40000410000 */
[----:B--2---:R-:W-:Y:S02]  /*10a00*/  FMUL.FTZ R8, R149, R140 ;  /* 0x0000008c95087220 */ /* 0x004fe40000410000 */
[C---:B---3--:R-:W-:Y:S02]  /*10a10*/  FMUL.FTZ R10, R148.reuse, R142 ;  /* 0x0000008e940a7220 */ /* 0x048fe40000410000 */
[C---:B------:R-:W-:Y:S01]  /*10a20*/  FMUL.FTZ R11, R148.reuse, R143 ;  /* 0x0000008f940b7220 */ /* 0x040fe20000410000 */
[----:B------:R-:W2:Y:S01]  /*10a30*/  MUFU.EX2 R184, R184 ;  /* 0x000000b800b87308 */ /* 0x000ea20000000800 */
[C---:B------:R-:W-:Y:S02]  /*10a40*/  FMUL.FTZ R14, R148.reuse, R138 ;  /* 0x0000008a940e7220 */ /* 0x040fe40000410000 */
[----:B------:R-:W-:Y:S01]  /*10a50*/  FMUL.FTZ R15, R148, R139 ;  /* 0x0000008b940f7220 */ /* 0x000fe20000410000 */
[----:B-1----:R-:W-:Y:S01]  /*10a60*/  F2FP.BF16.PACK_AB R144, R180, R181 ;  /* 0x000000b5b490723e */ /* 0x002fe200000010ff */
[C---:B------:R-:W-:Y:S02]  /*10a70*/  FMUL.FTZ R42, R148.reuse, R110 ;  /* 0x0000006e942a7220 */ /* 0x040fe40000410000 */
[C---:B------:R-:W-:Y:S02]  /*10a80*/  FMUL.FTZ R43, R148.reuse, R111 ;  /* 0x0000006f942b7220 */ /* 0x040fe40000410000 */
[----:B------:R-:W-:Y:S01]  /*10a90*/  LDSM.16.MT88.4 R108, [R214+0x500] ;  /* 0x00050000d66c783b */ /* 0x000fe20000004200 */
[----:B------:R-:W-:Y:S01]  /*10aa0*/  MUFU.EX2 R189, R189 ;  /* 0x000000bd00bd7308 */ /* 0x000fe20000000800 */
[C---:B------:R-:W-:Y:S02]  /*10ab0*/  FMUL.FTZ R46, R148.reuse, R106 ;  /* 0x0000006a942e7220 */ /* 0x040fe40000410000 */
[C---:B------:R-:W-:Y:S02]  /*10ac0*/  FMUL.FTZ R47, R148.reuse, R107 ;  /* 0x0000006b942f7220 */ /* 0x040fe40000410000 */
[----:B------:R-:W-:Y:S02]  /*10ad0*/  FMUL.FTZ R26, R148, R126 ;  /* 0x0000007e941a7220 */ /* 0x000fe40000410000 */
[----:B------:R-:W-:Y:S01]  /*10ae0*/  LDSM.16.MT88.4 R104, [R212+0x1900] ;  /* 0x00190000d468783b */ /* 0x000fe20000004200 */
[C---:B------:R-:W-:Y:S02]  /*10af0*/  FMUL.FTZ R52, R151.reuse, R52 ;  /* 0x0000003497347220 */ /* 0x040fe40000410000 */
[----:B------:R-:W1:Y:S01]  /*10b00*/  MUFU.EX2 R188, R188 ;  /* 0x000000bc00bc7308 */ /* 0x000e620000000800 */
[----:B------:R-:W-:Y:S02]  /*10b10*/  FMUL.FTZ R53, R151, R53 ;  /* 0x0000003597357220 */ /* 0x000fe40000410000 */
[----:B------:R-:W-:Y:S01]  /*10b20*/  FMUL.FTZ R54, R150, R54 ;  /* 0x0000003696367220 */ /* 0x000fe20000410000 */
[----:B--2---:R-:W-:Y:S01]  /*10b30*/  F2FP.BF16.PACK_AB R146, R184, R185 ;  /* 0x000000b9b892723e */ /* 0x004fe200000010ff */
[----:B------:R-:W-:Y:S02]  /*10b40*/  FMUL.FTZ R55, R150, R55 ;  /* 0x0000003796377220 */ /* 0x000fe40000410000 */
        /* <DEDUP_REMOVED lines=10> */
[C---:B------:R-:W-:Y:S01]  /*10bf0*/  FMUL.FTZ R64, R151.reuse, R64 ;  /* 0x0000004097407220 */ /* 0x040fe20000410000 */
[----:B-1----:R-:W-:Y:S01]  /*10c00*/  F2FP.BF16.PACK_AB R145, R188, R189 ;  /* 0x000000bdbc91723e */ /* 0x002fe200000010ff */
[----:B------:R-:W-:Y:S02]  /*10c10*/  FMUL.FTZ R65, R151, R65 ;  /* 0x0000004197417220 */ /* 0x000fe40000410000 */
[C---:B------:R-:W-:Y:S02]  /*10c20*/  FMUL.FTZ R66, R150.reuse, R66 ;  /* 0x0000004296427220 */ /* 0x040fe40000410000 */
[----:B------:R-:W-:Y:S01]  /*10c30*/  FMUL.FTZ R67, R150, R67 ;  /* 0x0000004396437220 */ /* 0x000fe20000410000 */
[----:B------:R-:W-:Y:S01]  /*10c40*/  MUFU.EX2 R252, R170 ;  /* 0x000000aa00fc7308 */ /* 0x000fe20000000800 */
[--C-:B------:R-:W-:Y:S02]  /*10c50*/  FFMA.FTZ R196, R196, c[0x0][0x2d0], -R168.reuse ;  /* 0x0000b400c4c47a23 */ /* 0x100fe400000108a8 */
[----:B------:R-:W-:Y:S02]  /*10c60*/  FFMA.FTZ R197, R197, c[0x0][0x2d0], -R168 ;  /* 0x0000b400c5c57a23 */ /* 0x000fe400000108a8 */
[--C-:B------:R-:W-:Y:S02]  /*10c70*/  FFMA.FTZ R198, R198, c[0x0][0x2d0], -R166.reuse ;  /* 0x0000b400c6c67a23 */ /* 0x100fe400000108a6 */
[--C-:B------:R-:W-:Y:S02]  /*10c80*/  FFMA.FTZ R199, R199, c[0x0][0x2d0], -R166.reuse ;  /* 0x0000b400c7c77a23 */ /* 0x100fe400000108a6 */
[--C-:B------:R-:W-:Y:S01]  /*10c90*/  FFMA.FTZ R202, R251, c[0x0][0x2d0], -R166.reuse ;  /* 0x0000b400fbca7a23 */ /* 0x100fe200000108a6 */
[----:B------:R-:W-:Y:S01]  /*10ca0*/  MUFU.EX2 R124, R169 ;  /* 0x000000a9007c7308 */ /* 0x000fe20000000800 */
[--C-:B------:R-:W-:Y:S02]  /*10cb0*/  FFMA.FTZ R245, R245, c[0x0][0x2d0], -R166.reuse ;  /* 0x0000b400f5f57a23 */ /* 0x100fe400000108a6 */
[----:B------:R-:W-:Y:S01]  /*10cc0*/  FFMA.FTZ R166, R163, c[0x0][0x2d0], -R166 ;  /* 0x0000b400a3a67a23 */ /* 0x000fe200000108a6 */
[----:B--2---:R-:W-:Y:S01]  /*10cd0*/  F2FP.BF16.PACK_AB R147, R186, R187 ;  /* 0x000000bbba93723e */ /* 0x004fe200000010ff */
[--C-:B------:R-:W-:Y:S02]  /*10ce0*/  FFMA.FTZ R247, R247, c[0x0][0x2d0], -R168.reuse ;  /* 0x0000b400f7f77a23 */ /* 0x100fe400000108a8 */
[--C-:B------:R-:W-:Y:S02]  /*10cf0*/  FFMA.FTZ R250, R203, c[0x0][0x2d0], -R168.reuse ;  /* 0x0000b400cbfa7a23 */ /* 0x100fe400000108a8 */
[--C-:B------:R-:W-:Y:S01]  /*10d00*/  FFMA.FTZ R203, R173, c[0x0][0x2d0], -R168.reuse ;  /* 0x0000b400adcb7a23 */ /* 0x100fe200000108a8 */
[----:B------:R-:W-:Y:S01]  /*10d10*/  MUFU.EX2 R126, R167 ;  /* 0x000000a7007e7308 */ /* 0x000fe20000000800 */
[C---:B------:R-:W-:Y:S01]  /*10d20*/  HMMA.16816.F32.BF16 R8, R144.reuse, R20, R8 ;  /* 0x000000149008723c */ /* 0x040fe20000041808 */
[----:B------:R-:W-:Y:S02]  /*10d30*/  FFMA.FTZ R168, R171, c[0x0][0x2d0], -R168 ;  /* 0x0000b400aba87a23 */ /* 0x000fe400000108a8 */
[C---:B------:R-:W-:Y:S02]  /*10d40*/  FMUL.FTZ R27, R148.reuse, R127 ;  /* 0x0000007f941b7220 */ /* 0x040fe40000410000 */
[----:B------:R-:W-:Y:S02]  /*10d50*/  FMUL.FTZ R28, R149, R120 ;  /* 0x00000078951c7220 */ /* 0x000fe40000410000 */
[C---:B------:R-:W-:Y:S01]  /*10d60*/  FMUL.FTZ R20, R151.reuse, R128 ;  /* 0x0000008097147220 */ /* 0x040fe20000410000 */
[-C--:B------:R-:W-:Y:S01]  /*10d70*/  HMMA.16816.F32.BF16 R12, R144, R22.reuse, R12 ;  /* 0x00000016900c723c */ /* 0x080fe2000004180c */
[----:B------:R-:W-:Y:S01]  /*10d80*/  FMUL.FTZ R21, R151, R129 ;  /* 0x0000008197157220 */ /* 0x000fe20000410000 */
[----:B------:R1:W-:Y:S02]  /*10d90*/  MUFU.EX2 R138, R168 ;  /* 0x000000a8008a7308 */ /* 0x0003e40000000800 */
[C---:B------:R-:W-:Y:S02]  /*10da0*/  FMUL.FTZ R29, R149.reuse, R121 ;  /* 0x00000079951d7220 */ /* 0x040fe40000410000 */
[C---:B------:R-:W-:Y:S02]  /*10db0*/  FMUL.FTZ R30, R148.reuse, R122 ;  /* 0x0000007a941e7220 */ /* 0x040fe40000410000 */
[C---:B------:R-:W-:Y:S01]  /*10dc0*/  HMMA.16816.F32.BF16 R16, R156.reuse, R22, R16 ;  /* 0x000000169c10723c */ /* 0x040fe20000041810 */
[----:B------:R-:W-:Y:S03]  /*10dd0*/  FMUL.FTZ R31, R148, R123 ;  /* 0x0000007b941f7220 */ /* 0x000fe60000410000 */
[----:B------:R-:W-:Y:S01]  /*10de0*/  MUFU.EX2 R136, R165 ;  /* 0x000000a500887308 */ /* 0x000fe20000000800 */
[C---:B------:R-:W-:Y:S02]  /*10df0*/  FMUL.FTZ R72, R149.reuse, R72 ;  /* 0x0000004895487220 */ /* 0x040fe40000410000 */
[C---:B------:R-:W-:Y:S02]  /*10e00*/  FMUL.FTZ R22, R150.reuse, R130 ;  /* 0x0000008296167220 */ /* 0x040fe40000410000 */
[----:B------:R-:W-:Y:S02]  /*10e10*/  FMUL.FTZ R23, R150, R131 ;  /* 0x0000008396177220 */ /* 0x000fe40000410000 */
[----:B------:R-:W2:Y:S01]  /*10e20*/  LDSM.16.MT88.4 R128, [R214+0xd00] ;  /* 0x000d0000d680783b */ /* 0x000ea20000004200 */
[C---:B------:R-:W-:Y:S02]  /*10e30*/  FMUL.FTZ R73, R149.reuse, R73 ;  /* 0x0000004995497220 */ /* 0x040fe40000410000 */
[----:B------:R-:W-:Y:S01]  /*10e40*/  MUFU.EX2 R139, R166 ;  /* 0x000000a6008b7308 */ /* 0x000fe20000000800 */
[C---:B------:R-:W-:Y:S01]  /*10e50*/  FMUL.FTZ R74, R148.reuse, R74 ;  /* 0x0000004a944a7220 */ /* 0x040fe20000410000 */
[-C--:B------:R-:W-:Y:S01]  /*10e60*/  HMMA.16816.F32.BF16 R20, R156, R36.reuse, R20 ;  /* 0x000000249c14723c */ /* 0x080fe20000041814 */
[C---:B------:R-:W-:Y:S02]  /*10e70*/  FMUL.FTZ R75, R148.reuse, R75 ;  /* 0x0000004b944b7220 */ /* 0x040fe40000410000 */
[----:B-1----:R-:W-:Y:S01]  /*10e80*/  LDSM.16.MT88.4 R168, [R212+0x1500] ;  /* 0x00150000d4a8783b */ /* 0x002fe20000004200 */
[C---:B------:R-:W-:Y:S02]  /*10e90*/  FMUL.FTZ R76, R149.reuse, R76 ;  /* 0x0000004c954c7220 */ /* 0x040fe40000410000 */
[----:B------:R-:W-:Y:S02]  /*10ea0*/  FMUL.FTZ R77, R149, R77 ;  /* 0x0000004d954d7220 */ /* 0x000fe40000410000 */
[C---:B------:R-:W-:Y:S01]  /*10eb0*/  HMMA.16816.F32.BF16 R24, R144.reuse, R36, R24 ;  /* 0x000000249018723c */ /* 0x040fe20000041818 */
[----:B------:R1:W-:Y:S03]  /*10ec0*/  MUFU.EX2 R125, R164 ;  /* 0x000000a4007d7308 */ /* 0x0003e60000000800 */
[C---:B------:R-:W-:Y:S02]  /*10ed0*/  FMUL.FTZ R78, R148.reuse, R78 ;  /* 0x0000004e944e7220 */ /* 0x040fe40000410000 */
[C---:B------:R-:W-:Y:S02]  /*10ee0*/  FMUL.FTZ R79, R148.reuse, R79 ;  /* 0x0000004f944f7220 */ /* 0x040fe40000410000 */
[-C--:B------:R-:W-:Y:S01]  /*10ef0*/  HMMA.16816.F32.BF16 R28, R144, R38.reuse, R28 ;  /* 0x00000026901c723c */ /* 0x080fe2000004181c */
[C---:B------:R-:W-:Y:S02]  /*10f00*/  FMUL.FTZ R36, R151.reuse, R112 ;  /* 0x0000007097247220 */ /* 0x040fe40000410000 */
[----:B------:R-:W-:Y:S01]  /*10f10*/  MUFU.EX2 R190, R190 ;  /* 0x000000be00be7308 */ /* 0x000fe20000000800 */
[----:B------:R-:W-:Y:S02]  /*10f20*/  FMUL.FTZ R37, R151, R113 ;  /* 0x0000007197257220 */ /* 0x000fe40000410000 */
[C---:B------:R-:W-:Y:S02]  /*10f30*/  FMUL.FTZ R88, R149.reuse, R88 ;  /* 0x0000005895587220 */ /* 0x040fe40000410000 */
[C---:B------:R-:W-:Y:S01]  /*10f40*/  HMMA.16816.F32.BF16 R32, R156.reuse, R38, R32 ;  /* 0x000000269c20723c */ /* 0x040fe20000041820 */
[C---:B------:R-:W-:Y:S03]  /*10f50*/  FMUL.FTZ R89, R149.reuse, R89 ;  /* 0x0000005995597220 */ /* 0x040fe60000410000 */
[C---:B------:R-:W-:Y:S01]  /*10f60*/  FMUL.FTZ R90, R148.reuse, R90 ;  /* 0x0000005a945a7220 */ /* 0x040fe20000410000 */
[----:B------:R-:W3:Y:S01]  /*10f70*/  MUFU.EX2 R191, R191 ;  /* 0x000000bf00bf7308 */ /* 0x000ee20000000800 */
[----:B------:R-:W-:Y:S02]  /*10f80*/  FMUL.FTZ R91, R148, R91 ;  /* 0x0000005b945b7220 */ /* 0x000fe40000410000 */
[C---:B------:R-:W-:Y:S01]  /*10f90*/  FMUL.FTZ R38, R150.reuse, R114 ;  /* 0x0000007296267220 */ /* 0x040fe20000410000 */
[----:B-1----:R-:W-:Y:S03]  /*10fa0*/  LDSM.16.MT88.4 R164, [R214+0x1500] ;  /* 0x00150000d6a4783b */ /* 0x002fe60000004200 */
[----:B------:R-:W-:Y:S02]  /*10fb0*/  FMUL.FTZ R39, R150, R115 ;  /* 0x0000007396277220 */ /* 0x000fe40000410000 */
[--C-:B------:R-:W-:Y:S01]  /*10fc0*/  FFMA.FTZ R251, R246, c[0x0][0x2d0], -R161.reuse ;  /* 0x0000b400f6fb7a23 */ /* 0x100fe200000108a1 */
[----:B------:R-:W-:Y:S01]  /*10fd0*/  MUFU.EX2 R192, R192 ;  /* 0x000000c000c07308 */ /* 0x000fe20000000800 */
[--C-:B------:R-:W-:Y:S01]  /*10fe0*/  FFMA.FTZ R246, R244, c[0x0][0x2d0], -R161.reuse ;  /* 0x0000b400f4f67a23 */ /* 0x100fe200000108a1 */
[----:B------:R-:W1:Y:S01]  /*10ff0*/  LDSM.16.MT88.4 R112, [R212+0xd00] ;  /* 0x000d0000d470783b */ /* 0x000e620000004200 */
[--C-:B------:R-:W-:Y:S01]  /*11000*/  FFMA.FTZ R244, R174, c[0x0][0x2d0], -R161.reuse ;  /* 0x0000b400aef47a23 */ /* 0x100fe200000108a1 */
[-C--:B--2---:R-:W-:Y:S01]  /*11010*/  HMMA.16816.F32.BF16 R36, R156, R128.reuse, R36 ;  /* 0x000000809c24723c */ /* 0x084fe20000041824 */
[C---:B------:R-:W-:Y:S02]  /*11020*/  FMUL.FTZ R92, R149.reuse, R92 ;  /* 0x0000005c955c7220 */ /* 0x040fe40000410000 */
[----:B------:R-:W-:Y:S02]  /*11030*/  FMUL.FTZ R93, R149, R93 ;  /* 0x0000005d955d7220 */ /* 0x000fe40000410000 */
[C---:B------:R-:W-:Y:S01]  /*11040*/  FMUL.FTZ R94, R148.reuse, R94 ;  /* 0x0000005e945e7220 */ /* 0x040fe20000410000 */
[----:B------:R-:W-:Y:S01]  /*11050*/  LDSM.16.MT88.4 R172, [R214+0x2100] ;  /* 0x00210000d6ac783b */ /* 0x000fe20000004200 */
[----:B------:R-:W2:Y:S01]  /*11060*/  MUFU.EX2 R193, R193 ;  /* 0x000000c100c17308 */ /* 0x000ea20000000800 */
[C---:B------:R-:W-:Y:S01]  /*11070*/  HMMA.16816.F32.BF16 R40, R144.reuse, R128, R40 ;  /* 0x000000809028723c */ /* 0x040fe20000041828 */
[----:B------:R-:W-:Y:S03]  /*11080*/  FMUL.FTZ R95, R148, R95 ;  /* 0x0000005f945f7220 */ /* 0x000fe60000410000 */
[C---:B------:R-:W-:Y:S02]  /*11090*/  FMUL.FTZ R96, R151.reuse, R96 ;  /* 0x0000006097607220 */ /* 0x040fe40000410000 */
[C---:B------:R-:W-:Y:S02]  /*110a0*/  FMUL.FTZ R97, R151.reuse, R97 ;  /* 0x0000006197617220 */ /* 0x040fe40000410000 */
[-C--:B------:R-:W-:Y:S01]  /*110b0*/  HMMA.16816.F32.BF16 R44, R144, R130.reuse, R44 ;  /* 0x00000082902c723c */ /* 0x080fe2000004182c */
[----:B------:R-:W-:Y:S03]  /*110c0*/  MUFU.EX2 R194, R194 ;  /* 0x000000c200c27308 */ /* 0x000fe60000000800 */
[C---:B------:R-:W-:Y:S02]  /*110d0*/  FMUL.FTZ R98, R150.reuse, R98 ;  /* 0x0000006296627220 */ /* 0x040fe40000410000 */
[C---:B------:R-:W-:Y:S02]  /*110e0*/  FMUL.FTZ R99, R150.reuse, R99 ;  /* 0x0000006396637220 */ /* 0x040fe40000410000 */
[C---:B------:R-:W-:Y:S01]  /*110f0*/  HMMA.16816.F32.BF16 R48, R156.reuse, R130, R48 ;  /* 0x000000829c30723c */ /* 0x040fe20000041830 */
[C---:B------:R-:W-:Y:S02]  /*11100*/  FMUL.FTZ R68, R151.reuse, R68 ;  /* 0x0000004497447220 */ /* 0x040fe40000410000 */
[----:B------:R-:W4:Y:S01]  /*11110*/  MUFU.EX2 R195, R195 ;  /* 0x000000c300c37308 */ /* 0x000f220000000800 */
[C---:B------:R-:W-:Y:S02]  /*11120*/  FMUL.FTZ R69, R151.reuse, R69 ;  /* 0x0000004597457220 */ /* 0x040fe40000410000 */
[C---:B------:R-:W-:Y:S02]  /*11130*/  FMUL.FTZ R70, R150.reuse, R70 ;  /* 0x0000004696467220 */ /* 0x040fe40000410000 */
[C---:B------:R-:W-:Y:S04]  /*11140*/  FMUL.FTZ R71, R150.reuse, R71 ;  /* 0x0000004796477220 */ /* 0x040fe80000410000 */
[C---:B------:R-:W-:Y:S01]  /*11150*/  FMUL.FTZ R80, R151.reuse, R80 ;  /* 0x0000005097507220 */ /* 0x040fe20000410000 */
[----:B------:R-:W-:Y:S01]  /*11160*/  MUFU.EX2 R196, R196 ;  /* 0x000000c400c47308 */ /* 0x000fe20000000800 */
[-C--:B-1----:R-:W-:Y:S01]  /*11170*/  HMMA.16816.F32.BF16 R52, R156, R112.reuse, R52 ;  /* 0x000000709c34723c */ /* 0x082fe20000041834 */
[C---:B------:R-:W-:Y:S02]  /*11180*/  FMUL.FTZ R81, R151.reuse, R81 ;  /* 0x0000005197517220 */ /* 0x040fe40000410000 */
[C---:B------:R-:W-:Y:S02]  /*11190*/  FMUL.FTZ R82, R150.reuse, R82 ;  /* 0x0000005296527220 */ /* 0x040fe40000410000 */
[C---:B------:R-:W-:Y:S02]  /*111a0*/  FMUL.FTZ R83, R150.reuse, R83 ;  /* 0x0000005396537220 */ /* 0x040fe40000410000 */
[C---:B------:R-:W-:Y:S01]  /*111b0*/  FMUL.FTZ R84, R151.reuse, R84 ;  /* 0x0000005497547220 */ /* 0x040fe20000410000 */
[C---:B------:R-:W-:Y:S01]  /*111c0*/  HMMA.16816.F32.BF16 R56, R144.reuse, R112, R56 ;  /* 0x000000709038723c */ /* 0x040fe20000041838 */
[----:B------:R-:W1:Y:S03]  /*111d0*/  MUFU.EX2 R197, R197 ;  /* 0x000000c500c57308 */ /* 0x000e660000000800 */
[----:B------:R-:W-:Y:S02]  /*111e0*/  FMUL.FTZ R85, R151, R85 ;  /* 0x0000005597557220 */ /* 0x000fe40000410000 */
[C---:B------:R-:W-:Y:S02]  /*111f0*/  FMUL.FTZ R86, R150.reuse, R86 ;  /* 0x0000005696567220 */ /* 0x040fe40000410000 */
[-C--:B------:R-:W-:Y:S01]  /*11200*/  HMMA.16816.F32.BF16 R60, R144, R114.reuse, R60 ;  /* 0x00000072903c723c */ /* 0x080fe2000004183c */
[----:B------:R-:W-:Y:S02]  /*11210*/  FMUL.FTZ R87, R150, R87 ;  /* 0x0000005796577220 */ /* 0x000fe40000410000 */
[----:B------:R-:W-:Y:S01]  /*11220*/  MUFU.EX2 R198, R198 ;  /* 0x000000c600c67308 */ /* 0x000fe20000000800 */
[--C-:B------:R-:W-:Y:S02]  /*11230*/  FFMA.FTZ R242, R242, c[0x0][0x2d0], -R161.reuse ;  /* 0x0000b400f2f27a23 */ /* 0x100fe400000108a1 */
[--C-:B------:R-:W-:Y:S02]  /*11240*/  FFMA.FTZ R162, R162, c[0x0][0x2d0], -R161.reuse ;  /* 0x0000b400a2a27a23 */ /* 0x100fe400000108a1 */
[C---:B------:R-:W-:Y:S01]  /*11250*/  HMMA.16816.F32.BF16 R64, R156.reuse, R114, R64 ;  /* 0x000000729c40723c */ /* 0x040fe20000041840 */
[----:B------:R-:W5:Y:S03]  /*11260*/  LDSM.16.MT88.4 R112, [R212+0x500] ;  /* 0x00050000d470783b */ /* 0x000f660000004200 */
[--C-:B------:R-:W-:Y:S01]  /*11270*/  FFMA.FTZ R160, R160, c[0x0][0x2d0], -R161.reuse ;  /* 0x0000b400a0a07a23 */ /* 0x100fe200000108a1 */
[----:B------:R-:W1:Y:S01]  /*11280*/  MUFU.EX2 R199, R199 ;  /* 0x000000c700c77308 */ /* 0x000e620000000800 */
[----:B------:R-:W-:Y:S02]  /*11290*/  FFMA.FTZ R161, R153, c[0x0][0x2d0], -R161 ;  /* 0x0000b40099a17a23 */ /* 0x000fe400000108a1 */
[-C--:B------:R-:W-:Y:S01]  /*112a0*/  HMMA.16816.F32.BF16 R68, R156, R100.reuse, R68 ;  /* 0x000000649c44723c */ /* 0x080fe20000041844 */
[----:B------:R-:W-:Y:S03]  /*112b0*/  FFMA.FTZ R179, R151, R238, R179 ;  /* 0x000000ee97b37223 */ /* 0x000fe600000100b3 */
[----:B------:R-:W-:Y:S01]  /*112c0*/  MOV R151, R3 ;  /* 0x0000000300977202 */ /* 0x000fe20000000f00 */
[----:B------:R-:W-:Y:S01]  /*112d0*/  FFMA.FTZ R155, R150, R239, R155 ;  /* 0x000000ef969b7223 */ /* 0x000fe2000001009b */
[----:B------:R-:W-:Y:S01]  /*112e0*/  MOV R150, R2 ;  /* 0x0000000200967202 */ /* 0x000fe20000000f00 */
[----:B------:R-:W-:Y:S01]  /*112f0*/  MUFU.EX2 R202, R202 ;  /* 0x000000ca00ca7308 */ /* 0x000fe20000000800 */
[C---:B------:R-:W-:Y:S01]  /*11300*/  HMMA.16816.F32.BF16 R72, R144.reuse, R100, R72 ;  /* 0x000000649048723c */ /* 0x040fe20000041848 */
[----:B------:R-:W-:Y:S03]  /*11310*/  FFMA.FTZ R181, R149, R236, R181 ;  /* 0x000000ec95b57223 */ /* 0x000fe600000100b5 */
[----:B------:R-:W-:Y:S01]  /*11320*/  FFMA.FTZ R189, R148, R237, R189 ;  /* 0x000000ed94bd7223 */ /* 0x000fe200000100bd */
[----:B------:R-:W-:Y:S01]  /*11330*/  MOV R149, R0 ;  /* 0x0000000000957202 */ /* 0x000fe20000000f00 */
[----:B------:R-:W-:Y:S01]  /*11340*/  FADD.FTZ R178, R178, R179 ;  /* 0x000000b3b2b27221 */ /* 0x000fe20000010000 */
[----:B---3--:R-:W-:Y:S01]  /*11350*/  F2FP.BF16.PACK_AB R100, R191, R190 ;  /* 0x000000bebf64723e */ /* 0x008fe200000010ff */
[-C--:B------:R-:W-:Y:S01]  /*11360*/  HMMA.16816.F32.BF16 R76, R144, R102.reuse, R76 ;  /* 0x00000066904c723c */ /* 0x080fe2000004184c */
[----:B--2---:R-:W-:Y:S01]  /*11370*/  F2FP.BF16.PACK_AB R101, R193, R192 ;  /* 0x000000c0c165723e */ /* 0x004fe200000010ff */
[----:B------:R-:W-:Y:S02]  /*11380*/  MUFU.EX2 R245, R245 ;  /* 0x000000f500f57308 */ /* 0x000fe40000000800 */
[----:B------:R-:W-:Y:S01]  /*11390*/  MOV R148, R152 ;  /* 0x0000009800947202 */ /* 0x000fe20000000f00 */
[----:B------:R-:W-:Y:S02]  /*113a0*/  FADD.FTZ R154, R154, R155 ;  /* 0x0000009b9a9a7221 */ /* 0x000fe40000010000 */
[----:B------:R-:W-:Y:S01]  /*113b0*/  FADD.FTZ R180, R180, R181 ;  /* 0x000000b5b4b47221 */ /* 0x000fe20000010000 */
[C---:B------:R-:W-:Y:S01]  /*113c0*/  HMMA.16816.F32.BF16 R80, R156.reuse, R102, R80 ;  /* 0x000000669c50723c */ /* 0x040fe20000041850 */
[----:B------:R-:W-:Y:S03]  /*113d0*/  FADD.FTZ R188, R188, R189 ;  /* 0x000000bdbcbc7221 */ /* 0x000fe60000010000 */
[----:B------:R-:W-:Y:S01]  /*113e0*/  MUFU.EX2 R242, R242 ;  /* 0x000000f200f27308 */ /* 0x000fe20000000800 */
[----:B------:R-:W-:Y:S02]  /*113f0*/  FADD.FTZ R177, R177, R178 ;  /* 0x000000b2b1b17221 */ /* 0x000fe40000010000 */
[----:B----4-:R-:W-:Y:S01]  /*11400*/  F2FP.BF16.PACK_AB R102, R195, R194 ;  /* 0x000000c2c366723e */ /* 0x010fe200000010ff */
[-C--:B------:R-:W-:Y:S01]  /*11410*/  HMMA.16816.F32.BF16 R84, R156, R104.reuse, R84 ;  /* 0x000000689c54723c */ /* 0x080fe20000041854 */
[----:B-1----:R-:W-:Y:S03]  /*11420*/  F2FP.BF16.PACK_AB R103, R197, R196 ;  /* 0x000000c4c567723e */ /* 0x002fe600000010ff */
[----:B------:R-:W-:Y:S02]  /*11430*/  FADD.FTZ R183, R183, R154 ;  /* 0x0000009ab7b77221 */ /* 0x000fe40000010000 */
[----:B------:R-:W1:Y:S01]  /*11440*/  MUFU.EX2 R251, R251 ;  /* 0x000000fb00fb7308 */ /* 0x000e620000000800 */
[----:B------:R-:W-:Y:S01]  /*11450*/  FADD.FTZ R185, R185, R180 ;  /* 0x000000b4b9b97221 */ /* 0x000fe20000010000 */
[C---:B------:R-:W-:Y:S01]  /*11460*/  HMMA.16816.F32.BF16 R88, R144.reuse, R104, R88 ;  /* 0x000000689058723c */ /* 0x040fe20000041858 */
[----:B------:R-:W-:Y:S03]  /*11470*/  FADD.FTZ R187, R187, R188 ;  /* 0x000000bcbbbb7221 */ /* 0x000fe60000010000 */
[----:B------:R-:W-:Y:S02]  /*11480*/  FADD.FTZ R177, R176, R177 ;  /* 0x000000b1b0b17221 */ /* 0x000fe40000010000 */
[----:B------:R-:W-:Y:S01]  /*11490*/  FADD.FTZ R183, R182, R183 ;  /* 0x000000b7b6b77221 */ /* 0x000fe20000010000 */
[----:B------:R-:W-:Y:S01]  /*114a0*/  F2FP.BF16.PACK_AB R104, R199, R198 ;  /* 0x000000c6c768723e */ /* 0x000fe200000010ff */
[-C--:B------:R-:W-:Y:S01]  /*114b0*/  HMMA.16816.F32.BF16 R92, R144, R106.reuse, R92 ;  /* 0x0000006a905c723c */ /* 0x080fe2000004185c */
[----:B------:R-:W-:Y:S03]  /*114c0*/  MUFU.EX2 R246, R246 ;  /* 0x000000f600f67308 */ /* 0x000fe60000000800 */
[----:B------:R-:W-:Y:S02]  /*114d0*/  FADD.FTZ R185, R184, R185 ;  /* 0x000000b9b8b97221 */ /* 0x000fe40000010000 */
[----:B------:R-:W-:Y:S02]  /*114e0*/  FADD.FTZ R187, R186, R187 ;  /* 0x000000bbbabb7221 */ /* 0x000fe40000010000 */
[----:B------:R-:W-:Y:S01]  /*114f0*/  HMMA.16816.F32.BF16 R96, R156, R106, R96 ;  /* 0x0000006a9c60723c */ /* 0x000fe20000041860 */
[----:B------:R-:W-:Y:S02]  /*11500*/  FADD.FTZ R190, R190, R177 ;  /* 0x000000b1bebe7221 */ /* 0x000fe40000010000 */
[----:B------:R-:W2:Y:S01]  /*11510*/  MUFU.EX2 R244, R244 ;  /* 0x000000f400f47308 */ /* 0x000ea20000000800 */
[----:B------:R-:W-:Y:S01]  /*11520*/  FADD.FTZ R192, R192, R183 ;  /* 0x000000b7c0c07221 */ /* 0x000fe20000010000 */
[----:B-1----:R-:W-:Y:S01]  /*11530*/  F2FP.BF16.PACK_AB R105, R251, R242 ;  /* 0x000000f2fb69723e */ /* 0x002fe200000010ff */
[----:B------:R-:W-:Y:S02]  /*11540*/  FADD.FTZ R198, R198, R185 ;  /* 0x000000b9c6c67221 */ /* 0x000fe40000010000 */
[-C--:B------:R-:W-:Y:S01]  /*11550*/  HMMA.16816.F32.BF16 R4, R100, R108.reuse, R4 ;  /* 0x0000006c6404723c */ /* 0x080fe20000041804 */
[----:B------:R-:W-:Y:S03]  /*11560*/  F2FP.BF16.PACK_AB R106, R245, R202 ;  /* 0x000000caf56a723e */ /* 0x000fe600000010ff */
[----:B------:R-:W-:Y:S01]  /*11570*/  FADD.FTZ R242, R242, R187 ;  /* 0x000000bbf2f27221 */ /* 0x000fe20000010000 */
[----:B------:R-:W-:Y:S01]  /*11580*/  MUFU.EX2 R248, R248 ;  /* 0x000000f800f87308 */ /* 0x000fe20000000800 */
[----:B------:R-:W-:Y:S02]  /*11590*/  FADD.FTZ R191, R191, R190 ;  /* 0x000000bebfbf7221 */ /* 0x000fe40000010000 */
[----:B------:R-:W-:Y:S04]  /*115a0*/  FADD.FTZ R193, R193, R192 ;  /* 0x000000c0c1c17221 */ /* 0x000fe80000010000 */
[----:B------:R-:W-:Y:S02]  /*115b0*/  FADD.FTZ R199, R199, R198 ;  /* 0x000000c6c7c77221 */ /* 0x000fe40000010000 */
[----:B------:R-:W-:Y:S01]  /*115c0*/  FADD.FTZ R251, R251, R242 ;  /* 0x000000f2fbfb7221 */ /* 0x000fe20000010000 */
[----:B------:R-:W1:Y:S01]  /*115d0*/  MUFU.EX2 R249, R249 ;  /* 0x000000f900f97308 */ /* 0x000e620000000800 */
[----:B------:R-:W-:Y:S02]  /*115e0*/  FADD.FTZ R194, R194, R191 ;  /* 0x000000bfc2c27221 */ /* 0x000fe40000010000 */
[----:B------:R-:W-:Y:S01]  /*115f0*/  FADD.FTZ R196, R196, R193 ;  /* 0x000000c1c4c47221 */ /* 0x000fe20000010000 */
[----:B--2---:R-:W-:Y:S01]  /*11600*/  F2FP.BF16.PACK_AB R107, R244, R246 ;  /* 0x000000f6f46b723e */ /* 0x004fe200000010ff */
[----:B------:R-:W-:Y:S02]  /*11610*/  FADD.FTZ R202, R202, R199 ;  /* 0x000000c7caca7221 */ /* 0x000fe40000010000 */
[----:B------:R-:W-:Y:S02]  /*11620*/  FADD.FTZ R251, R246, R251 ;  /* 0x000000fbf6fb7221 */ /* 0x000fe40000010000 */
[----:B------:R-:W-:Y:S01]  /*11630*/  FADD.FTZ R195, R195, R194 ;  /* 0x000000c2c3c37221 */ /* 0x000fe20000010000 */
[----:B------:R-:W-:Y:S01]  /*11640*/  MUFU.EX2 R247, R247 ;  /* 0x000000f700f77308 */ /* 0x000fe20000000800 */
[C---:B------:R-:W-:Y:S01]  /*11650*/  HMMA.16816.F32.BF16 R8, R104.reuse, R108, R8 ;  /* 0x0000006c6808723c */ /* 0x040fe20000041808 */
[----:B------:R-:W-:Y:S02]  /*11660*/  FADD.FTZ R196, R197, R196 ;  /* 0x000000c4c5c47221 */ /* 0x000fe40000010000 */
[----:B------:R-:W-:Y:S02]  /*11670*/  FADD.FTZ R202, R245, R202 ;  /* 0x000000caf5ca7221 */ /* 0x000fe40000010000 */
[----:B------:R-:W-:Y:S03]  /*11680*/  FADD.FTZ R251, R244, R251 ;  /* 0x000000fbf4fb7221 */ /* 0x000fe60000010000 */
[-C--:B------:R-:W-:Y:S01]  /*11690*/  HMMA.16816.F32.BF16 R12, R104, R110.reuse, R12 ;  /* 0x0000006e680c723c */ /* 0x080fe2000004180c */
[----:B------:R-:W2:Y:S03]  /*116a0*/  MUFU.EX2 R250, R250 ;  /* 0x000000fa00fa7308 */ /* 0x000ea60000000800 */
[C---:B-1----:R-:W-:Y:S01]  /*116b0*/  F2FP.BF16.PACK_AB R156, R249.reuse, R248 ;  /* 0x000000f8f99c723e */ /* 0x042fe200000010ff */
[----:B------:R-:W-:Y:S03]  /*116c0*/  FADD.FTZ R248, R248, R195 ;  /* 0x000000c3f8f87221 */ /* 0x000fe60000010000 */
[C---:B------:R-:W-:Y:S01]  /*116d0*/  HMMA.16816.F32.BF16 R16, R100.reuse, R110, R16 ;  /* 0x0000006e6410723c */ /* 0x040fe20000041810 */
[----:B------:R-:W1:Y:S02]  /*116e0*/  LDSM.16.MT88.4 R108, [R212+0x1100] ;  /* 0x00110000d46c783b */ /* 0x000e640000004200 */
[----:B------:R-:W3:Y:S01]  /*116f0*/  MUFU.EX2 R201, R201 ;  /* 0x000000c900c97308 */ /* 0x000ee20000000800 */
[----:B------:R-:W-:Y:S04]  /*11700*/  FADD.FTZ R248, R249, R248 ;  /* 0x000000f8f9f87221 */ /* 0x000fe80000010000 */
[-C--:B-----5:R-:W-:Y:S05]  /*11710*/  HMMA.16816.F32.BF16 R20, R100, R112.reuse, R20 ;  /* 0x000000706414723c */ /* 0x0a0fea0000041814 */
[----:B------:R-:W4:Y:S03]  /*11720*/  MUFU.EX2 R203, R203 ;  /* 0x000000cb00cb7308 */ /* 0x000f260000000800 */
[C---:B------:R-:W-:Y:S01]  /*11730*/  HMMA.16816.F32.BF16 R24, R104.reuse, R112, R24 ;  /* 0x000000706818723c */ /* 0x040fe20000041818 */
[C---:B--2---:R-:W-:Y:S03]  /*11740*/  F2FP.BF16.PACK_AB R157, R250.reuse, R247 ;  /* 0x000000f7fa9d723e */ /* 0x044fe600000010ff */
[----:B------:R-:W-:Y:S03]  /*11750*/  FADD.FTZ R247, R247, R196 ;  /* 0x000000c4f7f77221 */ /* 0x000fe60000010000 */
[----:B------:R2:W5:Y:S01]  /*11760*/  MUFU.EX2 R127, R162 ;  /* 0x000000a2007f7308 */ /* 0x0005620000000800 */
[-C--:B------:R-:W-:Y:S01]  /*11770*/  HMMA.16816.F32.BF16 R28, R104, R114.reuse, R28 ;  /* 0x00000072681c723c */ /* 0x080fe2000004181c */
[----:B------:R-:W-:Y:S03]  /*11780*/  FADD.FTZ R250, R250, R247 ;  /* 0x000000f7fafa7221 */ /* 0x000fe60000010000 */
[C---:B---3--:R-:W-:Y:S01]  /*11790*/  F2FP.BF16.PACK_AB R158, R252.reuse, R201 ;  /* 0x000000c9fc9e723e */ /* 0x048fe200000010ff */
[----:B------:R-:W-:Y:S03]  /*117a0*/  FADD.FTZ R201, R201, R248 ;  /* 0x000000f8c9c97221 */ /* 0x000fe60000010000 */
[C---:B------:R-:W-:Y:S01]  /*117b0*/  HMMA.16816.F32.BF16 R32, R100.reuse, R114, R32 ;  /* 0x000000726420723c */ /* 0x040fe20000041820 */
[----:B------:R-:W3:Y:S01]  /*117c0*/  LDSM.16.MT88.4 R112, [R214+0x1d00] ;  /* 0x001d0000d670783b */ /* 0x000ee20000004200 */
[----:B------:R1:W-:Y:S02]  /*117d0*/  MUFU.EX2 R137, R160 ;  /* 0x000000a000897308 */ /* 0x0003e40000000800 */
[----:B------:R-:W-:Y:S01]  /*117e0*/  FADD.FTZ R238, R252, R201 ;  /* 0x000000c9fcee7221 */ /* 0x000fe20000010000 */
[----:B----4-:R-:W-:Y:S01]  /*117f0*/  F2FP.BF16.PACK_AB R159, R138, R203 ;  /* 0x000000cb8a9f723e */ /* 0x010fe200000010ff */
[----:B------:R-:W-:Y:S02]  /*11800*/  FADD.FTZ R250, R203, R250 ;  /* 0x000000facbfa7221 */ /* 0x000fe40000010000 */
[-C--:B------:R-:W-:Y:S04]  /*11810*/  HMMA.16816.F32.BF16 R36, R100, R116.reuse, R36 ;  /* 0x000000746424723c */ /* 0x080fe80000041824 */
[----:B------:R5:W4:Y:S01]  /*11820*/  MUFU.EX2 R153, R161 ;  /* 0x000000a100997308 */ /* 0x000b220000000800 */
[----:B--2---:R-:W-:Y:S03]  /*11830*/  F2FP.BF16.PACK_AB R162, R139, R136 ;  /* 0x000000888ba2723e */ /* 0x004fe600000010ff */
[C---:B------:R-:W-:Y:S08]  /*11840*/  HMMA.16816.F32.BF16 R40, R104.reuse, R116, R40 ;  /* 0x000000746828723c */ /* 0x040ff00000041828 */
[-C--:B------:R-:W-:Y:S01]  /*11850*/  HMMA.16816.F32.BF16 R44, R104, R118.reuse, R44 ;  /* 0x00000076682c723c */ /* 0x080fe2000004182c */
[----:B-1----:R-:W-:Y:S07]  /*11860*/  F2FP.BF16.PACK_AB R160, R126, R124 ;  /* 0x0000007c7ea0723e */ /* 0x002fee00000010ff */
[C---:B------:R-:W-:Y:S01]  /*11870*/  HMMA.16816.F32.BF16 R48, R100.reuse, R118, R48 ;  /* 0x000000766430723c */ /* 0x040fe20000041830 */
[----:B------:R-:W1:Y:S03]  /*11880*/  LDSM.16.MT88.4 R116, [R212+0x1d00] ;  /* 0x001d0000d474783b */ /* 0x000e660000004200 */
[----:B-----5:R-:W-:Y:S02]  /*11890*/  F2FP.BF16.PACK_AB R161, R127, R125 ;  /* 0x0000007d7fa1723e */ /* 0x020fe400000010ff */
[----:B----4-:R-:W-:Y:S02]  /*118a0*/  F2FP.BF16.PACK_AB R163, R153, R137 ;  /* 0x0000008999a3723e */ /* 0x010fe400000010ff */
[-C--:B------:R-:W-:Y:S08]  /*118b0*/  HMMA.16816.F32.BF16 R52, R100, R108.reuse, R52 ;  /* 0x0000006c6434723c */ /* 0x080ff00000041834 */
        /* <DEDUP_REMOVED lines=18> */
[----:B------:R-:W-:Y:S01]  /*119e0*/  MOV R8, R136 ;  /* 0x0000008800087202 */ /* 0x000fe20000000f00 */
[----:B------:R-:W-:Y:S01]  /*119f0*/  FADD.FTZ R239, R10, R250 ;  /* 0x000000fa0aef7221 */ /* 0x000fe20000010000 */
[-C--:B------:R-:W-:Y:S07]  /*11a00*/  HMMA.16816.F32.BF16 R136, R160, R134.reuse, R12 ;  /* 0x00000086a088723c */ /* 0x080fee000004180c */
[----:B------:R-:W-:Y:S01]  /*11a10*/  MOV R15, R127 ;  /* 0x0000007f000f7202 */ /* 0x000fe20000000f00 */
[C---:B------:R-:W-:Y:S01]  /*11a20*/  HMMA.16816.F32.BF16 R132, R156.reuse, R134, R16 ;  /* 0x000000869c84723c */ /* 0x040fe20000041810 */
[----:B------:R-:W-:Y:S03]  /*11a30*/  MOV R14, R126 ;  /* 0x0000007e000e7202 */ /* 0x000fe60000000f00 */
[----:B------:R-:W-:Y:S02]  /*11a40*/  MOV R13, R125 ;  /* 0x0000007d000d7202 */ /* 0x000fe40000000f00 */
[----:B------:R-:W-:Y:S02]  /*11a50*/  MOV R12, R124 ;  /* 0x0000007c000c7202 */ /* 0x000fe40000000f00 */
[-C--:B--2---:R-:W-:Y:S01]  /*11a60*/  HMMA.16816.F32.BF16 R128, R156, R108.reuse, R20 ;  /* 0x0000006c9c80723c */ /* 0x084fe20000041814 */
[----:B------:R-:W-:Y:S03]  /*11a70*/  FADD.FTZ R251, R13, R251 ;  /* 0x000000fb0dfb7221 */ /* 0x000fe60000010000 */
[----:B------:R-:W-:Y:S02]  /*11a80*/  FADD.FTZ R202, R12, R202 ;  /* 0x000000ca0cca7221 */ /* 0x000fe40000010000 */
[----:B------:R-:W-:Y:S02]  /*11a90*/  FADD.FTZ R251, R15, R251 ;  /* 0x000000fb0ffb7221 */ /* 0x000fe40000010000 */
[C---:B------:R-:W-:Y:S01]  /*11aa0*/  HMMA.16816.F32.BF16 R124, R160.reuse, R108, R24 ;  /* 0x0000006ca07c723c */ /* 0x040fe20000041818 */
[----:B------:R-:W-:Y:S04]  /*11ab0*/  FADD.FTZ R202, R14, R202 ;  /* 0x000000ca0eca7221 */ /* 0x000fe80000010000 */
[----:B------:R-:W-:Y:S03]  /*11ac0*/  FADD.FTZ R202, R8, R202 ;  /* 0x000000ca08ca7221 */ /* 0x000fe60000010000 */
[-C--:B------:R-:W-:Y:S01]  /*11ad0*/  HMMA.16816.F32.BF16 R120, R160, R110.reuse, R28 ;  /* 0x0000006ea078723c */ /* 0x080fe2000004181c */
[----:B------:R-:W-:Y:S07]  /*11ae0*/  FADD.FTZ R236, R11, R202 ;  /* 0x000000ca0bec7221 */ /* 0x000fee0000010000 */
        /* <DEDUP_REMOVED lines=20> */
.L_x_510:
[----:B------:R-:W1:Y:S01]  /*11c30*/  SHFL.BFLY PT, R5, R238, 0x2, 0x1f ;  /* 0x0c401f00ee057f89 */ /* 0x000e6200000e0000 */
[----:B------:R-:W-:-:S03]  /*11c40*/  PLOP3.LUT P4, PT, PT, PT, PT, 0x8, 0x0 ;  /* 0x000000000000781c */ /* 0x000fc60003f8e170 */
[----:B------:R-:W2:Y:S04]  /*11c50*/  SHFL.BFLY PT, R6, R239, 0x2, 0x1f ;  /* 0x0c401f00ef067f89 */ /* 0x000ea800000e0000 */
[----:B------:R-:W3:Y:S01]  /*11c60*/  SHFL.BFLY PT, R4, R237, 0x2, 0x1f ;  /* 0x0c401f00ed047f89 */ /* 0x000ee200000e0000 */
[----:B-1----:R-:W-:-:S03]  /*11c70*/  FADD.FTZ R8, R5, R238 ;  /* 0x000000ee05087221 */ /* 0x002fc60000010000 */
[----:B------:R-:W1:Y:S01]  /*11c80*/  SHFL.BFLY PT, R5, R236, 0x2, 0x1f ;  /* 0x0c401f00ec057f89 */ /* 0x000e6200000e0000 */
[----:B--2---:R-:W-:-:S03]  /*11c90*/  FADD.FTZ R9, R6, R239 ;  /* 0x000000ef06097221 */ /* 0x004fc60000010000 */
[----:B------:R-:W2:Y:S01]  /*11ca0*/  SHFL.BFLY PT, R7, R8, 0x1, 0x1f ;  /* 0x0c201f0008077f89 */ /* 0x000ea200000e0000 */
[----:B---3--:R-:W-:-:S03]  /*11cb0*/  FADD.FTZ R11, R4, R237 ;  /* 0x000000ed040b7221 */ /* 0x008fc60000010000 */
[----:B------:R-:W3:Y:S04]  /*11cc0*/  SHFL.BFLY PT, R6, R9, 0x1, 0x1f ;  /* 0x0c201f0009067f89 */ /* 0x000ee800000e0000 */
[----:B------:R-:W4:Y:S01]  /*11cd0*/  SHFL.BFLY PT, R4, R11, 0x1, 0x1f ;  /* 0x0c201f000b047f89 */ /* 0x000f2200000e0000 */
[----:B-1----:R-:W-:Y:S02]  /*11ce0*/  FADD.FTZ R10, R5, R236 ;  /* 0x000000ec050a7221 */ /* 0x002fe40000010000 */
[----:B--2---:R-:W-:-:S03]  /*11cf0*/  FADD.FTZ R7, R8, R7 ;  /* 0x0000000708077221 */ /* 0x004fc60000010000 */
[----:B------:R-:W1:Y:S01]  /*11d00*/  SHFL.BFLY PT, R5, R10, 0x1, 0x1f ;  /* 0x0c201f000a057f89 */ /* 0x000e6200000e0000 */
[----:B------:R-:W-:Y:S01]  /*11d10*/  MOV R8, RZ ;  /* 0x000000ff00087202 */ /* 0x000fe20000000f00 */
[----:B---3--:R-:W-:Y:S01]  /*11d20*/  FADD.FTZ R6, R9, R6 ;  /* 0x0000000609067221 */ /* 0x008fe20000010000 */
[----:B------:R-:W-:Y:S02]  /*11d30*/  FSETP.NE.FTZ.AND P3, PT, R7, RZ, PT ;  /* 0x000000ff0700720b */ /* 0x000fe40003f75000 */
[----:B------:R-:W-:Y:S01]  /*11d40*/  MOV R9, RZ ;  /* 0x000000ff00097202 */ /* 0x000fe20000000f00 */
[----:B----4-:R-:W-:Y:S01]  /*11d50*/  FADD.FTZ R4, R4, R11 ;  /* 0x0000000b04047221 */ /* 0x010fe20000010000 */
[----:B------:R-:W-:-:S04]  /*11d60*/  FSETP.NE.FTZ.AND P2, PT, R6, RZ, PT ;  /* 0x000000ff0600720b */ /* 0x000fc80003f55000 */
[----:B------:R-:W-:-:S05]  /*11d70*/  FSETP.NE.FTZ.AND P0, PT, R4, RZ, PT ;  /* 0x000000ff0400720b */ /* 0x000fca0003f15000 */
[----:B------:R-:W2:Y:S01]  /*11d80*/  @P3 MUFU.RCP R8, R7 ;  /* 0x0000000700083308 */ /* 0x000ea20000001000 */
[----:B------:R-:W-:-:S03]  /*11d90*/  @P3 MOV R15, 0x3f317218 ;  /* 0x3f317218000f3802 */ /* 0x000fc60000000f00 */
[----:B------:R-:W-:Y:S02]  /*11da0*/  @P2 MOV R14, 0x3f317218 ;  /* 0x3f317218000e2802 */ /* 0x000fe40000000f00 */
[----:B------:R-:W-:Y:S02]  /*11db0*/  @P3 FMUL.FTZ R15, R15, c[0x0][0x2d0] ;  /* 0x0000b4000f0f3a20 */ /* 0x000fe40000410000 */
[----:B-1----:R-:W-:Y:S01]  /*11dc0*/  FADD.FTZ R5, R10, R5 ;  /* 0x000000050a057221 */ /* 0x002fe20000010000 */
[----:B------:R-:W-:Y:S01]  /*11dd0*/  MOV R10, RZ ;  /* 0x000000ff000a7202 */ /* 0x000fe20000000f00 */
[----:B------:R-:W-:Y:S01]  /*11de0*/  @P2 MUFU.RCP R9, R6 ;  /* 0x0000000600092308 */ /* 0x000fe20000001000 */
[----:B------:R-:W-:Y:S01]  /*11df0*/  @P0 MOV R12, 0x3f317218 ;  /* 0x3f317218000c0802 */ /* 0x000fe20000000f00 */
[----:B------:R-:W-:Y:S01]  /*11e00*/  @P2 FMUL.FTZ R14, R14, c[0x0][0x2d0] ;  /* 0x0000b4000e0e2a20 */ /* 0x000fe20000410000 */
[----:B------:R-:W-:Y:S01]  /*11e10*/  FSETP.NE.FTZ.AND P1, PT, R5, RZ, PT ;  /* 0x000000ff0500720b */ /* 0x000fe20003f35000 */
[----:B--2---:R-:W-:-:S02]  /*11e20*/  FMUL.FTZ R144, R8, R144 ;  /* 0x0000009008907220 */ /* 0x004fc40000410000 */
[C---:B------:R-:W-:Y:S02]  /*11e30*/  FMUL.FTZ R145, R8.reuse, R145 ;  /* 0x0000009108917220 */ /* 0x040fe40000410000 */
[----:B------:R-:W1:Y:S01]  /*11e40*/  @P3 MUFU.LG2 R7, R7 ;  /* 0x0000000700073308 */ /* 0x000e620000000c00 */
[C---:B------:R-:W-:Y:S02]  /*11e50*/  FMUL.FTZ R132, R8.reuse, R132 ;  /* 0x0000008408847220 */ /* 0x040fe40000410000 */
[C---:B------:R-:W-:Y:S02]  /*11e60*/  FMUL.FTZ R133, R8.reuse, R133 ;  /* 0x0000008508857220 */ /* 0x040fe40000410000 */
[C---:B------:R-:W-:Y:S02]  /*11e70*/  FMUL.FTZ R128, R8.reuse, R128 ;  /* 0x0000008008807220 */ /* 0x040fe40000410000 */
[C---:B------:R-:W-:Y:S01]  /*11e80*/  FMUL.FTZ R129, R8.reuse, R129 ;  /* 0x0000008108817220 */ /* 0x040fe20000410000 */
[----:B------:R-:W2:Y:S01]  /*11e90*/  @P2 MUFU.LG2 R6, R6 ;  /* 0x0000000600062308 */ /* 0x000ea20000000c00 */
[C---:B------:R-:W-:Y:S01]  /*11ea0*/  FMUL.FTZ R116, R8.reuse, R116 ;  /* 0x0000007408747220 */ /* 0x040fe20000410000 */
[----:B------:R-:W-:Y:S01]  /*11eb0*/  @P1 MOV R13, 0x3f317218 ;  /* 0x3f317218000d1802 */ /* 0x000fe20000000f00 */
[----:B------:R-:W-:-:S02]  /*11ec0*/  FMUL.FTZ R117, R8, R117 ;  /* 0x0000007508757220 */ /* 0x000fc40000410000 */
[C---:B------:R-:W-:Y:S02]  /*11ed0*/  FMUL.FTZ R112, R8.reuse, R112 ;  /* 0x0000007008707220 */ /* 0x040fe40000410000 */
[C---:B------:R-:W-:Y:S01]  /*11ee0*/  FMUL.FTZ R113, R8.reuse, R113 ;  /* 0x0000007108717220 */ /* 0x040fe20000410000 */
[----:B------:R-:W3:Y:S01]  /*11ef0*/  @P1 MUFU.LG2 R11, R5 ;  /* 0x00000005000b1308 */ /* 0x000ee20000000c00 */
[C---:B------:R-:W-:Y:S02]  /*11f00*/  FMUL.FTZ R100, R8.reuse, R100 ;  /* 0x0000006408647220 */ /* 0x040fe40000410000 */
[C---:B------:R-:W-:Y:S02]  /*11f10*/  FMUL.FTZ R101, R8.reuse, R101 ;  /* 0x0000006508657220 */ /* 0x040fe40000410000 */
[C---:B------:R-:W-:Y:S02]  /*11f20*/  FMUL.FTZ R52, R8.reuse, R52 ;  /* 0x0000003408347220 */ /* 0x040fe40000410000 */
[C---:B------:R-:W-:Y:S01]  /*11f30*/  FMUL.FTZ R53, R8.reuse, R53 ;  /* 0x0000003508357220 */ /* 0x040fe20000410000 */
[----:B------:R4:W-:Y:S01]  /*11f40*/  @P1 MUFU.RCP R10, R5 ;  /* 0x00000005000a1308 */ /* 0x0009e20000001000 */
[----:B------:R-:W-:-:S02]  /*11f50*/  FMUL.FTZ R64, R8, R64 ;  /* 0x0000004008407220 */ /* 0x000fc40000410000 */
[C---:B------:R-:W-:Y:S02]  /*11f60*/  FMUL.FTZ R65, R8.reuse, R65 ;  /* 0x0000004108417220 */ /* 0x040fe40000410000 */
[C---:B------:R-:W-:Y:S02]  /*11f70*/  FMUL.FTZ R68, R8.reuse, R68 ;  /* 0x0000004408447220 */ /* 0x040fe40000410000 */
[C---:B------:R-:W-:Y:S02]  /*11f80*/  FMUL.FTZ R69, R8.reuse, R69 ;  /* 0x0000004508457220 */ /* 0x040fe40000410000 */
[C---:B------:R-:W-:Y:S02]  /*11f90*/  FMUL.FTZ R80, R8.reuse, R80 ;  /* 0x0000005008507220 */ /* 0x040fe40000410000 */
[C---:B------:R-:W-:Y:S02]  /*11fa0*/  FMUL.FTZ R81, R8.reuse, R81 ;  /* 0x0000005108517220 */ /* 0x040fe40000410000 */
[----:B------:R-:W-:-:S02]  /*11fb0*/  FMUL.FTZ R84, R8, R84 ;  /* 0x0000005408547220 */ /* 0x000fc40000410000 */
[C---:B------:R-:W-:Y:S01]  /*11fc0*/  FMUL.FTZ R85, R8.reuse, R85 ;  /* 0x0000005508557220 */ /* 0x040fe20000410000 */
[----:B----4-:R-:W-:Y:S01]  /*11fd0*/  MOV R5, 0xff800000 ;  /* 0xff80000000057802 */ /* 0x010fe20000000f00 */
[C---:B------:R-:W-:Y:S02]  /*11fe0*/  FMUL.FTZ R96, R8.reuse, R96 ;  /* 0x0000006008607220 */ /* 0x040fe40000410000 */
[----:B------:R-:W-:Y:S01]  /*11ff0*/  FMUL.FTZ R97, R8, R97 ;  /* 0x0000006108617220 */ /* 0x000fe20000410000 */
[----:B------:R-:W-:Y:S01]  /*12000*/  MOV R8, RZ ;  /* 0x000000ff00087202 */ /* 0x000fe20000000f00 */
[----:B-1----:R-:W-:Y:S02]  /*12010*/  @P3 FMUL.FTZ R16, R7, 0.69314718246459960938 ;  /* 0x3f31721807103820 */ /* 0x002fe40000410000 */
[----:B--2---:R-:W-:Y:S02]  /*12020*/  @P2 FMUL.FTZ R7, R6, 0.69314718246459960938 ;  /* 0x3f31721806072820 */ /* 0x004fe40000410000 */
[----:B---3--:R-:W-:Y:S01]  /*12030*/  @P1 FMUL.FTZ R11, R11, 0.69314718246459960938 ;  /* 0x3f3172180b0b1820 */ /* 0x008fe20000410000 */
[----:B------:R-:W-:Y:S01]  /*12040*/  @P0 MUFU.RCP R8, R4 ;  /* 0x0000000400080308 */ /* 0x000fe20000001000 */
[----:B------:R-:W-:-:S02]  /*12050*/  @P1 FMUL.FTZ R13, R13, c[0x0][0x2d0] ;  /* 0x0000b4000d0d1a20 */ /* 0x000fc40000410000 */
[----:B------:R-:W-:Y:S02]  /*12060*/  @P0 FMUL.FTZ R12, R12, c[0x0][0x2d0] ;  /* 0x0000b4000c0c0a20 */ /* 0x000fe40000410000 */
[C---:B------:R-:W-:Y:S02]  /*12070*/  FMUL.FTZ R146, R9.reuse, R146 ;  /* 0x0000009209927220 */ /* 0x040fe40000410000 */
[C---:B------:R-:W-:Y:S01]  /*12080*/  FMUL.FTZ R147, R9.reuse, R147 ;  /* 0x0000009309937220 */ /* 0x040fe20000410000 */
[----:B------:R-:W1:Y:S01]  /*12090*/  @P0 MUFU.LG2 R4, R4 ;  /* 0x0000000400040308 */ /* 0x000e620000000c00 */
        /* <DEDUP_REMOVED lines=8> */
[----:B-1----:R-:W-:-:S02]  /*12120*/  @P0 FMUL.FTZ R17, R4, 0.69314718246459960938 ;  /* 0x3f31721804110820 */ /* 0x002fc40000410000 */
        /* <DEDUP_REMOVED lines=13> */
[----:B------:R-:W-:Y:S01]  /*12200*/  FMUL.FTZ R99, R9, R99 ;  /* 0x0000006309637220 */ /* 0x000fe20000410000 */
[----:B------:R-:W-:Y:S01]  /*12210*/  MOV R9, 0xff800000 ;  /* 0xff80000000097802 */ /* 0x000fe20000000f00 */
        /* <DEDUP_REMOVED lines=50> */
[----:B------:R-:W-:Y:S02]  /*12540*/  @P3 FFMA.FTZ R5, R15, R3, R16 ;  /* 0x000000030f053223 */ /* 0x000fe40000010010 */
[----:B------:R-:W-:Y:S02]  /*12550*/  @P2 FFMA.FTZ R8, R14, R2, R7 ;  /* 0x000000020e082223 */ /* 0x000fe40000010007 */
[----:B------:R-:W-:Y:S02]  /*12560*/  @P1 FFMA.FTZ R9, R13, R0, R11 ;  /* 0x000000000d091223 */ /* 0x000fe4000001000b */
[----:B------:R-:W-:-:S02]  /*12570*/  @P0 FFMA.FTZ R10, R12, R152, R17 ;  /* 0x000000980c0a0223 */ /* 0x000fc40000010011 */
.L_x_446:
[----:B------:R-:W-:Y:S05]  /*12580*/  @P4 BRA `(.L_x_532) ;  /* 0x00001ab000004947 */ /* 0x000fea0003800000 */
[----:B------:R-:W1:Y:S01]  /*12590*/  S2R R7, SR_TID.X ;  /* 0x0000000000077919 */ /* 0x000e620000002100 */
[----:B------:R-:W-:Y:S01]  /*125a0*/  IMAD R16, RZ, RZ, -UR8 ;  /* 0x80000008ff107e24 */ /* 0x000fe2000f8e02ff */
[----:B------:R-:W-:Y:S01]  /*125b0*/  USHF.R.S32.HI UR6, URZ, 0x1f, UR8 ;  /* 0x0000001f3f067899 */ /* 0x000fe20008011408 */
[----:B------:R-:W-:Y:S01]  /*125c0*/  IMAD.MOV.U32 R12, RZ, RZ, c[0x0][0x4e8] ;  /* 0x00013a00ff0c7624 */ /* 0x000fe200078e00ff */
[----:B------:R-:W2:Y:S01]  /*125d0*/  S2R R3, SR_CTAID.Y ;  /* 0x0000000000037919 */ /* 0x000ea20000002600 */
[----:B------:R-:W-:Y:S01]  /*125e0*/  ULDC.64 UR4, c[0x0][0x4d0] ;  /* 0x0001340000047ab9 */ /* 0x000fe20000000a00 */
[----:B------:R-:W-:Y:S01]  /*125f0*/  BSSY B0, `(.L_x_533) ;  /* 0x00000c5000007945 */ /* 0x000fe20003800000 */
[----:B------:R-:W-:Y:S01]  /*12600*/  UIMAD UR7, UR6, UR4, URZ ;  /* 0x00000004060772a4 */ /* 0x000fe2000f8e023f */
[----:B------:R-:W3:Y:S01]  /*12610*/  S2R R20, SR_CTAID.Z ;  /* 0x0000000000147919 */ /* 0x000ee20000002700 */
[----:B------:R-:W-:-:S03]  /*12620*/  UIMAD.WIDE.U32 UR10, UR8, UR4, URZ ;  /* 0x00000004080a72a5 */ /* 0x000fc6000f8e003f */
[----:B------:R-:W-:Y:S01]  /*12630*/  BAR.SYNC.DEFER_BLOCKING 0x1, 0x80 ;  /* 0x0042000000007b1d */ /* 0x000fe20000010000 */
[----:B------:R-:W-:Y:S01]  /*12640*/  UIMAD UR5, UR8, UR5, UR7 ;  /* 0x00000005080572a4 */ /* 0x000fe2000f8e0207 */
[C---:B------:R-:W-:Y:S01]  /*12650*/  ISETP.NE.AND P0, PT, R12.reuse, 0x1, PT ;  /* 0x000000010c00780c */ /* 0x040fe20003f05270 */
[----:B------:R-:W-:Y:S02]  /*12660*/  IMAD.U32 R23, RZ, RZ, UR11 ;  /* 0x0000000bff177e24 */ /* 0x000fe4000f8e00ff */
[----:B------:R-:W-:Y:S01]  /*12670*/  UIADD3 UR5, UR11, UR5, URZ ;  /* 0x000000050b057290 */ /* 0x000fe2000fffe03f */
[----:B------:R-:W4:Y:S01]  /*12680*/  S2R R13, SR_CTAID.X ;  /* 0x00000000000d7919 */ /* 0x000f220000002500 */
[----:B------:R-:W-:Y:S02]  /*12690*/  IMAD.U32 R22, RZ, RZ, UR10 ;  /* 0x0000000aff167e24 */ /* 0x000fe4000f8e00ff */
[----:B------:R-:W-:Y:S02]  /*126a0*/  IMAD R12, R12, c[0x0][0x388], RZ ;  /* 0x0000e2000c0c7a24 */ /* 0x000fe400078e02ff */
[----:B------:R-:W-:Y:S01]  /*126b0*/  IMAD.U32 R23, RZ, RZ, UR5 ;  /* 0x00000005ff177e24 */ /* 0x000fe2000f8e00ff */
[----:B-1----:R-:W-:Y:S01]  /*126c0*/  SHF.R.S32.HI R4, RZ, 0x1f, R7 ;  /* 0x0000001fff047819 */ /* 0x002fe20000011407 */
[----:B------:R-:W-:-:S02]  /*126d0*/  ULDC.64 UR4, c[0x0][0x438] ;  /* 0x00010e0000047ab9 */ /* 0x000fc40000000a00 */
[----:B------:R-:W-:Y:S01]  /*126e0*/  UIMAD UR6, UR6, UR4, URZ ;  /* 0x00000004060672a4 */ /* 0x000fe2000f8e023f */
[-C--:B------:R-:W-:Y:S01]  /*126f0*/  LEA.HI R0, R4, R7.reuse, RZ, 0x2 ;  /* 0x0000000704007211 */ /* 0x080fe200078f10ff */
[----:B--2---:R-:W-:Y:S01]  /*12700*/  IMAD R16, R16, c[0x0][0x550], R3 ;  /* 0x0001540010107a24 */ /* 0x004fe200078e0203 */
[-C--:B------:R-:W-:Y:S01]  /*12710*/  LEA.HI R4, R4, R7.reuse, RZ, 0x5 ;  /* 0x0000000704047211 */ /* 0x080fe200078f28ff */
[----:B------:R-:W-:Y:S01]  /*12720*/  UIMAD.WIDE.U32 UR10, UR8, UR4, URZ ;  /* 0x00000004080a72a5 */ /* 0x000fe2000f8e003f */
[----:B------:R-:W-:Y:S01]  /*12730*/  LOP3.LUT R0, R0, 0xfffffffc, RZ, 0xc0, !PT ;  /* 0xfffffffc00007812 */ /* 0x000fe200078ec0ff */
[----:B------:R-:W-:Y:S01]  /*12740*/  UIMAD UR4, UR8, UR5, UR6 ;  /* 0x00000005080472a4 */ /* 0x000fe2000f8e0206 */
[----:B------:R-:W-:Y:S01]  /*12750*/  LOP3.LUT R2, R4, 0xffffffe0, RZ, 0xc0, !PT ;  /* 0xffffffe004027812 */ /* 0x000fe200078ec0ff */
[----:B---3--:R-:W-:Y:S01]  /*12760*/  IMAD.WIDE.U32 R22, R20, c[0x0][0x4d8], R22 ;  /* 0x0001360014167a25 */ /* 0x008fe200078e0016 */
[----:B------:R-:W-:Y:S01]  /*12770*/  IADD3 R0, -R0, R7, RZ ;  /* 0x0000000700007210 */ /* 0x000fe20007ffe1ff */
[----:B------:R-:W-:Y:S01]  /*12780*/  UIADD3 UR4, UR11, UR4, URZ ;  /* 0x000000040b047290 */ /* 0x000fe2000fffe03f */
[----:B------:R-:W-:Y:S01]  /*12790*/  SHF.R.S32.HI R17, RZ, 0x5, R4 ;  /* 0x00000005ff117819 */ /* 0x000fe20000011404 */
[----:B------:R-:W-:Y:S01]  /*127a0*/  IMAD.IADD R2, R7, 0x1, -R2 ;  /* 0x0000000107027824 */ /* 0x000fe200078e0a02 */
[----:B------:R-:W-:Y:S01]  /*127b0*/  LEA.HI R3, R0, R0, RZ, 0x1 ;  /* 0x0000000000037211 */ /* 0x000fe200078f08ff */
[----:B------:R-:W-:Y:S01]  /*127c0*/  IMAD.U32 R15, RZ, RZ, UR11 ;  /* 0x0000000bff0f7e24 */ /* 0x000fe2000f8e00ff */
[----:B------:R-:W-:Y:S01]  /*127d0*/  SHF.R.S32.HI R4, RZ, 0x1f, R4 ;  /* 0x0000001fff047819 */ /* 0x000fe20000011404 */
[----:B------:R-:W-:Y:S01]  /*127e0*/  IMAD.U32 R15, RZ, RZ, UR4 ;  /* 0x00000004ff0f7e24 */ /* 0x000fe2000f8e00ff */
[----:B------:R-:W-:-:S02]  /*127f0*/  LOP3.LUT R7, R3, 0x1ffffffe, RZ, 0xc0, !PT ;  /* 0x1ffffffe03077812 */ /* 0x000fc400078ec0ff */
[----:B------:R-:W-:Y:S02]  /*12800*/  LEA.HI R4, R4, R17, RZ, 0x2 ;  /* 0x0000001104047211 */ /* 0x000fe400078f10ff */
[----:B------:R-:W-:Y:S01]  /*12810*/  SHF.R.S32.HI R11, RZ, 0x1f, R2 ;  /* 0x0000001fff0b7819 */ /* 0x000fe20000011402 */
[----:B------:R-:W-:Y:S01]  /*12820*/  IMAD.IADD R0, R0, 0x1, -R7 ;  /* 0x0000000100007824 */ /* 0x000fe200078e0a07 */
[----:B------:R-:W-:Y:S02]  /*12830*/  SHF.L.U32 R7, R3, 0x5, RZ ;  /* 0x0000000503077819 */ /* 0x000fe400000006ff */
[----:B------:R-:W-:Y:S02]  /*12840*/  LOP3.LUT R4, R4, 0xffffffc, RZ, 0xc0, !PT ;  /* 0x0ffffffc04047812 */ /* 0x000fe400078ec0ff */
[----:B------:R-:W-:Y:S02]  /*12850*/  LOP3.LUT R7, R7, 0xffffffc0, RZ, 0xc0, !PT ;  /* 0xffffffc007077812 */ /* 0x000fe400078ec0ff */
[----:B------:R-:W-:Y:S01]  /*12860*/  SHF.R.S32.HI R3, RZ, 0x1f, R20 ;  /* 0x0000001fff037819 */ /* 0x000fe20000011414 */
[----:B------:R-:W-:Y:S01]  /*12870*/  IMAD.IADD R17, R17, 0x1, -R4 ;  /* 0x0000000111117824 */ /* 0x000fe200078e0a04 */
[----:B------:R-:W-:Y:S01]  /*12880*/  MOV R14, UR10 ;  /* 0x0000000a000e7c02 */ /* 0x000fe20008000f00 */
[----:B------:R-:W-:Y:S01]  /*12890*/  IMAD R7, R0, 0x8, R7 ;  /* 0x0000000800077824 */ /* 0x000fe200078e0207 */
[----:B------:R-:W-:Y:S01]  /*128a0*/  LEA.HI R0, R11, R2, RZ, 0x2 ;  /* 0x000000020b007211 */ /* 0x000fe200078f10ff */
[----:B------:R-:W-:-:S02]  /*128b0*/  IMAD R11, R3, c[0x0][0x4d8], RZ ;  /* 0x00013600030b7a24 */ /* 0x000fc400078e02ff */
[----:B------:R-:W-:Y:S01]  /*128c0*/  IMAD R3, R3, c[0x0][0x440], RZ ;  /* 0x0001100003037a24 */ /* 0x000fe200078e02ff */
[----:B------:R-:W-:Y:S01]  /*128d0*/  SHF.R.S32.HI R6, RZ, 0x2, R0 ;  /* 0x00000002ff067819 */ /* 0x000fe20000011400 */
[C---:B------:R-:W-:Y:S02]  /*128e0*/  IMAD R11, R20.reuse, c[0x0][0x4dc], R11 ;  /* 0x00013700140b7a24 */ /* 0x040fe400078e020b */
[C---:B------:R-:W-:Y:S02]  /*128f0*/  IMAD R3, R20.reuse, c[0x0][0x444], R3 ;  /* 0x0001110014037a24 */ /* 0x040fe400078e0203 */
[----:B------:R-:W-:Y:S01]  /*12900*/  IMAD R6, R17, 0x10, R6 ;  /* 0x0000001011067824 */ /* 0x000fe200078e0206 */
[----:B------:R-:W-:Y:S01]  /*12910*/  IADD3 R23, R23, R11, RZ ;  /* 0x0000000b17177210 */ /* 0x000fe20007ffe0ff */
[----:B------:R-:W-:Y:S01]  /*12920*/  IMAD.WIDE.U32 R20, R20, c[0x0][0x440], R14 ;  /* 0x0001100014147a25 */ /* 0x000fe200078e000e */
[----:B------:R-:W-:-:S03]  /*12930*/  SHF.R.S32.HI R14, RZ, 0x1f, R16 ;  /* 0x0000001fff0e7819 */ /* 0x000fc60000011410 */
[----:B------:R-:W-:Y:S02]  /*12940*/  IMAD.IADD R4, R6, 0x1, R7 ;  /* 0x0000000106047824 */ /* 0x000fe400078e0207 */
[----:B------:R-:W-:Y:S02]  /*12950*/  IMAD.IADD R21, R21, 0x1, R3 ;  /* 0x0000000115157824 */ /* 0x000fe400078e0203 */
[C---:B----4-:R-:W-:Y:S01]  /*12960*/  IMAD R11, R13.reuse, 0x80, R4 ;  /* 0x000000800d0b7824 */ /* 0x050fe200078e0204 */
[----:B------:R-:W-:Y:S01]  /*12970*/  LEA R13, R13, R6, 0x7 ;  /* 0x000000060d0d7211 */ /* 0x000fe200078e38ff */
[----:B------:R-:W-:Y:S02]  /*12980*/  IMAD R15, R14, c[0x0][0x448], RZ ;  /* 0x000112000e0f7a24 */ /* 0x000fe400078e02ff */
[----:B------:R-:W-:Y:S01]  /*12990*/  @P0 IMAD.HI.U32 R17, R11, c[0x0][0x4ec], RZ ;  /* 0x00013b000b110a27 */ /* 0x000fe200078e00ff */
[----:B------:R-:W-:-:S03]  /*129a0*/  MOV R3, R11 ;  /* 0x0000000b00037202 */ /* 0x000fc60000000f00 */
[----:B------:R-:W-:Y:S01]  /*129b0*/  @P0 IMAD.HI.U32 R7, R11, c[0x0][0x4ec], RZ ;  /* 0x00013b000b070a27 */ /* 0x000fe200078e00ff */
[----:B------:R-:W-:-:S03]  /*129c0*/  @P0 SHF.R.U32.HI R3, RZ, c[0x0][0x4f0], R17 ;  /* 0x00013c00ff030a19 */ /* 0x000fc60000011611 */
[----:B------:R-:W-:Y:S01]  /*129d0*/  IMAD.MOV.U32 R4, RZ, RZ, R11 ;  /* 0x000000ffff047224 */ /* 0x000fe200078e000b */
[----:B------:R-:W-:Y:S01]  /*129e0*/  @P0 SHF.R.U32.HI R4, RZ, c[0x0][0x4f0], R7 ;  /* 0x00013c00ff040a19 */ /* 0x000fe20000011607 */
[----:B------:R-:W-:Y:S02]  /*129f0*/  IMAD R7, R14, c[0x0][0x4e0], RZ ;  /* 0x000138000e077a24 */ /* 0x000fe400078e02ff */
[----:B------:R-:W-:Y:S02]  /*12a00*/  IMAD.MOV R18, RZ, RZ, -R3 ;  /* 0x000000ffff127224 */ /* 0x000fe400078e0a03 */
[C---:B------:R-:W-:Y:S02]  /*12a10*/  IMAD R15, R16.reuse, c[0x0][0x44c], R15 ;  /* 0x00011300100f7a24 */ /* 0x040fe400078e020f */
[----:B------:R-:W-:-:S04]  /*12a20*/  IMAD.WIDE.U32 R20, R16, c[0x0][0x448], R20 ;  /* 0x0001120010147a25 */ /* 0x000fc800078e0014 */
[C---:B------:R-:W-:Y:S01]  /*12a30*/  IMAD R14, R16.reuse, c[0x0][0x4e4], R7 ;  /* 0x00013900100e7a24 */ /* 0x040fe200078e0207 */
[----:B------:R-:W-:Y:S01]  /*12a40*/  SHF.R.S32.HI R7, RZ, 0x1f, R4 ;  /* 0x0000001fff077819 */ /* 0x000fe20000011404 */
[----:B------:R-:W-:-:S04]  /*12a50*/  IMAD.WIDE.U32 R16, R16, c[0x0][0x4e0], R22 ;  /* 0x0001380010107a25 */ /* 0x000fc800078e0016 */
[----:B------:R-:W-:Y:S01]  /*12a60*/  IMAD R18, R18, c[0x0][0x4e8], R11 ;  /* 0x00013a0012127a24 */ /* 0x000fe200078e020b */
[----:B------:R-:W-:Y:S01]  /*12a70*/  IADD3 R16, P0, R3, R16, RZ ;  /* 0x0000001003107210 */ /* 0x000fe20007f1e0ff */
[----:B------:R-:W-:Y:S01]  /*12a80*/  IMAD.IADD R21, R21, 0x1, R15 ;  /* 0x0000000115157824 */ /* 0x000fe200078e020f */
[----:B------:R-:W-:Y:S01]  /*12a90*/  SHF.R.S32.HI R15, RZ, 0x1f, R3 ;  /* 0x0000001fff0f7819 */ /* 0x000fe20000011403 */
[----:B------:R-:W-:Y:S01]  /*12aa0*/  IMAD R7, R7, c[0x0][0x430], RZ ;  /* 0x00010c0007077a24 */ /* 0x000fe200078e02ff */
[----:B------:R-:W-:Y:S02]  /*12ab0*/  SHF.R.S32.HI R3, RZ, 0x1f, R18 ;  /* 0x0000001fff037819 */ /* 0x000fe40000011412 */
[----:B------:R-:W-:Y:S01]  /*12ac0*/  IADD3.X R17, R15, R17, R14, P0, !PT ;  /* 0x000000110f117210 */ /* 0x000fe200007fe40e */
[----:B------:R-:W-:-:S04]  /*12ad0*/  IMAD.WIDE.U32 R14, R4, c[0x0][0x430], R20 ;  /* 0x00010c00040e7a25 */ /* 0x000fc800078e0014 */
[----:B------:R-:W-:Y:S02]  /*12ae0*/  IMAD R3, R3, c[0x0][0x4c8], RZ ;  /* 0x0001320003037a24 */ /* 0x000fe400078e02ff */
[C---:B------:R-:W-:Y:S01]  /*12af0*/  IMAD R7, R4.reuse, c[0x0][0x434], R7 ;  /* 0x00010d0004077a24 */ /* 0x040fe200078e0207 */
[----:B------:R-:W-:Y:S01]  /*12b00*/  IADD3 R4, -R4, RZ, RZ ;  /* 0x000000ff04047210 */ /* 0x000fe20007ffe1ff */
[----:B------:R-:W-:-:S04]  /*12b10*/  IMAD.WIDE.U32 R16, R18, c[0x0][0x4c8], R16 ;  /* 0x0001320012107a25 */ /* 0x000fc800078e0010 */
[----:B------:R-:W-:Y:S01]  /*12b20*/  IMAD R3, R18, c[0x0][0x4cc], R3 ;  /* 0x0001330012037a24 */ /* 0x000fe200078e0203 */
[----:B------:R-:W-:Y:S01]  /*12b30*/  LEA R23, P0, R16, c[0x0][0x4a8], 0x2 ;  /* 0x00012a0010177a11 */ /* 0x000fe200078010ff */
[----:B------:R-:W-:Y:S02]  /*12b40*/  IMAD R4, R4, c[0x0][0x4e8], R11 ;  /* 0x00013a0004047a24 */ /* 0x000fe400078e020b */
[----:B------:R-:W-:Y:S02]  /*12b50*/  IMAD.IADD R11, R17, 0x1, R3 ;  /* 0x00000001110b7824 */ /* 0x000fe400078e0203 */
[----:B------:R-:W-:Y:S01]  /*12b60*/  SHFL.IDX PT, R20, R23, RZ, 0x1c1f ;  /* 0x001c1fff17147589 */ /* 0x000fe200000e0000 */
[----:B------:R-:W-:Y:S01]  /*12b70*/  IMAD.IADD R7, R15, 0x1, R7 ;  /* 0x000000010f077824 */ /* 0x000fe200078e0207 */
[----:B------:R-:W-:Y:S01]  /*12b80*/  SHF.R.S32.HI R3, RZ, 0x1f, R4 ;  /* 0x0000001fff037819 */ /* 0x000fe20000011404 */
[----:B------:R-:W-:Y:S01]  /*12b90*/  IMAD.MOV.U32 R6, RZ, RZ, R14 ;  /* 0x000000ffff067224 */ /* 0x000fe200078e000e */
[----:B------:R-:W-:Y:S01]  /*12ba0*/  LEA.HI.X R22, R16, c[0x0][0x4ac], R11, 0x2, P0 ;  /* 0x00012b0010167a11 */ /* 0x000fe200000f140b */
[----:B------:R-:W-:Y:S01]  /*12bb0*/  SHFL.IDX PT, R18, R23, 0x1, 0x1c1f ;  /* 0x003c1f0017127f89 */ /* 0x000fe200000e0000 */
[----:B------:R-:W-:Y:S01]  /*12bc0*/  LOP3.LUT P0, RZ, R2, 0x3, RZ, 0xc0, !PT ;  /* 0x0000000302ff7812 */ /* 0x000fe2000780c0ff */
[C---:B------:R-:W-:Y:S01]  /*12bd0*/  IMAD.WIDE.U32 R24, R4.reuse, c[0x0][0x428], R6 ;  /* 0x00010a0004187a25 */ /* 0x040fe200078e0006 */
[C---:B------:R-:W-:Y:S01]  /*12be0*/  IADD3 R11, R13.reuse, 0x8, RZ ;  /* 0x000000080d0b7810 */ /* 0x040fe20007ffe0ff */
[----:B------:R-:W1:Y:S01]  /*12bf0*/  SHFL.IDX PT, R21, R22, RZ, 0x1c1f ;  /* 0x001c1fff16157589 */ /* 0x000e6200000e0000 */
[----:B------:R-:W-:Y:S01]  /*12c00*/  IADD3 R7, R13, 0x40, RZ ;  /* 0x000000400d077810 */ /* 0x000fe20007ffe0ff */
[----:B------:R-:W-:Y:S01]  /*12c10*/  IMAD R3, R3, c[0x0][0x428], RZ ;  /* 0x00010a0003037a24 */ /* 0x000fe200078e02ff */
[C---:B------:R-:W-:Y:S01]  /*12c20*/  IADD3 R6, R13.reuse, 0x48, RZ ;  /* 0x000000480d067810 */ /* 0x040fe20007ffe0ff */
[----:B------:R-:W2:Y:S01]  /*12c30*/  SHFL.IDX PT, R19, R22, 0x1, 0x1c1f ;  /* 0x003c1f0016137f89 */ /* 0x000ea200000e0000 */
[-C--:B------:R-:W-:Y:S01]  /*12c40*/  ISETP.GE.OR P4, PT, R13, R12.reuse, P0 ;  /* 0x0000000c0d00720c */ /* 0x080fe20000786670 */
[----:B------:R-:W-:Y:S01]  /*12c50*/  IMAD R3, R4, c[0x0][0x42c], R3 ;  /* 0x00010b0004037a24 */ /* 0x000fe200078e0203 */
[-C--:B------:R-:W-:Y:S01]  /*12c60*/  ISETP.GE.OR P3, PT, R11, R12.reuse, P0 ;  /* 0x0000000c0b00720c */ /* 0x080fe20000766670 */
[----:B------:R-:W-:Y:S01]  /*12c70*/  SHFL.IDX PT, R16, R23, 0x2, 0x1c1f ;  /* 0x005c1f0017107f89 */ /* 0x000fe200000e0000 */
[-C--:B------:R-:W-:Y:S01]  /*12c80*/  ISETP.GE.OR P2, PT, R7, R12.reuse, P0 ;  /* 0x0000000c0700720c */ /* 0x080fe20000746670 */
[----:B------:R-:W-:Y:S01]  /*12c90*/  IMAD.IADD R3, R25, 0x1, R3 ;  /* 0x0000000119037824 */ /* 0x000fe200078e0203 */
[----:B------:R-:W-:Y:S01]  /*12ca0*/  ISETP.GE.OR P0, PT, R6, R12, P0 ;  /* 0x0000000c0600720c */ /* 0x000fe20000706670 */
[----:B------:R-:W3:Y:S01]  /*12cb0*/  SHFL.IDX PT, R17, R22, 0x2, 0x1c1f ;  /* 0x005c1f0016117f89 */ /* 0x000ee200000e0000 */
[----:B------:R-:W-:-:S02]  /*12cc0*/  LEA R4, P1, R24, c[0x0][0x400], 0x2 ;  /* 0x0001000018047a11 */ /* 0x000fc400078210ff */
[-C--:B------:R-:W-:Y:S01]  /*12cd0*/  ISETP.GE.AND P5, PT, R11, R12.reuse, PT ;  /* 0x0000000c0b00720c */ /* 0x080fe20003fa6270 */
[----:B------:R-:W-:Y:S01]  /*12ce0*/  SHFL.IDX PT, R14, R23, 0x3, 0x1c1f ;  /* 0x007c1f00170e7f89 */ /* 0x000fe200000e0000 */
[----:B------:R-:W-:Y:S02]  /*12cf0*/  LOP3.LUT R11, R0, 0x7ffffffc, RZ, 0xc0, !PT ;  /* 0x7ffffffc000b7812 */ /* 0x000fe400078ec0ff */
[----:B------:R-:W-:Y:S01]  /*12d00*/  LEA.HI.X R3, R24, c[0x0][0x404], R3, 0x2, P1 ;  /* 0x0001010018037a11 */ /* 0x000fe200008f1403 */
[----:B------:R-:W4:Y:S01]  /*12d10*/  SHFL.IDX PT, R15, R22, 0x3, 0x1c1f ;  /* 0x007c1f00160f7f89 */ /* 0x000f2200000e0000 */
[-C--:B------:R-:W-:Y:S02]  /*12d20*/  ISETP.GE.AND P1, PT, R6, R12.reuse, PT ;  /* 0x0000000c0600720c */ /* 0x080fe40003f26270 */
[-C--:B------:R-:W-:Y:S01]  /*12d30*/  ISETP.GE.AND P6, PT, R7, R12.reuse, PT ;  /* 0x0000000c0700720c */ /* 0x080fe20003fc6270 */
[----:B-1----:R1:W-:Y:S04]  /*12d40*/  @!P4 ST.E [R20.64], R5 ;  /* 0x000000051400c985 */ /* 0x0023e8000c10190c */
[----:B--2---:R2:W-:Y:S04]  /*12d50*/  @!P3 ST.E [R18.64], R8 ;  /* 0x000000081200b985 */ /* 0x0045e8000c10190c */
[----:B------:R2:W2:Y:S04]  /*12d60*/  SHFL.IDX PT, R22, R4, RZ, 0x1c1f ;  /* 0x001c1fff04167589 */ /* 0x0004a800000e0000 */
[----:B---3--:R3:W-:Y:S04]  /*12d70*/  @!P2 ST.E [R16.64], R9 ;  /* 0x000000091000a985 */ /* 0x0087e8000c10190c */
[----:B------:R3:W2:Y:S04]  /*12d80*/  SHFL.IDX PT, R23, R3, RZ, 0x1c1f ;  /* 0x001c1fff03177589 */ /* 0x0006a800000e0000 */
[----:B----4-:R3:W-:Y:S01]  /*12d90*/  @!P0 ST.E [R14.64], R10 ;  /* 0x0000000a0e008985 */ /* 0x0107e2000c10190c */
[----:B------:R-:W-:-:S02]  /*12da0*/  ISETP.GE.AND P0, PT, R13, R12, PT ;  /* 0x0000000c0d00720c */ /* 0x000fc40003f06270 */
[----:B-1----:R-:W-:Y:S02]  /*12db0*/  IADD3 R5, R2, -R11, RZ ;  /* 0x8000000b02057210 */ /* 0x002fe40007ffe0ff */
[----:B------:R-:W-:-:S03]  /*12dc0*/  P2R R2, PR, RZ, 0x2 ;  /* 0x00000002ff027803 */ /* 0x000fc60000000000 */
[----:B------:R-:W-:-:S06]  /*12dd0*/  IMAD.SHL.U32 R5, R5, 0x2, RZ ;  /* 0x0000000205057824 */ /* 0x000fcc00078e00ff */
[----:B------:R-:W-:Y:S05]  /*12de0*/  @P0 BRA `(.L_x_534) ;  /* 0x0000045000000947 */ /* 0x000fea0003800000 */
[C---:B---3--:R-:W-:Y:S02]  /*12df0*/  IADD3 R9, R5.reuse, 0x8, RZ ;  /* 0x0000000805097810 */ /* 0x048fe40007ffe0ff */
[C---:B------:R-:W-:Y:S02]  /*12e00*/  IADD3 R7, R5.reuse, 0x10, RZ ;  /* 0x0000001005077810 */ /* 0x040fe40007ffe0ff */
[----:B------:R-:W-:Y:S02]  /*12e10*/  IADD3 R0, R5, 0x18, RZ ;  /* 0x0000001805007810 */ /* 0x000fe40007ffe0ff */
[----:B------:R-:W-:Y:S02]  /*12e20*/  ISETP.GE.AND P1, PT, R9, c[0x0][0x3c8], PT ;  /* 0x0000f20009007a0c */ /* 0x000fe40003f26270 */
[----:B------:R-:W-:Y:S02]  /*12e30*/  ISETP.GE.AND P0, PT, R7, c[0x0][0x3c8], PT ;  /* 0x0000f20007007a0c */ /* 0x000fe40003f06270 */
[----:B------:R-:W-:-:S02]  /*12e40*/  ISETP.GE.AND P4, PT, R0, c[0x0][0x3c8], PT ;  /* 0x0000f20000007a0c */ /* 0x000fc40003f86270 */
[C---:B------:R-:W-:Y:S02]  /*12e50*/  ISETP.GE.AND P2, PT, R5.reuse, c[0x0][0x3c8], PT ;  /* 0x0000f20005007a0c */ /* 0x040fe40003f46270 */
[C---:B------:R-:W-:Y:S02]  /*12e60*/  IADD3 R14, R5.reuse, 0x28, RZ ;  /* 0x00000028050e7810 */ /* 0x040fe40007ffe0ff */
[C---:B------:R-:W-:Y:S02]  /*12e70*/  IADD3 R12, R5.reuse, 0x30, RZ ;  /* 0x00000030050c7810 */ /* 0x040fe40007ffe0ff */
[----:B------:R-:W-:Y:S02]  /*12e80*/  IADD3 R15, R5, 0x58, RZ ;  /* 0x00000058050f7810 */ /* 0x000fe40007ffe0ff */
[----:B------:R-:W-:Y:S02]  /*12e90*/  @!P1 LEA.HI R9, R9, R9, RZ, 0x1 ;  /* 0x0000000909099211 */ /* 0x000fe400078f08ff */
[----:B------:R-:W-:-:S02]  /*12ea0*/  @!P0 LEA.HI R7, R7, R7, RZ, 0x1 ;  /* 0x0000000707078211 */ /* 0x000fc400078f08ff */
[----:B------:R-:W-:Y:S01]  /*12eb0*/  @!P4 LEA.HI R0, R0, R0, RZ, 0x1 ;  /* 0x000000000000c211 */ /* 0x000fe200078f08ff */
[--C-:B--2---:R-:W-:Y:S01]  /*12ec0*/  @!P2 IMAD.WIDE R10, R5, 0x4, R22.reuse ;  /* 0x00000004050aa825 */ /* 0x104fe200078e0216 */
[----:B------:R-:W-:Y:S02]  /*12ed0*/  @!P1 LOP3.LUT R9, R9, 0xfffffffe, RZ, 0xc0, !PT ;  /* 0xfffffffe09099812 */ /* 0x000fe400078ec0ff */
[----:B------:R-:W-:Y:S02]  /*12ee0*/  @!P0 LOP3.LUT R7, R7, 0xfffffffe, RZ, 0xc0, !PT ;  /* 0xfffffffe07078812 */ /* 0x000fe400078ec0ff */
[----:B------:R-:W-:Y:S01]  /*12ef0*/  @!P4 LOP3.LUT R13, R0, 0xfffffffe, RZ, 0xc0, !PT ;  /* 0xfffffffe000dc812 */ /* 0x000fe200078ec0ff */
[--C-:B------:R-:W-:Y:S01]  /*12f00*/  @!P1 IMAD.WIDE R8, R9, 0x4, R22.reuse ;  /* 0x0000000409089825 */ /* 0x100fe200078e0216 */
[----:B------:R-:W-:Y:S01]  /*12f10*/  IADD3 R0, R5, 0x20, RZ ;  /* 0x0000002005007810 */ /* 0x000fe20007ffe0ff */
[----:B------:R1:W-:Y:S01]  /*12f20*/  @!P2 ST.E.64 [R10.64], R144 ;  /* 0x000000900a00a985 */ /* 0x0003e2000c101b0c */
[----:B------:R-:W-:Y:S01]  /*12f30*/  ISETP.GE.AND P2, PT, R14, c[0x0][0x3c8], PT ;  /* 0x0000f2000e007a0c */ /* 0x000fe20003f46270 */
[--C-:B------:R-:W-:Y:S01]  /*12f40*/  @!P0 IMAD.WIDE R6, R7, 0x4, R22.reuse ;  /* 0x0000000407068825 */ /* 0x100fe200078e0216 */
[----:B------:R-:W-:Y:S01]  /*12f50*/  ISETP.GE.AND P3, PT, R0, c[0x0][0x3c8], PT ;  /* 0x0000f20000007a0c */ /* 0x000fe20003f66270 */
[----:B------:R2:W-:Y:S01]  /*12f60*/  @!P1 ST.E.64 [R8.64], R132 ;  /* 0x0000008408009985 */ /* 0x0005e2000c101b0c */
[----:B------:R-:W-:Y:S01]  /*12f70*/  ISETP.GE.AND P1, PT, R12, c[0x0][0x3c8], PT ;  /* 0x0000f2000c007a0c */ /* 0x000fe20003f26270 */
[----:B------:R-:W-:Y:S01]  /*12f80*/  @!P4 IMAD.WIDE R16, R13, 0x4, R22 ;  /* 0x000000040d10c825 */ /* 0x000fe200078e0216 */
[----:B------:R-:W-:Y:S01]  /*12f90*/  IADD3 R13, R5, 0x38, RZ ;  /* 0x00000038050d7810 */ /* 0x000fe20007ffe0ff */
[----:B------:R3:W-:Y:S03]  /*12fa0*/  @!P0 ST.E.64 [R6.64], R128 ;  /* 0x0000008006008985 */ /* 0x0007e6000c101b0c */
[----:B------:R-:W-:Y:S01]  /*12fb0*/  ISETP.GE.AND P0, PT, R13, c[0x0][0x3c8], PT ;  /* 0x0000f2000d007a0c */ /* 0x000fe20003f06270 */
[----:B------:R4:W-:Y:S02]  /*12fc0*/  @!P4 ST.E.64 [R16.64], R116 ;  /* 0x000000741000c985 */ /* 0x0009e4000c101b0c */
[----:B------:R-:W-:-:S02]  /*12fd0*/  @!P2 LEA.HI R14, R14, R14, RZ, 0x1 ;  /* 0x0000000e0e0ea211 */ /* 0x000fc400078f08ff */
[----:B------:R-:W-:Y:S02]  /*12fe0*/  @!P3 LEA.HI R0, R0, R0, RZ, 0x1 ;  /* 0x000000000000b211 */ /* 0x000fe400078f08ff */
[----:B------:R-:W-:-:S06]  /*12ff0*/  @!P1 LEA.HI R12, R12, R12, RZ, 0x1 ;  /* 0x0000000c0c0c9211 */ /* 0x000fcc00078f08ff */
[----:B------:R-:W-:-:S04]  /*13000*/  @!P0 LEA.HI R13, R13, R13, RZ, 0x1 ;  /* 0x0000000d0d0d8211 */ /* 0x000fc800078f08ff */
[----:B------:R-:W-:Y:S02]  /*13010*/  @!P0 LOP3.LUT R13, R13, 0xfffffffe, RZ, 0xc0, !PT ;  /* 0xfffffffe0d0d8812 */ /* 0x000fe400078ec0ff */
[----:B-1----:R-:W-:Y:S02]  /*13020*/  @!P1 LOP3.LUT R11, R12, 0xfffffffe, RZ, 0xc0, !PT ;  /* 0xfffffffe0c0b9812 */ /* 0x002fe400078ec0ff */
[----:B--2---:R-:W-:Y:S01]  /*13030*/  @!P2 LOP3.LUT R9, R14, 0xfffffffe, RZ, 0xc0, !PT ;  /* 0xfffffffe0e09a812 */ /* 0x004fe200078ec0ff */
[--C-:B------:R-:W-:Y:S01]  /*13040*/  @!P0 IMAD.WIDE R12, R13, 0x4, R22.reuse ;  /* 0x000000040d0c8825 */ /* 0x100fe200078e0216 */
[----:B------:R-:W-:Y:S02]  /*13050*/  IADD3 R14, R5, 0x48, RZ ;  /* 0x00000048050e7810 */ /* 0x000fe40007ffe0ff */
[----:B---3--:R-:W-:Y:S01]  /*13060*/  @!P3 LOP3.LUT R7, R0, 0xfffffffe, RZ, 0xc0, !PT ;  /* 0xfffffffe0007b812 */ /* 0x008fe200078ec0ff */
[----:B------:R-:W-:Y:S01]  /*13070*/  @!P2 IMAD.WIDE R8, R9, 0x4, R22 ;  /* 0x000000040908a825 */ /* 0x000fe200078e0216 */
[----:B------:R-:W-:-:S02]  /*13080*/  IADD3 R0, R5, 0x40, RZ ;  /* 0x0000004005007810 */ /* 0x000fc40007ffe0ff */
[----:B----4-:R-:W-:Y:S01]  /*13090*/  IADD3 R16, R5, 0x50, RZ ;  /* 0x0000005005107810 */ /* 0x010fe20007ffe0ff */
[----:B------:R-:W-:-:S04]  /*130a0*/  @!P3 IMAD.WIDE R6, R7, 0x4, R22 ;  /* 0x000000040706b825 */ /* 0x000fc800078e0216 */
[----:B------:R-:W-:Y:S01]  /*130b0*/  @!P1 IMAD.WIDE R10, R11, 0x4, R22 ;  /* 0x000000040b0a9825 */ /* 0x000fe200078e0216 */
[----:B------:R1:W-:Y:S01]  /*130c0*/  @!P3 ST.E.64 [R6.64], R112 ;  /* 0x000000700600b985 */ /* 0x0003e2000c101b0c */
[----:B------:R-:W-:-:S03]  /*130d0*/  ISETP.GE.AND P3, PT, R0, c[0x0][0x3c8], PT ;  /* 0x0000f20000007a0c */ /* 0x000fc60003f66270 */
[----:B------:R2:W-:Y:S01]  /*130e0*/  @!P2 ST.E.64 [R8.64], R100 ;  /* 0x000000640800a985 */ /* 0x0005e2000c101b0c */
[----:B------:R-:W-:-:S03]  /*130f0*/  ISETP.GE.AND P2, PT, R14, c[0x0][0x3c8], PT ;  /* 0x0000f2000e007a0c */ /* 0x000fc60003f46270 */
[----:B------:R3:W-:Y:S01]  /*13100*/  @!P1 ST.E.64 [R10.64], R52 ;  /* 0x000000340a009985 */ /* 0x0007e2000c101b0c */
[----:B------:R-:W-:-:S03]  /*13110*/  ISETP.GE.AND P1, PT, R16, c[0x0][0x3c8], PT ;  /* 0x0000f20010007a0c */ /* 0x000fc60003f26270 */
[----:B------:R4:W-:Y:S01]  /*13120*/  @!P0 ST.E.64 [R12.64], R64 ;  /* 0x000000400c008985 */ /* 0x0009e2000c101b0c */
[----:B------:R-:W-:Y:S02]  /*13130*/  ISETP.GE.AND P0, PT, R15, c[0x0][0x3c8], PT ;  /* 0x0000f2000f007a0c */ /* 0x000fe40003f06270 */
[----:B------:R-:W-:-:S03]  /*13140*/  @!P3 LEA.HI R0, R0, R0, RZ, 0x1 ;  /* 0x000000000000b211 */ /* 0x000fc600078f08ff */
[----:B------:R-:W-:-:S04]  /*13150*/  @!P2 LEA.HI R14, R14, R14, RZ, 0x1 ;  /* 0x0000000e0e0ea211 */ /* 0x000fc800078f08ff */
[----:B------:R-:W-:-:S04]  /*13160*/  @!P1 LEA.HI R16, R16, R16, RZ, 0x1 ;  /* 0x0000001010109211 */ /* 0x000fc800078f08ff */
[----:B------:R-:W-:Y:S02]  /*13170*/  @!P0 LEA.HI R15, R15, R15, RZ, 0x1 ;  /* 0x0000000f0f0f8211 */ /* 0x000fe400078f08ff */
[----:B-1----:R-:W-:Y:S02]  /*13180*/  @!P3 LOP3.LUT R7, R0, 0xfffffffe, RZ, 0xc0, !PT ;  /* 0xfffffffe0007b812 */ /* 0x002fe400078ec0ff */
[----:B------:R-:W-:Y:S02]  /*13190*/  @!P0 LOP3.LUT R15, R15, 0xfffffffe, RZ, 0xc0, !PT ;  /* 0xfffffffe0f0f8812 */ /* 0x000fe400078ec0ff */
[----:B--2---:R-:W-:Y:S01]  /*131a0*/  @!P2 LOP3.LUT R9, R14, 0xfffffffe, RZ, 0xc0, !PT ;  /* 0xfffffffe0e09a812 */ /* 0x004fe200078ec0ff */
[----:B------:R-:W-:Y:S01]  /*131b0*/  @!P3 IMAD.WIDE R6, R7, 0x4, R22 ;  /* 0x000000040706b825 */ /* 0x000fe200078e0216 */
[----:B---3--:R-:W-:-:S03]  /*131c0*/  @!P1 LOP3.LUT R11, R16, 0xfffffffe, RZ, 0xc0, !PT ;  /* 0xfffffffe100b9812 */ /* 0x008fc600078ec0ff */
[--C-:B------:R-:W-:Y:S01]  /*131d0*/  @!P2 IMAD.WIDE R8, R9, 0x4, R22.reuse ;  /* 0x000000040908a825 */ /* 0x100fe200078e0216 */
[----:B------:R4:W-:Y:S03]  /*131e0*/  @!P3 ST.E.64 [R6.64], R68 ;  /* 0x000000440600b985 */ /* 0x0009e6000c101b0c */
[--C-:B------:R-:W-:Y:S01]  /*131f0*/  @!P1 IMAD.WIDE R10, R11, 0x4, R22.reuse ;  /* 0x000000040b0a9825 */ /* 0x100fe200078e0216 */
[----:B------:R4:W-:Y:S03]  /*13200*/  @!P2 ST.E.64 [R8.64], R80 ;  /* 0x000000500800a985 */ /* 0x0009e6000c101b0c */
[----:B------:R-:W-:Y:S01]  /*13210*/  @!P0 IMAD.WIDE R22, R15, 0x4, R22 ;  /* 0x000000040f168825 */ /* 0x000fe200078e0216 */
[----:B------:R4:W-:Y:S04]  /*13220*/  @!P1 ST.E.64 [R10.64], R84 ;  /* 0x000000540a009985 */ /* 0x0009e8000c101b0c */
[----:B------:R4:W-:Y:S02]  /*13230*/  @!P0 ST.E.64 [R22.64], R96 ;  /* 0x0000006016008985 */ /* 0x0009e4000c101b0c */
.L_x_534:
[----:B------:R-:W-:Y:S05]  /*13240*/  BSYNC B0 ;  /* 0x0000000000007941 */ /* 0x000fea0003800000 */
.L_x_533:
[----:B----4-:R1:W4:Y:S01]  /*13250*/  SHFL.IDX PT, R13, R3, 0x1, 0x1c1f ;  /* 0x003c1f00030d7f89 */ /* 0x01032200000e0000 */
[----:B------:R-:W-:Y:S03]  /*13260*/  BSSY B0, `(.L_x_535) ;  /* 0x0000048000007945 */ /* 0x000fe60003800000 */
[----:B------:R1:W3:Y:S01]  /*13270*/  SHFL.IDX PT, R12, R4, 0x1, 0x1c1f ;  /* 0x003c1f00040c7f89 */ /* 0x0002e200000e0000 */
[----:B------:R-:W-:Y:S05]  /*13280*/  @P5 BRA `(.L_x_536) ;  /* 0x0000045000005947 */ /* 0x000fea0003800000 */
[C---:B---3--:R-:W-:Y:S02]  /*13290*/  IADD3 R10, R5.reuse, 0x8, RZ ;  /* 0x00000008050a7810 */ /* 0x048fe40007ffe0ff */
[----:B------:R-:W-:-:S02]  /*132a0*/  ISETP.GE.AND P1, PT, R5, c[0x0][0x3c8], PT ;  /* 0x0000f20005007a0c */ /* 0x000fc40003f26270 */
[----:B------:R-:W-:Y:S02]  /*132b0*/  ISETP.GE.AND P0, PT, R10, c[0x0][0x3c8], PT ;  /* 0x0000f2000a007a0c */ /* 0x000fe40003f06270 */
[C---:B------:R-:W-:Y:S02]  /*132c0*/  IADD3 R9, R5.reuse, 0x10, RZ ;  /* 0x0000001005097810 */ /* 0x040fe40007ffe0ff */
[----:B--2---:R-:W-:Y:S02]  /*132d0*/  IADD3 R8, R5, 0x18, RZ ;  /* 0x0000001805087810 */ /* 0x004fe40007ffe0ff */
[----:B------:R-:W-:Y:S02]  /*132e0*/  ISETP.GE.AND P4, PT, R9, c[0x0][0x3c8], PT ;  /* 0x0000f20009007a0c */ /* 0x000fe40003f86270 */
[C---:B------:R-:W-:Y:S02]  /*132f0*/  IADD3 R7, R5.reuse, 0x20, RZ ;  /* 0x0000002005077810 */ /* 0x040fe40007ffe0ff */
[C---:B------:R-:W-:Y:S01]  /*13300*/  IADD3 R6, R5.reuse, 0x28, RZ ;  /* 0x0000002805067810 */ /* 0x040fe20007ffe0ff */
[C---:B----4-:R-:W-:Y:S01]  /*13310*/  @!P1 IMAD.WIDE R14, R5.reuse, 0x4, R12 ;  /* 0x00000004050e9825 */ /* 0x050fe200078e020c */
[----:B------:R-:W-:-:S02]  /*13320*/  IADD3 R0, R5, 0x30, RZ ;  /* 0x0000003005007810 */ /* 0x000fc40007ffe0ff */
[----:B------:R-:W-:Y:S02]  /*13330*/  @!P0 LEA.HI R10, R10, R10, RZ, 0x1 ;  /* 0x0000000a0a0a8211 */ /* 0x000fe400078f08ff */
[----:B------:R-:W-:Y:S01]  /*13340*/  ISETP.GE.AND P3, PT, R8, c[0x0][0x3c8], PT ;  /* 0x0000f20008007a0c */ /* 0x000fe20003f66270 */
[----:B------:R2:W-:Y:S01]  /*13350*/  @!P1 ST.E.64 [R14.64], R146 ;  /* 0x000000920e009985 */ /* 0x0005e2000c101b0c */
[----:B------:R-:W-:Y:S02]  /*13360*/  @!P0 LOP3.LUT R10, R10, 0xfffffffe, RZ, 0xc0, !PT ;  /* 0xfffffffe0a0a8812 */ /* 0x000fe400078ec0ff */
[----:B------:R-:W-:Y:S02]  /*13370*/  ISETP.GE.AND P2, PT, R7, c[0x0][0x3c8], PT ;  /* 0x0000f20007007a0c */ /* 0x000fe40003f46270 */
[----:B------:R-:W-:Y:S01]  /*13380*/  ISETP.GE.AND P1, PT, R6, c[0x0][0x3c8], PT ;  /* 0x0000f20006007a0c */ /* 0x000fe20003f26270 */
[----:B------:R-:W-:Y:S01]  /*13390*/  @!P0 IMAD.WIDE R10, R10, 0x4, R12 ;  /* 0x000000040a0a8825 */ /* 0x000fe200078e020c */
[----:B------:R-:W-:-:S02]  /*133a0*/  @!P4 LEA.HI R9, R9, R9, RZ, 0x1 ;  /* 0x000000090909c211 */ /* 0x000fc400078f08ff */
[----:B------:R-:W-:Y:S02]  /*133b0*/  IADD3 R18, R5, 0x40, RZ ;  /* 0x0000004005127810 */ /* 0x000fe40007ffe0ff */
[----:B------:R3:W-:Y:S01]  /*133c0*/  @!P0 ST.E.64 [R10.64], R134 ;  /* 0x000000860a008985 */ /* 0x0007e2000c101b0c */
[----:B------:R-:W-:Y:S02]  /*133d0*/  ISETP.GE.AND P0, PT, R0, c[0x0][0x3c8], PT ;  /* 0x0000f20000007a0c */ /* 0x000fe40003f06270 */
[----:B------:R-:W-:Y:S02]  /*133e0*/  @!P3 LEA.HI R8, R8, R8, RZ, 0x1 ;  /* 0x000000080808b211 */ /* 0x000fe400078f08ff */
[----:B------:R-:W-:Y:S02]  /*133f0*/  @!P4 LOP3.LUT R9, R9, 0xfffffffe, RZ, 0xc0, !PT ;  /* 0xfffffffe0909c812 */ /* 0x000fe400078ec0ff */
[----:B------:R-:W-:Y:S02]  /*13400*/  @!P2 LEA.HI R7, R7, R7, RZ, 0x1 ;  /* 0x000000070707a211 */ /* 0x000fe400078f08ff */
[----:B------:R-:W-:-:S02]  /*13410*/  @!P1 LEA.HI R6, R6, R6, RZ, 0x1 ;  /* 0x0000000606069211 */ /* 0x000fc400078f08ff */
[----:B------:R-:W-:Y:S02]  /*13420*/  @!P3 LOP3.LUT R17, R8, 0xfffffffe, RZ, 0xc0, !PT ;  /* 0xfffffffe0811b812 */ /* 0x000fe400078ec0ff */
[----:B------:R-:W-:Y:S02]  /*13430*/  @!P2 LOP3.LUT R7, R7, 0xfffffffe, RZ, 0xc0, !PT ;  /* 0xfffffffe0707a812 */ /* 0x000fe400078ec0ff */
[----:B------:R-:W-:Y:S01]  /*13440*/  @!P0 LEA.HI R0, R0, R0, RZ, 0x1 ;  /* 0x0000000000008211 */ /* 0x000fe200078f08ff */
[--C-:B------:R-:W-:Y:S01]  /*13450*/  @!P3 IMAD.WIDE R16, R17, 0x4, R12.reuse ;  /* 0x000000041110b825 */ /* 0x100fe200078e020c */
[C---:B------:R-:W-:Y:S02]  /*13460*/  IADD3 R20, R5.reuse, 0x48, RZ ;  /* 0x0000004805147810 */ /* 0x040fe40007ffe0ff */
[----:B------:R-:W-:Y:S01]  /*13470*/  IADD3 R19, R5, 0x50, RZ ;  /* 0x0000005005137810 */ /* 0x000fe20007ffe0ff */
[----:B--2---:R-:W-:Y:S01]  /*13480*/  @!P4 IMAD.WIDE R14, R9, 0x4, R12 ;  /* 0x00000004090ec825 */ /* 0x004fe200078e020c */
[----:B------:R-:W-:-:S03]  /*13490*/  @!P1 LOP3.LUT R9, R6, 0xfffffffe, RZ, 0xc0, !PT ;  /* 0xfffffffe06099812 */ /* 0x000fc600078ec0ff */
[--C-:B------:R-:W-:Y:S01]  /*134a0*/  @!P2 IMAD.WIDE R6, R7, 0x4, R12.reuse ;  /* 0x000000040706a825 */ /* 0x100fe200078e020c */
[----:B------:R2:W-:Y:S03]  /*134b0*/  @!P4 ST.E.64 [R14.64], R130 ;  /* 0x000000820e00c985 */ /* 0x0005e6000c101b0c */
[--C-:B------:R-:W-:Y:S01]  /*134c0*/  @!P1 IMAD.WIDE R8, R9, 0x4, R12.reuse ;  /* 0x0000000409089825 */ /* 0x100fe200078e020c */
[----:B---3--:R-:W-:Y:S01]  /*134d0*/  @!P0 LOP3.LUT R11, R0, 0xfffffffe, RZ, 0xc0, !PT ;  /* 0xfffffffe000b8812 */ /* 0x008fe200078ec0ff */
[----:B------:R-:W-:Y:S01]  /*134e0*/  @!P3 ST.E.64 [R16.64], R118 ;  /* 0x000000761000b985 */ /* 0x000fe2000c101b0c */
[----:B------:R-:W-:Y:S02]  /*134f0*/  IADD3 R0, R5, 0x38, RZ ;  /* 0x0000003805007810 */ /* 0x000fe40007ffe0ff */
[----:B------:R-:W-:Y:S01]  /*13500*/  ISETP.GE.AND P3, PT, R18, c[0x0][0x3c8], PT ;  /* 0x0000f20012007a0c */ /* 0x000fe20003f66270 */
[----:B------:R-:W-:Y:S01]  /*13510*/  @!P0 IMAD.WIDE R10, R11, 0x4, R12 ;  /* 0x000000040b0a8825 */ /* 0x000fe200078e020c */
[----:B------:R-:W-:Y:S01]  /*13520*/  ISETP.GE.AND P4, PT, R0, c[0x0][0x3c8], PT ;  /* 0x0000f20000007a0c */ /* 0x000fe20003f86270 */
[----:B------:R3:W-:Y:S01]  /*13530*/  @!P2 ST.E.64 [R6.64], R114 ;  /* 0x000000720600a985 */ /* 0x0007e2000c101b0c */
[----:B------:R-:W-:-:S03]  /*13540*/  ISETP.GE.AND P2, PT, R20, c[0x0][0x3c8], PT ;  /* 0x0000f20014007a0c */ /* 0x000fc60003f46270 */
[----:B------:R4:W-:Y:S01]  /*13550*/  @!P1 ST.E.64 [R8.64], R102 ;  /* 0x0000006608009985 */ /* 0x0009e2000c101b0c */
[----:B------:R-:W-:-:S03]  /*13560*/  ISETP.GE.AND P1, PT, R19, c[0x0][0x3c8], PT ;  /* 0x0000f20013007a0c */ /* 0x000fc60003f26270 */
[----:B------:R1:W-:Y:S02]  /*13570*/  @!P0 ST.E.64 [R10.64], R54 ;  /* 0x000000360a008985 */ /* 0x0003e4000c101b0c */
[----:B------:R-:W-:Y:S02]  /*13580*/  @!P3 LEA.HI R18, R18, R18, RZ, 0x1 ;  /* 0x000000121212b211 */ /* 0x000fe400078f08ff */
[----:B------:R-:W-:Y:S02]  /*13590*/  @!P4 LEA.HI R0, R0, R0, RZ, 0x1 ;  /* 0x000000000000c211 */ /* 0x000fe400078f08ff */
[----:B------:R-:W-:Y:S02]  /*135a0*/  @!P2 LEA.HI R20, R20, R20, RZ, 0x1 ;  /* 0x000000141414a211 */ /* 0x000fe400078f08ff */
[----:B--2---:R-:W-:Y:S02]  /*135b0*/  IADD3 R14, R5, 0x58, RZ ;  /* 0x00000058050e7810 */ /* 0x004fe40007ffe0ff */
[----:B------:R-:W-:-:S02]  /*135c0*/  @!P1 LEA.HI R19, R19, R19, RZ, 0x1 ;  /* 0x0000001313139211 */ /* 0x000fc400078f08ff */
[----:B------:R-:W-:Y:S02]  /*135d0*/  ISETP.GE.AND P0, PT, R14, c[0x0][0x3c8], PT ;  /* 0x0000f2000e007a0c */ /* 0x000fe40003f06270 */
[----:B------:R-:W-:Y:S02]  /*135e0*/  @!P1 LOP3.LUT R19, R19, 0xfffffffe, RZ, 0xc0, !PT ;  /* 0xfffffffe13139812 */ /* 0x000fe400078ec0ff */
[----:B---3--:R-:W-:-:S03]  /*135f0*/  @!P4 LOP3.LUT R7, R0, 0xfffffffe, RZ, 0xc0, !PT ;  /* 0xfffffffe0007c812 */ /* 0x008fc600078ec0ff */
[----:B------:R-:W-:Y:S01]  /*13600*/  @!P1 IMAD.WIDE R16, R19, 0x4, R12 ;  /* 0x0000000413109825 */ /* 0x000fe200078e020c */
[----:B----4-:R-:W-:-:S03]  /*13610*/  @!P3 LOP3.LUT R9, R18, 0xfffffffe, RZ, 0xc0, !PT ;  /* 0xfffffffe1209b812 */ /* 0x010fc600078ec0ff */
[--C-:B------:R-:W-:Y:S02]  /*13620*/  @!P4 IMAD.WIDE R6, R7, 0x4, R12.reuse ;  /* 0x000000040706c825 */ /* 0x100fe400078e020c */
[----:B------:R-:W-:Y:S02]  /*13630*/  @!P0 LEA.HI R14, R14, R14, RZ, 0x1 ;  /* 0x0000000e0e0e8211 */ /* 0x000fe400078f08ff */
[----:B-1----:R-:W-:Y:S01]  /*13640*/  @!P2 LOP3.LUT R11, R20, 0xfffffffe, RZ, 0xc0, !PT ;  /* 0xfffffffe140ba812 */ /* 0x002fe200078ec0ff */
[--C-:B------:R-:W-:Y:S01]  /*13650*/  @!P3 IMAD.WIDE R8, R9, 0x4, R12.reuse ;  /* 0x000000040908b825 */ /* 0x100fe200078e020c */
[----:B------:R-:W-:Y:S01]  /*13660*/  @!P0 LOP3.LUT R15, R14, 0xfffffffe, RZ, 0xc0, !PT ;  /* 0xfffffffe0e0f8812 */ /* 0x000fe200078ec0ff */
[----:B------:R1:W-:Y:S02]  /*13670*/  @!P4 ST.E.64 [R6.64], R66 ;  /* 0x000000420600c985 */ /* 0x0003e4000c101b0c */
[--C-:B------:R-:W-:Y:S02]  /*13680*/  @!P2 IMAD.WIDE R10, R11, 0x4, R12.reuse ;  /* 0x000000040b0aa825 */ /* 0x100fe400078e020c */
[----:B------:R1:W-:Y:S02]  /*13690*/  @!P3 ST.E.64 [R8.64], R70 ;  /* 0x000000460800b985 */ /* 0x0003e4000c101b0c */
[----:B------:R-:W-:-:S02]  /*136a0*/  @!P0 IMAD.WIDE R12, R15, 0x4, R12 ;  /* 0x000000040f0c8825 */ /* 0x000fc400078e020c */
[----:B------:R1:W-:Y:S04]  /*136b0*/  @!P2 ST.E.64 [R10.64], R82 ;  /* 0x000000520a00a985 */ /* 0x0003e8000c101b0c */
[----:B------:R1:W-:Y:S04]  /*136c0*/  @!P1 ST.E.64 [R16.64], R86 ;  /* 0x0000005610009985 */ /* 0x0003e8000c101b0c */
[----:B------:R1:W-:Y:S02]  /*136d0*/  @!P0 ST.E.64 [R12.64], R98 ;  /* 0x000000620c008985 */ /* 0x0003e4000c101b0c */
.L_x_536:
[----:B------:R-:W-:Y:S05]  /*136e0*/  BSYNC B0 ;  /* 0x0000000000007941 */ /* 0x000fea0003800000 */
.L_x_535:
[----:B-1----:R1:W4:Y:S01]  /*136f0*/  SHFL.IDX PT, R11, R3, 0x2, 0x1c1f ;  /* 0x005c1f00030b7f89 */ /* 0x00232200000e0000 */
[----:B------:R-:W-:Y:S03]  /*13700*/  BSSY B0, `(.L_x_537) ;  /* 0x0000048000007945 */ /* 0x000fe60003800000 */
[----:B---3--:R1:W3:Y:S01]  /*13710*/  SHFL.IDX PT, R10, R4, 0x2, 0x1c1f ;  /* 0x005c1f00040a7f89 */ /* 0x0082e200000e0000 */
[----:B------:R-:W-:Y:S05]  /*13720*/  @P6 BRA `(.L_x_538) ;  /* 0x0000045000006947 */ /* 0x000fea0003800000 */
[C---:B------:R-:W-:Y:S02]  /*13730*/  IADD3 R9, R5.reuse, 0x8, RZ ;  /* 0x0000000805097810 */ /* 0x040fe40007ffe0ff */
[----:B--2---:R-:W-:-:S02]  /*13740*/  IADD3 R8, R5, 0x10, RZ ;  /* 0x0000001005087810 */ /* 0x004fc40007ffe0ff */
[----:B------:R-:W-:Y:S02]  /*13750*/  ISETP.GE.AND P4, PT, R9, c[0x0][0x3c8], PT ;  /* 0x0000f20009007a0c */ /* 0x000fe40003f86270 */
[C---:B------:R-:W-:Y:S02]  /*13760*/  IADD3 R7, R5.reuse, 0x18, RZ ;  /* 0x0000001805077810 */ /* 0x040fe40007ffe0ff */
[C---:B------:R-:W-:Y:S02]  /*13770*/  IADD3 R6, R5.reuse, 0x20, RZ ;  /* 0x0000002005067810 */ /* 0x040fe40007ffe0ff */
[C---:B------:R-:W-:Y:S02]  /*13780*/  IADD3 R0, R5.reuse, 0x28, RZ ;  /* 0x0000002805007810 */ /* 0x040fe40007ffe0ff */
[----:B------:R-:W-:Y:S02]  /*13790*/  ISETP.GE.AND P3, PT, R8, c[0x0][0x3c8], PT ;  /* 0x0000f20008007a0c */ /* 0x000fe40003f66270 */
[----:B------:R-:W-:-:S02]  /*137a0*/  ISETP.GE.AND P5, PT, R5, c[0x0][0x3c8], PT ;  /* 0x0000f20005007a0c */ /* 0x000fc40003fa6270 */
[----:B------:R-:W-:Y:S02]  /*137b0*/  ISETP.GE.AND P2, PT, R7, c[0x0][0x3c8], PT ;  /* 0x0000f20007007a0c */ /* 0x000fe40003f46270 */
[----:B------:R-:W-:Y:S02]  /*137c0*/  ISETP.GE.AND P1, PT, R6, c[0x0][0x3c8], PT ;  /* 0x0000f20006007a0c */ /* 0x000fe40003f26270 */
[----:B------:R-:W-:Y:S02]  /*137d0*/  ISETP.GE.AND P0, PT, R0, c[0x0][0x3c8], PT ;  /* 0x0000f20000007a0c */ /* 0x000fe40003f06270 */
[----:B------:R-:W-:Y:S02]  /*137e0*/  @!P4 LEA.HI R9, R9, R9, RZ, 0x1 ;  /* 0x000000090909c211 */ /* 0x000fe400078f08ff */
[C---:B------:R-:W-:Y:S02]  /*137f0*/  IADD3 R18, R5.reuse, 0x38, RZ ;  /* 0x0000003805127810 */ /* 0x040fe40007ffe0ff */
[----:B------:R-:W-:Y:S01]  /*13800*/  @!P3 LEA.HI R8, R8, R8, RZ, 0x1 ;  /* 0x000000080808b211 */ /* 0x000fe200078f08ff */
[----:B---34-:R-:W-:Y:S01]  /*13810*/  @!P5 IMAD.WIDE R12, R5, 0x4, R10 ;  /* 0x00000004050cd825 */ /* 0x018fe200078e020a */
[----:B------:R-:W-:-:S02]  /*13820*/  @!P4 LOP3.LUT R9, R9, 0xfffffffe, RZ, 0xc0, !PT ;  /* 0xfffffffe0909c812 */ /* 0x000fc400078ec0ff */
[----:B------:R-:W-:Y:S02]  /*13830*/  @!P2 LEA.HI R7, R7, R7, RZ, 0x1 ;  /* 0x000000070707a211 */ /* 0x000fe400078f08ff */
[----:B------:R-:W-:Y:S01]  /*13840*/  @!P1 LEA.HI R6, R6, R6, RZ, 0x1 ;  /* 0x0000000606069211 */ /* 0x000fe200078f08ff */
[--C-:B------:R-:W-:Y:S01]  /*13850*/  @!P4 IMAD.WIDE R16, R9, 0x4, R10.reuse ;  /* 0x000000040910c825 */ /* 0x100fe200078e020a */
[----:B------:R-:W-:Y:S01]  /*13860*/  @!P0 LEA.HI R0, R0, R0, RZ, 0x1 ;  /* 0x0000000000008211 */ /* 0x000fe200078f08ff */
[----:B------:R2:W-:Y:S01]  /*13870*/  @!P5 ST.E.64 [R12.64], R140 ;  /* 0x0000008c0c00d985 */ /* 0x0005e2000c101b0c */
[----:B------:R-:W-:Y:S02]  /*13880*/  @!P3 LOP3.LUT R15, R8, 0xfffffffe, RZ, 0xc0, !PT ;  /* 0xfffffffe080fb812 */ /* 0x000fe400078ec0ff */
[----:B------:R-:W-:Y:S01]  /*13890*/  @!P2 LOP3.LUT R7, R7, 0xfffffffe, RZ, 0xc0, !PT ;  /* 0xfffffffe0707a812 */ /* 0x000fe200078ec0ff */
[----:B------:R3:W-:Y:S01]  /*138a0*/  @!P4 ST.E.64 [R16.64], R136 ;  /* 0x000000881000c985 */ /* 0x0007e2000c101b0c */
[----:B------:R-:W-:Y:S01]  /*138b0*/  @!P1 LOP3.LUT R9, R6, 0xfffffffe, RZ, 0xc0, !PT ;  /* 0xfffffffe06099812 */ /* 0x000fe200078ec0ff */
[----:B------:R-:W-:Y:S01]  /*138c0*/  @!P3 IMAD.WIDE R14, R15, 0x4, R10 ;  /* 0x000000040f0eb825 */ /* 0x000fe200078e020a */
[----:B------:R-:W-:-:S02]  /*138d0*/  IADD3 R20, R5, 0x40, RZ ;  /* 0x0000004005147810 */ /* 0x000fc40007ffe0ff */
[----:B------:R-:W-:Y:S01]  /*138e0*/  IADD3 R19, R5, 0x48, RZ ;  /* 0x0000004805137810 */ /* 0x000fe20007ffe0ff */
[--C-:B------:R-:W-:Y:S01]  /*138f0*/  @!P2 IMAD.WIDE R6, R7, 0x4, R10.reuse ;  /* 0x000000040706a825 */ /* 0x100fe200078e020a */
[----:B------:R-:W-:Y:S01]  /*13900*/  @!P3 ST.E.64 [R14.64], R124 ;  /* 0x0000007c0e00b985 */ /* 0x000fe2000c101b0c */
[----:B------:R-:W-:Y:S02]  /*13910*/  ISETP.GE.AND P4, PT, R18, c[0x0][0x3c8], PT ;  /* 0x0000f20012007a0c */ /* 0x000fe40003f86270 */
[----:B------:R-:W-:Y:S01]  /*13920*/  @!P1 IMAD.WIDE R8, R9, 0x4, R10 ;  /* 0x0000000409089825 */ /* 0x000fe200078e020a */
[----:B------:R-:W-:Y:S01]  /*13930*/  @!P2 ST.E.64 [R6.64], R120 ;  /* 0x000000780600a985 */ /* 0x000fe2000c101b0c */
[----:B------:R-:W-:Y:S02]  /*13940*/  ISETP.GE.AND P3, PT, R20, c[0x0][0x3c8], PT ;  /* 0x0000f20014007a0c */ /* 0x000fe40003f66270 */
[----:B------:R-:W-:Y:S01]  /*13950*/  ISETP.GE.AND P2, PT, R19, c[0x0][0x3c8], PT ;  /* 0x0000f20013007a0c */ /* 0x000fe20003f46270 */
[----:B------:R4:W-:Y:S06]  /*13960*/  @!P1 ST.E.64 [R8.64], R108 ;  /* 0x0000006c08009985 */ /* 0x0009ec000c101b0c */
[----:B------:R-:W-:-:S02]  /*13970*/  @!P4 LEA.HI R18, R18, R18, RZ, 0x1 ;  /* 0x000000121212c211 */ /* 0x000fc400078f08ff */
[----:B--2---:R-:W-:Y:S02]  /*13980*/  @!P0 LOP3.LUT R13, R0, 0xfffffffe, RZ, 0xc0, !PT ;  /* 0xfffffffe000d8812 */ /* 0x004fe400078ec0ff */
[C---:B------:R-:W-:Y:S02]  /*13990*/  IADD3 R0, R5.reuse, 0x30, RZ ;  /* 0x0000003005007810 */ /* 0x040fe40007ffe0ff */
[----:B---3--:R-:W-:Y:S01]  /*139a0*/  IADD3 R17, R5, 0x50, RZ ;  /* 0x0000005005117810 */ /* 0x008fe20007ffe0ff */
[----:B------:R-:W-:Y:S01]  /*139b0*/  @!P0 IMAD.WIDE R12, R13, 0x4, R10 ;  /* 0x000000040d0c8825 */ /* 0x000fe200078e020a */
[----:B------:R-:W-:Y:S02]  /*139c0*/  ISETP.GE.AND P5, PT, R0, c[0x0][0x3c8], PT ;  /* 0x0000f20000007a0c */ /* 0x000fe40003fa6270 */
[----:B------:R-:W-:Y:S02]  /*139d0*/  IADD3 R16, R5, 0x58, RZ ;  /* 0x0000005805107810 */ /* 0x000fe40007ffe0ff */
[----:B------:R2:W-:Y:S01]  /*139e0*/  @!P0 ST.E.64 [R12.64], R104 ;  /* 0x000000680c008985 */ /* 0x0005e2000c101b0c */
[----:B------:R-:W-:-:S02]  /*139f0*/  ISETP.GE.AND P1, PT, R17, c[0x0][0x3c8], PT ;  /* 0x0000f20011007a0c */ /* 0x000fc40003f26270 */
[----:B------:R-:W-:Y:S02]  /*13a00*/  ISETP.GE.AND P0, PT, R16, c[0x0][0x3c8], PT ;  /* 0x0000f20010007a0c */ /* 0x000fe40003f06270 */
[----:B------:R-:W-:Y:S02]  /*13a10*/  @!P3 LEA.HI R20, R20, R20, RZ, 0x1 ;  /* 0x000000141414b211 */ /* 0x000fe400078f08ff */
[----:B------:R-:W-:Y:S02]  /*13a20*/  @!P2 LEA.HI R19, R19, R19, RZ, 0x1 ;  /* 0x000000131313a211 */ /* 0x000fe400078f08ff */
[----:B------:R-:W-:Y:S02]  /*13a30*/  @!P5 LEA.HI R0, R0, R0, RZ, 0x1 ;  /* 0x000000000000d211 */ /* 0x000fe400078f08ff */
[----:B----4-:R-:W-:Y:S02]  /*13a40*/  @!P4 LOP3.LUT R9, R18, 0xfffffffe, RZ, 0xc0, !PT ;  /* 0xfffffffe1209c812 */ /* 0x010fe400078ec0ff */
[----:B------:R-:W-:-:S02]  /*13a50*/  @!P5 LOP3.LUT R7, R0, 0xfffffffe, RZ, 0xc0, !PT ;  /* 0xfffffffe0007d812 */ /* 0x000fc400078ec0ff */
[----:B------:R-:W-:Y:S01]  /*13a60*/  @!P1 LEA.HI R17, R17, R17, RZ, 0x1 ;  /* 0x0000001111119211 */ /* 0x000fe200078f08ff */
[--C-:B------:R-:W-:Y:S01]  /*13a70*/  @!P4 IMAD.WIDE R8, R9, 0x4, R10.reuse ;  /* 0x000000040908c825 */ /* 0x100fe200078e020a */
[----:B------:R-:W-:Y:S02]  /*13a80*/  @!P0 LEA.HI R16, R16, R16, RZ, 0x1 ;  /* 0x0000001010108211 */ /* 0x000fe400078f08ff */
[----:B------:R-:W-:Y:S01]  /*13a90*/  @!P2 LOP3.LUT R19, R19, 0xfffffffe, RZ, 0xc0, !PT ;  /* 0xfffffffe1313a812 */ /* 0x000fe200078ec0ff */
[--C-:B------:R-:W-:Y:S01]  /*13aa0*/  @!P5 IMAD.WIDE R6, R7, 0x4, R10.reuse ;  /* 0x000000040706d825 */ /* 0x100fe200078e020a */
[----:B------:R-:W-:Y:S02]  /*13ab0*/  @!P1 LOP3.LUT R17, R17, 0xfffffffe, RZ, 0xc0, !PT ;  /* 0xfffffffe11119812 */ /* 0x000fe400078ec0ff */
[----:B------:R-:W-:Y:S01]  /*13ac0*/  @!P0 LOP3.LUT R15, R16, 0xfffffffe, RZ, 0xc0, !PT ;  /* 0xfffffffe100f8812 */ /* 0x000fe200078ec0ff */
[--C-:B------:R-:W-:Y:S01]  /*13ad0*/  @!P2 IMAD.WIDE R18, R19, 0x4, R10.reuse ;  /* 0x000000041312a825 */ /* 0x100fe200078e020a */
[----:B------:R3:W-:Y:S03]  /*13ae0*/  @!P5 ST.E.64 [R6.64], R56 ;  /* 0x000000380600d985 */ /* 0x0007e6000c101b0c */
[--C-:B------:R-:W-:Y:S01]  /*13af0*/  @!P1 IMAD.WIDE R16, R17, 0x4, R10.reuse ;  /* 0x0000000411109825 */ /* 0x100fe200078e020a */
[----:B--2---:R-:W-:Y:S01]  /*13b00*/  @!P3 LOP3.LUT R13, R20, 0xfffffffe, RZ, 0xc0, !PT ;  /* 0xfffffffe140db812 */ /* 0x004fe200078ec0ff */
[----:B------:R3:W-:Y:S04]  /*13b10*/  @!P4 ST.E.64 [R8.64], R60 ;  /* 0x0000003c0800c985 */ /* 0x0007e8000c101b0c */
[----:B------:R-:W-:-:S04]  /*13b20*/  @!P3 IMAD.WIDE R12, R13, 0x4, R10 ;  /* 0x000000040d0cb825 */ /* 0x000fc800078e020a */
[----:B------:R-:W-:Y:S01]  /*13b30*/  @!P0 IMAD.WIDE R10, R15, 0x4, R10 ;  /* 0x000000040f0a8825 */ /* 0x000fe200078e020a */
[----:B------:R3:W-:Y:S04]  /*13b40*/  @!P3 ST.E.64 [R12.64], R72 ;  /* 0x000000480c00b985 */ /* 0x0007e8000c101b0c */
[----:B------:R3:W-:Y:S04]  /*13b50*/  @!P2 ST.E.64 [R18.64], R76 ;  /* 0x0000004c1200a985 */ /* 0x0007e8000c101b0c */
[----:B------:R3:W-:Y:S04]  /*13b60*/  @!P1 ST.E.64 [R16.64], R88 ;  /* 0x0000005810009985 */ /* 0x0007e8000c101b0c */
[----:B------:R3:W-:Y:S02]  /*13b70*/  @!P0 ST.E.64 [R10.64], R92 ;  /* 0x0000005c0a008985 */ /* 0x0007e4000c101b0c */
.L_x_538:
[----:B------:R-:W-:Y:S05]  /*13b80*/  BSYNC B0 ;  /* 0x0000000000007941 */ /* 0x000fea0003800000 */
.L_x_537:
[----:B------:R-:W-:Y:S01]  /*13b90*/  ISETP.NE.AND P0, PT, R2, RZ, PT ;  /* 0x000000ff0200720c */ /* 0x000fe20003f05270 */
[----:B---3--:R3:W1:Y:S04]  /*13ba0*/  SHFL.IDX PT, R9, R3, 0x3, 0x1c1f ;  /* 0x007c1f0003097f89 */ /* 0x00866800000e0000 */
[----:B--2---:R3:W2:Y:S08]  /*13bb0*/  SHFL.IDX PT, R8, R4, 0x3, 0x1c1f ;  /* 0x007c1f0004087f89 */ /* 0x0046b000000e0000 */
[----:B------:R-:W-:Y:S05]  /*13bc0*/  @P0 EXIT ;  /* 0x000000000000094d */ /* 0x000fea0003800000 */
[C---:B------:R-:W-:Y:S02]  /*13bd0*/  IADD3 R6, R5.reuse, 0x8, RZ ;  /* 0x0000000805067810 */ /* 0x040fe40007ffe0ff */
[----:B-1-3--:R-:W-:-:S02]  /*13be0*/  IADD3 R4, R5, 0x10, RZ ;  /* 0x0000001005047810 */ /* 0x00afc40007ffe0ff */
        /* <DEDUP_REMOVED lines=11> */
[----:B--2-4-:R-:W-:Y:S01]  /*13ca0*/  @!P3 IMAD.WIDE R10, R5, 0x4, R8 ;  /* 0x00000004050ab825 */ /* 0x014fe200078e0208 */
[----:B------:R-:W-:-:S02]  /*13cb0*/  @!P2 LOP3.LUT R6, R6, 0xfffffffe, RZ, 0xc0, !PT ;  /* 0xfffffffe0606a812 */ /* 0x000fc400078ec0ff */
[----:B------:R-:W-:Y:S02]  /*13cc0*/  @!P1 LOP3.LUT R4, R4, 0xfffffffe, RZ, 0xc0, !PT ;  /* 0xfffffffe04049812 */ /* 0x000fe400078ec0ff */
[----:B------:R-:W-:Y:S01]  /*13cd0*/  @!P0 LOP3.LUT R3, R3, 0xfffffffe, RZ, 0xc0, !PT ;  /* 0xfffffffe03038812 */ /* 0x000fe200078ec0ff */
[--C-:B------:R-:W-:Y:S01]  /*13ce0*/  @!P2 IMAD.WIDE R6, R6, 0x4, R8.reuse ;  /* 0x000000040606a825 */ /* 0x100fe200078e0208 */
[----:B------:R-:W-:Y:S01]  /*13cf0*/  ISETP.GE.AND P5, PT, R0, c[0x0][0x3c8], PT ;  /* 0x0000f20000007a0c */ /* 0x000fe20003fa6270 */
[----:B------:R1:W-:Y:S01]  /*13d00*/  @!P3 ST.E.64 [R10.64], R142 ;  /* 0x0000008e0a00b985 */ /* 0x0003e2000c101b0c */
[C---:B------:R-:W-:Y:S01]  /*13d10*/  IADD3 R18, R5.reuse, 0x30, RZ ;  /* 0x0000003005127810 */ /* 0x040fe20007ffe0ff */
[--C-:B------:R-:W-:Y:S01]  /*13d20*/  @!P1 IMAD.WIDE R12, R4, 0x4, R8.reuse ;  /* 0x00000004040c9825 */ /* 0x100fe200078e0208 */
[C---:B------:R-:W-:Y:S01]  /*13d30*/  IADD3 R17, R5.reuse, 0x38, RZ ;  /* 0x0000003805117810 */ /* 0x040fe20007ffe0ff */
[----:B------:R2:W-:Y:S01]  /*13d40*/  @!P2 ST.E.64 [R6.64], R138 ;  /* 0x0000008a0600a985 */ /* 0x0005e2000c101b0c */
[----:B------:R-:W-:Y:S01]  /*13d50*/  IADD3 R16, R5, 0x40, RZ ;  /* 0x0000004005107810 */ /* 0x000fe20007ffe0ff */
[----:B------:R-:W-:Y:S01]  /*13d60*/  @!P0 IMAD.WIDE R14, R3, 0x4, R8 ;  /* 0x00000004030e8825 */ /* 0x000fe200078e0208 */
[C---:B------:R-:W-:Y:S01]  /*13d70*/  IADD3 R4, R5.reuse, 0x48, RZ ;  /* 0x0000004805047810 */ /* 0x040fe20007ffe0ff */
[----:B------:R3:W-:Y:S01]  /*13d80*/  @!P1 ST.E.64 [R12.64], R126 ;  /* 0x0000007e0c009985 */ /* 0x0007e2000c101b0c */
[----:B------:R-:W-:-:S02]  /*13d90*/  IADD3 R3, R5, 0x50, RZ ;  /* 0x0000005005037810 */ /* 0x000fc40007ffe0ff */
[----:B------:R-:W-:Y:S01]  /*13da0*/  ISETP.GE.AND P4, PT, R18, c[0x0][0x3c8], PT ;  /* 0x0000f20012007a0c */ /* 0x000fe20003f86270 */
[----:B------:R4:W-:Y:S01]  /*13db0*/  @!P0 ST.E.64 [R14.64], R122 ;  /* 0x0000007a0e008985 */ /* 0x0009e2000c101b0c */
[----:B------:R-:W-:Y:S02]  /*13dc0*/  ISETP.GE.AND P3, PT, R17, c[0x0][0x3c8], PT ;  /* 0x0000f20011007a0c */ /* 0x000fe40003f66270 */
[----:B------:R-:W-:Y:S02]  /*13dd0*/  ISETP.GE.AND P2, PT, R16, c[0x0][0x3c8], PT ;  /* 0x0000f20010007a0c */ /* 0x000fe40003f46270 */
[----:B------:R-:W-:Y:S02]  /*13de0*/  ISETP.GE.AND P1, PT, R4, c[0x0][0x3c8], PT ;  /* 0x0000f20004007a0c */ /* 0x000fe40003f26270 */
[----:B------:R-:W-:Y:S02]  /*13df0*/  ISETP.GE.AND P0, PT, R3, c[0x0][0x3c8], PT ;  /* 0x0000f20003007a0c */ /* 0x000fe40003f06270 */
[----:B------:R-:W-:-:S02]  /*13e00*/  @!P6 LEA.HI R2, R2, R2, RZ, 0x1 ;  /* 0x000000020202e211 */ /* 0x000fc400078f08ff */
[----:B------:R-:W-:Y:S02]  /*13e10*/  @!P5 LEA.HI R0, R0, R0, RZ, 0x1 ;  /* 0x000000000000d211 */ /* 0x000fe400078f08ff */
[----:B------:R-:W-:Y:S02]  /*13e20*/  @!P4 LEA.HI R18, R18, R18, RZ, 0x1 ;  /* 0x000000121212c211 */ /* 0x000fe400078f08ff */
[----:B------:R-:W-:Y:S02]  /*13e30*/  @!P3 LEA.HI R17, R17, R17, RZ, 0x1 ;  /* 0x000000111111b211 */ /* 0x000fe400078f08ff */
[----:B-1----:R-:W-:Y:S02]  /*13e40*/  @!P5 LOP3.LUT R11, R0, 0xfffffffe, RZ, 0xc0, !PT ;  /* 0xfffffffe000bd812 */ /* 0x002fe400078ec0ff */
[----:B------:R-:W-:Y:S02]  /*13e50*/  @!P2 LEA.HI R16, R16, R16, RZ, 0x1 ;  /* 0x000000101010a211 */ /* 0x000fe400078f08ff */
[----:B--2---:R-:W-:Y:S01]  /*13e60*/  @!P6 LOP3.LUT R7, R2, 0xfffffffe, RZ, 0xc0, !PT ;  /* 0xfffffffe0207e812 */ /* 0x004fe200078ec0ff */
[----:B------:R-:W-:Y:S01]  /*13e70*/  @!P5 IMAD.WIDE R10, R11, 0x4, R8 ;  /* 0x000000040b0ad825 */ /* 0x000fe200078e0208 */
[----:B------:R-:W-:-:S02]  /*13e80*/  @!P1 LEA.HI R4, R4, R4, RZ, 0x1 ;  /* 0x0000000404049211 */ /* 0x000fc400078f08ff */
[----:B------:R-:W-:Y:S01]  /*13e90*/  @!P0 LEA.HI R3, R3, R3, RZ, 0x1 ;  /* 0x0000000303038211 */ /* 0x000fe200078f08ff */
[----:B------:R-:W-:Y:S01]  /*13ea0*/  @!P6 IMAD.WIDE R6, R7, 0x4, R8 ;  /* 0x000000040706e825 */ /* 0x000fe200078e0208 */
[----:B---3--:R-:W-:Y:S02]  /*13eb0*/  @!P4 LOP3.LUT R13, R18, 0xfffffffe, RZ, 0xc0, !PT ;  /* 0xfffffffe120dc812 */ /* 0x008fe400078ec0ff */
[----:B------:R-:W-:Y:S02]  /*13ec0*/  @!P3 LOP3.LUT R17, R17, 0xfffffffe, RZ, 0xc0, !PT ;  /* 0xfffffffe1111b812 */ /* 0x000fe400078ec0ff */
[----:B----4-:R-:W-:Y:S01]  /*13ed0*/  @!P2 LOP3.LUT R15, R16, 0xfffffffe, RZ, 0xc0, !PT ;  /* 0xfffffffe100fa812 */ /* 0x010fe200078ec0ff */
[----:B------:R1:W-:Y:S01]  /*13ee0*/  @!P6 ST.E.64 [R6.64], R110 ;  /* 0x0000006e0600e985 */ /* 0x0003e2000c101b0c */
[----:B------:R-:W-:Y:S02]  /*13ef0*/  @!P1 LOP3.LUT R19, R4, 0xfffffffe, RZ, 0xc0, !PT ;  /* 0xfffffffe04139812 */ /* 0x000fe400078ec0ff */
[----:B------:R-:W-:Y:S01]  /*13f00*/  @!P0 LOP3.LUT R3, R3, 0xfffffffe, RZ, 0xc0, !PT ;  /* 0xfffffffe03038812 */ /* 0x000fe200078ec0ff */
[----:B------:R2:W-:Y:S01]  /*13f10*/  @!P5 ST.E.64 [R10.64], R106 ;  /* 0x0000006a0a00d985 */ /* 0x0005e2000c101b0c */
[----:B------:R-:W-:-:S03]  /*13f20*/  IADD3 R5, R5, 0x58, RZ ;  /* 0x0000005805057810 */ /* 0x000fc60007ffe0ff */
[----:B------:R-:W-:-:S04]  /*13f30*/  @!P0 IMAD.WIDE R2, R3, 0x4, R8 ;  /* 0x0000000403028825 */ /* 0x000fc800078e0208 */
[----:B-1----:R-:W-:-:S04]  /*13f40*/  @!P4 IMAD.WIDE R6, R13, 0x4, R8 ;  /* 0x000000040d06c825 */ /* 0x002fc800078e0208 */
[--C-:B--2---:R-:W-:Y:S01]  /*13f50*/  @!P3 IMAD.WIDE R10, R17, 0x4, R8.reuse ;  /* 0x00000004110ab825 */ /* 0x104fe200078e0208 */
[----:B------:R1:W-:Y:S03]  /*13f60*/  @!P4 ST.E.64 [R6.64], R58 ;  /* 0x0000003a0600c985 */ /* 0x0003e6000c101b0c */
[--C-:B------:R-:W-:Y:S01]  /*13f70*/  @!P2 IMAD.WIDE R12, R15, 0x4, R8.reuse ;  /* 0x000000040f0ca825 */ /* 0x100fe200078e0208 */
[----:B------:R1:W-:Y:S03]  /*13f80*/  @!P3 ST.E.64 [R10.64], R62 ;  /* 0x0000003e0a00b985 */ /* 0x0003e6000c101b0c */
[----:B------:R-:W-:Y:S01]  /*13f90*/  @!P1 IMAD.WIDE R14, R19, 0x4, R8 ;  /* 0x00000004130e9825 */ /* 0x000fe200078e0208 */
[----:B------:R1:W-:Y:S04]  /*13fa0*/  @!P2 ST.E.64 [R12.64], R74 ;  /* 0x0000004a0c00a985 */ /* 0x0003e8000c101b0c */
[----:B------:R1:W-:Y:S04]  /*13fb0*/  @!P1 ST.E.64 [R14.64], R78 ;  /* 0x0000004e0e009985 */ /* 0x0003e8000c101b0c */
[----:B------:R1:W-:Y:S01]  /*13fc0*/  @!P0 ST.E.64 [R2.64], R90 ;  /* 0x0000005a02008985 */ /* 0x0003e2000c101b0c */
[----:B------:R-:W-:-:S13]  /*13fd0*/  ISETP.GE.AND P0, PT, R5, c[0x0][0x3c8], PT ;  /* 0x0000f20005007a0c */ /* 0x000fda0003f06270 */
[----:B------:R-:W-:Y:S05]  /*13fe0*/  @P0 EXIT ;  /* 0x000000000000094d */ /* 0x000fea0003800000 */
[----:B-1----:R-:W-:-:S04]  /*13ff0*/  LEA.HI R3, R5, R5, RZ, 0x1 ;  /* 0x0000000505037211 */ /* 0x002fc800078f08ff */
[----:B------:R-:W-:-:S05]  /*14000*/  LOP3.LUT R3, R3, 0xfffffffe, RZ, 0xc0, !PT ;  /* 0xfffffffe03037812 */ /* 0x000fca00078ec0ff */
[----:B------:R-:W-:-:S05]  /*14010*/  IMAD.WIDE R8, R3, 0x4, R8 ;  /* 0x0000000403087825 */ /* 0x000fca00078e0208 */
[----:B------:R-:W-:Y:S01]  /*14020*/  ST.E.64 [R8.64], R94 ;  /* 0x0000005e08007985 */ /* 0x000fe2000c101b0c */
[----:B------:R-:W-:Y:S05]  /*14030*/  EXIT ;  /* 0x000000000000794d */ /* 0x000fea0003800000 */
.L_x_532:
[----:B------:R-:W1:Y:S02]  /*14040*/  S2R R4, SR_TID.X ;  /* 0x0000000000047919 */ /* 0x000e640000002100 */
[----:B-1----:R-:W-:-:S13]  /*14050*/  ISETP.GT.AND P0, PT, R4, 0x7f, PT ;  /* 0x0000007f0400780c */ /* 0x002fda0003f04270 */
[----:B------:R-:W-:Y:S05]  /*14060*/  @P0 EXIT ;  /* 0x000000000000094d */ /* 0x000fea0003800000 */
[----:B------:R-:W1:Y:S01]  /*14070*/  S2R R7, SR_CTAID.X ;  /* 0x0000000000077919 */ /* 0x000e620000002500 */
[----:B------:R-:W-:-:S05]  /*14080*/  MOV R0, c[0x0][0x4e8] ;  /* 0x00013a0000007a02 */ /* 0x000fca0000000f00 */
[----:B------:R-:W-:Y:S01]  /*14090*/  IMAD R2, R0, c[0x0][0x388], RZ ;  /* 0x0000e20000027a24 */ /* 0x000fe200078e02ff */
[----:B-1----:R-:W-:-:S04]  /*140a0*/  LEA R7, R7, R4, 0x7 ;  /* 0x0000000407077211 */ /* 0x002fc800078e38ff */
[----:B------:R-:W-:-:S13]  /*140b0*/  ISETP.GE.AND P0, PT, R7, R2, PT ;  /* 0x000000020700720c */ /* 0x000fda0003f06270 */
[----:B------:R-:W-:Y:S05]  /*140c0*/  @P0 EXIT ;  /* 0x000000000000094d */ /* 0x000fea0003800000 */
[----:B------:R-:W1:Y:S01]  /*140d0*/  S2R R5, SR_CTAID.Z ;  /* 0x0000000000057919 */ /* 0x000e620000002700 */
[----:B------:R-:W-:Y:S01]  /*140e0*/  USHF.R.S32.HI UR6, URZ, 0x1f, UR8 ;  /* 0x0000001f3f067899 */ /* 0x000fe20008011408 */
[----:B------:R-:W-:Y:S01]  /*140f0*/  ISETP.NE.AND P0, PT, R0, 0x1, PT ;  /* 0x000000010000780c */ /* 0x000fe20003f05270 */
[----:B------:R-:W-:Y:S01]  /*14100*/  ULDC.64 UR4, c[0x0][0x4d0] ;  /* 0x0001340000047ab9 */ /* 0x000fe20000000a00 */
[----:B------:R-:W2:Y:S01]  /*14110*/  S2R R3, SR_CTAID.Y ;  /* 0x0000000000037919 */ /* 0x000ea20000002600 */
[----:B------:R-:W-:Y:S01]  /*14120*/  UIMAD UR6, UR6, UR4, URZ ;  /* 0x00000004060672a4 */ /* 0x000fe2000f8e023f */
[----:B------:R-:W-:Y:S01]  /*14130*/  IADD3 R2, RZ, -UR8, RZ ;  /* 0x80000008ff027c10 */ /* 0x000fe2000fffe0ff */
[----:B------:R-:W-:Y:S01]  /*14140*/  UIMAD.WIDE.U32 UR10, UR8, UR4, URZ ;  /* 0x00000004080a72a5 */ /* 0x000fe2000f8e003f */
[----:B------:R-:W-:Y:S01]  /*14150*/  MOV R6, R7 ;  /* 0x0000000700067202 */ /* 0x000fe20000000f00 */
[----:B------:R-:W-:-:S04]  /*14160*/  UIMAD UR4, UR8, UR5, UR6 ;  /* 0x00000005080472a4 */ /* 0x000fc8000f8e0206 */
[----:B------:R-:W-:Y:S01]  /*14170*/  UIADD3 UR4, UR11, UR4, URZ ;  /* 0x000000040b047290 */ /* 0x000fe2000fffe03f */
[----:B------:R-:W-:Y:S01]  /*14180*/  MOV R9, UR11 ;  /* 0x0000000b00097c02 */ /* 0x000fe20008000f00 */
[----:B------:R-:W-:-:S04]  /*14190*/  @P0 IMAD.HI.U32 R4, R7, c[0x0][0x4ec], RZ ;  /* 0x00013b0007040a27 */ /* 0x000fc800078e00ff */
[----:B------:R-:W-:Y:S01]  /*141a0*/  IMAD.U32 R8, RZ, RZ, UR10 ;  /* 0x0000000aff087e24 */ /* 0x000fe2000f8e00ff */
[----:B------:R-:W-:Y:S01]  /*141b0*/  @P0 SHF.R.U32.HI R6, RZ, c[0x0][0x4f0], R4 ;  /* 0x00013c00ff060a19 */ /* 0x000fe20000011604 */
[----:B------:R-:W-:Y:S01]  /*141c0*/  IMAD.U32 R9, RZ, RZ, UR4 ;  /* 0x00000004ff097e24 */ /* 0x000fe2000f8e00ff */
[----:B-1----:R-:W-:-:S03]  /*141d0*/  SHF.R.S32.HI R0, RZ, 0x1f, R5 ;  /* 0x0000001fff007819 */ /* 0x002fc60000011405 */
[----:B------:R-:W-:Y:S01]  /*141e0*/  IMAD.WIDE.U32 R8, R5, c[0x0][0x4d8], R8 ;  /* 0x0001360005087a25 */ /* 0x000fe200078e0008 */
[----:B------:R-:W-:-:S03]  /*141f0*/  IADD3 R4, -R6, RZ, RZ ;  /* 0x000000ff06047210 */ /* 0x000fc60007ffe1ff */
[----:B------:R-:W-:Y:S02]  /*14200*/  IMAD R0, R0, c[0x0][0x4d8], RZ ;  /* 0x0001360000007a24 */ /* 0x000fe400078e02ff */
[----:B--2---:R-:W-:Y:S02]  /*14210*/  IMAD R2, R2, c[0x0][0x550], R3 ;  /* 0x0001540002027a24 */ /* 0x004fe400078e0203 */
[----:B------:R-:W-:Y:S02]  /*14220*/  IMAD R0, R5, c[0x0][0x4dc], R0 ;  /* 0x0001370005007a24 */ /* 0x000fe400078e0200 */
[----:B------:R-:W-:Y:S01]  /*14230*/  IMAD R4, R4, c[0x0][0x4e8], R7 ;  /* 0x00013a0004047a24 */ /* 0x000fe200078e0207 */
[----:B------:R-:W-:Y:S01]  /*14240*/  SHF.R.S32.HI R3, RZ, 0x1f, R2 ;  /* 0x0000001fff037819 */ /* 0x000fe20000011402 */
[----:B------:R-:W-:Y:S01]  /*14250*/  IMAD.IADD R9, R0, 0x1, R9 ;  /* 0x0000000100097824 */ /* 0x000fe200078e0209 */
[----:B------:R-:W-:-:S03]  /*14260*/  SHF.R.S32.HI R0, RZ, 0x1f, R6 ;  /* 0x0000001fff007819 */ /* 0x000fc60000011406 */
[----:B------:R-:W-:Y:S02]  /*14270*/  IMAD R3, R3, c[0x0][0x4e0], RZ ;  /* 0x0001380003037a24 */ /* 0x000fe400078e02ff */
[----:B------:R-:W-:-:S04]  /*14280*/  IMAD.WIDE.U32 R8, R2, c[0x0][0x4e0], R8 ;  /* 0x0001380002087a25 */ /* 0x000fc800078e0008 */
[----:B------:R-:W-:Y:S01]  /*14290*/  IMAD R3, R2, c[0x0][0x4e4], R3 ;  /* 0x0001390002037a24 */ /* 0x000fe200078e0203 */
[----:B------:R-:W-:Y:S02]  /*142a0*/  SHF.R.S32.HI R2, RZ, 0x1f, R4 ;  /* 0x0000001fff027819 */ /* 0x000fe40000011404 */
[----:B------:R-:W-:-:S03]  /*142b0*/  IADD3 R6, P0, R6, R8, RZ ;  /* 0x0000000806067210 */ /* 0x000fc60007f1e0ff */
[----:B------:R-:W-:Y:S01]  /*142c0*/  IMAD R5, R2, c[0x0][0x4c8], RZ ;  /* 0x0001320002057a24 */ /* 0x000fe200078e02ff */
[----:B------:R-:W-:-:S03]  /*142d0*/  IADD3.X R7, R0, R9, R3, P0, !PT ;  /* 0x0000000900077210 */ /* 0x000fc600007fe403 */
[C---:B------:R-:W-:Y:S02]  /*142e0*/  IMAD R5, R4.reuse, c[0x0][0x4cc], R5 ;  /* 0x0001330004057a24 */ /* 0x040fe400078e0205 */
[----:B------:R-:W-:-:S05]  /*142f0*/  IMAD.WIDE.U32 R6, R4, c[0x0][0x4c8], R6 ;  /* 0x0001320004067a25 */ /* 0x000fca00078e0006 */
[----:B------:R-:W-:Y:S02]  /*14300*/  IADD3 R5, R7, R5, RZ ;  /* 0x0000000507057210 */ /* 0x000fe40007ffe0ff */
[----:B------:R-:W-:-:S04]  /*14310*/  LEA R2, P0, R6, c[0x0][0x4a8], 0x2 ;  /* 0x00012a0006027a11 */ /* 0x000fc800078010ff */
[----:B------:R-:W-:Y:S02]  /*14320*/  LEA.HI.X R3, R6, c[0x0][0x4ac], R5, 0x2, P0 ;  /* 0x00012b0006037a11 */ /* 0x000fe400000f1405 */
[----:B------:R-:W-:-:S05]  /*14330*/  MOV R5, 0xff800000 ;  /* 0xff80000000057802 */ /* 0x000fca0000000f00 */
[----:B------:R-:W-:Y:S01]  /*14340*/  STG.E [R2.64], R5 ;  /* 0x0000000502007986 */ /* 0x000fe2000c10190c */
[----:B------:R-:W-:Y:S05]  /*14350*/  EXIT ;  /* 0x000000000000794d */ /* 0x000fea0003800000 */
.L_x_455:
[----:B------:R-:W-:Y:S01]  /*14360*/  IMAD.MOV.U32 R7, RZ, RZ, 0x1 ;  /* 0x00000001ff077424 */ /* 0x000fe200078e00ff */
[----:B------:R-:W-:Y:S02]  /*14370*/  MOV R10, 0x1c1f ;  /* 0x00001c1f000a7802 */ /* 0x000fe40000000f00 */
[----:B------:R-:W-:Y:S02]  /*14380*/  MOV R8, 0x143a0 ;  /* 0x000143a000087802 */ /* 0x000fe40000000f00 */
[----:B-1----:R-:W-:Y:S05]  /*14390*/  CALL.REL.NOINC `($__internal_8_$__cuda_sm70_shflsync_idx_p) ;  /* 0x0000028000007944 */ /* 0x002fea0003c00000 */
[----:B--2---:R-:W-:Y:S01]  /*143a0*/  IMAD.MOV.U32 R14, RZ, RZ, R7 ;  /* 0x000000ffff0e7224 */ /* 0x004fe200078e0007 */
[----:B------:R-:W-:Y:S01]  /*143b0*/  MOV R7, 0x1 ;  /* 0x0000000100077802 */ /* 0x000fe20000000f00 */
[----:B-1----:R-:W-:Y:S01]  /*143c0*/  IMAD.MOV.U32 R12, RZ, RZ, R11 ;  /* 0x000000ffff0c7224 */ /* 0x002fe200078e000b */
[----:B------:R-:W-:Y:S02]  /*143d0*/  MOV R10, 0x1c1f ;  /* 0x00001c1f000a7802 */ /* 0x000fe40000000f00 */
[----:B------:R-:W-:Y:S02]  /*143e0*/  MOV R8, 0x14400 ;  /* 0x0001440000087802 */ /* 0x000fe40000000f00 */
[----:B------:R-:W-:Y:S05]  /*143f0*/  CALL.REL.NOINC `($__internal_8_$__cuda_sm70_shflsync_idx_p) ;  /* 0x0000022000007944 */ /* 0x000fea0003c00000 */
[----:B-12---:R-:W-:Y:S05]  /*14400*/  BRA `(.L_x_539) ;  /* 0xfffedf4000007947 */ /* 0x006fea000383ffff */
.L_x_482:
[----:B----4-:R-:W-:Y:S01]  /*14410*/  MOV R10, 0x1c1f ;  /* 0x00001c1f000a7802 */ /* 0x010fe20000000f00 */
[----:B------:R-:W-:Y:S01]  /*14420*/  IMAD.MOV.U32 R7, RZ, RZ, 0x1 ;  /* 0x00000001ff077424 */ /* 0x000fe200078e00ff */
[----:B------:R-:W-:Y:S02]  /*14430*/  MOV R8, 0x14450 ;  /* 0x0001445000087802 */ /* 0x000fe40000000f00 */
[----:B-123--:R-:W-:Y:S05]  /*14440*/  CALL.REL.NOINC `($__internal_8_$__cuda_sm70_shflsync_idx_p) ;  /* 0x000001d000007944 */ /* 0x00efea0003c00000 */
[----:B-1----:R-:W-:Y:S01]  /*14450*/  MOV R10, 0x1c1f ;  /* 0x00001c1f000a7802 */ /* 0x002fe20000000f00 */
[----:B--2---:R-:W-:Y:S01]  /*14460*/  IMAD.MOV.U32 R3, RZ, RZ, R7 ;  /* 0x000000ffff037224 */ /* 0x004fe200078e0007 */
[----:B------:R-:W-:Y:S01]  /*14470*/  MOV R7, 0x1 ;  /* 0x0000000100077802 */ /* 0x000fe20000000f00 */
[----:B------:R-:W-:Y:S01]  /*14480*/  IMAD.MOV.U32 R12, RZ, RZ, R0 ;  /* 0x000000ffff0c7224 */ /* 0x000fe200078e0000 */
[----:B------:R-:W-:Y:S02]  /*14490*/  MOV R8, 0x144b0 ;  /* 0x000144b000087802 */ /* 0x000fe40000000f00 */
[----:B------:R-:W-:Y:S05]  /*144a0*/  CALL.REL.NOINC `($__internal_8_$__cuda_sm70_shflsync_idx_p) ;  /* 0x0000017000007944 */ /* 0x000fea0003c00000 */
[----:B-12---:R-:W-:-:S05]  /*144b0*/  BRA `(.L_x_540) ;  /* 0xffff1e9000007947 */ /* 0x006fca000383ffff */
.L_x_507:
        /* <DEDUP_REMOVED lines=11> */
.L_x_513:
[----:B--2---:R-:W-:Y:S01]  /*14570*/  MOV R10, 0x1c1f ;  /* 0x00001c1f000a7802 */ /* 0x004fe20000000f00 */
[----:B------:R-:W-:Y:S01]  /*14580*/  IMAD.MOV.U32 R7, RZ, RZ, 0x1 ;  /* 0x00000001ff077424 */ /* 0x000fe200078e00ff */
[----:B------:R-:W-:Y:S02]  /*14590*/  MOV R8, 0x145b0 ;  /* 0x000145b000087802 */ /* 0x000fe40000000f00 */
[----:B-1-3--:R-:W-:Y:S05]  /*145a0*/  CALL.REL.NOINC `($__internal_8_$__cuda_sm70_shflsync_idx_p) ;  /* 0x0000007000007944 */ /* 0x00afea0003c00000 */
[----:B-1----:R-:W-:Y:S01]  /*145b0*/  MOV R10, 0x1c1f ;  /* 0x00001c1f000a7802 */ /* 0x002fe20000000f00 */
[----:B--2---:R-:W-:Y:S01]  /*145c0*/  IMAD.MOV.U32 R6, RZ, RZ, R7 ;  /* 0x000000ffff067224 */ /* 0x004fe200078e0007 */
[----:B------:R-:W-:Y:S01]  /*145d0*/  MOV R7, 0x1 ;  /* 0x0000000100077802 */ /* 0x000fe20000000f00 */
[----:B------:R-:W-:Y:S01]  /*145e0*/  IMAD.MOV.U32 R12, RZ, RZ, R4 ;  /* 0x000000ffff0c7224 */ /* 0x000fe200078e0004 */
[----:B------:R-:W-:Y:S02]  /*145f0*/  MOV R8, 0x14610 ;  /* 0x0001461000087802 */ /* 0x000fe40000000f00 */
[----:B------:R-:W-:Y:S05]  /*14600*/  CALL.REL.NOINC `($__internal_8_$__cuda_sm70_shflsync_idx_p) ;  /* 0x0000001000007944 */ /* 0x000fea0003c00000 */
[----:B-12---:R-:W-:-:S05]  /*14610*/  BRA `(.L_x_542) ;  /* 0xffff952000007947 */ /* 0x006fca000383ffff */
        .weak           $__internal_8_$__cuda_sm70_shflsync_idx_p
        .type           $__internal_8_$__cuda_sm70_shflsync_idx_p,@function
        .size           $__internal_8_$__cuda_sm70_shflsync_idx_p,(.L_x_3639 - $__internal_8_$__cuda_sm70_shflsync_idx_p)
$__internal_8_$__cuda_sm70_shflsync_idx_p:
[----:B------:R-:W-:Y:S01]  /*14620*/  MOV R9, 0x0 ;  /* 0x0000000000097802 */ /* 0x000fe20000000f00 */
[----:B------:R-:W-:Y:S04]  /*14630*/  WARPSYNC R223 ;  /* 0x000000df00007348 */ /* 0x000fe80003800000 */
[----:B------:R1:W2:Y:S01]  /*14640*/  SHFL.IDX PT, R7, R12, R7, R10 ;  /* 0x000000070c077389 */ /* 0x0002a200000e000a */
[----:B------:R-:W-:Y:S05]  /*14650*/  RET.REL.NODEC R8 `(_ZN7cutlass13device_kernelIN5flash19enable_sm80_to_sm89INS1_16FlashAttnFwdSm80INS1_25CollectiveMainloopFwdSm80ILi4ELi1ELb0EN4cute5tupleIJNS5_1CILi128EEENS7_ILi48EEENS7_ILi96EEEEEELi96ENS_10bfloat16_tEfNS_4arch4Sm80ELb0ELb1ELb1ELb0ELb1ELb0ELb1ELb1EEENS1_21CollectiveEpilogueFwdINS6_IJS8_SA_S9_EEENS6_IJNS7_ILi1EEESI_SI_EEESC_SE_Li128ELb0ELb1ELb1ELb0EEENS1_19SingleTileSchedulerILb0ELb1ELb1ELi128EEEEEEEEEvNT_6ParamsE) ;  /* 0xfffeb9a008007950 */ /* 0x000fea0003c3ffff */
.L_x_543:
        /* <DEDUP_REMOVED lines=10> */
.L_x_3639:


//--------------------- .text._ZN7cutlass13device_kernelIN5flash19enable_sm80_to_sm89INS1_16FlashAttnFwdSm80INS1_25CollectiveMainloopFwdSm80ILi4ELi1ELb0EN4cute5tupleIJNS5_1CILi128EEENS7_ILi48EEENS7_ILi96EEEEEELi96ENS_10bfloat16_tEfNS_4arch4Sm80ELb0ELb1ELb1ELb1ELb1ELb0ELb1ELb1EEENS1_21CollectiveEpilogueFwdINS6_IJS8_SA_S9_EEENS6_IJNS7_ILi1EEESI_SI_EEESC_SE_Li128ELb1ELb1ELb1ELb0EEENS1_36VarlenDynamicPersistentTileSchedulerILi128ELi48ELi128ELi128ELb1ELb1ELb0ELb1ELb0ELb1EEEEEEEEEvNT_6ParamsE --------------------------
	.section	.text._ZN7cutlass13device_kernelIN5flash19enable_sm80_to_sm89INS1_16FlashAttnFwdSm80INS1_25CollectiveMainloopFwdSm80ILi4ELi1ELb0EN4cute5tupleIJNS5_1CILi128EEENS7_ILi48EEENS7_ILi96EEEEEELi96ENS_10bfloat16_tEfNS_4arch4Sm80ELb0ELb1ELb1ELb1ELb1ELb0ELb1ELb1EEENS1_21CollectiveEpilogueFwdINS6_IJS8_SA_S9_EEENS6_IJNS7_ILi1EEESI_SI_EEESC_SE_Li128ELb1ELb1ELb1ELb0EEENS1_36VarlenDynamicPersistentTileSchedulerILi128ELi48ELi128ELi128ELb1ELb1ELb0ELb1ELb0ELb1EEEEEEEEEvNT_6ParamsE,"ax",@progbits
	.sectioninfo	@"SHI_REGISTERS=255"
	.align	128
.text._ZN7cutlass13device_kernelIN5flash19enable_sm80_to_sm89INS1_16FlashAttnFwdSm80INS1_25CollectiveMainloopFwdSm80ILi4ELi1ELb0EN4cute5tupleIJNS5_1CILi128EEENS7_ILi48EEENS7_ILi96EEEEEELi96ENS_10bfloat16_tEfNS_4arch4Sm80ELb0ELb1ELb1ELb1ELb1ELb0ELb1ELb1EEENS1_21CollectiveEpilogueFwdINS6_IJS8_SA_S9_EEENS6_IJNS7_ILi1EEESI_SI_EEESC_SE_Li128ELb1ELb1ELb1ELb0EEENS1_36VarlenDynamicPersistentTileSchedulerILi128ELi48ELi128ELi128ELb1ELb1ELb0ELb1ELb0ELb1EEEEEEEEEvNT_6ParamsE:
        .type           _ZN7cutlass13device_kernelIN5flash19enable_sm80_to_sm89INS1_16FlashAttnFwdSm80INS1_25CollectiveMainloopFwdSm80ILi4ELi1ELb0EN4cute5tupleIJNS5_1CILi128EEENS7_ILi48EEENS7_ILi96EEEEEELi96ENS_10bfloat16_tEfNS_4arch4Sm80ELb0ELb1ELb1ELb1ELb1ELb0ELb1ELb1EEENS1_21CollectiveEpilogueFwdINS6_IJS8_SA_S9_EEENS6_IJNS7_ILi1EEESI_SI_EEESC_SE_Li128ELb1ELb1ELb1ELb0EEENS1_36VarlenDynamicPersistentTileSchedulerILi128ELi48ELi128ELi128ELb1ELb1ELb0ELb1ELb0ELb1EEEEEEEEEvNT_6ParamsE,@function
        .size           _ZN7cutlass13device_kernelIN5flash19enable_sm80_to_sm89INS1_16FlashAttnFwdSm80INS1_25CollectiveMainloopFwdSm80ILi4ELi1ELb0EN4cute5tupleIJNS5_1CILi128EEENS7_ILi48EEENS7_ILi96EEEEEELi96ENS_10bfloat16_tEfNS_4arch4Sm80ELb0ELb1ELb1ELb1ELb1ELb0ELb1ELb1EEENS1_21CollectiveEpilogueFwdINS6_IJS8_SA_S9_EEENS6_IJNS7_ILi1EEESI_SI_EEESC_SE_Li128ELb1ELb1ELb1ELb0EEENS1_36VarlenDynamicPersistentTileSchedulerILi128ELi48ELi128ELi128ELb1ELb1ELb0ELb1ELb0ELb1EEEEEEEEEvNT_6ParamsE,(.L_x_3641 - _ZN7cutlass13device_kernelIN5flash19enable_sm80_to_sm89INS1_16FlashAttnFwdSm80INS1_25CollectiveMainloopFwdSm80ILi4ELi1ELb0EN4cute5tupleIJNS5_1CILi128EEENS7_ILi48EEENS7_ILi96EEEEEELi96ENS_10bfloat16_tEfNS_4arch4Sm80ELb0ELb1ELb1ELb1ELb1ELb0ELb1ELb1EEENS1_21CollectiveEpilogueFwdINS6_IJS8_SA_S9_EEENS6_IJNS7_ILi1EEESI_SI_EEESC_SE_Li128ELb1ELb1ELb1ELb0EEENS1_36VarlenDynamicPersistentTileSchedulerILi128ELi48ELi128ELi128ELb1ELb1ELb0ELb1ELb0ELb1EEEEEEEEEvNT_6ParamsE)
        .other          _ZN7cutlass13device_kernelIN5flash19enable_sm80_to_sm89INS1_16FlashAttnFwdSm80INS1_25CollectiveMainloopFwdSm80ILi4ELi1ELb0EN4cute5tupleIJNS5_1CILi128EEENS7_ILi48EEENS7_ILi96EEEEEELi96ENS_10bfloat16_tEfNS_4arch4Sm80ELb0ELb1ELb1ELb1ELb1ELb0ELb1ELb1EEENS1_21CollectiveEpilogueFwdINS6_IJS8_SA_S9_EEENS6_IJNS7_ILi1EEESI_SI_EEESC_SE_Li128ELb1ELb1ELb1ELb0EEENS1_36VarlenDynamicPersistentTileSchedulerILi128ELi48ELi128ELi128ELb1ELb1ELb0ELb1ELb0ELb1EEEEEEEEEvNT_6ParamsE,@"STO_CUDA_ENTRY STV_DEFAULT"
_ZN7cutlass13device_kernelIN5flash19enable_sm80_to_sm89INS1_16FlashAttnFwdSm80INS1_25CollectiveMainloopFwdSm80ILi4ELi1ELb0EN4cute5tupleIJNS5_1CILi128EEENS7_ILi48EEENS7_ILi96EEEEEELi96ENS_10bfloat16_tEfNS_4arch4Sm80ELb0ELb1ELb1ELb1ELb1ELb0ELb1ELb1EEENS1_21CollectiveEpilogueFwdINS6_IJS8_SA_S9_EEENS6_IJNS7_ILi1EEESI_SI_EEESC_SE_Li128ELb1ELb1ELb1ELb0EEENS1_36VarlenDynamicPersistentTileSchedulerILi128ELi48ELi128ELi128ELb1ELb1ELb0ELb1ELb0ELb1EEEEEEEEEvNT_6ParamsE:
        /* <DEDUP_REMOVED lines=15> */
[----:B------:R-:W-:-:S03]  /*00f0*/  CS2R R8, SRZ ;  /* 0x0000000000087805 */ /* 0x000fc6000001ff00 */
[----:B------:R-:W-:-:S04]  /*0100*/  ISETP.NE.AND P6, PT, R13, 0x1f, PT ;  /* 0x0000001f0d00780c */ /* 0x000fc80003fc5270 */
[----:B------:R-:W-:-:S13]  /*0110*/  ISETP.GE.OR P0, PT, R13, c[0x0][0x53c], !P6 ;  /* 0x00014f000d007a0c */ /* 0x000fda0007706670 */
[----:B-1----:R-:W-:Y:S02]  /*0120*/  @!P0 IMAD.MOV.U32 R4, RZ, RZ, 0x4 ;  /* 0x00000004ff048424 */ /* 0x002fe400078e00ff */
[----:B------:R-:W-:Y:S02]  /*0130*/  @!P0 IMAD.MOV.U32 R2, RZ, RZ, 0x4 ;  /* 0x00000004ff028424 */ /* 0x000fe400078e00ff */
[----:B------:R-:W-:-:S04]  /*0140*/  @!P0 IMAD.WIDE.U32 R4, R13, R4, c[0x0][0x580] ;  /* 0x000160000d048625 */ /* 0x000fc800078e0004 */
[C---:B------:R-:W-:Y:S01]  /*0150*/  @!P0 IMAD.WIDE.U32 R2, R13.reuse, R2, c[0x0][0x578] ;  /* 0x00015e000d028625 */ /* 0x040fe200078e0002 */
[----:B------:R-:W2:Y:S04]  /*0160*/  @!P0 LDG.E R9, [R4.64] ;  /* 0x0000000604098981 */ /* 0x000ea8000c1e1900 */
[----:B------:R-:W2:Y:S01]  /*0170*/  @!P0 LDG.E R8, [R2.64] ;  /* 0x0000000602088981 */ /* 0x000ea2000c1e1900 */
[C---:B------:R-:W-:Y:S01]  /*0180*/  ISETP.NE.AND P5, PT, R13.reuse, RZ, PT ;  /* 0x000000ff0d00720c */ /* 0x040fe20003fa5270 */
[----:B------:R-:W1:Y:S01]  /*0190*/  S2UR UR4, SR_CTAID.X ;  /* 0x00000000000479c3 */ /* 0x000e620000002500 */
[C---:B------:R-:W-:Y:S01]  /*01a0*/  ISETP.GE.U32.AND P4, PT, R13.reuse, 0x2, PT ;  /* 0x000000020d00780c */ /* 0x040fe20003f86070 */
[----:B------:R-:W-:Y:S01]  /*01b0*/  IMAD.MOV.U32 R6, RZ, RZ, RZ ;  /* 0x000000ffff067224 */ /* 0x000fe200078e00ff */
        /* <DEDUP_REMOVED lines=26> */
.L_x_549:
[----:B------:R-:W-:-:S04]  /*0360*/  IADD3 R0, R6, 0x1f, RZ ;  /* 0x0000001f06007810 */ /* 0x000fc80007ffe0ff */
[----:B------:R-:W-:-:S13]  /*0370*/  ISETP.GE.AND P0, PT, R0, c[0x0][0x53c], PT ;  /* 0x00014f0000007a0c */ /* 0x000fda0003f06270 */
[----:B------:R-:W-:Y:S05]  /*0380*/  @P0 BRA `(.L_x_546) ;  /* 0x00000c4000000947 */ /* 0x000fea0003800000 */
[----:B------:R-:W-:Y:S01]  /*0390*/  MOV R6, R0 ;  /* 0x0000000000067202 */ /* 0x000fe20000000f00 */
[----:B------:R-:W-:-:S03]  /*03a0*/  CS2R R8, SRZ ;  /* 0x0000000000087805 */ /* 0x000fc6000001ff00 */
[----:B------:R-:W-:-:S04]  /*03b0*/  IADD3 R0, R13, R6, RZ ;  /* 0x000000060d007210 */ /* 0x000fc80007ffe0ff */
[----:B------:R-:W-:-:S13]  /*03c0*/  ISETP.GE.OR P0, PT, R0, c[0x0][0x53c], !P6 ;  /* 0x00014f0000007a0c */ /* 0x000fda0007706670 */
[----:B------:R-:W-:Y:S02]  /*03d0*/  @!P0 MOV R2, 0x4 ;  /* 0x0000000400028802 */ /* 0x000fe40000000f00 */
[----:B------:R-:W-:-:S03]  /*03e0*/  @!P0 MOV R3, 0x4 ;  /* 0x0000000400038802 */ /* 0x000fc60000000f00 */
[----:B------:R-:W-:-:S04]  /*03f0*/  @!P0 IMAD.WIDE R4, R0, R2, c[0x0][0x580] ;  /* 0x0001600000048625 */ /* 0x000fc800078e0202 */
[----:B------:R-:W-:Y:S01]  /*0400*/  @!P0 IMAD.WIDE R2, R0, R3, c[0x0][0x578] ;  /* 0x00015e0000028625 */ /* 0x000fe200078e0203 */
[----:B------:R-:W2:Y:S04]  /*0410*/  @!P0 LDG.E R9, [R4.64] ;  /* 0x0000000604098981 */ /* 0x000ea8000c1e1900 */
[----:B------:R-:W2:Y:S02]  /*0420*/  @!P0 LDG.E R8, [R2.64] ;  /* 0x0000000602088981 */ /* 0x000ea4000c1e1900 */
[----:B--2---:R-:W-:Y:S01]  /*0430*/  IMAD R5, R9, R8, RZ ;  /* 0x0000000809057224 */ /* 0x004fe200078e02ff */
[----:B------:R-:W-:Y:S05]  /*0440*/  BRA.DIV ~URZ, `(.L_x_547) ;  /* 0x00018cb27f007947 */ /* 0x000fea000b800000 */
[----:B------:R1:W2:Y:S02]  /*0450*/  SHFL.UP PT, R0, R5, 0x1, RZ ;  /* 0x0420000005007989 */ /* 0x0002a400000e00ff */
.L_x_776:
        /* <DEDUP_REMOVED lines=16> */
.L_x_777:
[----:B--2---:R-:W-:-:S05]  /*0560*/  IMAD R0, R0, c[0x0][0x538], RZ ;  /* 0x00014e0000007a24 */ /* 0x004fca00078e02ff */
[----:B------:R-:W-:-:S04]  /*0570*/  IADD3 R7, R0, R7, RZ ;  /* 0x0000000700077210 */ /* 0x000fc80007ffe0ff */
[----:B------:R-:W-:-:S13]  /*0580*/  ISETP.GT.AND P0, PT, R7, UR4, PT ;  /* 0x0000000407007c0c */ /* 0x000fda000bf04270 */
[----:B-1----:R-:W-:Y:S05]  /*0590*/  @!P0 BRA `(.L_x_549) ;  /* 0xfffffdc000008947 */ /* 0x002fea000383ffff */
.L_x_545:
[----:B------:R-:W-:-:S05]  /*05a0*/  IADD3 R10, -R0, R7, RZ ;  /* 0x00000007000a7210 */ /* 0x000fca0007ffe1ff */
[----:B------:R-:W-:-:S05]  /*05b0*/  IMAD R0, R4, c[0x0][0x538], R10 ;  /* 0x00014e0004007a24 */ /* 0x000fca00078e020a */
[----:B------:R-:W-:Y:S01]  /*05c0*/  ISETP.GT.AND P0, PT, R0, UR4, PT ;  /* 0x0000000400007c0c */ /* 0x000fe2000bf04270 */
[----:B------:R-:W-:-:S12]  /*05d0*/  BRA.DIV ~URZ, `(.L_x_550) ;  /* 0x00018d427f007947 */ /* 0x000fd8000b800000 */
[----:B------:R-:W-:-:S04]  /*05e0*/  VOTE.ANY R7, PT, !P0 ;  /* 0x0000000000077806 */ /* 0x000fc800040e0100 */
.L_x_778:
[----:B------:R-:W1:Y:S02]  /*05f0*/  POPC R0, R7 ;  /* 0x0000000700007309 */ /* 0x000e640000000000 */
[----:B-1----:R-:W-:-:S05]  /*0600*/  IADD3 R2, R0, R6, RZ ;  /* 0x0000000600027210 */ /* 0x002fca0007ffe0ff */
[----:B------:R1:W-:Y:S01]  /*0610*/  STL [R1+0xc], R2 ;  /* 0x00000c0201007387 */ /* 0x0003e20000100800 */
[----:B------:R-:W-:Y:S05]  /*0620*/  BRA.DIV ~URZ, `(.L_x_551) ;  /* 0x00018d427f007947 */ /* 0x000fea000b800000 */
[----:B------:R2:W3:Y:S01]  /*0630*/  SHFL.IDX PT, R12, R9, R0, 0x1f ;  /* 0x00001f00090c7589 */ /* 0x0004e200000e0000 */
[----:B------:R-:W-:-:S03]  /*0640*/  MOV R6, RZ ;  /* 0x000000ff00067202 */ /* 0x000fc60000000f00 */
[----:B------:R2:W4:Y:S04]  /*0650*/  SHFL.IDX PT, R9, R8, R0, 0x1f ;  /* 0x00001f0008097589 */ /* 0x00052800000e0000 */
.L_x_779:
[----:B------:R-:W-:Y:S01]  /*0660*/  ISETP.NE.AND P0, PT, R7, RZ, PT ;  /* 0x000000ff0700720c */ /* 0x000fe20003f05270 */
[----:B------:R-:W-:-:S12]  /*0670*/  BSSY B0, `(.L_x_552) ;  /* 0x0000005000007945 */ /* 0x000fd80003800000 */
[----:B------:R-:W-:Y:S05]  /*0680*/  @!P0 BRA `(.L_x_553) ;  /* 0x0000003000008947 */ /* 0x000fea0003800000 */
[----:B--2---:R-:W-:Y:S01]  /*0690*/  IADD3 R0, R0, -0x1, RZ ;  /* 0xffffffff00007810 */ /* 0x004fe20007ffe0ff */
[----:B------:R-:W-:Y:S05]  /*06a0*/  BRA.DIV ~URZ, `(.L_x_554) ;  /* 0x00018da27f007947 */ /* 0x000fea000b800000 */
[----:B------:R2:W1:Y:S02]  /*06b0*/  SHFL.IDX PT, R6, R4, R0, 0x1f ;  /* 0x00001f0004067589 */ /* 0x00046400000e0000 */
.L_x_553:
[----:B------:R-:W-:Y:S05]  /*06c0*/  BSYNC B0 ;  /* 0x0000000000007941 */ /* 0x000fea0003800000 */
.L_x_552:
[----:B-12---:R-:W-:Y:S01]  /*06d0*/  IMAD R0, R6, c[0x0][0x538], R10 ;  /* 0x00014e0006007a24 */ /* 0x006fe200078e020a */
[----:B----4-:R-:W-:Y:S01]  /*06e0*/  ISETP.NE.AND P0, PT, R9, 0x1, PT ;  /* 0x000000010900780c */ /* 0x010fe20003f05270 */
[----:B------:R-:W-:Y:S03]  /*06f0*/  BSSY B0, `(.L_x_555) ;  /* 0x0000089000007945 */ /* 0x000fe60003800000 */
[----:B------:R1:W-:Y:S01]  /*0700*/  STL [R1], R0 ;  /* 0x0000000001007387 */ /* 0x0003e20000100800 */
[----:B------:R-:W-:-:S08]  /*0710*/  IADD3 R11, -R0, UR4, RZ ;  /* 0x00000004000b7c10 */ /* 0x000fd0000fffe1ff */
[----:B------:R-:W-:Y:S05]  /*0720*/  @!P0 BRA `(.L_x_556) ;  /* 0x000003f000008947 */ /* 0x000fea0003800000 */
[-C--:B-1-3--:R-:W-:Y:S02]  /*0730*/  IABS R0, R12.reuse ;  /* 0x0000000c00007213 */ /* 0x08afe40000000000 */
[----:B------:R-:W-:-:S03]  /*0740*/  IABS R6, R12 ;  /* 0x0000000c00067213 */ /* 0x000fc60000000000 */
[----:B------:R-:W-:Y:S01]  /*0750*/  IMAD.MOV.U32 R5, RZ, RZ, R0 ;  /* 0x000000ffff057224 */ /* 0x000fe200078e0000 */
[----:B------:R-:W-:-:S03]  /*0760*/  IABS R0, R9 ;  /* 0x0000000900007213 */ /* 0x000fc60000000000 */
[----:B------:R-:W1:Y:S02]  /*0770*/  I2F.RP R2, R5 ;  /* 0x0000000500027306 */ /* 0x000e640000209400 */
[----:B------:R-:W-:Y:S01]  /*0780*/  IMAD.MOV.U32 R8, RZ, RZ, R0 ;  /* 0x000000ffff087224 */ /* 0x000fe200078e0000 */
[----:B------:R-:W-:-:S05]  /*0790*/  IABS R0, R11 ;  /* 0x0000000b00007213 */ /* 0x000fca0000000000 */
[----:B------:R-:W-:Y:S08]  /*07a0*/  I2F.RP R7, R8 ;  /* 0x0000000800077306 */ /* 0x000ff00000209400 */
[----:B-1----:R-:W1:Y:S02]  /*07b0*/  MUFU.RCP R2, R2 ;  /* 0x0000000200027308 */ /* 0x002e640000001000 */
[----:B-1----:R-:W-:-:S06]  /*07c0*/  IADD3 R2, R2, 0xffffffe, RZ ;  /* 0x0ffffffe02027810 */ /* 0x002fcc0007ffe0ff */
[----:B------:R-:W1:Y:S02]  /*07d0*/  F2I.FTZ.U32.TRUNC.NTZ R3, R2 ;  /* 0x0000000200037305 */ /* 0x000e64000021f000 */
[----:B-1----:R-:W-:-:S04]  /*07e0*/  IMAD.MOV R2, RZ, RZ, -R3 ;  /* 0x000000ffff027224 */ /* 0x002fc800078e0a03 */
[----:B------:R-:W-:Y:S02]  /*07f0*/  IMAD R4, R2, R5, RZ ;  /* 0x0000000502047224 */ /* 0x000fe400078e02ff */
[----:B------:R-:W-:-:S04]  /*0800*/  IMAD.MOV.U32 R2, RZ, RZ, RZ ;  /* 0x000000ffff027224 */ /* 0x000fc800078e00ff */
[----:B------:R-:W-:Y:S01]  /*0810*/  IMAD.HI.U32 R2, R3, R4, R2 ;  /* 0x0000000403027227 */ /* 0x000fe200078e0002 */
[----:B------:R-:W-:-:S03]  /*0820*/  MOV R3, R0 ;  /* 0x0000000000037202 */ /* 0x000fc60000000f00 */
[----:B------:R-:W-:Y:S02]  /*0830*/  IMAD.MOV R0, RZ, RZ, -R6 ;  /* 0x000000ffff007224 */ /* 0x000fe400078e0a06 */
        /* <DEDUP_REMOVED lines=28> */
[----:B------:R-:W-:-:S03]  /*0a00*/  IMAD.MOV R5, RZ, RZ, -R4 ;  /* 0x000000ffff057224 */ /* 0x000fc600078e0a04 */
        /* <DEDUP_REMOVED lines=10> */
[----:B------:R-:W-:-:S04]  /*0ab0*/  IMAD.MOV R2, RZ, RZ, -R0 ;  /* 0x000000ffff027224 */ /* 0x000fc800078e0a00 */
[C---:B------:R-:W-:Y:S01]  /*0ac0*/  IMAD R3, R9.reuse, R2, R4 ;  /* 0x0000000209037224 */ /* 0x040fe200078e0204 */
[----:B------:R-:W-:Y:S01]  /*0ad0*/  LEA R2, R9, R0, 0x18 ;  /* 0x0000000009027211 */ /* 0x000fe200078ec0ff */
[----:B------:R-:W-:-:S04]  /*0ae0*/  IMAD R0, R12, R5, R11 ;  /* 0x000000050c007224 */ /* 0x000fc800078e020b */
[----:B------:R-:W-:-:S05]  /*0af0*/  IMAD R2, R3, 0x10000, R2 ;  /* 0x0001000003027824 */ /* 0x000fca00078e0202 */
[----:B------:R1:W-:Y:S01]  /*0b00*/  STL [R1+0x8], R2 ;  /* 0x0000080201007387 */ /* 0x0003e20000100800 */
[----:B------:R-:W-:Y:S05]  /*0b10*/  BRA `(.L_x_557) ;  /* 0x0000046000007947 */ /* 0x000fea0003800000 */
.L_x_556:
[----:B------:R-:W2:Y:S01]  /*0b20*/  LDL R3, [R1+0xc] ;  /* 0x00000c0001037983 */ /* 0x000ea20000100800 */
[----:B------:R-:W-:-:S04]  /*0b30*/  IMAD.MOV.U32 R2, RZ, RZ, 0x4 ;  /* 0x00000004ff027424 */ /* 0x000fc800078e00ff */
[----:B--2---:R-:W-:-:S05]  /*0b40*/  IMAD.WIDE R2, R3, R2, c[0x0][0x590] ;  /* 0x0001640003027625 */ /* 0x004fca00078e0202 */
[----:B------:R-:W2:Y:S02]  /*0b50*/  LDG.E R7, [R2.64] ;  /* 0x0000000602077981 */ /* 0x000ea4000c1e1900 */
[----:B--23--:R-:W-:-:S05]  /*0b60*/  IMAD R9, R7, R12, RZ ;  /* 0x0000000c07097224 */ /* 0x00cfca00078e02ff */
[-C--:B-1----:R-:W-:Y:S02]  /*0b70*/  IABS R0, R9.reuse ;  /* 0x0000000900007213 */ /* 0x082fe40000000000 */
[----:B------:R-:W-:-:S03]  /*0b80*/  IABS R8, R9 ;  /* 0x0000000900087213 */ /* 0x000fc60000000000 */
[----:B------:R-:W-:-:S04]  /*0b90*/  IMAD.MOV.U32 R6, RZ, RZ, R0 ;  /* 0x000000ffff067224 */ /* 0x000fc800078e0000 */
[----:B------:R-:W1:Y:S08]  /*0ba0*/  I2F.RP R2, R6 ;  /* 0x0000000600027306 */ /* 0x000e700000209400 */
[----:B-1----:R-:W1:Y:S02]  /*0bb0*/  MUFU.RCP R2, R2 ;  /* 0x0000000200027308 */ /* 0x002e640000001000 */
[----:B-1----:R-:W-:-:S06]  /*0bc0*/  IADD3 R2, R2, 0xffffffe, RZ ;  /* 0x0ffffffe02027810 */ /* 0x002fcc0007ffe0ff */
[----:B------:R-:W1:Y:S02]  /*0bd0*/  F2I.FTZ.U32.TRUNC.NTZ R3, R2 ;  /* 0x0000000200037305 */ /* 0x000e64000021f000 */
[----:B-1----:R-:W-:-:S04]  /*0be0*/  IMAD.MOV R0, RZ, RZ, -R3 ;  /* 0x000000ffff007224 */ /* 0x002fc800078e0a03 */
[----:B------:R-:W-:Y:S01]  /*0bf0*/  IMAD.MOV.U32 R2, RZ, RZ, R0 ;  /* 0x000000ffff027224 */ /* 0x000fe200078e0000 */
[----:B------:R-:W-:-:S03]  /*0c00*/  IABS R0, R11 ;  /* 0x0000000b00007213 */ /* 0x000fc60000000000 */
[----:B------:R-:W-:Y:S01]  /*0c10*/  IMAD R4, R2, R6, RZ ;  /* 0x0000000602047224 */ /* 0x000fe200078e02ff */
[----:B------:R-:W-:Y:S01]  /*0c20*/  MOV R5, R0 ;  /* 0x0000000000057202 */ /* 0x000fe20000000f00 */
[----:B------:R-:W-:-:S04]  /*0c30*/  IMAD.MOV.U32 R2, RZ, RZ, RZ ;  /* 0x000000ffff027224 */ /* 0x000fc800078e00ff */
[----:B------:R-:W-:-:S04]  /*0c40*/  IMAD.HI.U32 R0, R3, R4, R2 ;  /* 0x0000000403007227 */ /* 0x000fc800078e0002 */
[----:B------:R-:W-:Y:S02]  /*0c50*/  IMAD.MOV R2, RZ, RZ, -R8 ;  /* 0x000000ffff027224 */ /* 0x000fe400078e0a08 */
        /* <DEDUP_REMOVED lines=9> */
[----:B------:R-:W-:-:S04]  /*0cf0*/  @P2 IADD3 R0, R0, 0x1, RZ ;  /* 0x0000000100002810 */ /* 0x000fc80007ffe0ff */
[----:B------:R-:W-:-:S05]  /*0d00*/  MOV R4, R0 ;  /* 0x0000000000047202 */ /* 0x000fca0000000f00 */
[----:B------:R-:W-:Y:S01]  /*0d10*/  @!P1 IMAD.MOV R4, RZ, RZ, -R4 ;  /* 0x000000ffff049224 */ /* 0x000fe200078e0a04 */
[----:B------:R-:W-:-:S05]  /*0d20*/  @!P0 LOP3.LUT R4, RZ, R9, RZ, 0x33, !PT ;  /* 0x00000009ff048212 */ /* 0x000fca00078e33ff */
[----:B------:R-:W-:-:S05]  /*0d30*/  IMAD R10, R7, R4, RZ ;  /* 0x00000004070a7224 */ /* 0x000fca00078e02ff */
[----:B------:R-:W-:-:S04]  /*0d40*/  IADD3 R0, -R10, c[0x0][0x538], RZ ;  /* 0x00014e000a007a10 */ /* 0x000fc80007ffe1ff */
[----:B------:R-:W-:-:S04]  /*0d50*/  IMNMX R6, R7, R0, PT ;  /* 0x0000000007067217 */ /* 0x000fc80003800200 */
[----:B------:R-:W-:-:S05]  /*0d60*/  IABS R0, R6 ;  /* 0x0000000600007213 */ /* 0x000fca0000000000 */
[----:B------:R-:W-:-:S04]  /*0d70*/  IMAD.MOV.U32 R5, RZ, RZ, R0 ;  /* 0x000000ffff057224 */ /* 0x000fc800078e0000 */
[----:B------:R-:W1:Y:S08]  /*0d80*/  I2F.RP R2, R5 ;  /* 0x0000000500027306 */ /* 0x000e700000209400 */
[----:B-1----:R-:W1:Y:S02]  /*0d90*/  MUFU.RCP R2, R2 ;  /* 0x0000000200027308 */ /* 0x002e640000001000 */
[----:B-1----:R-:W-:-:S06]  /*0da0*/  IADD3 R2, R2, 0xffffffe, RZ ;  /* 0x0ffffffe02027810 */ /* 0x002fcc0007ffe0ff */
[----:B------:R1:W2:Y:S02]  /*0db0*/  F2I.FTZ.U32.TRUNC.NTZ R3, R2 ;  /* 0x0000000200037305 */ /* 0x0002a4000021f000 */
[----:B-1----:R-:W-:Y:S01]  /*0dc0*/  IMAD.MOV R2, RZ, RZ, -R4 ;  /* 0x000000ffff027224 */ /* 0x002fe200078e0a04 */
[----:B--2---:R-:W-:-:S03]  /*0dd0*/  IADD3 R0, RZ, -R3, RZ ;  /* 0x80000003ff007210 */ /* 0x004fc60007ffe0ff */
[----:B------:R-:W-:Y:S01]  /*0de0*/  IMAD R8, R9, R2, R11 ;  /* 0x0000000209087224 */ /* 0x000fe200078e020b */
[----:B------:R-:W-:Y:S01]  /*0df0*/  IABS R9, R6 ;  /* 0x0000000600097213 */ /* 0x000fe20000000000 */
[----:B------:R-:W-:-:S03]  /*0e00*/  IMAD.MOV.U32 R2, RZ, RZ, R0 ;  /* 0x000000ffff027224 */ /* 0x000fc600078e0000 */
[----:B------:R-:W-:Y:S01]  /*0e10*/  IABS R0, R8 ;  /* 0x0000000800007213 */ /* 0x000fe20000000000 */
[----:B------:R-:W-:Y:S02]  /*0e20*/  IMAD R7, R2, R5, RZ ;  /* 0x0000000502077224 */ /* 0x000fe400078e02ff */
[----:B------:R-:W-:Y:S02]  /*0e30*/  IMAD.MOV.U32 R2, RZ, RZ, RZ ;  /* 0x000000ffff027224 */ /* 0x000fe400078e00ff */
[----:B------:R-:W-:Y:S01]  /*0e40*/  IMAD.MOV.U32 R4, RZ, RZ, R0 ;  /* 0x000000ffff047224 */ /* 0x000fe200078e0000 */
[----:B------:R-:W-:Y:S01]  /*0e50*/  IADD3 R0, RZ, -R9, RZ ;  /* 0x80000009ff007210 */ /* 0x000fe20007ffe0ff */
[----:B------:R-:W-:-:S04]  /*0e60*/  IMAD.HI.U32 R3, R3, R7, R2 ;  /* 0x0000000703037227 */ /* 0x000fc800078e0002 */
[----:B------:R-:W-:Y:S02]  /*0e70*/  IMAD.MOV.U32 R2, RZ, RZ, R0 ;  /* 0x000000ffff027224 */ /* 0x000fe400078e0000 */
[----:B------:R-:W-:Y:S01]  /*0e80*/  IMAD.HI.U32 R0, R3, R4, RZ ;  /* 0x0000000403007227 */ /* 0x000fe200078e00ff */
[----:B------:R-:W-:-:S03]  /*0e90*/  IADD3 R3, R10, 0x1000000, R8 ;  /* 0x010000000a037810 */ /* 0x000fc60007ffe008 */
[----:B------:R-:W-:-:S05]  /*0ea0*/  IMAD R2, R0, R2, R4 ;  /* 0x0000000200027224 */ /* 0x000fca00078e0204 */
[----:B------:R-:W-:-:S13]  /*0eb0*/  ISETP.GT.U32.AND P0, PT, R5, R2, PT ;  /* 0x000000020500720c */ /* 0x000fda0003f04070 */
[----:B------:R-:W-:Y:S01]  /*0ec0*/  @!P0 IMAD.IADD R2, R2, 0x1, -R5 ;  /* 0x0000000102028824 */ /* 0x000fe200078e0a05 */
[----:B------:R-:W-:Y:S02]  /*0ed0*/  @!P0 IADD3 R0, R0, 0x1, RZ ;  /* 0x0000000100008810 */ /* 0x000fe40007ffe0ff */
[----:B------:R-:W-:Y:S02]  /*0ee0*/  ISETP.NE.AND P0, PT, R6, RZ, PT ;  /* 0x000000ff0600720c */ /* 0x000fe40003f05270 */
[----:B------:R-:W-:Y:S02]  /*0ef0*/  ISETP.GE.U32.AND P2, PT, R2, R5, PT ;  /* 0x000000050200720c */ /* 0x000fe40003f46070 */
[----:B------:R-:W-:-:S04]  /*0f00*/  LOP3.LUT R2, R8, R6, RZ, 0x3c, !PT ;  /* 0x0000000608027212 */ /* 0x000fc800078e3cff */
[----:B------:R-:W-:Y:S01]  /*0f10*/  ISETP.GE.AND P1, PT, R2, RZ, PT ;  /* 0x000000ff0200720c */ /* 0x000fe20003f26270 */
[----:B------:R-:W-:-:S06]  /*0f20*/  IMAD.MOV R2, RZ, RZ, -R6 ;  /* 0x000000ffff027224 */ /* 0x000fcc00078e0a06 */
[----:B------:R-:W-:-:S06]  /*0f30*/  @P2 IADD3 R0, R0, 0x1, RZ ;  /* 0x0000000100002810 */ /* 0x000fcc0007ffe0ff */
[----:B------:R-:W-:Y:S02]  /*0f40*/  @!P1 IADD3 R0, -R0, RZ, RZ ;  /* 0x000000ff00009210 */ /* 0x000fe40007ffe1ff */
[----:B------:R-:W-:-:S05]  /*0f50*/  @!P0 LOP3.LUT R0, RZ, R6, RZ, 0x33, !PT ;  /* 0x00000006ff008212 */ /* 0x000fca00078e33ff */
[----:B------:R-:W-:-:S05]  /*0f60*/  IMAD R2, R0, R2, R3 ;  /* 0x0000000200027224 */ /* 0x000fca00078e0203 */
[----:B------:R1:W-:Y:S02]  /*0f70*/  STL [R1+0x8], R2 ;  /* 0x0000080201007387 */ /* 0x0003e40000100800 */
.L_x_557:
[----:B------:R-:W-:Y:S05]  /*0f80*/  BSYNC B0 ;  /* 0x0000000000007941 */ /* 0x000fea0003800000 */
.L_x_555:
[----:B------:R-:W-:-:S04]  /*0f90*/  LOP3.LUT R0, RZ, R0, RZ, 0x33, !PT ;  /* 0x00000000ff007212 */ /* 0x000fc800078e33ff */
[----:B------:R-:W-:-:S05]  /*0fa0*/  IADD3 R0, R0, R12, RZ ;  /* 0x0000000c00007210 */ /* 0x000fca0007ffe0ff */
[----:B------:R2:W-:Y:S01]  /*0fb0*/  STL [R1+0x4], R0 ;  /* 0x0000040001007387 */ /* 0x0005e20000100800 */
[----:B------:R-:W-:Y:S05]  /*0fc0*/  BRA `(.L_x_558) ;  /* 0x0000006000007947 */ /* 0x000fea0003800000 */
.L_x_546:
[----:B------:R-:W-:Y:S01]  /*0fd0*/  MOV R0, UR4 ;  /* 0x0000000400007c02 */ /* 0x000fe20008000f00 */
[----:B------:R-:W-:Y:S04]  /*0fe0*/  STL [R1+0x4], RZ ;  /* 0x000004ff01007387 */ /* 0x000fe80000100800 */
[----:B------:R1:W-:Y:S04]  /*0ff0*/  STL [R1], R0 ;  /* 0x0000000001007387 */ /* 0x0003e80000100800 */
[----:B------:R2:W-:Y:S01]  /*1000*/  STL [R1+0x8], RZ ;  /* 0x000008ff01007387 */ /* 0x0005e20000100800 */
[----:B-1----:R-:W-:-:S05]  /*1010*/  MOV R0, c[0x0][0x53c] ;  /* 0x00014f0000007a02 */ /* 0x002fca0000000f00 */
[----:B------:R2:W-:Y:S02]  /*1020*/  STL [R1+0xc], R0 ;  /* 0x00000c0001007387 */ /* 0x0005e40000100800 */
.L_x_558:
[----:B------:R-:W3:Y:S04]  /*1030*/  LDL R4, [R1] ;  /* 0x0000000001047983 */ /* 0x000ee80000100800 */
[----:B------:R-:W3:Y:S04]  /*1040*/  LDL R5, [R1+0x4] ;  /* 0x0000040001057983 */ /* 0x000ee80000100800 */
[----:B------:R-:W3:Y:S04]  /*1050*/  LDL R6, [R1+0x8] ;  /* 0x0000080001067983 */ /* 0x000ee80000100800 */
[----:B------:R-:W3:Y:S01]  /*1060*/  LDL R7, [R1+0xc] ;  /* 0x00000c0001077983 */ /* 0x000ee20000100800 */
[----:B------:R-:W-:Y:S01]  /*1070*/  ISETP.NE.AND P0, PT, R13, RZ, PT ;  /* 0x000000ff0d00720c */ /* 0x000fe20003f05270 */
[----:B------:R-:W-:-:S12]  /*1080*/  WARPSYNC 0xffffffff ;  /* 0xffffffff00007948 */ /* 0x000fd80003800000 */
[----:B---3--:R3:W-:Y:S04]  /*1090*/  @!P0 STS.128 [0xc080], R4 ;  /* 0x00c08004ff008388 */ /* 0x0087e80000000c00 */
[----:B------:R-:W-:Y:S06]  /*10a0*/  BAR.ARV 0x5, 0x80 ;  /* 0x0142000000007b1d */ /* 0x000fec0000002000 */
.L_x_544:
[----:B--2---:R-:W2:Y:S02]  /*10b0*/  LDL R0, [R1+0xc] ;  /* 0x00000c0001007983 */ /* 0x004ea40000100800 */
[----:B--2---:R-:W-:-:S13]  /*10c0*/  ISETP.GE.AND P0, PT, R0, c[0x0][0x53c], PT ;  /* 0x00014f0000007a0c */ /* 0x004fda0003f06270 */
[----:B------:R-:W-:Y:S05]  /*10d0*/  @P0 EXIT ;  /* 0x000000000000094d */ /* 0x000fea0003800000 */
[----:B------:R-:W2:Y:S01]  /*10e0*/  S2R R17, SR_TID.X ;  /* 0x0000000000117919 */ /* 0x000ea20000002100 */
[----:B------:R-:W-:Y:S02]  /*10f0*/  ULDC UR5, c[0x0][0x2ac] ;  /* 0x0000ab0000057ab9 */ /* 0x000fe40000000800 */
[----:B------:R-:W-:Y:S02]  /*1100*/  ULDC UR4, c[0x0][0x1d0] ;  /* 0x0000740000047ab9 */ /* 0x000fe40000000800 */
[----:B------:R-:W-:Y:S01]  /*1110*/  UIMAD UR5, UR5, UR4, URZ ;  /* 0x00000004050572a4 */ /* 0x000fe2000f8e023f */
[----:B-123--:R-:W-:-:S04]  /*1120*/  SHF.R.S32.HI R6, RZ, 0x1f, R17 ;  /* 0x0000001fff067819 */ /* 0x00efc80000011411 */
[CC--:B------:R-:W-:Y:S02]  /*1130*/  LEA.HI R16, R6.reuse, R17.reuse, RZ, 0x3 ;  /* 0x0000001106107211 */ /* 0x0c0fe400078f18ff */
[-C--:B------:R-:W-:Y:S02]  /*1140*/  LEA.HI R8, R6, R17.reuse, RZ, 0x2 ;  /* 0x0000001106087211 */ /* 0x080fe400078f10ff */
[----:B------:R-:W-:Y:S02]  /*1150*/  SHF.R.S32.HI R0, RZ, 0x3, R16 ;  /* 0x00000003ff007819 */ /* 0x000fe40000011410 */
[----:B------:R-:W-:Y:S02]  /*1160*/  LOP3.LUT R2, R8, 0xfffffffc, RZ, 0xc0, !PT ;  /* 0xfffffffc08027812 */ /* 0x000fe400078ec0ff */
[----:B------:R-:W-:Y:S01]  /*1170*/  LEA.HI R4, R6, R17, RZ, 0x4 ;  /* 0x0000001106047211 */ /* 0x000fe200078f20ff */
[----:B------:R-:W-:Y:S01]  /*1180*/  IMAD.SHL.U32 R0, R0, 0x40, RZ ;  /* 0x0000004000007824 */ /* 0x000fe200078e00ff */
[----:B------:R-:W-:Y:S01]  /*1190*/  SHF.R.S32.HI R239, RZ, 0x2, R8 ;  /* 0x00000002ffef7819 */ /* 0x000fe20000011408 */
[----:B------:R-:W-:Y:S01]  /*11a0*/  IMAD.IADD R238, R17, 0x1, -R2 ;  /* 0x0000000111ee7824 */ /* 0x000fe200078e0a02 */
[----:B------:R-:W-:-:S02]  /*11b0*/  SHF.R.S32.HI R5, RZ, 0x4, R4 ;  /* 0x00000004ff057819 */ /* 0x000fc40000011404 */
[----:B------:R-:W-:Y:S01]  /*11c0*/  LOP3.LUT R0, R0, 0xc0, RZ, 0xc0, !PT ;  /* 0x000000c000007812 */ /* 0x000fe200078ec0ff */
[----:B------:R-:W-:Y:S01]  /*11d0*/  IMAD.SHL.U32 R210, R238, 0x8, RZ ;  /* 0x00000008eed27824 */ /* 0x000fe200078e00ff */
[----:B------:R-:W-:Y:S02]  /*11e0*/  LEA.HI R3, R4, R5, RZ, 0x1 ;  /* 0x0000000504037211 */ /* 0x000fe400078f08ff */
[----:B------:R-:W-:Y:S02]  /*11f0*/  SHF.R.U32.HI R2, RZ, 0x3, R0 ;  /* 0x00000003ff027819 */ /* 0x000fe40000011600 */
[----:B------:R-:W-:Y:S02]  /*1200*/  LOP3.LUT R0, R0, 0x18, R210, 0xf8, !PT ;  /* 0x0000001800007812 */ /* 0x000fe400078ef8d2 */
[----:B------:R-:W-:Y:S02]  /*1210*/  LOP3.LUT R3, R3, 0xfffffffe, RZ, 0xc0, !PT ;  /* 0xfffffffe03037812 */ /* 0x000fe400078ec0ff */
[----:B------:R-:W-:-:S02]  /*1220*/  LOP3.LUT R7, R0, R2, RZ, 0x3c, !PT ;  /* 0x0000000200077212 */ /* 0x000fc400078e3cff */
[----:B------:R-:W-:Y:S01]  /*1230*/  LOP3.LUT R0, R4, 0xfffffff0, RZ, 0xc0, !PT ;  /* 0xfffffff004007812 */ /* 0x000fe200078ec0ff */
[----:B------:R-:W-:Y:S01]  /*1240*/  IMAD.IADD R12, R5, 0x1, -R3 ;  /* 0x00000001050c7824 */ /* 0x000fe200078e0a03 */
[----:B------:R-:W-:Y:S02]  /*1250*/  LOP3.LUT R3, R16, 0xfffffff8, RZ, 0xc0, !PT ;  /* 0xfffffff810037812 */ /* 0x000fe400078ec0ff */
[----:B------:R-:W-:Y:S01]  /*1260*/  LEA.HI R2, R8, R239, RZ, 0x1 ;  /* 0x000000ef08027211 */ /* 0x000fe200078f08ff */
[C---:B------:R-:W-:Y:S01]  /*1270*/  IMAD.IADD R0, R17.reuse, 0x1, -R0 ;  /* 0x0000000111007824 */ /* 0x040fe200078e0a00 */
[----:B------:R-:W-:Y:S01]  /*1280*/  LEA.HI R11, R6, R17, RZ, 0x5 ;  /* 0x00000011060b7211 */ /* 0x000fe200078f28ff */
[----:B------:R-:W-:Y:S01]  /*1290*/  IMAD.IADD R3, R17, 0x1, -R3 ;  /* 0x0000000111037824 */ /* 0x000fe200078e0a03 */
[----:B------:R-:W-:Y:S02]  /*12a0*/  LOP3.LUT R2, R2, 0x7fffffe, RZ, 0xc0, !PT ;  /* 0x07fffffe02027812 */ /* 0x000fe400078ec0ff */
[----:B------:R-:W-:-:S02]  /*12b0*/  LEA.HI R6, R0, R0, RZ, 0x1 ;  /* 0x0000000000067211 */ /* 0x000fc400078f08ff */
[----:B------:R-:W-:Y:S01]  /*12c0*/  SHF.R.S32.HI R5, RZ, 0x1f, R0 ;  /* 0x0000001fff057819 */ /* 0x000fe20000011400 */
[----:B------:R-:W-:Y:S01]  /*12d0*/  IMAD.IADD R2, R239, 0x1, -R2 ;  /* 0x00000001ef027824 */ /* 0x000fe200078e0a02 */
[----:B------:R-:W-:Y:S02]  /*12e0*/  LEA.HI R9, R3, R3, RZ, 0x1 ;  /* 0x0000000303097211 */ /* 0x000fe400078f08ff */
[----:B------:R-:W-:Y:S02]  /*12f0*/  SHF.R.S32.HI R10, RZ, 0x5, R11 ;  /* 0x00000005ff0a7819 */ /* 0x000fe4000001140b */
[----:B------:R-:W-:Y:S02]  /*1300*/  LOP3.LUT R4, R6, 0x7fffffe, RZ, 0xc0, !PT ;  /* 0x07fffffe06047812 */ /* 0x000fe400078ec0ff */
[----:B------:R-:W-:Y:S01]  /*1310*/  LEA.HI R15, R5, R0, RZ, 0x3 ;  /* 0x00000000050f7211 */ /* 0x000fe200078f18ff */
[----:B------:R-:W-:Y:S01]  /*1320*/  IMAD R2, R10, 0x8, R2 ;  /* 0x000000080a027824 */ /* 0x000fe200078e0202 */
[----:B------:R-:W-:Y:S01]  /*1330*/  LOP3.LUT R5, R9, 0x3fffffe, RZ, 0xc0, !PT ;  /* 0x03fffffe09057812 */ /* 0x000fe200078ec0ff */
[----:B------:R-:W-:Y:S01]  /*1340*/  IMAD.IADD R13, R0, 0x1, -R4 ;  /* 0x00000001000d7824 */ /* 0x000fe200078e0a04 */
[----:B------:R-:W-:-:S02]  /*1350*/  LEA.HI R0, R238, R238, RZ, 0x1 ;  /* 0x000000eeee007211 */ /* 0x000fc400078f08ff */
[----:B------:R-:W-:Y:S01]  /*1360*/  SHF.R.S32.HI R4, RZ, 0x1f, R11 ;  /* 0x0000001fff047819 */ /* 0x000fe2000001140b */
[----:B------:R-:W-:Y:S01]  /*1370*/  IMAD.IADD R14, R3, 0x1, -R5 ;  /* 0x00000001030e7824 */ /* 0x000fe200078e0a05 */
[----:B------:R-:W-:Y:S01]  /*1380*/  SHF.R.S32.HI R5, RZ, 0x1f, R8 ;  /* 0x0000001fff057819 */ /* 0x000fe20000011408 */
[----:B------:R-:W-:Y:S01]  /*1390*/  IMAD.U32 R3, R2, 0x20, R7 ;  /* 0x0000002002037824 */ /* 0x000fe200078e0007 */
[C---:B------:R-:W-:Y:S01]  /*13a0*/  LOP3.LUT R2, R0.reuse, 0x1ffffffe, RZ, 0xc0, !PT ;  /* 0x1ffffffe00027812 */ /* 0x040fe200078ec0ff */
[----:B------:R-:W-:Y:S01]  /*13b0*/  IMAD.SHL.U32 R0, R0, 0x20, RZ ;  /* 0x0000002000007824 */ /* 0x000fe200078e00ff */
[----:B------:R-:W-:Y:S02]  /*13c0*/  LOP3.LUT R7, R11, 0xffffffe0, RZ, 0xc0, !PT ;  /* 0xffffffe00b077812 */ /* 0x000fe400078ec0ff */
[----:B------:R1:W-:Y:S01]  /*13d0*/  STL [R1+0x28], R3 ;  /* 0x0000280301007387 */ /* 0x0003e20000100800 */
[----:B------:R-:W-:Y:S02]  /*13e0*/  LEA.HI R4, R4, R10, RZ, 0x2 ;  /* 0x0000000a04047211 */ /* 0x000fe400078f10ff */
[----:B------:R-:W-:Y:S01]  /*13f0*/  LOP3.LUT R0, R0, 0xffffffc0, RZ, 0xc0, !PT ;  /* 0xffffffc000007812 */ /* 0x000fe200078ec0ff */
[----:B------:R-:W-:Y:S01]  /*1400*/  IMAD.IADD R20, R17, 0x1, -R7 ;  /* 0x0000000111147824 */ /* 0x000fe200078e0a07 */
[----:B------:R-:W-:-:S02]  /*1410*/  SHF.R.S32.HI R8, RZ, 0x1, R6 ;  /* 0x00000001ff087819 */ /* 0x000fc40000011406 */
[----:B------:R-:W-:Y:S02]  /*1420*/  SHF.R.S32.HI R7, RZ, 0x1f, R6 ;  /* 0x0000001fff077819 */ /* 0x000fe40000011406 */
[C---:B------:R-:W-:Y:S02]  /*1430*/  IADD3 R235, R210.reuse, 0x20, RZ ;  /* 0x00000020d2eb7810 */ /* 0x040fe40007ffe0ff */
[----:B------:R-:W-:Y:S01]  /*1440*/  IADD3 R236, R210, 0x40, RZ ;  /* 0x00000040d2ec7810 */ /* 0x000fe20007ffe0ff */
[----:B-1----:R-:W-:Y:S01]  /*1450*/  IMAD.IADD R3, R238, 0x1, -R2 ;  /* 0x00000001ee037824 */ /* 0x002fe200078e0a02 */
[----:B------:R-:W-:-:S03]  /*1460*/  LEA.HI R2, R5, R239, RZ, 0x3 ;  /* 0x000000ef05027211 */ /* 0x000fc600078f18ff */
[----:B------:R-:W-:Y:S01]  /*1470*/  IMAD R251, R3, 0x8, R0 ;  /* 0x0000000803fb7824 */ /* 0x000fe200078e0200 */
[----:B------:R-:W-:Y:S02]  /*1480*/  LOP3.LUT R0, R2, 0xfffffff8, RZ, 0xc0, !PT ;  /* 0xfffffff802007812 */ /* 0x000fe400078ec0ff */
[----:B------:R-:W-:Y:S02]  /*1490*/  LOP3.LUT R3, R4, 0xffffffc, RZ, 0xc0, !PT ;  /* 0x0ffffffc04037812 */ /* 0x000fe400078ec0ff */
[----:B------:R-:W-:Y:S01]  /*14a0*/  SHF.R.S32.HI R2, RZ, 0x1f, R20 ;  /* 0x0000001fff027819 */ /* 0x000fe20000011414 */
[----:B------:R-:W-:Y:S01]  /*14b0*/  IMAD.IADD R4, R239, 0x1, -R0 ;  /* 0x00000001ef047824 */ /* 0x000fe200078e0a00 */
[----:B------:R-:W-:Y:S01]  /*14c0*/  SHF.R.S32.HI R0, RZ, 0x1, R9 ;  /* 0x00000001ff007819 */ /* 0x000fe20000011409 */
[----:B------:R-:W-:Y:S01]  /*14d0*/  IMAD.IADD R3, R10, 0x1, -R3 ;  /* 0x000000010a037824 */ /* 0x000fe200078e0a03 */
[----:B------:R-:W-:Y:S02]  /*14e0*/  LEA.HI R11, R2, R20, RZ, 0x2 ;  /* 0x00000014020b7211 */ /* 0x000fe400078f10ff */
[----:B------:R-:W-:-:S02]  /*14f0*/  LEA.HI R6, R4, R4, RZ, 0x1 ;  /* 0x0000000404067211 */ /* 0x000fc400078f08ff */
[C---:B------:R-:W-:Y:S01]  /*1500*/  LOP3.LUT P2, RZ, R0.reuse, 0x2, RZ, 0xc0, !PT ;  /* 0x0000000200ff7812 */ /* 0x040fe2000784c0ff */
[----:B------:R-:W-:Y:S01]  /*1510*/  IMAD.SHL.U32 R0, R0, 0x40, RZ ;  /* 0x0000004000007824 */ /* 0x000fe200078e00ff */
[----:B------:R-:W-:Y:S02]  /*1520*/  SHF.R.S32.HI R2, RZ, 0x2, R11 ;  /* 0x00000002ff027819 */ /* 0x000fe4000001140b */
[----:B------:R-:W-:Y:S02]  /*1530*/  LOP3.LUT R5, R6, 0x3fffffe, RZ, 0xc0, !PT ;  /* 0x03fffffe06057812 */ /* 0x000fe400078ec0ff */
[----:B------:R-:W-:Y:S01]  /*1540*/  LOP3.LUT R0, R0, 0xc0, RZ, 0xc0, !PT ;  /* 0x000000c000007812 */ /* 0x000fe200078ec0ff */
[----:B------:R-:W-:Y:S01]  /*1550*/  IMAD R19, R3, 0x10, R2 ;  /* 0x0000001003137824 */ /* 0x000fe200078e0202 */
[----:B------:R-:W-:Y:S01]  /*1560*/  LEA.HI R2, R7, R8, RZ, 0x2 ;  /* 0x0000000807027211 */ /* 0x000fe200078f10ff */
[----:B------:R-:W-:Y:S01]  /*1570*/  IMAD.IADD R5, R4, 0x1, -R5 ;  /* 0x0000000104057824 */ /* 0x000fe200078e0a05 */
[----:B------:R-:W-:Y:S01]  /*1580*/  LOP3.LUT R4, R0, 0x8, R16, 0xf8, !PT ;  /* 0x0000000800047812 */ /* 0x000fe200078ef810 */
[----:B------:R-:W-:Y:S01]  /*1590*/  IMAD.SHL.U32 R7, R10, 0x200, RZ ;  /* 0x000002000a077824 */ /* 0x000fe200078e00ff */
[----:B------:R-:W-:Y:S01]  /*15a0*/  SHF.R.U32.HI R3, RZ, 0x3, R0 ;  /* 0x00000003ff037819 */ /* 0x000fe20000011600 */
[----:B------:R1:W-:Y:S01]  /*15b0*/  STL [R1+0x34], R19 ;  /* 0x0000341301007387 */ /* 0x0003e20000100800 */
[----:B------:R-:W-:Y:S01]  /*15c0*/  SHF.R.S32.HI R0, RZ, 0x1, R6 ;  /* 0x00000001ff007819 */ /* 0x000fe20000011406 */
[----:B------:R-:W-:Y:S01]  /*15d0*/  IMAD R9, R238, 0x2, R7 ;  /* 0x00000002ee097824 */ /* 0x000fe200078e0207 */
[----:B------:R-:W-:Y:S01]  /*15e0*/  LOP3.LUT R10, R4, R3, RZ, 0x3c, !PT ;  /* 0x00000003040a7212 */ /* 0x000fe200078e3cff */
[----:B------:R-:W-:Y:S01]  /*15f0*/  IMAD.IADD R251, R19, 0x1, R251 ;  /* 0x0000000113fb7824 */ /* 0x000fe200078e02fb */
[----:B------:R-:W-:Y:S01]  /*1600*/  LOP3.LUT R2, R2, 0xfffffffc, RZ, 0xc0, !PT ;  /* 0xfffffffc02027812 */ /* 0x000fe200078ec0ff */
[C---:B------:R-:W-:Y:S01]  /*1610*/  IMAD.SHL.U32 R3, R0.reuse, 0x40, RZ ;  /* 0x0000004000037824 */ /* 0x040fe200078e00ff */
[C---:B------:R-:W-:Y:S01]  /*1620*/  LOP3.LUT R4, R0.reuse, 0x1, RZ, 0xc0, !PT ;  /* 0x0000000100047812 */ /* 0x040fe200078ec0ff */
[----:B------:R-:W-:Y:S01]  /*1630*/  IMAD R6, R5, 0x20, R9 ;  /* 0x0000002005067824 */ /* 0x000fe200078e0209 */
[----:B------:R-:W-:Y:S01]  /*1640*/  LOP3.LUT P0, RZ, R0, 0x2, RZ, 0xc0, !PT ;  /* 0x0000000200ff7812 */ /* 0x000fe2000780c0ff */
[----:B------:R-:W-:Y:S01]  /*1650*/  IMAD.IADD R2, R8, 0x1, -R2 ;  /* 0x0000000108027824 */ /* 0x000fe200078e0a02 */
[----:B------:R-:W-:Y:S01]  /*1660*/  LOP3.LUT R3, R3, 0xc0, RZ, 0xc0, !PT ;  /* 0x000000c003037812 */ /* 0x000fe200078ec0ff */
[----:B------:R-:W-:Y:S01]  /*1670*/  IMAD.SHL.U32 R5, R15, 0x20, RZ ;  /* 0x000000200f057824 */ /* 0x000fe200078e00ff */
[----:B------:R-:W-:Y:S01]  /*1680*/  ISETP.NE.U32.AND P1, PT, R4, 0x1, PT ;  /* 0x000000010400780c */ /* 0x000fe20003f25070 */
[C---:B------:R-:W-:Y:S01]  /*1690*/  IMAD.SHL.U32 R8, R12.reuse, 0x8, RZ ;  /* 0x000000080c087824 */ /* 0x040fe200078e00ff */
[----:B------:R-:W-:Y:S01]  /*16a0*/  LEA.HI R3, R3, R3, RZ, 0x1d ;  /* 0x0000000303037211 */ /* 0x000fe200078fe8ff */
[----:B------:R-:W-:Y:S01]  /*16b0*/  IMAD R9, R12, 0x8, R14 ;  /* 0x000000080c097824 */ /* 0x000fe200078e020e */
[C---:B------:R-:W-:Y:S01]  /*16c0*/  LOP3.LUT P3, RZ, R2.reuse, 0x2, RZ, 0xc0, !PT ;  /* 0x0000000202ff7812 */ /* 0x040fe2000786c0ff */
[----:B------:R-:W-:Y:S01]  /*16d0*/  IMAD.SHL.U32 R2, R2, 0x40, RZ ;  /* 0x0000004002027824 */ /* 0x000fe200078e00ff */
[----:B------:R-:W-:Y:S01]  /*16e0*/  LOP3.LUT R0, R5, 0xffffff00, RZ, 0xc0, !PT ;  /* 0xffffff0005007812 */ /* 0x000fe200078ec0ff */
[----:B------:R-:W-:-:S02]  /*16f0*/  IMAD.IADD R3, R3, 0x1, R6 ;  /* 0x0000000103037824 */ /* 0x000fc400078e0206 */
[----:B------:R-:W-:Y:S01]  /*1700*/  IMAD R238, R238, 0x20, R239 ;  /* 0x00000020eeee7824 */ /* 0x000fe200078e02ef */
[----:B------:R-:W-:Y:S01]  /*1710*/  LOP3.LUT R2, R2, 0xc0, RZ, 0xc0, !PT ;  /* 0x000000c002027812 */ /* 0x000fe200078ec0ff */
[----:B------:R-:W-:Y:S02]  /*1720*/  IMAD.IADD R4, R0, 0x1, R7 ;  /* 0x0000000100047824 */ /* 0x000fe400078e0207 */
[----:B------:R-:W-:Y:S01]  /*1730*/  IMAD.SHL.U32 R18, R3, 0x2, RZ ;  /* 0x0000000203127824 */ /* 0x000fe200078e00ff */
[----:B------:R-:W-:Y:S01]  /*1740*/  LOP3.LUT R6, R2, 0x8, R8, 0xf8, !PT ;  /* 0x0000000802067812 */ /* 0x000fe200078ef808 */
[C---:B------:R-:W-:Y:S01]  /*1750*/  IMAD R7, R13.reuse, 0x20, R0 ;  /* 0x000000200d077824 */ /* 0x040fe200078e0200 */
[----:B------:R-:W-:Y:S01]  /*1760*/  SHF.R.U32.HI R5, RZ, 0x3, R2 ;  /* 0x00000003ff057819 */ /* 0x000fe20000011602 */
[----:B------:R-:W-:Y:S01]  /*1770*/  IMAD R2, R13, 0x20, R4 ;  /* 0x000000200d027824 */ /* 0x000fe200078e0204 */
[C---:B------:R-:W-:Y:S01]  /*1780*/  IADD3 R4, R18.reuse, 0x80, RZ ;  /* 0x0000008012047810 */ /* 0x040fe20007ffe0ff */
[----:B------:R-:W-:Y:S01]  /*1790*/  IMAD.U32 R0, R9, 0x20, R10 ;  /* 0x0000002009007824 */ /* 0x000fe200078e000a */
[----:B------:R-:W-:Y:S01]  /*17a0*/  IADD3 R17, R18, 0x70, RZ ;  /* 0x0000007012117810 */ /* 0x000fe20007ffe0ff */
[----:B------:R-:W-:Y:S01]  /*17b0*/  STL [R1+0x10], R18 ;  /* 0x0000101201007387 */ /* 0x000fe20000100800 */
[----:B------:R-:W-:-:S02]  /*17c0*/  @P1 IADD3 R17, R4, 0x10, RZ ;  /* 0x0000001004111810 */ /* 0x000fc40007ffe0ff */
[----:B------:R-:W-:Y:S02]  /*17d0*/  LOP3.LUT R4, R11, 0x7ffffffc, RZ, 0xc0, !PT ;  /* 0x7ffffffc0b047812 */ /* 0x000fe400078ec0ff */
[----:B------:R-:W-:Y:S01]  /*17e0*/  LOP3.LUT R3, R6, R5, RZ, 0x3c, !PT ;  /* 0x0000000506037212 */ /* 0x000fe200078e3cff */
[----:B------:R-:W-:Y:S01]  /*17f0*/  IMAD.MOV.U32 R6, RZ, RZ, 0x20 ;  /* 0x00000020ff067424 */ /* 0x000fe200078e00ff */
[----:B------:R-:W-:Y:S01]  /*1800*/  SHF.R.S32.HI R5, RZ, 0x1f, R235 ;  /* 0x0000001fff057819 */ /* 0x000fe200000114eb */
[----:B------:R-:W-:Y:S01]  /*1810*/  IMAD.IADD R4, R20, 0x1, -R4 ;  /* 0x0000000114047824 */ /* 0x000fe200078e0a04 */
[----:B------:R-:W-:Y:S01]  /*1820*/  LEA R180, R0, 0x3c80, 0x1 ;  /* 0x00003c8000b47811 */ /* 0x000fe200078e08ff */
[----:B------:R-:W-:Y:S01]  /*1830*/  STL [R1+0x14], R17 ;  /* 0x0000141101007387 */ /* 0x000fe20000100800 */
[----:B------:R-:W-:Y:S01]  /*1840*/  SEL R5, R6, 0xffffffe0, !P0 ;  /* 0xffffffe006057807 */ /* 0x000fe20004000000 */
[----:B------:R-:W-:Y:S01]  /*1850*/  IMAD.SHL.U32 R234, R4, 0x2, RZ ;  /* 0x0000000204ea7824 */ /* 0x000fe200078e00ff */
[----:B------:R-:W-:Y:S01]  /*1860*/  SHF.R.S32.HI R4, RZ, 0x1f, R236 ;  /* 0x0000001fff047819 */ /* 0x000fe200000114ec */
[C---:B------:R-:W-:Y:S01]  /*1870*/  IMAD.IADD R2, R3.reuse, 0x1, R2 ;  /* 0x0000000103027824 */ /* 0x040fe200078e0202 */
[----:B------:R-:W-:Y:S01]  /*1880*/  IADD3 R185, R180, 0x20, RZ ;  /* 0x00000020b4b97810 */ /* 0x000fe20007ffe0ff */
[----:B------:R-:W-:Y:S01]  /*1890*/  IMAD.IADD R3, R3, 0x1, R7 ;  /* 0x0000000103037824 */ /* 0x000fe200078e0207 */
[----:B------:R-:W-:-:S02]  /*18a0*/  IADD3 R10, R234, 0x40, RZ ;  /* 0x00000040ea0a7810 */ /* 0x000fc40007ffe0ff */
[----:B------:R-:W-:Y:S02]  /*18b0*/  IADD3 R8, R234, 0x50, RZ ;  /* 0x00000050ea087810 */ /* 0x000fe40007ffe0ff */
[----:B------:R-:W-:Y:S02]  /*18c0*/  SHF.R.S32.HI R0, RZ, 0x1f, R10 ;  /* 0x0000001fff007819 */ /* 0x000fe4000001140a */
[----:B------:R-:W-:Y:S01]  /*18d0*/  SHF.R.S32.HI R0, RZ, 0x1f, R8 ;  /* 0x0000001fff007819 */ /* 0x000fe20000011408 */
[----:B------:R-:W-:Y:S01]  /*18e0*/  IMAD.IADD R0, R18, 0x1, R5 ;  /* 0x0000000112007824 */ /* 0x000fe200078e0205 */
[C---:B------:R-:W-:Y:S02]  /*18f0*/  IADD3 R16, R234.reuse, 0x10, RZ ;  /* 0x00000010ea107810 */ /* 0x040fe40007ffe0ff */
[----:B------:R-:W-:Y:S02]  /*1900*/  SHF.R.S32.HI R4, RZ, 0x1f, R234 ;  /* 0x0000001fff047819 */ /* 0x000fe400000114ea */
[----:B------:R2:W-:Y:S01]  /*1910*/  STL [R1+0x1c], R0 ;  /* 0x00001c0001007387 */ /* 0x0005e20000100800 */
[----:B------:R-:W-:-:S02]  /*1920*/  IADD3 R13, R234, 0x28, RZ ;  /* 0x00000028ea0d7810 */ /* 0x000fc40007ffe0ff */
[----:B------:R-:W-:Y:S02]  /*1930*/  SHF.R.S32.HI R7, RZ, 0x1f, R210 ;  /* 0x0000001fff077819 */ /* 0x000fe400000114d2 */
[----:B------:R-:W-:Y:S02]  /*1940*/  IADD3 R11, R234, 0x38, RZ ;  /* 0x00000038ea0b7810 */ /* 0x000fe40007ffe0ff */
[----:B------:R-:W-:Y:S02]  /*1950*/  SEL R4, R6, 0xffffffe0, !P3 ;  /* 0xffffffe006047807 */ /* 0x000fe40005800000 */
[----:B------:R-:W-:Y:S02]  /*1960*/  LEA R183, R2, 0x6080, 0x1 ;  /* 0x0000608002b77811 */ /* 0x000fe400078e08ff */
[----:B------:R-:W-:Y:S02]  /*1970*/  LEA R181, R3, 0x1880, 0x1 ;  /* 0x0000188003b57811 */ /* 0x000fe400078e08ff */
[C---:B-1----:R-:W-:Y:S01]  /*1980*/  IADD3 R19, R234.reuse, 0x8, RZ ;  /* 0x00000008ea137810 */ /* 0x042fe20007ffe0ff */
[----:B------:R-:W-:Y:S01]  /*1990*/  IMAD.IADD R184, R183, 0x1, R4 ;  /* 0x00000001b7b87824 */ /* 0x000fe200078e0204 */
[----:B------:R-:W-:Y:S01]  /*19a0*/  IADD3 R15, R234, 0x18, RZ ;  /* 0x00000018ea0f7810 */ /* 0x000fe20007ffe0ff */
[----:B------:R-:W-:Y:S01]  /*19b0*/  IMAD.IADD R182, R4, 0x1, R181 ;  /* 0x0000000104b67824 */ /* 0x000fe200078e02b5 */
[----:B------:R-:W-:-:S02]  /*19c0*/  IADD3 R14, R234, 0x20, RZ ;  /* 0x00000020ea0e7810 */ /* 0x000fc40007ffe0ff */
[C---:B------:R-:W-:Y:S02]  /*19d0*/  IADD3 R12, R234.reuse, 0x30, RZ ;  /* 0x00000030ea0c7810 */ /* 0x040fe40007ffe0ff */
[C---:B------:R-:W-:Y:S02]  /*19e0*/  IADD3 R9, R234.reuse, 0x48, RZ ;  /* 0x00000048ea097810 */ /* 0x040fe40007ffe0ff */
[----:B------:R-:W-:Y:S01]  /*19f0*/  IADD3 R7, R234, 0x58, RZ ;  /* 0x00000058ea077810 */ /* 0x000fe20007ffe0ff */
[----:B--2---:R-:W-:Y:S01]  /*1a00*/  IMAD.IADD R0, R5, 0x1, R17 ;  /* 0x0000000105007824 */ /* 0x004fe200078e0211 */
[----:B------:R-:W-:Y:S02]  /*1a10*/  @P2 IADD3 R185, R180, -0x20, RZ ;  /* 0xffffffe0b4b92810 */ /* 0x000fe40007ffe0ff */
[----:B------:R-:W-:Y:S02]  /*1a20*/  SHF.R.S32.HI R6, RZ, 0x1f, R16 ;  /* 0x0000001fff067819 */ /* 0x000fe40000011410 */
[----:B------:R1:W-:Y:S01]  /*1a30*/  STL [R1+0x18], R0 ;  /* 0x0000180001007387 */ /* 0x0003e20000100800 */
[----:B------:R-:W-:-:S02]  /*1a40*/  SHF.R.S32.HI R6, RZ, 0x1f, R13 ;  /* 0x0000001fff067819 */ /* 0x000fc4000001140d */
[----:B------:R-:W-:Y:S02]  /*1a50*/  SHF.R.S32.HI R6, RZ, 0x1f, R11 ;  /* 0x0000001fff067819 */ /* 0x000fe4000001140b */
[----:B------:R-:W-:Y:S02]  /*1a60*/  SHF.R.S32.HI R19, RZ, 0x1f, R19 ;  /* 0x0000001fff137819 */ /* 0x000fe40000011413 */
[----:B------:R-:W-:Y:S02]  /*1a70*/  SHF.R.S32.HI R15, RZ, 0x1f, R15 ;  /* 0x0000001fff0f7819 */ /* 0x000fe4000001140f */
[----:B------:R-:W-:Y:S02]  /*1a80*/  SHF.R.S32.HI R14, RZ, 0x1f, R14 ;  /* 0x0000001fff0e7819 */ /* 0x000fe4000001140e */
[----:B------:R-:W-:Y:S02]  /*1a90*/  SHF.R.S32.HI R12, RZ, 0x1f, R12 ;  /* 0x0000001fff0c7819 */ /* 0x000fe4000001140c */
[----:B------:R-:W-:-:S02]  /*1aa0*/  SHF.R.S32.HI R9, RZ, 0x1f, R9 ;  /* 0x0000001fff097819 */ /* 0x000fc40000011409 */
[----:B------:R-:W-:Y:S02]  /*1ab0*/  SHF.R.S32.HI R6, RZ, 0x1f, R7 ;  /* 0x0000001fff067819 */ /* 0x000fe40000011407 */
[C---:B------:R-:W-:Y:S02]  /*1ac0*/  IADD3 R193, R185.reuse, 0x400, RZ ;  /* 0x00000400b9c17810 */ /* 0x040fe40007ffe0ff */
[C---:B------:R-:W-:Y:S02]  /*1ad0*/  IADD3 R192, R185.reuse, 0x800, RZ ;  /* 0x00000800b9c07810 */ /* 0x040fe40007ffe0ff */
[C---:B------:R-:W-:Y:S02]  /*1ae0*/  IADD3 R191, R185.reuse, 0xc00, RZ ;  /* 0x00000c00b9bf7810 */ /* 0x040fe40007ffe0ff */
[C---:B------:R-:W-:Y:S02]  /*1af0*/  IADD3 R190, R185.reuse, 0x1000, RZ ;  /* 0x00001000b9be7810 */ /* 0x040fe40007ffe0ff */
[----:B------:R-:W-:-:S02]  /*1b00*/  IADD3 R189, R185, 0x1400, RZ ;  /* 0x00001400b9bd7810 */ /* 0x000fc40007ffe0ff */
[C---:B------:R-:W-:Y:S02]  /*1b10*/  IADD3 R188, R185.reuse, 0x1800, RZ ;  /* 0x00001800b9bc7810 */ /* 0x040fe40007ffe0ff */
[C---:B------:R-:W-:Y:S02]  /*1b20*/  IADD3 R187, R185.reuse, 0x1c00, RZ ;  /* 0x00001c00b9bb7810 */ /* 0x040fe40007ffe0ff */
[----:B-1----:R-:W-:Y:S02]  /*1b30*/  IADD3 R186, R185, 0x2000, RZ ;  /* 0x00002000b9ba7810 */ /* 0x002fe40007ffe0ff */
.L_x_775:
[----:B------:R-:W2:Y:S01]  /*1b40*/  LDL R16, [R1+0xc] ;  /* 0x00000c0001107983 */ /* 0x000ea20000100800 */
[----:B------:R-:W-:Y:S01]  /*1b50*/  ISETP.NE.U32.AND P0, PT, RZ, c[0x0][0x370], PT ;  /* 0x0000dc00ff007a0c */ /* 0x000fe20003f05070 */
[----:B------:R-:W-:Y:S01]  /*1b60*/  IMAD.MOV.U32 R13, RZ, RZ, 0x4 ;  /* 0x00000004ff0d7424 */ /* 0x000fe200078e00ff */
[----:B------:R-:W-:Y:S01]  /*1b70*/  ISETP.NE.U32.AND P2, PT, RZ, c[0x0][0x360], PT ;  /* 0x0000d800ff007a0c */ /* 0x000fe20003f45070 */
[----:B------:R-:W-:Y:S01]  /*1b80*/  IMAD.MOV.U32 R240, RZ, RZ, RZ ;  /* 0x000000fffff07224 */ /* 0x000fe200078e00ff */
[----:B------:R-:W-:Y:S01]  /*1b90*/  ISETP.NE.AND.EX P1, PT, RZ, c[0x0][0x374], PT, P0 ;  /* 0x0000dd00ff007a0c */ /* 0x000fe20003f25300 */
[----:B------:R-:W-:Y:S01]  /*1ba0*/  IMAD.MOV.U32 R12, RZ, RZ, RZ ;  /* 0x000000ffff0c7224 */ /* 0x000fe200078e00ff */
[----:B------:R-:W-:-:S02]  /*1bb0*/  ISETP.NE.AND.EX P0, PT, RZ, c[0x0][0x364], PT, P2 ;  /* 0x0000d900ff007a0c */ /* 0x000fc40003f05320 */
[----:B------:R-:W-:-:S04]  /*1bc0*/  ISETP.NE.U32.AND P3, PT, RZ, c[0x0][0x348], PT ;  /* 0x0000d200ff007a0c */ /* 0x000fc80003f65070 */
[----:B------:R-:W-:Y:S01]  /*1bd0*/  ISETP.NE.AND.EX P3, PT, RZ, c[0x0][0x34c], PT, P3 ;  /* 0x0000d300ff007a0c */ /* 0x000fe20003f65330 */
[----:B--2---:R-:W-:-:S04]  /*1be0*/  IMAD.WIDE R2, R16, R13, c[0x0][0x348] ;  /* 0x0000d20010027625 */ /* 0x004fc800078e020d */
[----:B------:R-:W-:-:S08]  /*1bf0*/  @P1 IMAD.WIDE R6, R16, R13, c[0x0][0x370] ;  /* 0x0000dc0010061625 */ /* 0x000fd000078e020d */
[----:B------:R1:W5:Y:S01]  /*1c00*/  @P3 LDG.E R12, [R2.64] ;  /* 0x00000006020c3981 */ /* 0x000362000c1e1900 */
[----:B------:R-:W-:-:S03]  /*1c10*/  @P0 IMAD.WIDE R4, R16, R13, c[0x0][0x360] ;  /* 0x0000d80010040625 */ /* 0x000fc600078e020d */
[----:B------:R1:W5:Y:S04]  /*1c20*/  @P1 LDG.E R240, [R6.64] ;  /* 0x0000000606f01981 */ /* 0x000368000c1e1900 */
[----:B------:R1:W5:Y:S01]  /*1c30*/  @P0 LDG.E R232, [R4.64] ;  /* 0x0000000604e80981 */ /* 0x000362000c1e1900 */
[----:B------:R-:W-:Y:S01]  /*1c40*/  YIELD ;  /* 0x0000000000007946 */ /* 0x000fe20003800000 */
[----:B------:R-:W-:Y:S05]  /*1c50*/  @P0 BRA `(.L_x_559) ;  /* 0x0000005000000947 */ /* 0x000fea0003800000 */
[----:B-----5:R-:W-:Y:S01]  /*1c60*/  MOV R232, c[0x0][0x168] ;  /* 0x00005a0000e87a02 */ /* 0x020fe20000000f00 */
[----:B------:R-:W-:Y:S05]  /*1c70*/  @!P3 BRA `(.L_x_559) ;  /* 0x000000300000b947 */ /* 0x000fea0003800000 */
[----:B------:R2:W3:Y:S04]  /*1c80*/  LDG.E R0, [R2.64] ;  /* 0x0000000602007981 */ /* 0x0004e8000c1e1900 */
[----:B-12---:R-:W3:Y:S02]  /*1c90*/  LDG.E R2, [R2.64+0x4] ;  /* 0x0000040602027981 */ /* 0x006ee4000c1e1900 */
[----:B---3--:R-:W-:-:S02]  /*1ca0*/  IADD3 R232, -R0, R2, RZ ;  /* 0x0000000200e87210 */ /* 0x008fc40007ffe1ff */
.L_x_559:
[----:B------:R-:W-:-:S04]  /*1cb0*/  ISETP.NE.U32.AND P0, PT, RZ, c[0x0][0x368], PT ;  /* 0x0000da00ff007a0c */ /* 0x000fc80003f05070 */
[----:B------:R-:W-:-:S13]  /*1cc0*/  ISETP.NE.AND.EX P0, PT, RZ, c[0x0][0x36c], PT, P0 ;  /* 0x0000db00ff007a0c */ /* 0x000fda0003f05300 */
[----:B------:R-:W-:Y:S05]  /*1cd0*/  @!P0 BRA `(.L_x_560) ;  /* 0x0000003000008947 */ /* 0x000fea0003800000 */
[----:B-1----:R-:W-:-:S05]  /*1ce0*/  IMAD.WIDE R2, R16, R13, c[0x0][0x368] ;  /* 0x0000da0010027625 */ /* 0x002fca00078e020d */
[----:B------:R1:W5:Y:S01]  /*1cf0*/  LDG.E R0, [R2.64] ;  /* 0x0000000602007981 */ /* 0x000362000c1e1900 */
[----:B------:R-:W-:Y:S05]  /*1d00*/  BRA `(.L_x_561) ;  /* 0x0000008000007947 */ /* 0x000fea0003800000 */
.L_x_560:
[----:B------:R-:W-:Y:S01]  /*1d10*/  ISETP.NE.U32.AND P0, PT, RZ, c[0x0][0x350], PT ;  /* 0x0000d400ff007a0c */ /* 0x000fe20003f05070 */
[----:B------:R-:W-:-:S03]  /*1d20*/  IMAD.U32 R0, RZ, RZ, UR5 ;  /* 0x00000005ff007e24 */ /* 0x000fc6000f8e00ff */
[----:B------:R-:W-:-:S13]  /*1d30*/  ISETP.NE.AND.EX P0, PT, RZ, c[0x0][0x354], PT, P0 ;  /* 0x0000d500ff007a0c */ /* 0x000fda0003f05300 */
[----:B------:R-:W-:Y:S05]  /*1d40*/  @!P0 BRA `(.L_x_561) ;  /* 0x0000004000008947 */ /* 0x000fea0003800000 */
[----:B-1----:R-:W-:-:S05]  /*1d50*/  IMAD.WIDE R2, R16, R13, c[0x0][0x350] ;  /* 0x0000d40010027625 */ /* 0x002fca00078e020d */
[----:B------:R-:W2:Y:S04]  /*1d60*/  LDG.E R4, [R2.64] ;  /* 0x0000000602047981 */ /* 0x000ea8000c1e1900 */
[----:B------:R-:W2:Y:S02]  /*1d70*/  LDG.E R0, [R2.64+0x4] ;  /* 0x0000040602007981 */ /* 0x000ea4000c1e1900 */
[----:B--2---:R-:W-:Y:S02]  /*1d80*/  IADD3 R0, -R4, R0, RZ ;  /* 0x0000000004007210 */ /* 0x004fe40007ffe1ff */
.L_x_561:
[----:B-1----:R-:W2:Y:S01]  /*1d90*/  LDL.LU R2, [R1+0x4] ;  /* 0x0000040001027983 */ /* 0x002ea20000300800 */
[----:B------:R-:W-:Y:S01]  /*1da0*/  IMAD.MOV.U32 R3, RZ, RZ, c[0x0][0x2c4] ;  /* 0x0000b100ff037624 */ /* 0x000fe200078e00ff */
[----:B------:R-:W-:Y:S01]  /*1db0*/  LOP3.LUT R194, R194, 0xfffffdff, RZ, 0xc0, !PT ;  /* 0xfffffdffc2c27812 */ /* 0x000fe200078ec0ff */
[----:B------:R-:W-:Y:S02]  /*1dc0*/  IMAD.MOV.U32 R6, RZ, RZ, c[0x0][0x32c] ;  /* 0x0000cb00ff067624 */ /* 0x000fe400078e00ff */
[----:B-----5:R-:W-:Y:S01]  /*1dd0*/  IMAD.IADD R233, R0, 0x1, -R240 ;  /* 0x0000000100e97824 */ /* 0x020fe200078e0af0 */
[----:B------:R-:W-:-:S02]  /*1de0*/  ISETP.NE.AND P4, PT, R3, 0x1, PT ;  /* 0x000000010300780c */ /* 0x000fc40003f85270 */
[----:B------:R-:W-:-:S11]  /*1df0*/  ISETP.GE.AND P1, PT, R6, 0x1, PT ;  /* 0x000000010600780c */ /* 0x000fd60003f26270 */
[----:B------:R-:W-:-:S04]  /*1e00*/  @P4 LOP3.LUT R194, R194, 0x200, RZ, 0xfc, !PT ;  /* 0x00000200c2c24812 */ /* 0x000fc800078efcff */
[----:B------:R-:W-:-:S04]  /*1e10*/  LOP3.LUT R194, R194, 0xffffff7f, RZ, 0xc0, !PT ;  /* 0xffffff7fc2c27812 */ /* 0x000fc800078ec0ff */
[----:B------:R-:W-:Y:S01]  /*1e20*/  @P1 LOP3.LUT R194, R194, 0x80, RZ, 0xfc, !PT ;  /* 0x00000080c2c21812 */ /* 0x000fe200078efcff */
[----:B--2---:R-:W-:-:S05]  /*1e30*/  IMAD.SHL.U32 R250, R2, 0x80, RZ ;  /* 0x0000008002fa7824 */ /* 0x004fca00078e00ff */
[----:B------:R-:W-:-:S05]  /*1e40*/  IADD3 R2, R250, 0x7f, RZ ;  /* 0x0000007ffa027810 */ /* 0x000fca0007ffe0ff */
[----:B------:R-:W-:-:S04]  /*1e50*/  @P4 IMAD.HI.U32 R3, R2, c[0x0][0x2c8], RZ ;  /* 0x0000b20002034a27 */ /* 0x000fc800078e00ff */
[----:B------:R-:W-:Y:S01]  /*1e60*/  IMAD.MOV.U32 R0, RZ, RZ, R2 ;  /* 0x000000ffff007224 */ /* 0x000fe200078e0002 */
[----:B------:R-:W-:Y:S02]  /*1e70*/  IADD3 R2, R233, 0x1, -R232 ;  /* 0x00000001e9027810 */ /* 0x000fe40007ffe8e8 */
[----:B------:R-:W-:-:S05]  /*1e80*/  @P4 SHF.R.U32.HI R0, RZ, c[0x0][0x2cc], R3 ;  /* 0x0000b300ff004a19 */ /* 0x000fca0000011603 */
[----:B------:R-:W-:-:S05]  /*1e90*/  IMAD.IADD R0, R2, 0x1, R0 ;  /* 0x0000000102007824 */ /* 0x000fca00078e0200 */
[----:B------:R-:W-:Y:S01]  /*1ea0*/  IADD3 R3, R0, c[0x0][0x328], RZ ;  /* 0x0000ca0000037a10 */ /* 0x000fe20007ffe0ff */
[----:B------:R-:W-:Y:S05]  /*1eb0*/  @!P1 BRA `(.L_x_562) ;  /* 0x0000010000009947 */ /* 0x000fea0003800000 */
[C---:B------:R-:W-:Y:S01]  /*1ec0*/  ISETP.GT.AND P0, PT, R0.reuse, RZ, PT ;  /* 0x000000ff0000720c */ /* 0x040fe20003f04270 */
[----:B------:R-:W-:Y:S01]  /*1ed0*/  BSSY B0, `(.L_x_563) ;  /* 0x000000c000007945 */ /* 0x000fe20003800000 */
[----:B------:R-:W-:-:S11]  /*1ee0*/  IADD3 R2, R0, -0x1, RZ ;  /* 0xffffffff00027810 */ /* 0x000fd60007ffe0ff */
[----:B------:R-:W-:Y:S05]  /*1ef0*/  @P0 BRA `(.L_x_564) ;  /* 0x0000006000000947 */ /* 0x000fea0003800000 */
[----:B------:R-:W-:Y:S01]  /*1f00*/  ISETP.NE.AND P0, PT, R6, 0x1, PT ;  /* 0x000000010600780c */ /* 0x000fe20003f05270 */
[----:B------:R-:W-:-:S12]  /*1f10*/  IMAD.MOV R0, RZ, RZ, -R0 ;  /* 0x000000ffff007224 */ /* 0x000fd800078e0a00 */
[----:B------:R-:W-:-:S05]  /*1f20*/  @P0 IMAD.HI.U32 R2, R0, c[0x0][0x330], RZ ;  /* 0x0000cc0000020a27 */ /* 0x000fca00078e00ff */
[----:B------:R-:W-:-:S04]  /*1f30*/  @P0 SHF.R.U32.HI R0, RZ, c[0x0][0x334], R2 ;  /* 0x0000cd00ff000a19 */ /* 0x000fc80000011602 */
[----:B------:R-:W-:Y:S01]  /*1f40*/  LOP3.LUT R2, RZ, R0, RZ, 0x33, !PT ;  /* 0x00000000ff027212 */ /* 0x000fe200078e33ff */
[----:B------:R-:W-:Y:S05]  /*1f50*/  BRA `(.L_x_565) ;  /* 0x0000003000007947 */ /* 0x000fea0003800000 */
.L_x_564:
[----:B------:R-:W-:-:S13]  /*1f60*/  ISETP.NE.AND P0, PT, R6, 0x1, PT ;  /* 0x000000010600780c */ /* 0x000fda0003f05270 */
[----:B------:R-:W-:-:S05]  /*1f70*/  @P0 IMAD.HI.U32 R0, R2, c[0x0][0x330], RZ ;  /* 0x0000cc0002000a27 */ /* 0x000fca00078e00ff */
[----:B------:R-:W-:Y:S02]  /*1f80*/  @P0 SHF.R.U32.HI R2, RZ, c[0x0][0x334], R0 ;  /* 0x0000cd00ff020a19 */ /* 0x000fe40000011600 */
.L_x_565:
[----:B------:R-:W-:Y:S05]  /*1f90*/  BSYNC B0 ;  /* 0x0000000000007941 */ /* 0x000fea0003800000 */
.L_x_563:
[----:B------:R-:W-:-:S05]  /*1fa0*/  IMAD R2, R2, R6, c[0x0][0x32c] ;  /* 0x0000cb0002027624 */ /* 0x000fca00078e0206 */
[----:B------:R-:W-:-:S03]  /*1fb0*/  IMNMX R3, R3, R2, PT ;  /* 0x0000000203037217 */ /* 0x000fc60003800200 */
.L_x_562:
[----:B------:R-:W-:Y:S01]  /*1fc0*/  IMAD.IADD R7, R233, 0x1, -R232 ;  /* 0x00000001e9077824 */ /* 0x000fe200078e0ae8 */
[----:B------:R-:W-:Y:S01]  /*1fd0*/  IADD3 R3, R3, 0x2f, RZ ;  /* 0x0000002f03037810 */ /* 0x000fe20007ffe0ff */
[----:B------:R-:W-:Y:S01]  /*1fe0*/  @P4 IMAD.HI.U32 R4, R250, c[0x0][0x2c8], RZ ;  /* 0x0000b200fa044a27 */ /* 0x000fe200078e00ff */
[----:B------:R-:W-:Y:S02]  /*1ff0*/  IADD3 R2, R233, 0x2f, RZ ;  /* 0x0000002fe9027810 */ /* 0x000fe40007ffe0ff */
[----:B------:R1:W-:Y:S01]  /*2000*/  STL [R1+0x20], R7 ;  /* 0x0000200701007387 */ /* 0x0003e20000100800 */
[----:B------:R-:W-:-:S04]  /*2010*/  IMAD.HI R5, R3, 0x2aaaaaab, RZ ;  /* 0x2aaaaaab03057827 */ /* 0x000fc800078e02ff */
[----:B------:R-:W-:-:S04]  /*2020*/  IMAD.HI R2, R2, 0x2aaaaaab, RZ ;  /* 0x2aaaaaab02027827 */ /* 0x000fc800078e02ff */
[----:B------:R-:W-:Y:S01]  /*2030*/  IMAD.MOV.U32 R0, RZ, RZ, R250 ;  /* 0x000000ffff007224 */ /* 0x000fe200078e00fa */
[----:B------:R-:W-:Y:S02]  /*2040*/  @P4 SHF.R.U32.HI R0, RZ, c[0x0][0x2cc], R4 ;  /* 0x0000b300ff004a19 */ /* 0x000fe40000011604 */
[----:B------:R-:W-:Y:S02]  /*2050*/  SHF.R.U32.HI R4, RZ, 0x1f, R5 ;  /* 0x0000001fff047819 */ /* 0x000fe40000011605 */
[----:B------:R-:W-:Y:S01]  /*2060*/  SHF.R.U32.HI R3, RZ, 0x1f, R2 ;  /* 0x0000001fff037819 */ /* 0x000fe20000011602 */
[----:B------:R-:W-:Y:S01]  /*2070*/  IMAD.IADD R0, R7, 0x1, R0 ;  /* 0x0000000107007824 */ /* 0x000fe200078e0200 */
[----:B------:R-:W-:Y:S02]  /*2080*/  LEA.HI.SX32 R4, R5, R4, 0x1d ;  /* 0x0000000405047211 */ /* 0x000fe400078feaff */
[----:B------:R-:W-:Y:S02]  /*2090*/  LEA.HI.SX32 R3, R2, R3, 0x1d ;  /* 0x0000000302037211 */ /* 0x000fe400078feaff */
[----:B------:R-:W-:-:S02]  /*20a0*/  IADD3 R2, R0, -c[0x0][0x324], RZ ;  /* 0x8000c90000027a10 */ /* 0x000fc40007ffe0ff */
[----:B------:R-:W-:Y:S01]  /*20b0*/  IMNMX R10, R3, R4, PT ;  /* 0x00000004030a7217 */ /* 0x000fe20003800200 */
[----:B------:R-:W-:Y:S05]  /*20c0*/  @!P1 BRA `(.L_x_566) ;  /* 0x000000f000009947 */ /* 0x000fea0003800000 */
[----:B------:R-:W-:Y:S01]  /*20d0*/  ISETP.GT.AND P0, PT, R0, -0x1, PT ;  /* 0xffffffff0000780c */ /* 0x000fe20003f04270 */
[----:B------:R-:W-:-:S12]  /*20e0*/  BSSY B0, `(.L_x_567) ;  /* 0x000000b000007945 */ /* 0x000fd80003800000 */
[----:B------:R-:W-:Y:S05]  /*20f0*/  @P0 BRA `(.L_x_568) ;  /* 0x0000006000000947 */ /* 0x000fea0003800000 */
[----:B------:R-:W-:Y:S02]  /*2100*/  ISETP.NE.AND P0, PT, R6, 0x1, PT ;  /* 0x000000010600780c */ /* 0x000fe40003f05270 */
[----:B------:R-:W-:-:S11]  /*2110*/  LOP3.LUT R0, RZ, R0, RZ, 0x33, !PT ;  /* 0x00000000ff007212 */ /* 0x000fd600078e33ff */
[----:B------:R-:W-:-:S05]  /*2120*/  @P0 IMAD.HI.U32 R3, R0, c[0x0][0x330], RZ ;  /* 0x0000cc0000030a27 */ /* 0x000fca00078e00ff */
[----:B------:R-:W-:-:S04]  /*2130*/  @P0 SHF.R.U32.HI R0, RZ, c[0x0][0x334], R3 ;  /* 0x0000cd00ff000a19 */ /* 0x000fc80000011603 */
[----:B------:R-:W-:Y:S01]  /*2140*/  LOP3.LUT R0, RZ, R0, RZ, 0x33, !PT ;  /* 0x00000000ff007212 */ /* 0x000fe200078e33ff */
[----:B------:R-:W-:Y:S05]  /*2150*/  BRA `(.L_x_569) ;  /* 0x0000003000007947 */ /* 0x000fea0003800000 */
.L_x_568:
[----:B------:R-:W-:-:S13]  /*2160*/  ISETP.NE.AND P0, PT, R6, 0x1, PT ;  /* 0x000000010600780c */ /* 0x000fda0003f05270 */
[----:B------:R-:W-:-:S05]  /*2170*/  @P0 IMAD.HI.U32 R3, R0, c[0x0][0x330], RZ ;  /* 0x0000cc0000030a27 */ /* 0x000fca00078e00ff */
[----:B------:R-:W-:Y:S02]  /*2180*/  @P0 SHF.R.U32.HI R0, RZ, c[0x0][0x334], R3 ;  /* 0x0000cd00ff000a19 */ /* 0x000fe40000011603 */
.L_x_569:
[----:B------:R-:W-:Y:S05]  /*2190*/  BSYNC B0 ;  /* 0x0000000000007941 */ /* 0x000fea0003800000 */
.L_x_567:
[----:B------:R-:W-:-:S05]  /*21a0*/  IMAD R0, R0, c[0x0][0x32c], RZ ;  /* 0x0000cb0000007a24 */ /* 0x000fca00078e02ff */
[----:B------:R-:W-:-:S04]  /*21b0*/  IMNMX R2, R2, R0, !PT ;  /* 0x0000000002027217 */ /* 0x000fc80007800200 */
.L_x_566:
[----:B------:R-:W2:Y:S01]  /*21c0*/  LDL R15, [R1+0x8] ;  /* 0x00000800010f7983 */ /* 0x000ea20000100800 */
[----:B------:R-:W-:Y:S01]  /*21d0*/  IMAD.HI R2, R2, 0x2aaaaaab, RZ ;  /* 0x2aaaaaab02027827 */ /* 0x000fe200078e02ff */
[----:B------:R-:W-:Y:S04]  /*21e0*/  BSSY B0, `(.L_x_570) ;  /* 0x000002e000007945 */ /* 0x000fe80003800000 */
[----:B------:R-:W-:-:S04]  /*21f0*/  SHF.R.U32.HI R0, RZ, 0x1f, R2 ;  /* 0x0000001fff007819 */ /* 0x000fc80000011602 */
[----:B------:R-:W-:-:S04]  /*2200*/  LEA.HI.SX32 R2, R2, R0, 0x1d ;  /* 0x0000000002027211 */ /* 0x000fc800078feaff */
[----:B------:R-:W-:Y:S01]  /*2210*/  IMNMX R6, RZ, R2, !PT ;  /* 0x00000002ff067217 */ /* 0x000fe20007800200 */
[----:B------:R-:W-:-:S03]  /*2220*/  IMAD.MOV.U32 R2, RZ, RZ, RZ ;  /* 0x000000ffff027224 */ /* 0x000fc600078e00ff */
[----:B------:R-:W-:Y:S02]  /*2230*/  ISETP.GT.AND P0, PT, R10, R6, PT ;  /* 0x000000060a00720c */ /* 0x000fe40003f04270 */
        /* <DEDUP_REMOVED lines=9> */
[----:B------:R-:W-:-:S04]  /*22d0*/  ISETP.NE.AND P0, PT, R5, RZ, PT ;  /* 0x000000ff0500720c */ /* 0x000fc80003f05270 */
[----:B------:R-:W-:-:S04]  /*22e0*/  SEL R0, R5, c[0x0][0x338], P0 ;  /* 0x0000ce0005007a07 */ /* 0x000fc80000000000 */
[----:B------:R-:W-:Y:S02]  /*22f0*/  IABS R3, R0 ;  /* 0x0000000000037213 */ /* 0x000fe40000000000 */
[----:B-1----:R-:W-:Y:S02]  /*2300*/  IADD3 R7, R0, -0x1, R10 ;  /* 0xffffffff00077810 */ /* 0x002fe40007ffe00a */
[----:B------:R-:W1:Y:S03]  /*2310*/  I2F.RP R2, R3 ;  /* 0x0000000300027306 */ /* 0x000e660000209400 */
[----:B------:R-:W-:-:S05]  /*2320*/  IMAD.IADD R7, R7, 0x1, -R6 ;  /* 0x0000000107077824 */ /* 0x000fca00078e0a06 */
[----:B------:R-:W-:Y:S01]  /*2330*/  IABS R11, R7 ;  /* 0x00000007000b7213 */ /* 0x000fe20000000000 */
[----:B-1----:R-:W1:Y:S02]  /*2340*/  MUFU.RCP R2, R2 ;  /* 0x0000000200027308 */ /* 0x002e640000001000 */
[----:B-1----:R-:W-:-:S06]  /*2350*/  IADD3 R2, R2, 0xffffffe, RZ ;  /* 0x0ffffffe02027810 */ /* 0x002fcc0007ffe0ff */
[----:B--2---:R-:W1:Y:S02]  /*2360*/  F2I.FTZ.U32.TRUNC.NTZ R5, R2 ;  /* 0x0000000200057305 */ /* 0x004e64000021f000 */
        /* <DEDUP_REMOVED lines=21> */
.L_x_571:
[----:B------:R-:W-:Y:S05]  /*24c0*/  BSYNC B0 ;  /* 0x0000000000007941 */ /* 0x000fea0003800000 */
.L_x_570:
[----:B------:R-:W-:Y:S01]  /*24d0*/  IMAD R237, R14, R2, R6 ;  /* 0x000000020eed7224 */ /* 0x000fe200078e0206 */
[----:B------:R-:W-:Y:S01]  /*24e0*/  PRMT R0, RZ, 0x7610, R0 ;  /* 0x00007610ff007816 */ /* 0x000fe20000000000 */
[----:B------:R-:W-:Y:S01]  /*24f0*/  CS2R R22, SRZ ;  /* 0x0000000000167805 */ /* 0x000fe2000001ff00 */
[----:B------:R-:W-:Y:S01]  /*2500*/  CS2R R24, SRZ ;  /* 0x0000000000187805 */ /* 0x000fe2000001ff00 */
        /* <DEDUP_REMOVED lines=52> */
[----:B------:R-:W-:-:S04]  /*2850*/  ISETP.NE.U32.AND P0, PT, RZ, c[0x0][0x340], PT ;  /* 0x0000d000ff007a0c */ /* 0x000fc80003f05070 */
[----:B------:R-:W-:-:S13]  /*2860*/  ISETP.NE.AND.EX P1, PT, RZ, c[0x0][0x344], PT, P0 ;  /* 0x0000d100ff007a0c */ /* 0x000fda0003f25300 */
[----:B------:R-:W-:-:S05]  /*2870*/  @P1 IMAD.WIDE R2, R16, R13, c[0x0][0x340] ;  /* 0x0000d00010021625 */ /* 0x000fca00078e020d */
[----:B--2---:R2:W5:Y:S01]  /*2880*/  @P1 LDG.E R14, [R2.64] ;  /* 0x00000006020e1981 */ /* 0x004562000c1e1900 */
[----:B------:R-:W-:Y:S01]  /*2890*/  SHF.R.S32.HI R0, RZ, 0x1f, R12 ;  /* 0x0000001fff007819 */ /* 0x000fe2000001140c */
[----:B------:R-:W-:Y:S01]  /*28a0*/  IMAD.IADD R5, R238, 0x1, R250 ;  /* 0x00000001ee057824 */ /* 0x000fe200078e02fa */
[----:B------:R-:W-:Y:S02]  /*28b0*/  LOP3.LUT R15, R15, 0xffff, RZ, 0xc0, !PT ;  /* 0x0000ffff0f0f7812 */ /* 0x000fe400078ec0ff */
[----:B------:R-:W-:Y:S01]  /*28c0*/  SEL R4, R16, RZ, !P3 ;  /* 0x000000ff10047207 */ /* 0x000fe20005800000 */
[----:B------:R-:W-:Y:S01]  /*28d0*/  IMAD R0, R0, c[0x0][0x178], RZ ;  /* 0x00005e0000007a24 */ /* 0x000fe200078e02ff */
[----:B------:R-:W-:Y:S01]  /*28e0*/  ISETP.GE.AND P2, PT, R236, c[0x0][0x198], PT ;  /* 0x00006600ec007a0c */ /* 0x000fe20003f46270 */
[----:B-1----:R-:W-:Y:S01]  /*28f0*/  @P4 IMAD.HI.U32 R7, R5, c[0x0][0x2c8], RZ ;  /* 0x0000b20005074a27 */ /* 0x002fe200078e00ff */
[----:B------:R-:W-:-:S03]  /*2900*/  IADD3 R137, R208, -0x1, RZ ;  /* 0xffffffffd0897810 */ /* 0x000fc60007ffe0ff */
[C---:B------:R-:W-:Y:S02]  /*2910*/  IMAD R0, R12.reuse, c[0x0][0x17c], R0 ;  /* 0x00005f000c007a24 */ /* 0x040fe400078e0200 */
[----:B--2---:R-:W-:-:S05]  /*2920*/  IMAD.WIDE.U32 R2, R12, c[0x0][0x178], RZ ;  /* 0x00005e000c027a25 */ /* 0x004fca00078e00ff */
[----:B------:R-:W-:Y:S02]  /*2930*/  IADD3 R3, R3, R0, RZ ;  /* 0x0000000003037210 */ /* 0x000fe40007ffe0ff */
[----:B------:R-:W-:-:S03]  /*2940*/  SHF.R.S32.HI R0, RZ, 0x1f, R16 ;  /* 0x0000001fff007819 */ /* 0x000fc60000011410 */
[C---:B------:R-:W-:Y:S01]  /*2950*/  IMAD.WIDE.U32 R2, R15.reuse, c[0x0][0x1b8], R2 ;  /* 0x00006e000f027a25 */ /* 0x040fe200078e0002 */
[----:B------:R-:W-:Y:S02]  /*2960*/  SEL R6, R0, RZ, !P3 ;  /* 0x000000ff00067207 */ /* 0x000fe40005800000 */
[----:B------:R-:W-:Y:S01]  /*2970*/  MOV R0, R5 ;  /* 0x0000000500007202 */ /* 0x000fe20000000f00 */
[----:B------:R-:W-:Y:S01]  /*2980*/  IMAD R3, R15, c[0x0][0x1bc], R3 ;  /* 0x00006f000f037a24 */ /* 0x000fe200078e0203 */
[----:B------:R-:W-:Y:S01]  /*2990*/  @P4 SHF.R.U32.HI R0, RZ, c[0x0][0x2cc], R7 ;  /* 0x0000b300ff004a19 */ /* 0x000fe20000011607 */
[----:B------:R-:W-:Y:S01]  /*29a0*/  IMAD R6, R6, c[0x0][0x1c0], RZ ;  /* 0x0000700006067a24 */ /* 0x000fe200078e02ff */
[----:B------:R-:W-:Y:S01]  /*29b0*/  ISETP.GE.AND P4, PT, R210, c[0x0][0x198], PT ;  /* 0x00006600d2007a0c */ /* 0x000fe20003f86270 */
[C---:B------:R-:W-:Y:S01]  /*29c0*/  IMAD.WIDE.U32 R2, R4.reuse, c[0x0][0x1c0], R2 ;  /* 0x0000700004027a25 */ /* 0x040fe200078e0002 */
[----:B------:R-:W-:Y:S02]  /*29d0*/  SHF.R.S32.HI R7, RZ, 0x1f, R0 ;  /* 0x0000001fff077819 */ /* 0x000fe40000011400 */
[----:B------:R-:W-:Y:S01]  /*29e0*/  ISETP.GE.AND P3, PT, R235, c[0x0][0x198], PT ;  /* 0x00006600eb007a0c */ /* 0x000fe20003f66270 */
[----:B------:R-:W-:-:S02]  /*29f0*/  IMAD R6, R4, c[0x0][0x1c4], R6 ;  /* 0x0000710004067a24 */ /* 0x000fc400078e0206 */
[----:B------:R-:W-:-:S03]  /*2a00*/  IMAD.MOV R4, RZ, RZ, -R0 ;  /* 0x000000ffff047224 */ /* 0x000fc600078e0a00 */
[----:B------:R-:W-:Y:S01]  /*2a10*/  IADD3 R3, R3, R6, RZ ;  /* 0x0000000603037210 */ /* 0x000fe20007ffe0ff */
[----:B------:R-:W-:Y:S02]  /*2a20*/  IMAD R4, R4, c[0x0][0x2c4], R5 ;  /* 0x0000b10004047a24 */ /* 0x000fe400078e0205 */
[----:B------:R-:W-:Y:S02]  /*2a30*/  IMAD R5, R7, c[0x0][0x1b0], RZ ;  /* 0x00006c0007057a24 */ /* 0x000fe400078e02ff */
[----:B------:R-:W-:-:S04]  /*2a40*/  IMAD.WIDE.U32 R2, R0, c[0x0][0x1b0], R2 ;  /* 0x00006c0000027a25 */ /* 0x000fc800078e0002 */
[----:B------:R-:W-:Y:S01]  /*2a50*/  IMAD R6, R0, c[0x0][0x1b4], R5 ;  /* 0x00006d0000067a24 */ /* 0x000fe200078e0205 */
[----:B------:R-:W-:-:S03]  /*2a60*/  SHF.R.S32.HI R5, RZ, 0x1f, R4 ;  /* 0x0000001fff057819 */ /* 0x000fc60000011404 */
[----:B------:R-:W-:Y:S02]  /*2a70*/  IMAD.IADD R3, R3, 0x1, R6 ;  /* 0x0000000103037824 */ /* 0x000fe400078e0206 */
[----:B------:R-:W-:Y:S02]  /*2a80*/  IMAD R0, R5, c[0x0][0x1a8], RZ ;  /* 0x00006a0005007a24 */ /* 0x000fe400078e02ff */
[----:B------:R-:W-:-:S04]  /*2a90*/  IMAD.WIDE.U32 R2, R4, c[0x0][0x1a8], R2 ;  /* 0x00006a0004027a25 */ /* 0x000fc800078e0002 */
[----:B------:R-:W-:Y:S01]  /*2aa0*/  IMAD R0, R4, c[0x0][0x1ac], R0 ;  /* 0x00006b0004007a24 */ /* 0x000fe200078e0200 */
[----:B------:R-:W-:-:S04]  /*2ab0*/  LEA R13, P0, R2, c[0x0][0x160], 0x1 ;  /* 0x00005800020d7a11 */ /* 0x000fc800078008ff */
[----:B------:R-:W-:-:S04]  /*2ac0*/  IADD3 R0, R3, R0, RZ ;  /* 0x0000000003007210 */ /* 0x000fc80007ffe0ff */
[----:B------:R-:W-:Y:S02]  /*2ad0*/  LEA.HI.X R10, R2, c[0x0][0x164], R0, 0x1, P0 ;  /* 0x00005900020a7a11 */ /* 0x000fe400000f0c00 */
[----:B------:R-:W-:Y:S01]  /*2ae0*/  @!P1 MOV R14, R16 ;  /* 0x00000010000e9202 */ /* 0x000fe20000000f00 */
[----:B------:R-:W-:Y:S05]  /*2af0*/  BRA.DIV ~URZ, `(.L_x_573) ;  /* 0x000169c27f007947 */ /* 0x000fea000b800000 */
[----:B------:R1:W2:Y:S02]  /*2b00*/  SHFL.IDX PT, R4, R10, RZ, 0x1c1f ;  /* 0x001c1fff0a047589 */ /* 0x0002a400000e0000 */
.L_x_780:
[----:B------:R-:W-:Y:S05]  /*2b10*/  BRA.DIV ~URZ, `(.L_x_574) ;  /* 0x00016a127f007947 */ /* 0x000fea000b800000 */
[----:B------:R3:W4:Y:S02]  /*2b20*/  SHFL.IDX PT, R0, R13, RZ, 0x1c1f ;  /* 0x001c1fff0d007589 */ /* 0x00072400000e0000 */
.L_x_781:
[----:B------:R-:W-:Y:S01]  /*2b30*/  IMAD R12, R232, c[0x0][0x2c4], RZ ;  /* 0x0000b100e80c7a24 */ /* 0x000fe200078e02ff */
[----:B------:R-:W-:Y:S01]  /*2b40*/  IADD3 R11, R239, R250, RZ ;  /* 0x000000faef0b7210 */ /* 0x000fe20007ffe0ff */
[----:B------:R-:W-:Y:S03]  /*2b50*/  BSSY B0, `(.L_x_575) ;  /* 0x0000014000007945 */ /* 0x000fe60003800000 */
[----:B------:R-:W-:-:S13]  /*2b60*/  ISETP.GE.AND P0, PT, R11, R12, PT ;  /* 0x0000000c0b00720c */ /* 0x000fda0003f06270 */
[----:B------:R-:W-:Y:S05]  /*2b70*/  @P0 BRA `(.L_x_576) ;  /* 0x0000011000000947 */ /* 0x000fea0003800000 */
[----:B---3--:R-:W3:Y:S01]  /*2b80*/  LDL R5, [R1+0x28] ;  /* 0x0000280001057983 */ /* 0x008ee20000100800 */
[CC--:B----4-:R-:W-:Y:S02]  /*2b90*/  LEA R8, P0, R210.reuse, R0.reuse, 0x1 ;  /* 0x00000000d2087211 */ /* 0x0d0fe400078008ff */
[----:B------:R-:W-:Y:S02]  /*2ba0*/  SHF.R.S32.HI R2, RZ, 0x1f, R210 ;  /* 0x0000001fff027819 */ /* 0x000fe400000114d2 */
[----:B------:R-:W-:Y:S02]  /*2bb0*/  LEA R6, P1, R235, R0, 0x1 ;  /* 0x00000000eb067211 */ /* 0x000fe400078208ff */
[----:B------:R-:W-:Y:S02]  /*2bc0*/  SHF.R.S32.HI R17, RZ, 0x1f, R235 ;  /* 0x0000001fff117819 */ /* 0x000fe400000114eb */
[----:B--2---:R-:W-:Y:S02]  /*2bd0*/  LEA.HI.X R9, R210, R4, R2, 0x1, P0 ;  /* 0x00000004d2097211 */ /* 0x004fe400000f0c02 */
[----:B------:R-:W-:-:S02]  /*2be0*/  SHF.R.S32.HI R16, RZ, 0x1f, R236 ;  /* 0x0000001fff107819 */ /* 0x000fc400000114ec */
[C---:B------:R-:W-:Y:S02]  /*2bf0*/  LEA R2, P0, R236.reuse, R0, 0x1 ;  /* 0x00000000ec027211 */ /* 0x040fe400078008ff */
        /* <DEDUP_REMOVED lines=9> */
.L_x_576:
[----:B------:R-:W-:Y:S05]  /*2c90*/  BSYNC B0 ;  /* 0x0000000000007941 */ /* 0x000fea0003800000 */
.L_x_575:
[----:B------:R-:W-:Y:S05]  /*2ca0*/  BRA.DIV ~URZ, `(.L_x_577) ;  /* 0x000168f27f007947 */ /* 0x000fea000b800000 */
[----:B--2---:R2:W1:Y:S04]  /*2cb0*/  SHFL.IDX PT, R4, R10, 0x1, 0x1c1f ;  /* 0x003c1f000a047f89 */ /* 0x00446800000e0000 */
[----:B----4-:R2:W4:Y:S02]  /*2cc0*/  SHFL.IDX PT, R0, R13, 0x1, 0x1c1f ;  /* 0x003c1f000d007f89 */ /* 0x01052400000e0000 */
.L_x_782:
[----:B------:R-:W-:Y:S01]  /*2cd0*/  IADD3 R2, R11, 0x20, RZ ;  /* 0x000000200b027810 */ /* 0x000fe20007ffe0ff */
[----:B------:R-:W-:Y:S03]  /*2ce0*/  BSSY B0, `(.L_x_578) ;  /* 0x0000014000007945 */ /* 0x000fe60003800000 */
[----:B------:R-:W-:-:S13]  /*2cf0*/  ISETP.GE.AND P0, PT, R2, R12, PT ;  /* 0x0000000c0200720c */ /* 0x000fda0003f06270 */
[----:B------:R-:W-:Y:S05]  /*2d00*/  @P0 BRA `(.L_x_579) ;  /* 0x0000011000000947 */ /* 0x000fea0003800000 */
[----:B--2---:R-:W2:Y:S01]  /*2d10*/  LDL R5, [R1+0x28] ;  /* 0x0000280001057983 */ /* 0x004ea20000100800 */
[CC--:B----4-:R-:W-:Y:S02]  /*2d20*/  LEA R8, P0, R210.reuse, R0.reuse, 0x1 ;  /* 0x00000000d2087211 */ /* 0x0d0fe400078008ff */
[----:B------:R-:W-:Y:S02]  /*2d30*/  SHF.R.S32.HI R3, RZ, 0x1f, R210 ;  /* 0x0000001fff037819 */ /* 0x000fe400000114d2 */
[----:B------:R-:W-:Y:S02]  /*2d40*/  LEA R6, P1, R235, R0, 0x1 ;  /* 0x00000000eb067211 */ /* 0x000fe400078208ff */
[----:B------:R-:W-:Y:S02]  /*2d50*/  SHF.R.S32.HI R17, RZ, 0x1f, R235 ;  /* 0x0000001fff117819 */ /* 0x000fe400000114eb */
[----:B-1----:R-:W-:Y:S02]  /*2d60*/  LEA.HI.X R9, R210, R4, R3, 0x1, P0 ;  /* 0x00000004d2097211 */ /* 0x002fe400000f0c03 */
[----:B------:R-:W-:-:S02]  /*2d70*/  SHF.R.S32.HI R16, RZ, 0x1f, R236 ;  /* 0x0000001fff107819 */ /* 0x000fc400000114ec */
[C---:B------:R-:W-:Y:S02]  /*2d80*/  LEA R2, P0, R236.reuse, R0, 0x1 ;  /* 0x00000000ec027211 */ /* 0x040fe400078008ff */
        /* <DEDUP_REMOVED lines=9> */
.L_x_579:
[----:B------:R-:W-:Y:S05]  /*2e20*/  BSYNC B0 ;  /* 0x0000000000007941 */ /* 0x000fea0003800000 */
.L_x_578:
[----:B------:R-:W-:Y:S05]  /*2e30*/  BRA.DIV ~URZ, `(.L_x_580) ;  /* 0x000168327f007947 */ /* 0x000fea000b800000 */
[----:B-1----:R1:W2:Y:S02]  /*2e40*/  SHFL.IDX PT, R4, R10, 0x2, 0x1c1f ;  /* 0x005c1f000a047f89 */ /* 0x0022a400000e0000 */
.L_x_783:
[----:B------:R-:W-:Y:S05]  /*2e50*/  BRA.DIV ~URZ, `(.L_x_581) ;  /* 0x000168827f007947 */ /* 0x000fea000b800000 */
[----:B----4-:R4:W1:Y:S02]  /*2e60*/  SHFL.IDX PT, R0, R13, 0x2, 0x1c1f ;  /* 0x005c1f000d007f89 */ /* 0x01086400000e0000 */
.L_x_784:
[----:B------:R-:W-:Y:S01]  /*2e70*/  IADD3 R2, R11, 0x40, RZ ;  /* 0x000000400b027810 */ /* 0x000fe20007ffe0ff */
[----:B------:R-:W-:Y:S03]  /*2e80*/  BSSY B0, `(.L_x_582) ;  /* 0x0000014000007945 */ /* 0x000fe60003800000 */
[----:B------:R-:W-:-:S13]  /*2e90*/  ISETP.GE.AND P0, PT, R2, R12, PT ;  /* 0x0000000c0200720c */ /* 0x000fda0003f06270 */
[----:B------:R-:W-:Y:S05]  /*2ea0*/  @P0 BRA `(.L_x_583) ;  /* 0x0000011000000947 */ /* 0x000fea0003800000 */
[----:B---3--:R-:W3:Y:S01]  /*2eb0*/  LDL R5, [R1+0x28] ;  /* 0x0000280001057983 */ /* 0x008ee20000100800 */
[CC--:B-1----:R-:W-:Y:S02]  /*2ec0*/  LEA R8, P0, R210.reuse, R0.reuse, 0x1 ;  /* 0x00000000d2087211 */ /* 0x0c2fe400078008ff */
        /* <DEDUP_REMOVED lines=15> */
.L_x_583:
[----:B------:R-:W-:Y:S05]  /*2fc0*/  BSYNC B0 ;  /* 0x0000000000007941 */ /* 0x000fea0003800000 */
.L_x_582:
[----:B------:R-:W-:Y:S05]  /*2fd0*/  BRA.DIV ~URZ, `(.L_x_584) ;  /* 0x000167727f007947 */ /* 0x000fea000b800000 */
[----:B--2---:R2:W3:Y:S04]  /*2fe0*/  SHFL.IDX PT, R4, R10, 0x3, 0x1c1f ;  /* 0x007c1f000a047f89 */ /* 0x0044e800000e0000 */
[----:B-1----:R2:W1:Y:S02]  /*2ff0*/  SHFL.IDX PT, R0, R13, 0x3, 0x1c1f ;  /* 0x007c1f000d007f89 */ /* 0x00246400000e0000 */
.L_x_785:
[----:B--2---:R-:W2:Y:S01]  /*3000*/  LDL R20, [R1+0x28] ;  /* 0x0000280001147983 */ /* 0x004ea20000100800 */
[----:B------:R-:W-:Y:S01]  /*3010*/  IADD3 R2, R11, 0x60, RZ ;  /* 0x000000600b027810 */ /* 0x000fe20007ffe0ff */
[----:B-----5:R-:W-:Y:S01]  /*3020*/  IMAD.WIDE.U32 R244, R14, c[0x0][0x2b0], RZ ;  /* 0x0000ac000ef47a25 */ /* 0x020fe200078e00ff */
[----:B---34-:R-:W-:-:S02]  /*3030*/  SHF.R.S32.HI R13, RZ, 0x1f, R210 ;  /* 0x0000001fff0d7819 */ /* 0x018fc400000114d2 */
[----:B------:R-:W-:Y:S02]  /*3040*/  ISETP.GE.AND P0, PT, R2, R12, PT ;  /* 0x0000000c0200720c */ /* 0x000fe40003f06270 */
[----:B------:R-:W-:Y:S02]  /*3050*/  SHF.R.S32.HI R19, RZ, 0x1f, R235 ;  /* 0x0000001fff137819 */ /* 0x000fe400000114eb */
[----:B------:R-:W-:-:S09]  /*3060*/  SHF.R.S32.HI R18, RZ, 0x1f, R236 ;  /* 0x0000001fff127819 */ /* 0x000fd200000114ec */
[----:B-1----:R-:W-:-:S04]  /*3070*/  @!P0 LEA R8, P1, R210, R0, 0x1 ;  /* 0x00000000d2088211 */ /* 0x002fc800078208ff */
[----:B------:R-:W-:Y:S02]  /*3080*/  @!P0 LEA.HI.X R9, R210, R4, R13, 0x1, P1 ;  /* 0x00000004d2098211 */ /* 0x000fe400008f0c0d */
[----:B------:R-:W-:-:S04]  /*3090*/  @!P0 LEA R6, P1, R235, R0, 0x1 ;  /* 0x00000000eb068211 */ /* 0x000fc800078208ff */
[----:B------:R-:W-:Y:S02]  /*30a0*/  @!P0 LEA.HI.X R7, R235, R4, R19, 0x1, P1 ;  /* 0x00000004eb078211 */ /* 0x000fe400008f0c13 */
[C---:B------:R-:W-:Y:S02]  /*30b0*/  @!P0 LEA R2, P1, R236.reuse, R0, 0x1 ;  /* 0x00000000ec028211 */ /* 0x040fe400078208ff */
[----:B------:R-:W-:Y:S02]  /*30c0*/  SHF.R.S32.HI R0, RZ, 0x1f, R14 ;  /* 0x0000001fff007819 */ /* 0x000fe4000001140e */
[----:B------:R-:W-:-:S03]  /*30d0*/  @!P0 LEA.HI.X R3, R236, R4, R18, 0x1, P1 ;  /* 0x00000004ec038211 */ /* 0x000fc600008f0c12 */
[----:B------:R-:W-:-:S04]  /*30e0*/  IMAD R0, R0, c[0x0][0x2b0], RZ ;  /* 0x0000ac0000007a24 */ /* 0x000fc800078e02ff */
[----:B------:R-:W-:-:S04]  /*30f0*/  IMAD R0, R14, c[0x0][0x2b4], R0 ;  /* 0x0000ad000e007a24 */ /* 0x000fc800078e0200 */
[----:B------:R-:W-:Y:S02]  /*3100*/  IMAD.IADD R248, R245, 0x1, R0 ;  /* 0x00000001f5f87824 */ /* 0x000fe400078e0200 */
[----:B--2---:R-:W-:-:S05]  /*3110*/  IMAD.SHL.U32 R195, R20, 0x2, RZ ;  /* 0x0000000214c37824 */ /* 0x004fca00078e00ff */
[----:B------:R-:W-:Y:S01]  /*3120*/  @!PT LDS RZ, [RZ] ;  /* 0x00000000fffff984 */ /* 0x000fe20000000800 */
[----:B------:R-:W-:Y:S01]  /*3130*/  @!PT LDS RZ, [RZ] ;  /* 0x00000000fffff984 */ /* 0x000fe20000000800 */
[----:B------:R-:W-:Y:S01]  /*3140*/  @!PT LDS RZ, [RZ] ;  /* 0x00000000fffff984 */ /* 0x000fe20000000800 */
[----:B------:R1:W-:Y:S04]  /*3150*/  @!P0 LDGSTS.E.BYPASS.LTC128B.128 [R195+0x7880], [R8.64], !P4 ;  /* 0x0788000008c38fae */ /* 0x0003e8000e101d46 */
[----:B------:R1:W-:Y:S04]  /*3160*/  @!P0 LDGSTS.E.BYPASS.LTC128B.128 [R195+0x9880], [R6.64], !P3 ;  /* 0x0988000006c38fae */ /* 0x0003e8000d901d46 */
[----:B------:R1:W-:Y:S04]  /*3170*/  @!P0 LDGSTS.E.BYPASS.LTC128B.128 [R195+0xb880], [R2.64], !P2 ;  /* 0x0b88000002c38fae */ /* 0x0003e8000d101d46 */
[----:B------:R-:W0:Y:S01]  /*3180*/  LDGDEPBAR ;  /* 0x00000000000079af */ /* 0x000e220000000000 */
[----:B------:R-:W-:Y:S02]  /*3190*/  WARPSYNC 0xffffffff ;  /* 0xffffffff00007948 */ /* 0x000fe40003800000 */
[----:B------:R-:W-:Y:S01]  /*31a0*/  IMAD.MOV.U32 R40, RZ, RZ, 0x30 ;  /* 0x00000030ff287424 */ /* 0x000fe200078e00ff */
[----:B------:R-:W-:Y:S01]  /*31b0*/  BAR.SYNC.DEFER_BLOCKING 0x0 ;  /* 0x0000000000007b1d */ /* 0x000fe20000010000 */
[----:B------:R-:W-:Y:S01]  /*31c0*/  IMAD.MOV.U32 R0, RZ, RZ, c[0x0][0x2b8] ;  /* 0x0000ae00ff007624 */ /* 0x000fe200078e00ff */
[----:B------:R-:W-:Y:S01]  /*31d0*/  LOP3.LUT R194, R194, 0xfffffeff, RZ, 0xc0, !PT ;  /* 0xfffffeffc2c27812 */ /* 0x000fe200078ec0ff */
[----:B------:R-:W-:-:S02]  /*31e0*/  IMAD R136, R208, R40, -0x30 ;  /* 0xffffffd0d0887424 */ /* 0x000fc400078e0228 */
[----:B------:R-:W-:Y:S01]  /*31f0*/  IMAD.MOV.U32 R207, RZ, RZ, RZ ;  /* 0x000000ffffcf7224 */ /* 0x000fe200078e00ff */
[----:B------:R-:W-:Y:S01]  /*3200*/  ISETP.NE.AND P1, PT, R0, 0x1, PT ;  /* 0x000000010000780c */ /* 0x000fe20003f25270 */
[----:B-1----:R-:W-:-:S05]  /*3210*/  IMAD.IADD R2, R238, 0x1, R136 ;  /* 0x00000001ee027824 */ /* 0x002fca00078e0288 */
[C---:B------:R-:W-:Y:S01]  /*3220*/  ISETP.GE.AND P0, PT, R2.reuse, R233, PT ;  /* 0x000000e90200720c */ /* 0x040fe20003f06270 */
[----:B------:R-:W-:-:S03]  /*3230*/  IMAD.IADD R2, R2, 0x1, R240 ;  /* 0x0000000102027824 */ /* 0x000fc600078e02f0 */
[----:B------:R-:W-:Y:S01]  /*3240*/  ISETP.GT.OR P0, PT, R238, 0x2f, P0 ;  /* 0x0000002fee00780c */ /* 0x000fe20000704670 */
[----:B------:R-:W-:Y:S02]  /*3250*/  IMAD.MOV.U32 R0, RZ, RZ, R2 ;  /* 0x000000ffff007224 */ /* 0x000fe400078e0002 */
[----:B------:R-:W-:Y:S01]  /*3260*/  @P1 IMAD.HI.U32 R3, R2, c[0x0][0x2bc], RZ ;  /* 0x0000af0002031a27 */ /* 0x000fe200078e00ff */
[----:B------:R-:W-:-:S04]  /*3270*/  @P1 LOP3.LUT R194, R194, 0x100, RZ, 0xfc, !PT ;  /* 0x00000100c2c21812 */ /* 0x000fc800078efcff */
[----:B------:R-:W-:-:S05]  /*3280*/  @P1 SHF.R.U32.HI R0, RZ, c[0x0][0x2c0], R3 ;  /* 0x0000b000ff001a19 */ /* 0x000fca0000011603 */
[----:B------:R-:W-:-:S04]  /*3290*/  @!P0 IADD3 R3, P1, R0, R244, RZ ;  /* 0x000000f400038210 */ /* 0x000fc80007f3e0ff */
[----:B------:R-:W-:Y:S02]  /*32a0*/  @!P0 LEA.HI.X.SX32 R5, R0, R248, 0x1, P1 ;  /* 0x000000f800058211 */ /* 0x000fe400008f0eff */
[----:B------:R-:W-:-:S04]  /*32b0*/  @!P0 LEA R4, P1, R3, c[0x0][0x2a0], 0x2 ;  /* 0x0000a80003048a11 */ /* 0x000fc800078210ff */
[----:B------:R-:W-:-:S05]  /*32c0*/  @!P0 LEA.HI.X R5, R3, c[0x0][0x2a4], R5, 0x2, P1 ;  /* 0x0000a90003058a11 */ /* 0x000fca00008f1405 */
[----:B------:R1:W2:Y:S01]  /*32d0*/  @!P0 LDG.E R207, [R4.64] ;  /* 0x0000000604cf8981 */ /* 0x0002a2000c1e1900 */
[----:B------:R-:W-:Y:S01]  /*32e0*/  IMAD.MOV R0, RZ, RZ, -R0 ;  /* 0x000000ffff007224 */ /* 0x000fe200078e0a00 */
[----:B------:R-:W-:Y:S01]  /*32f0*/  SHF.L.U64.HI R217, R210, 0x1, R13 ;  /* 0x00000001d2d97819 */ /* 0x000fe2000001020d */
[----:B------:R-:W-:Y:S01]  /*3300*/  IMAD.WIDE.U32 R242, R15, c[0x0][0x1e8], RZ ;  /* 0x00007a000ff27a25 */ /* 0x000fe200078e00ff */
[----:B------:R-:W-:Y:S01]  /*3310*/  SHF.L.U64.HI R215, R235, 0x1, R19 ;  /* 0x00000001ebd77819 */ /* 0x000fe20000010213 */
[----:B------:R-:W-:Y:S01]  /*3320*/  BSSY B0, `(.L_x_585) ;  /* 0x0000085000007945 */ /* 0x000fe20003800000 */
[----:B------:R-:W-:Y:S01]  /*3330*/  SHF.L.U64.HI R216, R236, 0x1, R18 ;  /* 0x00000001ecd87819 */ /* 0x000fe20000010212 */
[----:B------:R-:W-:Y:S01]  /*3340*/  IMAD R209, R0, c[0x0][0x2b8], R2 ;  /* 0x0000ae0000d17a24 */ /* 0x000fe200078e0202 */
[----:B------:R-:W-:Y:S01]  /*3350*/  LOP3.LUT R194, R194, 0xfffffbff, RZ, 0xc0, !PT ;  /* 0xfffffbffc2c27812 */ /* 0x000fe200078ec0ff */
[----:B------:R-:W-:Y:S02]  /*3360*/  IMAD R40, R208, -0x30, R40 ;  /* 0xffffffd0d0287824 */ /* 0x000fe400078e0228 */
[----:B------:R-:W-:Y:S01]  /*3370*/  IMAD.WIDE.U32 R2, R209, c[0x0][0x1e0], RZ ;  /* 0x00007800d1027a25 */ /* 0x000fe200078e00ff */
[----:B------:R-:W-:-:S03]  /*3380*/  LOP3.LUT R194, R194, 0xffffffbf, RZ, 0xc0, !PT ;  /* 0xffffffbfc2c27812 */ /* 0x000fc600078ec0ff */
[----:B------:R-:W-:Y:S02]  /*3390*/  IMAD R241, R15, c[0x0][0x1ec], R243 ;  /* 0x00007b000ff17a24 */ /* 0x000fe400078e02f3 */
[----:B------:R-:W-:Y:S02]  /*33a0*/  IMAD.IADD R41, R233, 0x1, R40 ;  /* 0x00000001e9297824 */ /* 0x000fe400078e0228 */
[----:B------:R-:W-:-:S03]  /*33b0*/  IMAD.WIDE.U32 R246, R15, c[0x0][0x210], RZ ;  /* 0x000084000ff67a25 */ /* 0x000fc600078e00ff */
[----:B------:R-:W-:Y:S01]  /*33c0*/  IMNMX R7, R41, 0x30, PT ;  /* 0x0000003029077817 */ /* 0x000fe20003800200 */
[----:B------:R-:W-:Y:S01]  /*33d0*/  IMAD R249, R15, c[0x0][0x214], R247 ;  /* 0x000085000ff97a24 */ /* 0x000fe200078e02f7 */
[----:B-1----:R-:W-:-:S03]  /*33e0*/  SHF.R.S32.HI R4, RZ, 0x1f, R209 ;  /* 0x0000001fff047819 */ /* 0x002fc600000114d1 */
[----:B------:R-:W-:Y:S02]  /*33f0*/  IMAD.IADD R7, R7, 0x1, -R239 ;  /* 0x0000000107077824 */ /* 0x000fe400078e0aef */
[----:B------:R-:W-:-:S03]  /*3400*/  IMAD R0, R4, c[0x0][0x1e0], RZ ;  /* 0x0000780004007a24 */ /* 0x000fc600078e02ff */
[----:B------:R-:W-:Y:S01]  /*3410*/  ISETP.GE.AND P1, PT, R7, 0x1, PT ;  /* 0x000000010700780c */ /* 0x000fe20003f26270 */
[----:B------:R-:W-:-:S04]  /*3420*/  IMAD R0, R209, c[0x0][0x1e4], R0 ;  /* 0x00007900d1007a24 */ /* 0x000fc800078e0200 */
[----:B------:R-:W-:-:S08]  /*3430*/  IMAD.IADD R3, R3, 0x1, R0 ;  /* 0x0000000103037824 */ /* 0x000fd000078e0200 */
[----:B------:R-:W-:Y:S01]  /*3440*/  @P1 ISETP.GE.AND P3, PT, R210, c[0x0][0x1d4], PT ;  /* 0x00007500d2001a0c */ /* 0x000fe20003f66270 */
[----:B------:R-:W-:Y:S01]  /*3450*/  @P1 IMAD.SHL.U32 R9, R20, 0x2, RZ ;  /* 0x0000000214091824 */ /* 0x000fe200078e00ff */
[----:B------:R-:W-:Y:S02]  /*3460*/  @P1 ISETP.GE.AND P4, PT, R235, c[0x0][0x1d4], PT ;  /* 0x00007500eb001a0c */ /* 0x000fe40003f86270 */
[----:B--2---:R-:W-:Y:S01]  /*3470*/  SHF.R.S32.HI R12, RZ, 0x1f, R207 ;  /* 0x0000001fff0c7819 */ /* 0x004fe200000114cf */
[----:B------:R-:W-:-:S04]  /*3480*/  IMAD.WIDE.U32 R2, R207, c[0x0][0x1f0], R2 ;  /* 0x00007c00cf027a25 */ /* 0x000fc800078e0002 */
[----:B------:R-:W-:-:S04]  /*3490*/  IMAD R0, R12, c[0x0][0x1f0], RZ ;  /* 0x00007c000c007a24 */ /* 0x000fc800078e02ff */
[----:B------:R-:W-:Y:S01]  /*34a0*/  IMAD R5, R207, c[0x0][0x1f4], R0 ;  /* 0x00007d00cf057a24 */ /* 0x000fe200078e0200 */
[----:B------:R-:W-:-:S04]  /*34b0*/  IADD3 R0, P0, R2, R242, RZ ;  /* 0x000000f202007210 */ /* 0x000fc80007f1e0ff */
[----:B------:R-:W-:Y:S01]  /*34c0*/  IADD3.X R3, R241, R3, R5, P0, !PT ;  /* 0x00000003f1037210 */ /* 0x000fe200007fe405 */
[----:B------:R-:W-:Y:S01]  /*34d0*/  IMAD R5, R4, c[0x0][0x208], RZ ;  /* 0x0000820004057a24 */ /* 0x000fe200078e02ff */
[----:B------:R-:W-:-:S03]  /*34e0*/  LEA R2, P0, R0, c[0x0][0x1c8], 0x1 ;  /* 0x0000720000027a11 */ /* 0x000fc600078008ff */
[C---:B------:R-:W-:Y:S01]  /*34f0*/  IMAD R6, R209.reuse, c[0x0][0x20c], R5 ;  /* 0x00008300d1067a24 */ /* 0x040fe200078e0205 */
[----:B------:R-:W-:Y:S01]  /*3500*/  LEA.HI.X R11, R0, c[0x0][0x1cc], R3, 0x1, P0 ;  /* 0x00007300000b7a11 */ /* 0x000fe200000f0c03 */
[----:B------:R-:W-:Y:S04]  /*3510*/  SHFL.IDX PT, R10, R2, 0x1, 0x1c1f ;  /* 0x003c1f00020a7f89 */ /* 0x000fe800000e0000 */
[----:B------:R1:W2:Y:S04]  /*3520*/  SHFL.IDX PT, R0, R2, RZ, 0x1c1f ;  /* 0x001c1fff02007589 */ /* 0x0002a800000e0000 */
[----:B------:R-:W3:Y:S04]  /*3530*/  SHFL.IDX PT, R8, R11, RZ, 0x1c1f ;  /* 0x001c1fff0b087589 */ /* 0x000ee800000e0000 */
[----:B------:R-:W4:Y:S01]  /*3540*/  SHFL.IDX PT, R11, R11, 0x1, 0x1c1f ;  /* 0x003c1f000b0b7f89 */ /* 0x000f2200000e0000 */
[----:B-1----:R-:W-:Y:S01]  /*3550*/  IMAD.WIDE.U32 R2, R209, c[0x0][0x208], RZ ;  /* 0x00008200d1027a25 */ /* 0x002fe200078e00ff */
[----:B--2---:R-:W-:-:S03]  /*3560*/  @P1 LEA R4, P0, R210, R0, 0x1 ;  /* 0x00000000d2041211 */ /* 0x004fc600078008ff */
[----:B------:R-:W-:Y:S01]  /*3570*/  IMAD.IADD R3, R3, 0x1, R6 ;  /* 0x0000000103037824 */ /* 0x000fe200078e0206 */
[----:B---3--:R-:W-:Y:S02]  /*3580*/  @P1 LEA.HI.X R5, R210, R8, R13, 0x1, P0 ;  /* 0x00000008d2051211 */ /* 0x008fe400000f0c0d */
[----:B------:R-:W-:Y:S01]  /*3590*/  @P1 LEA R6, P2, R235, R0, 0x1 ;  /* 0x00000000eb061211 */ /* 0x000fe200078408ff */
[----:B------:R-:W-:Y:S01]  /*35a0*/  IMAD.WIDE.U32 R2, R207, c[0x0][0x218], R2 ;  /* 0x00008600cf027a25 */ /* 0x000fe200078e0002 */
[----:B------:R-:W-:Y:S01]  /*35b0*/  ISETP.GE.AND P0, PT, R7, 0x21, PT ;  /* 0x000000210700780c */ /* 0x000fe20003f06270 */
[----:B------:R1:W-:Y:S01]  /*35c0*/  @P1 LDGSTS.E.BYPASS.LTC128B.128 [R9+0x3c80], [R4.64], !P3 ;  /* 0x03c8000004091fae */ /* 0x0003e2000d901d46 */
[----:B------:R-:W-:-:S05]  /*35d0*/  @P1 LEA.HI.X R7, R235, R8, R19, 0x1, P2 ;  /* 0x00000008eb071211 */ /* 0x000fca00010f0c13 */
[----:B------:R2:W-:Y:S01]  /*35e0*/  @P1 LDGSTS.E.BYPASS.LTC128B.128 [R9+0x4880], [R6.64], !P4 ;  /* 0x0488000006091fae */ /* 0x0005e2000e101d46 */
[----:B------:R-:W-:Y:S01]  /*35f0*/  ISETP.GE.AND P4, PT, R235, c[0x0][0x1d4], PT ;  /* 0x00007500eb007a0c */ /* 0x000fe20003f86270 */
[----:B-1----:R-:W-:Y:S01]  /*3600*/  IMAD R5, R12, c[0x0][0x218], RZ ;  /* 0x000086000c057a24 */ /* 0x002fe200078e02ff */
[----:B------:R-:W-:Y:S02]  /*3610*/  @P1 LEA R4, P2, R236, R0, 0x1 ;  /* 0x00000000ec041211 */ /* 0x000fe400078408ff */
[----:B------:R-:W-:Y:S01]  /*3620*/  IADD3 R0, P3, R2, R246, RZ ;  /* 0x000000f602007210 */ /* 0x000fe20007f7e0ff */
[----:B--2---:R-:W-:Y:S01]  /*3630*/  IMAD R6, R207, c[0x0][0x21c], R5 ;  /* 0x00008700cf067a24 */ /* 0x004fe200078e0205 */
[----:B------:R-:W-:Y:S01]  /*3640*/  @P1 LEA.HI.X R5, R236, R8, R18, 0x1, P2 ;  /* 0x00000008ec051211 */ /* 0x000fe200010f0c12 */
[C---:B------:R-:W-:Y:S01]  /*3650*/  IMAD.SHL.U32 R8, R210.reuse, 0x2, RZ ;  /* 0x00000002d2087824 */ /* 0x040fe200078e00ff */
[----:B------:R-:W-:Y:S02]  /*3660*/  @P0 LEA R2, P2, R210, R10, 0x1 ;  /* 0x0000000ad2020211 */ /* 0x000fe400078408ff */
[----:B------:R-:W-:-:S02]  /*3670*/  IADD3.X R6, R249, R3, R6, P3, !PT ;  /* 0x00000003f9067210 */ /* 0x000fc40001ffe406 */
[----:B------:R-:W-:Y:S02]  /*3680*/  @P1 ISETP.GE.AND P3, PT, R236, c[0x0][0x1d4], PT ;  /* 0x00007500ec001a0c */ /* 0x000fe40003f66270 */
[----:B----4-:R-:W-:Y:S02]  /*3690*/  @P0 LEA.HI.X R3, R210, R11, R13, 0x1, P2 ;  /* 0x0000000bd2030211 */ /* 0x010fe400010f0c0d */
[----:B------:R-:W-:-:S04]  /*36a0*/  LEA R17, P2, R0, c[0x0][0x1f8], 0x1 ;  /* 0x00007e0000117a11 */ /* 0x000fc800078408ff */
[----:B------:R-:W-:Y:S01]  /*36b0*/  LEA.HI.X R16, R0, c[0x0][0x1fc], R6, 0x1, P2 ;  /* 0x00007f0000107a11 */ /* 0x000fe200010f0c06 */
[----:B------:R-:W-:Y:S01]  /*36c0*/  @P0 IMAD.SHL.U32 R0, R20, 0x2, RZ ;  /* 0x0000000214000824 */ /* 0x000fe200078e00ff */
[----:B------:R-:W-:Y:S01]  /*36d0*/  @P0 ISETP.GE.AND P2, PT, R210, c[0x0][0x1d4], PT ;  /* 0x00007500d2000a0c */ /* 0x000fe20003f46270 */
[----:B------:R-:W1:Y:S04]  /*36e0*/  SHFL.IDX PT, R7, R17, RZ, 0x1c1f ;  /* 0x001c1fff11077589 */ /* 0x000e6800000e0000 */
[----:B------:R2:W-:Y:S01]  /*36f0*/  @P1 LDGSTS.E.BYPASS.LTC128B.128 [R9+0x5480], [R4.64], !P3 ;  /* 0x0548000004091fae */ /* 0x0005e2000d901d46 */
[----:B------:R-:W-:-:S03]  /*3700*/  @P0 ISETP.GE.AND P3, PT, R235, c[0x0][0x1d4], PT ;  /* 0x00007500eb000a0c */ /* 0x000fc60003f66270 */
[----:B------:R-:W3:Y:S04]  /*3710*/  SHFL.IDX PT, R6, R16, RZ, 0x1c1f ;  /* 0x001c1fff10067589 */ /* 0x000ee800000e0000 */
[----:B------:R4:W-:Y:S01]  /*3720*/  @P0 LDGSTS.E.BYPASS.LTC128B.128 [R0+0x4480], [R2.64], !P2 ;  /* 0x0448000002000fae */ /* 0x0009e2000d101d46 */
[----:B--2---:R-:W-:-:S04]  /*3730*/  @P0 LEA R4, P1, R235, R10, 0x1 ;  /* 0x0000000aeb040211 */ /* 0x004fc800078208ff */
[-C--:B------:R-:W-:Y:S02]  /*3740*/  @P0 LEA.HI.X R5, R235, R11.reuse, R19, 0x1, P1 ;  /* 0x0000000beb050211 */ /* 0x080fe400008f0c13 */
[C---:B------:R-:W-:Y:S02]  /*3750*/  @P0 ISETP.GE.AND P1, PT, R236.reuse, c[0x0][0x1d4], PT ;  /* 0x00007500ec000a0c */ /* 0x040fe40003f26270 */
[----:B----4-:R-:W-:Y:S01]  /*3760*/  @P0 LEA R2, P2, R236, R10, 0x1 ;  /* 0x0000000aec020211 */ /* 0x010fe200078408ff */
[----:B------:R2:W-:Y:S01]  /*3770*/  @P0 LDGSTS.E.BYPASS.LTC128B.128 [R0+0x5080], [R4.64], !P3 ;  /* 0x0508000004000fae */ /* 0x0005e2000d901d46 */
[----:B------:R-:W-:Y:S02]  /*3780*/  ISETP.GE.AND P3, PT, R210, c[0x0][0x1d4], PT ;  /* 0x00007500d2007a0c */ /* 0x000fe40003f66270 */
[C---:B------:R-:W-:Y:S02]  /*3790*/  @P0 LEA.HI.X R3, R236.reuse, R11, R18, 0x1, P2 ;  /* 0x0000000bec030211 */ /* 0x040fe400010f0c12 */
[----:B------:R-:W4:Y:S01]  /*37a0*/  S2R R18, SR_TID.X ;  /* 0x0000000000127919 */ /* 0x000f220000002100 */
[----:B------:R-:W-:-:S04]  /*37b0*/  ISETP.GE.AND P2, PT, R236, c[0x0][0x1d4], PT ;  /* 0x00007500ec007a0c */ /* 0x000fc80003f46270 */
[----:B------:R1:W-:Y:S04]  /*37c0*/  @P0 LDGSTS.E.BYPASS.LTC128B.128 [R0+0x5c80], [R2.64], !P1 ;  /* 0x05c8000002000fae */ /* 0x0003e8000c901d46 */
[----:B------:R-:W0:Y:S01]  /*37d0*/  LDGDEPBAR ;  /* 0x00000000000079af */ /* 0x000e220000000000 */
[----:B--2---:R-:W-:Y:S01]  /*37e0*/  IMAD.SHL.U32 R4, R235, 0x2, RZ ;  /* 0x00000002eb047824 */ /* 0x004fe200078e00ff */
[----:B-1----:R-:W-:Y:S01]  /*37f0*/  IADD3 R2, P0, R7, R8, RZ ;  /* 0x0000000807027210 */ /* 0x002fe20007f1e0ff */
[----:B------:R-:W-:-:S04]  /*3800*/  DEPBAR.LE SB0, 0x1 ;  /* 0x000080400000791a */ /* 0x000fc80000000000 */
[----:B------:R-:W-:-:S04]  /*3810*/  DEPBAR.LE SB0, 0x0 ;  /* 0x000080000000791a */ /* 0x000fc80000000000 */
[----:B------:R-:W-:Y:S01]  /*3820*/  BAR.SYNC.DEFER_BLOCKING 0x0 ;  /* 0x0000000000007b1d */ /* 0x000fe20000010000 */
[----:B------:R-:W-:Y:S02]  /*3830*/  IMAD.IADD R0, R41, 0x1, -R239 ;  /* 0x0000000129007824 */ /* 0x000fe400078e0aef */
[----:B---3--:R-:W-:-:S03]  /*3840*/  IMAD.X R3, R6, 0x1, R217, P0 ;  /* 0x0000000106037824 */ /* 0x008fc600000e06d9 */
[C---:B------:R-:W-:Y:S02]  /*3850*/  ISETP.LT.OR P0, PT, R0.reuse, 0x1, P3 ;  /* 0x000000010000780c */ /* 0x040fe40001f01670 */
[----:B------:R-:W-:Y:S01]  /*3860*/  ISETP.LT.OR P1, PT, R0, 0x1, P4 ;  /* 0x000000010000780c */ /* 0x000fe20002721670 */
[----:B------:R1:W2:Y:S04]  /*3870*/  LDSM.16.M88.4 R12, [R183] ;  /* 0x00000000b70c783b */ /* 0x0002a80000000200 */
[----:B------:R1:W3:Y:S04]  /*3880*/  LDSM.16.M88.4 R8, [R183+0x1000] ;  /* 0x00100000b708783b */ /* 0x0002e80000000200 */
[----:B------:R1:W1:Y:S04]  /*3890*/  LDSM.16.M88.4 R20, [R180] ;  /* 0x00000000b414783b */ /* 0x0002680000000200 */
        /* <DEDUP_REMOVED lines=11> */
[----:B------:R-:W-:-:S05]  /*3950*/  IADD3 R4, P0, R7, R4, RZ ;  /* 0x0000000407047210 */ /* 0x000fca0007f1e0ff */
[----:B------:R-:W-:-:S05]  /*3960*/  IMAD.X R5, R6, 0x1, R215, P0 ;  /* 0x0000000106057824 */ /* 0x000fca00000e06d7 */
[----:B------:R1:W-:Y:S01]  /*3970*/  LDGSTS.E.BYPASS.LTC128B.128 [R195+0x2480], [R4.64], !P1 ;  /* 0x0248000004c37fae */ /* 0x0003e2000c901d46 */
[----:B------:R-:W-:-:S13]  /*3980*/  ISETP.GT.AND P1, PT, R238, 0x2f, PT ;  /* 0x0000002fee00780c */ /* 0x000fda0003f24270 */
[----:B------:R-:W-:Y:S01]  /*3990*/  @P1 LOP3.LUT R194, R194, 0x40, RZ, 0xfc, !PT ;  /* 0x00000040c2c21812 */ /* 0x000fe200078efcff */
[----:B-----5:R-:W-:-:S05]  /*39a0*/  IMAD.SHL.U32 R2, R236, 0x2, RZ ;  /* 0x00000002ec027824 */ /* 0x020fca00078e00ff */
[----:B------:R-:W-:-:S05]  /*39b0*/  IADD3 R2, P0, R7, R2, RZ ;  /* 0x0000000207027210 */ /* 0x000fca0007f1e0ff */
[----:B------:R-:W-:Y:S01]  /*39c0*/  IMAD.X R3, R6, 0x1, R216, P0 ;  /* 0x0000000106037824 */ /* 0x000fe200000e06d8 */
[----:B------:R-:W-:-:S13]  /*39d0*/  ISETP.LT.OR P0, PT, R0, 0x1, P2 ;  /* 0x000000010000780c */ /* 0x000fda0001701670 */
[----:B------:R1:W-:Y:S01]  /*39e0*/  LDGSTS.E.BYPASS.LTC128B.128 [R195+0x3080], [R2.64], !P0 ;  /* 0x0308000002c37fae */ /* 0x0003e2000c101d46 */
[----:B----4-:R-:W-:-:S13]  /*39f0*/  ISETP.GT.AND P0, PT, R18, 0x3f, PT ;  /* 0x0000003f1200780c */ /* 0x010fda0003f04270 */
[----:B------:R-:W-:Y:S01]  /*3a00*/  @P0 LOP3.LUT R194, R194, 0x400, RZ, 0xfc, !PT ;  /* 0x00000400c2c20812 */ /* 0x000fe200078efcff */
[----:B------:R-:W-:Y:S05]  /*3a10*/  @P0 BRA `(.L_x_586) ;  /* 0x0000015000000947 */ /* 0x000fea0003800000 */
[----:B--23--:R-:W-:Y:S05]  /*3a20*/  BRA.DIV ~URZ, `(.L_x_587) ;  /* 0x00015df27f007947 */ /* 0x00cfea000b800000 */
[----:B-1----:R1:W2:Y:S04]  /*3a30*/  SHFL.IDX PT, R4, R16, 0x1, 0x1c1f ;  /* 0x003c1f0010047f89 */ /* 0x0022a800000e0000 */
[----:B------:R1:W3:Y:S02]  /*3a40*/  SHFL.IDX PT, R2, R17, 0x1, 0x1c1f ;  /* 0x003c1f0011027f89 */ /* 0x0002e400000e0000 */
.L_x_786:
[----:B------:R-:W-:Y:S01]  /*3a50*/  IMAD.SHL.U32 R3, R210, 0x2, RZ ;  /* 0x00000002d2037824 */ /* 0x000fe200078e00ff */
[----:B------:R-:W-:Y:S01]  /*3a60*/  ISETP.LT.OR P1, PT, R0, 0x21, P4 ;  /* 0x000000210000780c */ /* 0x000fe20002721670 */
[----:B------:R-:W-:-:S03]  /*3a70*/  IMAD.SHL.U32 R5, R235, 0x2, RZ ;  /* 0x00000002eb057824 */ /* 0x000fc600078e00ff */
[----:B-1-3--:R-:W-:Y:S01]  /*3a80*/  IADD3 R16, P0, R2, R3, RZ ;  /* 0x0000000302107210 */ /* 0x00afe20007f1e0ff */
[----:B------:R-:W-:-:S04]  /*3a90*/  IMAD.SHL.U32 R3, R236, 0x2, RZ ;  /* 0x00000002ec037824 */ /* 0x000fc800078e00ff */
[----:B--2---:R-:W-:Y:S01]  /*3aa0*/  IMAD.X R17, R4, 0x1, R217, P0 ;  /* 0x0000000104117824 */ /* 0x004fe200000e06d9 */
[----:B------:R-:W-:-:S05]  /*3ab0*/  IADD3 R6, P0, R2, R5, RZ ;  /* 0x0000000502067210 */ /* 0x000fca0007f1e0ff */
[----:B------:R-:W-:Y:S01]  /*3ac0*/  IMAD.X R7, R4, 0x1, R215, P0 ;  /* 0x0000000104077824 */ /* 0x000fe200000e06d7 */
[----:B------:R-:W-:-:S05]  /*3ad0*/  IADD3 R2, P0, R2, R3, RZ ;  /* 0x0000000302027210 */ /* 0x000fca0007f1e0ff */
[----:B------:R-:W-:Y:S01]  /*3ae0*/  IMAD.X R3, R4, 0x1, R216, P0 ;  /* 0x0000000104037824 */ /* 0x000fe200000e06d8 */
[----:B------:R-:W-:-:S13]  /*3af0*/  ISETP.LT.OR P0, PT, R0, 0x21, P3 ;  /* 0x000000210000780c */ /* 0x000fda0001f01670 */
[----:B------:R-:W-:Y:S01]  /*3b00*/  @!PT LDS RZ, [RZ] ;  /* 0x00000000fffff984 */ /* 0x000fe20000000800 */
[----:B------:R-:W-:Y:S01]  /*3b10*/  @!PT LDS RZ, [RZ] ;  /* 0x00000000fffff984 */ /* 0x000fe20000000800 */
[----:B------:R-:W-:Y:S01]  /*3b20*/  @!PT LDS RZ, [RZ] ;  /* 0x00000000fffff984 */ /* 0x000fe20000000800 */
[----:B------:R1:W-:Y:S01]  /*3b30*/  LDGSTS.E.BYPASS.LTC128B.128 [R195+0x2080], [R16.64], !P0 ;  /* 0x0208000010c37fae */ /* 0x0003e2000c101d46 */
[----:B------:R-:W-:-:S03]  /*3b40*/  ISETP.LT.OR P0, PT, R0, 0x21, P2 ;  /* 0x000000210000780c */ /* 0x000fc60001701670 */
[----:B------:R1:W-:Y:S10]  /*3b50*/  LDGSTS.E.BYPASS.LTC128B.128 [R195+0x2c80], [R6.64], !P1 ;  /* 0x02c8000006c37fae */ /* 0x0003f4000c901d46 */
[----:B------:R1:W-:Y:S02]  /*3b60*/  LDGSTS.E.BYPASS.LTC128B.128 [R195+0x3880], [R2.64], !P0 ;  /* 0x0388000002c37fae */ /* 0x0003e4000c101d46 */
.L_x_586:
[----:B--23--:R-:W-:Y:S05]  /*3b70*/  BSYNC B0 ;  /* 0x0000000000007941 */ /* 0x00cfea0003800000 */
.L_x_585:
[----:B------:R-:W0:Y:S01]  /*3b80*/  LDGDEPBAR ;  /* 0x00000000000079af */ /* 0x000e220000000000 */
[----:B------:R-:W-:Y:S01]  /*3b90*/  WARPSYNC 0xffffffff ;  /* 0xffffffff00007948 */ /* 0x000fe20003800000 */
[-C--:B-1----:R-:W-:Y:S01]  /*3ba0*/  HMMA.16816.F32.BF16 R4, R12, R20.reuse, RZ ;  /* 0x000000140c04723c */ /* 0x082fe200000418ff */
[----:B------:R-:W-:Y:S01]  /*3bb0*/  ISETP.GT.AND P0, PT, R137, R237, PT ;  /* 0x000000ed8900720c */ /* 0x000fe20003f04270 */
[----:B------:R-:W-:Y:S01]  /*3bc0*/  LDSM.16.M88.4 R64, [R180+0xc00] ;  /* 0x000c0000b440783b */ /* 0x000fe20000000200 */
[----:B------:R-:W-:Y:S03]  /*3bd0*/  BSSY B1, `(.L_x_588) ;  /* 0x000010d000017945 */ /* 0x000fe60003800000 */
[----:B------:R-:W1:Y:S02]  /*3be0*/  LDSM.16.M88.4 R36, [R183+0x2000] ;  /* 0x00200000b724783b */ /* 0x000e640000000200 */
[C---:B------:R-:W-:Y:S02]  /*3bf0*/  HMMA.16816.F32.BF16 R16, R8.reuse, R20, RZ ;  /* 0x000000140810723c */ /* 0x040fe400000418ff */
[----:B------:R-:W2:Y:S04]  /*3c00*/  LDSM.16.M88.4 R32, [R183+0x3000] ;  /* 0x00300000b720783b */ /* 0x000ea80000000200 */
[----:B------:R-:W-:Y:S02]  /*3c10*/  LDSM.16.M88.4 R56, [R191] ;  /* 0x00000000bf38783b */ /* 0x000fe40000000200 */
[----:B------:R-:W-:Y:S08]  /*3c20*/  HMMA.16816.F32.BF16 R84, R8, R28, RZ ;  /* 0x0000001c0854723c */ /* 0x000ff000000418ff */
[----:B------:R-:W-:Y:S08]  /*3c30*/  HMMA.16816.F32.BF16 R4, R44, R52, R4 ;  /* 0x000000342c04723c */ /* 0x000ff00000041804 */
[----:B------:R-:W-:Y:S08]  /*3c40*/  HMMA.16816.F32.BF16 R80, R8, R30, RZ ;  /* 0x0000001e0850723c */ /* 0x000ff000000418ff */
[C---:B------:R-:W-:Y:S08]  /*3c50*/  HMMA.16816.F32.BF16 R108, R12.reuse, R28, RZ ;  /* 0x0000001c0c6c723c */ /* 0x040ff000000418ff */
[C---:B------:R-:W-:Y:S08]  /*3c60*/  HMMA.16816.F32.BF16 R60, R12.reuse, R22, RZ ;  /* 0x000000160c3c723c */ /* 0x040ff000000418ff */
[----:B------:R-:W-:Y:S01]  /*3c70*/  HMMA.16816.F32.BF16 R120, R12, R30, RZ ;  /* 0x0000001e0c78723c */ /* 0x000fe200000418ff */
[----:B------:R-:W3:Y:S07]  /*3c80*/  LDSM.16.M88.4 R28, [R184+0x2000] ;  /* 0x00200000b81c783b */ /* 0x000eee0000000200 */
[C---:B------:R-:W-:Y:S08]  /*3c90*/  HMMA.16816.F32.BF16 R72, R8.reuse, R48, RZ ;  /* 0x000000300848723c */ /* 0x040ff000000418ff */
[C---:B------:R-:W-:Y:S01]  /*3ca0*/  HMMA.16816.F32.BF16 R68, R8.reuse, R22, RZ ;  /* 0x000000160844723c */ /* 0x040fe200000418ff */
[----:B------:R-:W4:Y:S07]  /*3cb0*/  LDSM.16.M88.4 R20, [R184+0x3000] ;  /* 0x00300000b814783b */ /* 0x000f2e0000000200 */
[----:B------:R-:W-:Y:S08]  /*3cc0*/  HMMA.16816.F32.BF16 R88, R8, R50, RZ ;  /* 0x000000320858723c */ /* 0x000ff000000418ff */
[----:B------:R-:W-:Y:S01]  /*3cd0*/  HMMA.16816.F32.BF16 R8, R24, R52, R16 ;  /* 0x000000341808723c */ /* 0x000fe20000041810 */
[----:B------:R-:W-:Y:S07]  /*3ce0*/  LDSM.16.M88.4 R16, [R183+0x4000] ;  /* 0x00400000b710783b */ /* 0x000fee0000000200 */
[----:B-1----:R-:W-:Y:S08]  /*3cf0*/  HMMA.16816.F32.BF16 R4, R36, R64, R4 ;  /* 0x000000402404723c */ /* 0x002ff00000041804 */
[-C--:B------:R-:W-:Y:S01]  /*3d00*/  HMMA.16816.F32.BF16 R76, R44, R54.reuse, R60 ;  /* 0x000000362c4c723c */ /* 0x080fe2000004183c */
[----:B------:R-:W1:Y:S07]  /*3d10*/  LDSM.16.M88.4 R60, [R180+0x1800] ;  /* 0x00180000b43c783b */ /* 0x000e6e0000000200 */
[----:B------:R-:W-:Y:S08]  /*3d20*/  HMMA.16816.F32.BF16 R100, R24, R54, R68 ;  /* 0x000000361864723c */ /* 0x000ff00000041844 */
[----:B--2---:R-:W-:Y:S01]  /*3d30*/  HMMA.16816.F32.BF16 R52, R32, R64, R8 ;  /* 0x000000402034723c */ /* 0x004fe20000041808 */
[----:B------:R-:W-:Y:S07]  /*3d40*/  LDSM.16.M88.4 R8, [R184+0x4000] ;  /* 0x00400000b808783b */ /* 0x000fee0000000200 */
[C---:B------:R-:W-:Y:S08]  /*3d50*/  HMMA.16816.F32.BF16 R112, R12.reuse, R48, RZ ;  /* 0x000000300c70723c */ /* 0x040ff000000418ff */
[----:B------:R-:W-:Y:S01]  /*3d60*/  HMMA.16816.F32.BF16 R116, R12, R50, RZ ;  /* 0x000000320c74723c */ /* 0x000fe200000418ff */
[----:B------:R-:W2:Y:S04]  /*3d70*/  LDSM.16.M88.4 R12, [R183+0x5000] ;  /* 0x00500000b70c783b */ /* 0x000ea80000000200 */
[----:B------:R-:W5:Y:S03]  /*3d80*/  LDSM.16.M88.4 R48, [R188] ;  /* 0x00000000bc30783b */ /* 0x000f660000000200 */
[----:B---3--:R-:W-:Y:S01]  /*3d90*/  HMMA.16816.F32.BF16 R68, R28, R56, R4 ;  /* 0x000000381c44723c */ /* 0x008fe20000041804 */
[----:B------:R-:W-:Y:S07]  /*3da0*/  LDSM.16.M88.4 R4, [R184+0x5000] ;  /* 0x00500000b804783b */ /* 0x000fee0000000200 */
[C---:B------:R-:W-:Y:S08]  /*3db0*/  HMMA.16816.F32.BF16 R104, R24.reuse, R92, R84 ;  /* 0x0000005c1868723c */ /* 0x040ff00000041854 */
[C---:B------:R-:W-:Y:S08]  /*3dc0*/  HMMA.16816.F32.BF16 R128, R24.reuse, R96, R72 ;  /* 0x000000601880723c */ /* 0x040ff00000041848 */
[C---:B------:R-:W-:Y:S08]  /*3dd0*/  HMMA.16816.F32.BF16 R124, R24.reuse, R94, R80 ;  /* 0x0000005e187c723c */ /* 0x040ff00000041850 */
[----:B------:R-:W-:Y:S08]  /*3de0*/  HMMA.16816.F32.BF16 R132, R24, R98, R88 ;  /* 0x000000621884723c */ /* 0x000ff00000041858 */
[----:B----4-:R-:W-:Y:S01]  /*3df0*/  HMMA.16816.F32.BF16 R24, R20, R56, R52 ;  /* 0x000000381418723c */ /* 0x010fe20000041834 */
[----:B------:R-:W3:Y:S07]  /*3e00*/  LDSM.16.M88.4 R52, [R180+0x1000] ;  /* 0x00100000b434783b */ /* 0x000eee0000000200 */
[-C--:B------:R-:W-:Y:S08]  /*3e10*/  HMMA.16816.F32.BF16 R76, R36, R66.reuse, R76 ;  /* 0x00000042244c723c */ /* 0x080ff0000004184c */
[----:B------:R-:W-:Y:S01]  /*3e20*/  HMMA.16816.F32.BF16 R80, R32, R66, R100 ;  /* 0x000000422050723c */ /* 0x000fe20000041864 */
[----:B------:R-:W4:Y:S07]  /*3e30*/  LDSM.16.M88.4 R64, [R190] ;  /* 0x00000000be40783b */ /* 0x000f2e0000000200 */
[----:B-1----:R-:W-:Y:S08]  /*3e40*/  HMMA.16816.F32.BF16 R72, R16, R60, R68 ;  /* 0x0000003c1048723c */ /* 0x002ff00000041844 */
[----:B------:R-:W-:Y:S08]  /*3e50*/  HMMA.16816.F32.BF16 R88, R44, R92, R108 ;  /* 0x0000005c2c58723c */ /* 0x000ff0000004186c */
[----:B--2---:R-:W-:Y:S08]  /*3e60*/  HMMA.16816.F32.BF16 R24, R12, R60, R24 ;  /* 0x0000003c0c18723c */ /* 0x004ff00000041818 */
[-C--:B------:R-:W-:Y:S08]  /*3e70*/  HMMA.16816.F32.BF16 R68, R28, R58.reuse, R76 ;  /* 0x0000003a1c44723c */ /* 0x080ff0000004184c */
[----:B------:R-:W-:Y:S08]  /*3e80*/  HMMA.16816.F32.BF16 R76, R20, R58, R80 ;  /* 0x0000003a144c723c */ /* 0x000ff00000041850 */
[----:B-----5:R-:W-:Y:S08]  /*3e90*/  HMMA.16816.F32.BF16 R84, R8, R48, R72 ;  /* 0x000000300854723c */ /* 0x020ff00000041848 */
[----:B---3--:R-:W-:Y:S08]  /*3ea0*/  HMMA.16816.F32.BF16 R72, R36, R52, R88 ;  /* 0x000000342448723c */ /* 0x008ff00000041858 */
[----:B------:R-:W-:Y:S01]  /*3eb0*/  HMMA.16816.F32.BF16 R80, R4, R48, R24 ;  /* 0x000000300450723c */ /* 0x000fe20000041818 */
[----:B------:R-:W1:Y:S07]  /*3ec0*/  LDSM.16.M88.4 R24, [R180+0x1c00] ;  /* 0x001c0000b418783b */ /* 0x000e6e0000000200 */
[----:B------:R-:W-:Y:S01]  /*3ed0*/  HMMA.16816.F32.BF16 R56, R16, R62, R68 ;  /* 0x0000003e1038723c */ /* 0x000fe20000041844 */
[----:B------:R-:W-:-:S04]  /*3ee0*/  FMUL.FTZ R0, R84, c[0x0][0x320] ;  /* 0x0000c80054007a20 */ /* 0x000fc80000410000 */
[----:B------:R2:W3:Y:S03]  /*3ef0*/  MUFU.TANH R108, R0 ;  /* 0x00000000006c7308 */ /* 0x0004e60000002400 */
[C---:B------:R-:W-:Y:S08]  /*3f00*/  HMMA.16816.F32.BF16 R112, R44.reuse, R96, R112 ;  /* 0x000000602c70723c */ /* 0x040ff00000041870 */
[----:B------:R-:W-:Y:S01]  /*3f10*/  HMMA.16816.F32.BF16 R92, R44, R94, R120 ;  /* 0x0000005e2c5c723c */ /* 0x000fe20000041878 */
[----:B--2---:R-:W-:-:S07]  /*3f20*/  FMUL.FTZ R0, R85, c[0x0][0x320] ;  /* 0x0000c80055007a20 */ /* 0x004fce0000410000 */
[----:B------:R-:W-:Y:S01]  /*3f30*/  HMMA.16816.F32.BF16 R116, R44, R98, R116 ;  /* 0x000000622c74723c */ /* 0x000fe20000041874 */
[----:B------:R2:W1:Y:S07]  /*3f40*/  MUFU.TANH R101, R0 ;  /* 0x0000000000657308 */ /* 0x00046e0000002400 */
[----:B------:R-:W-:Y:S01]  /*3f50*/  HMMA.16816.F32.BF16 R68, R12, R62, R76 ;  /* 0x0000003e0c44723c */ /* 0x000fe2000004184c */
[----:B------:R-:W5:Y:S07]  /*3f60*/  LDSM.16.M88.4 R60, [R187] ;  /* 0x00000000bb3c783b */ /* 0x000f6e0000000200 */
[----:B------:R-:W-:Y:S01]  /*3f70*/  HMMA.16816.F32.BF16 R44, R32, R52, R104 ;  /* 0x00000034202c723c */ /* 0x000fe20000041868 */
[----:B--2---:R-:W-:-:S04]  /*3f80*/  FMUL.FTZ R0, R86, c[0x0][0x320] ;  /* 0x0000c80056007a20 */ /* 0x004fc80000410000 */
[----:B------:R2:W1:Y:S03]  /*3f90*/  MUFU.TANH R105, R0 ;  /* 0x0000000000697308 */ /* 0x0004660000002400 */
[----:B----4-:R-:W-:Y:S08]  /*3fa0*/  HMMA.16816.F32.BF16 R72, R28, R64, R72 ;  /* 0x000000401c48723c */ /* 0x010ff00000041848 */
[----:B------:R-:W-:Y:S01]  /*3fb0*/  HMMA.16816.F32.BF16 R76, R8, R50, R56 ;  /* 0x00000032084c723c */ /* 0x000fe20000041838 */
[----:B------:R-:W4:Y:S01]  /*3fc0*/  LDSM.16.M88.4 R56, [R180+0x1400] ;  /* 0x00140000b438783b */ /* 0x000f220000000200 */
[----:B--2---:R-:W-:-:S06]  /*3fd0*/  FMUL.FTZ R0, R87, c[0x0][0x320] ;  /* 0x0000c80057007a20 */ /* 0x004fcc0000410000 */
[----:B------:R-:W-:Y:S01]  /*3fe0*/  HMMA.16816.F32.BF16 R84, R4, R50, R68 ;  /* 0x000000320454723c */ /* 0x000fe20000041844 */
[----:B------:R2:W1:Y:S07]  /*3ff0*/  MUFU.TANH R102, R0 ;  /* 0x0000000000667308 */ /* 0x00046e0000002400 */
[----:B------:R-:W-:Y:S08]  /*4000*/  HMMA.16816.F32.BF16 R44, R20, R64, R44 ;  /* 0x00000040142c723c */ /* 0x000ff0000004182c */
[----:B------:R-:W-:Y:S01]  /*4010*/  HMMA.16816.F32.BF16 R48, R36, R54, R92 ;  /* 0x000000362430723c */ /* 0x000fe2000004185c */
[----:B--2---:R-:W-:-:S04]  /*4020*/  FMUL.FTZ R0, R80, c[0x0][0x320] ;  /* 0x0000c80050007a20 */ /* 0x004fc80000410000 */
[----:B------:R2:W2:Y:S03]  /*4030*/  MUFU.TANH R106, R0 ;  /* 0x00000000006a7308 */ /* 0x0004a60000002400 */
[----:B-1----:R-:W-:Y:S08]  /*4040*/  HMMA.16816.F32.BF16 R68, R16, R24, R72 ;  /* 0x000000181044723c */ /* 0x002ff00000041848 */
[----:B------:R-:W-:Y:S01]  /*4050*/  HMMA.16816.F32.BF16 R72, R32, R54, R124 ;  /* 0x000000362048723c */ /* 0x000fe2000004187c */
[----:B--2---:R-:W-:-:S07]  /*4060*/  FMUL.FTZ R0, R81, c[0x0][0x320] ;  /* 0x0000c80051007a20 */ /* 0x004fce0000410000 */
[----:B------:R-:W-:Y:S01]  /*4070*/  HMMA.16816.F32.BF16 R44, R12, R24, R44 ;  /* 0x000000180c2c723c */ /* 0x000fe2000004182c */
[----:B------:R1:W2:Y:S07]  /*4080*/  MUFU.TANH R103, R0 ;  /* 0x0000000000677308 */ /* 0x0002ae0000002400 */
[----:B------:R-:W-:Y:S01]  /*4090*/  HMMA.16816.F32.BF16 R52, R28, R66, R48 ;  /* 0x000000421c34723c */ /* 0x000fe20000041830 */
[----:B------:R-:W2:Y:S01]  /*40a0*/  LDSM.16.M88.4 R48, [R189] ;  /* 0x00000000bd30783b */ /* 0x000ea20000000200 */
[----:B-1----:R-:W-:-:S04]  /*40b0*/  FMUL.FTZ R0, R82, c[0x0][0x320] ;  /* 0x0000c80052007a20 */ /* 0x002fc80000410000 */
[----:B------:R1:W1:Y:S10]  /*40c0*/  MUFU.TANH R109, R0 ;  /* 0x00000000006d7308 */ /* 0x0002740000002400 */
[----:B-----5:R-:W-:Y:S01]  /*40d0*/  HMMA.16816.F32.BF16 R88, R4, R60, R44 ;  /* 0x0000003c0458723c */ /* 0x020fe2000004182c */
[----:B------:R-:W5:Y:S07]  /*40e0*/  LDSM.16.M88.4 R44, [R180+0x2000] ;  /* 0x00200000b42c783b */ /* 0x000f6e0000000200 */
[----:B------:R-:W-:Y:S01]  /*40f0*/  HMMA.16816.F32.BF16 R52, R16, R26, R52 ;  /* 0x0000001a1034723c */ /* 0x000fe20000041834 */
[----:B-1----:R-:W-:-:S07]  /*4100*/  FMUL.FTZ R0, R83, c[0x0][0x320] ;  /* 0x0000c80053007a20 */ /* 0x002fce0000410000 */
[----:B------:R-:W-:Y:S01]  /*4110*/  HMMA.16816.F32.BF16 R80, R8, R60, R68 ;  /* 0x0000003c0850723c */ /* 0x000fe20000041844 */
[----:B------:R1:W1:Y:S07]  /*4120*/  MUFU.TANH R104, R0 ;  /* 0x0000000000687308 */ /* 0x00026e0000002400 */
[----:B------:R-:W-:Y:S08]  /*4130*/  HMMA.16816.F32.BF16 R68, R20, R66, R72 ;  /* 0x000000421444723c */ /* 0x000ff00000041848 */
[----:B----4-:R-:W-:Y:S01]  /*4140*/  HMMA.16816.F32.BF16 R64, R36, R56, R112 ;  /* 0x000000382440723c */ /* 0x010fe20000041870 */
[----:B-1----:R-:W-:-:S04]  /*4150*/  FMUL.FTZ R0, R76, c[0x0][0x320] ;  /* 0x0000c8004c007a20 */ /* 0x002fc80000410000 */
[----:B------:R1:W4:Y:S03]  /*4160*/  MUFU.TANH R94, R0 ;  /* 0x00000000005e7308 */ /* 0x0003260000002400 */
[----:B------:R-:W-:Y:S08]  /*4170*/  HMMA.16816.F32.BF16 R36, R36, R58, R116 ;  /* 0x0000003a2424723c */ /* 0x000ff00000041874 */
[----:B------:R-:W-:Y:S01]  /*4180*/  HMMA.16816.F32.BF16 R72, R12, R26, R68 ;  /* 0x0000001a0c48723c */ /* 0x000fe20000041844 */
[----:B------:R-:W3:Y:S01]  /*4190*/  LDSM.16.M88.4 R24, [R186] ;  /* 0x00000000ba18783b */ /* 0x000ee20000000200 */
[----:B------:R-:W-:-:S04]  /*41a0*/  DEPBAR.LE SB0, 0x0 ;  /* 0x000080000000791a */ /* 0x000fc80000000000 */
[----:B-1----:R-:W-:Y:S02]  /*41b0*/  FMUL.FTZ R0, R77, c[0x0][0x320] ;  /* 0x0000c8004d007a20 */ /* 0x002fe40000410000 */
[C---:B--2---:R-:W-:Y:S02]  /*41c0*/  HMMA.16816.F32.BF16 R64, R28.reuse, R48, R64 ;  /* 0x000000301c40723c */ /* 0x044fe40000041840 */
[----:B------:R1:W2:Y:S06]  /*41d0*/  MUFU.TANH R93, R0 ;  /* 0x00000000005d7308 */ /* 0x0002ac0000002400 */
[----:B------:R-:W-:Y:S08]  /*41e0*/  HMMA.16816.F32.BF16 R28, R28, R50, R36 ;  /* 0x000000321c1c723c */ /* 0x000ff00000041824 */
[----:B------:R-:W-:Y:S01]  /*41f0*/  HMMA.16816.F32.BF16 R72, R4, R62, R72 ;  /* 0x0000003e0448723c */ /* 0x000fe20000041848 */
[----:B-1----:R-:W-:-:S04]  /*4200*/  FMUL.FTZ R0, R78, c[0x0][0x320] ;  /* 0x0000c8004e007a20 */ /* 0x002fc80000410000 */
[----:B------:R1:W1:Y:S02]  /*4210*/  MUFU.TANH R96, R0 ;  /* 0x0000000000607308 */ /* 0x0002640000002400 */
[----:B-1----:R-:W-:Y:S02]  /*4220*/  FMUL.FTZ R0, R79, c[0x0][0x320] ;  /* 0x0000c8004f007a20 */ /* 0x002fe40000410000 */
[C---:B------:R-:W-:Y:S04]  /*4230*/  HMMA.16816.F32.BF16 R76, R32.reuse, R56, R128 ;  /* 0x00000038204c723c */ /* 0x040fe80000041880 */
[----:B------:R1:W1:Y:S04]  /*4240*/  MUFU.TANH R95, R0 ;  /* 0x00000000005f7308 */ /* 0x0002680000002400 */
[----:B------:R-:W-:Y:S01]  /*4250*/  HMMA.16816.F32.BF16 R32, R32, R58, R132 ;  /* 0x0000003a2020723c */ /* 0x000fe20000041884 */
[----:B-1----:R-:W-:-:S04]  /*4260*/  FMUL.FTZ R0, R84, c[0x0][0x320] ;  /* 0x0000c80054007a20 */ /* 0x002fc80000410000 */
[----:B------:R1:W1:Y:S11]  /*4270*/  MUFU.TANH R98, R0 ;  /* 0x0000000000627308 */ /* 0x0002760000002400 */
[C---:B------:R-:W-:Y:S08]  /*4280*/  HMMA.16816.F32.BF16 R68, R20.reuse, R48, R76 ;  /* 0x000000301444723c */ /* 0x040ff0000004184c */
[----:B------:R-:W-:Y:S01]  /*4290*/  HMMA.16816.F32.BF16 R48, R20, R50, R32 ;  /* 0x000000321430723c */ /* 0x000fe20000041820 */
[----:B-1----:R-:W-:-:S04]  /*42a0*/  FMUL.FTZ R0, R85, c[0x0][0x320] ;  /* 0x0000c80055007a20 */ /* 0x002fc80000410000 */
[----:B------:R1:W1:Y:S11]  /*42b0*/  MUFU.TANH R97, R0 ;  /* 0x0000000000617308 */ /* 0x0002760000002400 */
[C---:B-----5:R-:W-:Y:S08]  /*42c0*/  HMMA.16816.F32.BF16 R36, R12.reuse, R44, R68 ;  /* 0x0000002c0c24723c */ /* 0x060ff00000041844 */
[----:B------:R-:W-:Y:S01]  /*42d0*/  HMMA.16816.F32.BF16 R12, R12, R46, R48 ;  /* 0x0000002e0c0c723c */ /* 0x000fe20000041830 */
[----:B-1----:R-:W-:-:S04]  /*42e0*/  FMUL.FTZ R0, R86, c[0x0][0x320] ;  /* 0x0000c80056007a20 */ /* 0x002fc80000410000 */
[----:B------:R1:W1:Y:S11]  /*42f0*/  MUFU.TANH R100, R0 ;  /* 0x0000000000647308 */ /* 0x0002760000002400 */
[----:B---3--:R-:W-:Y:S01]  /*4300*/  HMMA.16816.F32.BF16 R20, R4, R24, R36 ;  /* 0x000000180414723c */ /* 0x008fe20000041824 */
[----:B-1----:R-:W-:-:S07]  /*4310*/  FMUL.FTZ R0, R87, c[0x0][0x320] ;  /* 0x0000c80057007a20 */ /* 0x002fce0000410000 */
[----:B------:R-:W-:Y:S01]  /*4320*/  HMMA.16816.F32.BF16 R4, R4, R26, R12 ;  /* 0x0000001a0404723c */ /* 0x000fe2000004180c */
[----:B------:R1:W3:Y:S02]  /*4330*/  MUFU.TANH R99, R0 ;  /* 0x0000000000637308 */ /* 0x0002e40000002400 */
        /* <DEDUP_REMOVED lines=71> */
[----:B--234-:R-:W-:Y:S01]  /*47b0*/  IMAD.MOV.U32 R2, RZ, RZ, c[0x0][0x2b8] ;  /* 0x0000ae00ff027624 */ /* 0x01cfe200078e00ff */
[----:B------:R-:W-:Y:S01]  /*47c0*/  ISETP.GT.AND P1, PT, R238, 0x2f, PT ;  /* 0x0000002fee00780c */ /* 0x000fe20003f24270 */
[----:B------:R-:W-:-:S03]  /*47d0*/  IMAD.MOV.U32 R207, RZ, RZ, RZ ;  /* 0x000000ffffcf7224 */ /* 0x000fc600078e00ff */
[----:B------:R-:W-:Y:S02]  /*47e0*/  ISETP.NE.AND P2, PT, R2, 0x1, PT ;  /* 0x000000010200780c */ /* 0x000fe40003f45270 */
[----:B------:R-:W-:-:S04]  /*47f0*/  IADD3 R2, R238, R136, R240 ;  /* 0x00000088ee027210 */ /* 0x000fc80007ffe0f0 */
[----:B------:R-:W-:-:S05]  /*4800*/  IADD3 R2, R2, -0x30, RZ ;  /* 0xffffffd002027810 */ /* 0x000fca0007ffe0ff */
[----:B-1----:R-:W-:Y:S02]  /*4810*/  IMAD.MOV.U32 R0, RZ, RZ, R2 ;  /* 0x000000ffff007224 */ /* 0x002fe400078e0002 */
        /* <DEDUP_REMOVED lines=18> */
[----:B------:R-:W-:-:S04]  /*4940*/  IMAD R0, R0, c[0x0][0x1f0], RZ ;  /* 0x00007c0000007a24 */ /* 0x000fc800078e02ff */
[----:B------:R-:W-:Y:S01]  /*4950*/  IMAD R4, R207, c[0x0][0x1f4], R0 ;  /* 0x00007d00cf047a24 */ /* 0x000fe200078e0200 */
[----:B------:R-:W-:-:S04]  /*4960*/  IADD3 R0, P0, R242, R2, RZ ;  /* 0x00000002f2007210 */ /* 0x000fc80007f1e0ff */
[----:B------:R-:W-:Y:S02]  /*4970*/  IADD3.X R2, R241, R3, R4, P0, !PT ;  /* 0x00000003f1027210 */ /* 0x000fe400007fe404 */
[----:B------:R-:W-:-:S04]  /*4980*/  LEA R9, P0, R0, c[0x0][0x1c8], 0x1 ;  /* 0x0000720000097a11 */ /* 0x000fc800078008ff */
[----:B------:R-:W-:Y:S01]  /*4990*/  LEA.HI.X R8, R0, c[0x0][0x1cc], R2, 0x1, P0 ;  /* 0x0000730000087a11 */ /* 0x000fe200000f0c02 */
[----:B------:R-:W-:Y:S06]  /*49a0*/  BRA.DIV ~URZ, `(.L_x_590) ;  /* 0x00014f427f007947 */ /* 0x000fec000b800000 */
[----:B------:R1:W2:Y:S02]  /*49b0*/  SHFL.IDX PT, R4, R8, RZ, 0x1c1f ;  /* 0x001c1fff08047589 */ /* 0x0002a400000e0000 */
.L_x_787:
[----:B------:R-:W-:Y:S05]  /*49c0*/  BRA.DIV ~URZ, `(.L_x_591) ;  /* 0x00014f927f007947 */ /* 0x000fea000b800000 */
[----:B------:R3:W4:Y:S02]  /*49d0*/  SHFL.IDX PT, R0, R9, RZ, 0x1c1f ;  /* 0x001c1fff09007589 */ /* 0x00072400000e0000 */
.L_x_788:
[----:B------:R-:W-:Y:S01]  /*49e0*/  BSSY B0, `(.L_x_592) ;  /* 0x0000014000007945 */ /* 0x000fe20003800000 */
[----:B------:R-:W-:Y:S05]  /*49f0*/  @!P1 BRA `(.L_x_593) ;  /* 0x0000012000009947 */ /* 0x000fea0003800000 */
[C---:B------:R-:W-:Y:S01]  /*4a00*/  IMAD.SHL.U32 R2, R210.reuse, 0x2, RZ ;  /* 0x00000002d2027824 */ /* 0x040fe200078e00ff */
[----:B------:R-:W-:Y:S01]  /*4a10*/  ISETP.GE.AND P0, PT, R210, c[0x0][0x1d4], PT ;  /* 0x00007500d2007a0c */ /* 0x000fe20003f06270 */
[----:B------:R-:W-:Y:S02]  /*4a20*/  IMAD.SHL.U32 R6, R235, 0x2, RZ ;  /* 0x00000002eb067824 */ /* 0x000fe400078e00ff */
[----:B------:R-:W-:Y:S01]  /*4a30*/  IMAD.SHL.U32 R5, R236, 0x2, RZ ;  /* 0x00000002ec057824 */ /* 0x000fe200078e00ff */
[----:B----4-:R-:W-:-:S05]  /*4a40*/  IADD3 R2, P1, R0, R2, RZ ;  /* 0x0000000200027210 */ /* 0x010fca0007f3e0ff */
[----:B--2---:R-:W-:Y:S01]  /*4a50*/  IMAD.X R3, R4, 0x1, R217, P1 ;  /* 0x0000000104037824 */ /* 0x004fe200008e06d9 */
[----:B------:R-:W-:-:S04]  /*4a60*/  IADD3 R6, P1, R0, R6, RZ ;  /* 0x0000000600067210 */ /* 0x000fc80007f3e0ff */
[----:B------:R-:W-:Y:S01]  /*4a70*/  @!PT LDS RZ, [RZ] ;  /* 0x00000000fffff984 */ /* 0x000fe20000000800 */
[----:B------:R-:W-:Y:S01]  /*4a80*/  @!PT LDS RZ, [RZ] ;  /* 0x00000000fffff984 */ /* 0x000fe20000000800 */
[----:B------:R-:W-:Y:S01]  /*4a90*/  @!PT LDS RZ, [RZ] ;  /* 0x00000000fffff984 */ /* 0x000fe20000000800 */
[----:B------:R2:W-:Y:S01]  /*4aa0*/  LDGSTS.E.BYPASS.LTC128B.128 [R195+0x3c80], [R2.64], !P0 ;  /* 0x03c8000002c37fae */ /* 0x0005e2000c101d46 */
[----:B------:R-:W-:Y:S01]  /*4ab0*/  IMAD.X R7, R4, 0x1, R215, P1 ;  /* 0x0000000104077824 */ /* 0x000fe200008e06d7 */
[----:B------:R-:W-:-:S13]  /*4ac0*/  ISETP.GE.AND P1, PT, R235, c[0x0][0x1d4], PT ;  /* 0x00007500eb007a0c */ /* 0x000fda0003f26270 */
[----:B------:R4:W-:Y:S01]  /*4ad0*/  LDGSTS.E.BYPASS.LTC128B.128 [R195+0x4880], [R6.64], !P1 ;  /* 0x0488000006c37fae */ /* 0x0009e2000c901d46 */
[----:B--2---:R-:W-:-:S05]  /*4ae0*/  IADD3 R2, P0, R0, R5, RZ ;  /* 0x0000000500027210 */ /* 0x004fca0007f1e0ff */
[----:B------:R-:W-:Y:S01]  /*4af0*/  IMAD.X R3, R4, 0x1, R216, P0 ;  /* 0x0000000104037824 */ /* 0x000fe200000e06d8 */
[----:B------:R-:W-:-:S13]  /*4b00*/  ISETP.GE.AND P0, PT, R236, c[0x0][0x1d4], PT ;  /* 0x00007500ec007a0c */ /* 0x000fda0003f06270 */
[----:B------:R4:W-:Y:S02]  /*4b10*/  LDGSTS.E.BYPASS.LTC128B.128 [R195+0x5480], [R2.64], !P0 ;  /* 0x0548000002c37fae */ /* 0x0009e4000c101d46 */
.L_x_593:
[----:B------:R-:W-:Y:S05]  /*4b20*/  BSYNC B0 ;  /* 0x0000000000007941 */ /* 0x000fea0003800000 */
.L_x_592:
[----:B------:R-:W-:Y:S01]  /*4b30*/  ISETP.GE.AND P0, PT, R10, 0x21, PT ;  /* 0x000000210a00780c */ /* 0x000fe20003f06270 */
[----:B------:R-:W-:Y:S06]  /*4b40*/  BRA.DIV ~URZ, `(.L_x_594) ;  /* 0x00014e827f007947 */ /* 0x000fec000b800000 */
[----:B--2---:R2:W1:Y:S04]  /*4b50*/  SHFL.IDX PT, R4, R8, 0x1, 0x1c1f ;  /* 0x003c1f0008047f89 */ /* 0x00446800000e0000 */
[----:B----4-:R2:W4:Y:S02]  /*4b60*/  SHFL.IDX PT, R0, R9, 0x1, 0x1c1f ;  /* 0x003c1f0009007f89 */ /* 0x01052400000e0000 */
.L_x_789:
[----:B------:R-:W-:Y:S05]  /*4b70*/  @!P0 BRA `(.L_x_589) ;  /* 0x0000012000008947 */ /* 0x000fea0003800000 */
[C---:B------:R-:W-:Y:S01]  /*4b80*/  IMAD.SHL.U32 R2, R210.reuse, 0x2, RZ ;  /* 0x00000002d2027824 */ /* 0x040fe200078e00ff */
[----:B------:R-:W-:Y:S01]  /*4b90*/  ISETP.GE.AND P0, PT, R210, c[0x0][0x1d4], PT ;  /* 0x00007500d2007a0c */ /* 0x000fe20003f06270 */
[----:B------:R-:W-:Y:S02]  /*4ba0*/  IMAD.SHL.U32 R6, R235, 0x2, RZ ;  /* 0x00000002eb067824 */ /* 0x000fe400078e00ff */
[----:B------:R-:W-:Y:S01]  /*4bb0*/  IMAD.SHL.U32 R5, R236, 0x2, RZ ;  /* 0x00000002ec057824 */ /* 0x000fe200078e00ff */
[----:B----4-:R-:W-:-:S05]  /*4bc0*/  IADD3 R2, P1, R0, R2, RZ ;  /* 0x0000000200027210 */ /* 0x010fca0007f3e0ff */
[----:B-1----:R-:W-:Y:S01]  /*4bd0*/  IMAD.X R3, R4, 0x1, R217, P1 ;  /* 0x0000000104037824 */ /* 0x002fe200008e06d9 */
        /* <DEDUP_REMOVED lines=8> */
[----:B-1----:R-:W-:-:S05]  /*4c60*/  IADD3 R2, P0, R0, R5, RZ ;  /* 0x0000000500027210 */ /* 0x002fca0007f1e0ff */
[----:B------:R-:W-:Y:S01]  /*4c70*/  IMAD.X R3, R4, 0x1, R216, P0 ;  /* 0x0000000104037824 */ /* 0x000fe200000e06d8 */
[----:B------:R-:W-:-:S13]  /*4c80*/  ISETP.GE.AND P0, PT, R236, c[0x0][0x1d4], PT ;  /* 0x00007500ec007a0c */ /* 0x000fda0003f06270 */
[----:B------:R4:W-:Y:S02]  /*4c90*/  LDGSTS.E.BYPASS.LTC128B.128 [R195+0x5c80], [R2.64], !P0 ;  /* 0x05c8000002c37fae */ /* 0x0009e4000c101d46 */
.L_x_589:
[----:B--234-:R-:W-:Y:S05]  /*4ca0*/  BSYNC B1 ;  /* 0x0000000000017941 */ /* 0x01cfea0003800000 */
.L_x_588:
[----:B-1----:R-:W-:Y:S01]  /*4cb0*/  IMAD.MOV.U32 R0, RZ, RZ, c[0x0][0x2c4] ;  /* 0x0000b100ff007624 */ /* 0x002fe200078e00ff */
[----:B------:R-:W-:Y:S01]  /*4cc0*/  ULDC UR4, c[0x0][0x324] ;  /* 0x0000c90000047ab9 */ /* 0x000fe20000000800 */
[----:B------:R-:W-:Y:S01]  /*4cd0*/  IADD3 R2, -R234, 0x1, R41 ;  /* 0x00000001ea027810 */ /* 0x000fe20007ffe129 */
[----:B------:R-:W-:Y:S01]  /*4ce0*/  ULOP3.LUT UR4, URZ, UR4, URZ, 0x33, !UPT ;  /* 0x000000043f047292 */ /* 0x000fe2000f8e333f */
[----:B------:R-:W0:Y:S01]  /*4cf0*/  LDGDEPBAR ;  /* 0x00000000000079af */ /* 0x000e220000000000 */
[----:B------:R-:W-:Y:S01]  /*4d00*/  ISETP.NE.AND P0, PT, R0, 0x1, PT ;  /* 0x000000010000780c */ /* 0x000fe20003f05270 */
[----:B------:R-:W-:Y:S01]  /*4d10*/  IMAD.IADD R0, R251, 0x1, R250 ;  /* 0x00000001fb007824 */ /* 0x000fe200078e02fa */
[----:B------:R-:W-:Y:S01]  /*4d20*/  IADD3 R8, -R234, R40, RZ ;  /* 0x00000028ea087210 */ /* 0x000fe20007ffe1ff */
[----:B------:R-:W-:Y:S02]  /*4d30*/  IMAD.IADD R7, R41, 0x1, -R234 ;  /* 0x0000000129077824 */ /* 0x000fe400078e0aea */
[----:B------:R-:W-:-:S08]  /*4d40*/  IMAD.MOV.U32 R5, RZ, RZ, R0 ;  /* 0x000000ffff057224 */ /* 0x000fd000078e0000 */
[----:B------:R-:W-:Y:S01]  /*4d50*/  @P0 IMAD.HI.U32 R3, R0, c[0x0][0x2c8], RZ ;  /* 0x0000b20000030a27 */ /* 0x000fe200078e00ff */
[----:B------:R-:W-:-:S04]  /*4d60*/  IADD3 R0, R2, -R232, RZ ;  /* 0x800000e802007210 */ /* 0x000fc80007ffe0ff */
[C---:B------:R-:W-:Y:S02]  /*4d70*/  IADD3 R6, R0.reuse, UR4, RZ ;  /* 0x0000000400067c10 */ /* 0x040fe4000fffe0ff */
[----:B------:R-:W-:Y:S02]  /*4d80*/  @P0 SHF.R.U32.HI R5, RZ, c[0x0][0x2cc], R3 ;  /* 0x0000b300ff050a19 */ /* 0x000fe40000011603 */
[----:B------:R-:W-:Y:S01]  /*4d90*/  IADD3 R4, R0, c[0x0][0x328], RZ ;  /* 0x0000ca0000047a10 */ /* 0x000fe20007ffe0ff */
[----:B------:R-:W-:Y:S05]  /*4da0*/  BRA.DIV ~URZ, `(.L_x_595) ;  /* 0x00014cf27f007947 */ /* 0x000fea000b800000 */
[----:B------:R1:W2:Y:S02]  /*4db0*/  SHFL.IDX PT, R3, R5, RZ, 0x1c1f ;  /* 0x001c1fff05037589 */ /* 0x0002a400000e0000 */
.L_x_790:
[----:B------:R-:W-:Y:S01]  /*4dc0*/  IMAD.MOV.U32 R0, RZ, RZ, c[0x0][0x32c] ;  /* 0x0000cb00ff007624 */ /* 0x000fe200078e00ff */
[----:B--2---:R-:W-:-:S04]  /*4dd0*/  IADD3 R2, R4, R3, RZ ;  /* 0x0000000304027210 */ /* 0x004fc80007ffe0ff */
[----:B------:R-:W-:Y:S01]  /*4de0*/  ISETP.GE.AND P0, PT, R0, 0x1, PT ;  /* 0x000000010000780c */ /* 0x000fe20003f06270 */
[----:B------:R-:W-:Y:S01]  /*4df0*/  IMAD.IADD R0, R6, 0x1, R3 ;  /* 0x0000000106007824 */ /* 0x000fe200078e0203 */
[----:B------:R-:W-:-:S11]  /*4e00*/  IMNMX R2, R7, R2, PT ;  /* 0x0000000207027217 */ /* 0x000fd60003800200 */
[----:B------:R-:W-:Y:S05]  /*4e10*/  @!P0 BRA `(.L_x_596) ;  /* 0x0000014000008947 */ /* 0x000fea0003800000 */
[----:B------:R-:W-:Y:S01]  /*4e20*/  IADD3 R3, -R232, R233, R3 ;  /* 0x000000e9e8037210 */ /* 0x000fe20007ffe103 */
[----:B------:R-:W-:Y:S03]  /*4e30*/  BSSY B0, `(.L_x_597) ;  /* 0x000000e000007945 */ /* 0x000fe60003800000 */
        /* <DEDUP_REMOVED lines=9> */
.L_x_598:
[----:B------:R-:W-:-:S04]  /*4ed0*/  MOV R9, 0x1 ;  /* 0x0000000100097802 */ /* 0x000fc80000000f00 */
[----:B------:R-:W-:-:S13]  /*4ee0*/  ISETP.NE.AND P0, PT, R9, c[0x0][0x32c], PT ;  /* 0x0000cb0009007a0c */ /* 0x000fda0003f05270 */
[----:B------:R-:W-:-:S05]  /*4ef0*/  @P0 IMAD.HI.U32 R9, R3, c[0x0][0x330], RZ ;  /* 0x0000cc0003090a27 */ /* 0x000fca00078e00ff */
[----:B------:R-:W-:Y:S02]  /*4f00*/  @P0 SHF.R.U32.HI R3, RZ, c[0x0][0x334], R9 ;  /* 0x0000cd00ff030a19 */ /* 0x000fe40000011609 */
.L_x_599:
[----:B------:R-:W-:Y:S05]  /*4f10*/  BSYNC B0 ;  /* 0x0000000000007941 */ /* 0x000fea0003800000 */
.L_x_597:
[----:B------:R-:W-:-:S05]  /*4f20*/  IMAD R3, R3, c[0x0][0x32c], R8 ;  /* 0x0000cb0003037a24 */ /* 0x000fca00078e0208 */
[----:B------:R-:W-:Y:S02]  /*4f30*/  IADD3 R9, R3, c[0x0][0x32c], RZ ;  /* 0x0000cb0003097a10 */ /* 0x000fe40007ffe0ff */
[----:B------:R-:W-:Y:S02]  /*4f40*/  IMNMX R0, R0, R3, !PT ;  /* 0x0000000300007217 */ /* 0x000fe40007800200 */
[----:B------:R-:W-:Y:S02]  /*4f50*/  IMNMX R2, R2, R9, PT ;  /* 0x0000000902027217 */ /* 0x000fe40003800200 */
.L_x_596:
[----:B------:R-:W-:Y:S02]  /*4f60*/  ISETP.GE.AND P0, PT, R40, 0x2, PT ;  /* 0x000000022800780c */ /* 0x000fe40003f06270 */
[----:B------:R-:W-:Y:S02]  /*4f70*/  LOP3.LUT R194, R194, 0xfffffff7, RZ, 0xc0, !PT ;  /* 0xfffffff7c2c27812 */ /* 0x000fe400078ec0ff */
[C---:B------:R-:W-:Y:S02]  /*4f80*/  ISETP.GE.AND P1, PT, R40.reuse, 0x9, PT ;  /* 0x000000092800780c */ /* 0x040fe40003f26270 */
[----:B------:R-:W-:-:S02]  /*4f90*/  ISETP.GE.AND P6, PT, R40, 0x12, PT ;  /* 0x000000122800780c */ /* 0x000fc40003fc6270 */
[C---:B------:R-:W-:Y:S02]  /*4fa0*/  ISETP.GE.AND P5, PT, R40.reuse, 0x19, PT ;  /* 0x000000192800780c */ /* 0x040fe40003fa6270 */
[C---:B------:R-:W-:Y:S02]  /*4fb0*/  ISETP.GE.AND P4, PT, R40.reuse, 0x1a, PT ;  /* 0x0000001a2800780c */ /* 0x040fe40003f86270 */
[----:B------:R-:W-:Y:S02]  /*4fc0*/  ISETP.GE.AND P3, PT, R40, 0x21, PT ;  /* 0x000000212800780c */ /* 0x000fe40003f66270 */
[----:B------:R-:W-:Y:S02]  /*4fd0*/  @P0 LOP3.LUT R194, R194, 0x8, RZ, 0xfc, !PT ;  /* 0x00000008c2c20812 */ /* 0x000fe400078efcff */
[----:B------:R-:W-:Y:S02]  /*4fe0*/  ISETP.GT.AND P0, PT, R0, 0x1, !P0 ;  /* 0x000000010000780c */ /* 0x000fe40004704270 */
[----:B------:R-:W-:-:S02]  /*4ff0*/  LOP3.LUT R194, R194, 0xfffffffb, RZ, 0xc0, !PT ;  /* 0xfffffffbc2c27812 */ /* 0x000fc400078ec0ff */
[----:B------:R-:W-:Y:S02]  /*5000*/  ISETP.LT.OR P0, PT, R2, 0x2, P0 ;  /* 0x000000020200780c */ /* 0x000fe40000701670 */
[----:B------:R-:W-:Y:S02]  /*5010*/  @P1 LOP3.LUT R194, R194, 0x4, RZ, 0xfc, !PT ;  /* 0x00000004c2c21812 */ /* 0x000fe400078efcff */
[----:B------:R-:W-:Y:S02]  /*5020*/  FSEL R19, R101, -INF , !P0 ;  /* 0xff80000065137808 */ /* 0x000fe40004000000 */
[----:B------:R-:W-:Y:S02]  /*5030*/  ISETP.GT.AND P0, PT, R0, 0x8, !P1 ;  /* 0x000000080000780c */ /* 0x000fe40004f04270 */
[----:B------:R-:W-:Y:S02]  /*5040*/  ISETP.GE.AND P1, PT, R40, 0xa, PT ;  /* 0x0000000a2800780c */ /* 0x000fe40003f26270 */
[----:B------:R-:W-:-:S02]  /*5050*/  ISETP.LT.OR P0, PT, R2, 0x9, P0 ;  /* 0x000000090200780c */ /* 0x000fc40000701670 */
[----:B------:R-:W-:Y:S02]  /*5060*/  LOP3.LUT R194, R194, 0xfffffffd, RZ, 0xc0, !PT ;  /* 0xfffffffdc2c27812 */ /* 0x000fe400078ec0ff */
[----:B------:R-:W-:Y:S02]  /*5070*/  FSEL R27, R94, -INF , !P0 ;  /* 0xff8000005e1b7808 */ /* 0x000fe40004000000 */
[----:B------:R-:W-:Y:S02]  /*5080*/  ISETP.GT.AND P0, PT, R0, 0x9, !P1 ;  /* 0x000000090000780c */ /* 0x000fe40004f04270 */
[----:B------:R-:W-:Y:S02]  /*5090*/  ISETP.GE.AND P2, PT, R40, 0x22, PT ;  /* 0x000000222800780c */ /* 0x000fe40003f46270 */
[----:B------:R-:W-:Y:S02]  /*50a0*/  ISETP.LT.OR P0, PT, R2, 0xa, P0 ;  /* 0x0000000a0200780c */ /* 0x000fe40000701670 */
[----:B------:R-:W-:-:S02]  /*50b0*/  @P1 LOP3.LUT R194, R194, 0x2, RZ, 0xfc, !PT ;  /* 0x00000002c2c21812 */ /* 0x000fc400078efcff */
[----:B------:R-:W-:Y:S02]  /*50c0*/  ISETP.GE.AND P1, PT, R40, 0x11, PT ;  /* 0x000000112800780c */ /* 0x000fe40003f26270 */
[----:B------:R-:W-:Y:S02]  /*50d0*/  FSEL R30, R93, -INF , !P0 ;  /* 0xff8000005d1e7808 */ /* 0x000fe40004000000 */
[----:B------:R-:W-:Y:S02]  /*50e0*/  ISETP.GT.AND P0, PT, R0, 0x10, !P1 ;  /* 0x000000100000780c */ /* 0x000fe40004f04270 */
[----:B------:R-:W-:Y:S02]  /*50f0*/  LOP3.LUT R194, R194, 0xfffffffe, RZ, 0xc0, !PT ;  /* 0xfffffffec2c27812 */ /* 0x000fe400078ec0ff */
[----:B------:R-:W-:-:S04]  /*5100*/  ISETP.LT.OR P0, PT, R2, 0x11, P0 ;  /* 0x000000110200780c */ /* 0x000fc80000701670 */
[----:B------:R-:W-:Y:S02]  /*5110*/  FSEL R33, R85, -INF , !P0 ;  /* 0xff80000055217808 */ /* 0x000fe40004000000 */
[----:B------:R-:W-:Y:S02]  /*5120*/  ISETP.GT.AND P0, PT, R0, 0x11, !P6 ;  /* 0x000000110000780c */ /* 0x000fe40007704270 */
[----:B------:R-:W-:Y:S02]  /*5130*/  @P1 LOP3.LUT R194, R194, 0x1, RZ, 0xfc, !PT ;  /* 0x00000001c2c21812 */ /* 0x000fe400078efcff */
[----:B------:R-:W-:Y:S02]  /*5140*/  ISETP.LT.OR P0, PT, R2, 0x12, P0 ;  /* 0x000000120200780c */ /* 0x000fe40000701670 */
[----:B------:R-:W-:Y:S02]  /*5150*/  ISETP.GE.AND P1, PT, R40, 0x29, PT ;  /* 0x000000292800780c */ /* 0x000fe40003f26270 */
[----:B------:R-:W-:-:S02]  /*5160*/  FSEL R34, R84, -INF , !P0 ;  /* 0xff80000054227808 */ /* 0x000fc40004000000 */
[----:B------:R-:W-:Y:S02]  /*5170*/  ISETP.GT.AND P0, PT, R0, 0x18, !P5 ;  /* 0x000000180000780c */ /* 0x000fe40006f04270 */
[----:B------:R-:W-:Y:S02]  /*5180*/  LOP3.LUT R194, R194, 0xffffffef, RZ, 0xc0, !PT ;  /* 0xffffffefc2c27812 */ /* 0x000fe400078ec0ff */
[----:B------:R-:W-:-:S04]  /*5190*/  ISETP.LT.OR P0, PT, R2, 0x19, P0 ;  /* 0x000000190200780c */ /* 0x000fc80000701670 */
[----:B------:R-:W-:Y:S02]  /*51a0*/  FSEL R39, R60, -INF , !P0 ;  /* 0xff8000003c277808 */ /* 0x000fe40004000000 */
[----:B------:R-:W-:Y:S02]  /*51b0*/  ISETP.GT.AND P0, PT, R0, 0x19, !P4 ;  /* 0x000000190000780c */ /* 0x000fe40006704270 */
[----:B------:R-:W-:Y:S02]  /*51c0*/  @P1 LOP3.LUT R194, R194, 0x10, RZ, 0xfc, !PT ;  /* 0x00000010c2c21812 */ /* 0x000fe400078efcff */
[----:B------:R-:W-:Y:S02]  /*51d0*/  ISETP.LT.OR P0, PT, R2, 0x1a, P0 ;  /* 0x0000001a0200780c */ /* 0x000fe40000701670 */
[----:B------:R-:W-:Y:S02]  /*51e0*/  LOP3.LUT R194, R194, 0xffffffdf, RZ, 0xc0, !PT ;  /* 0xffffffdfc2c27812 */ /* 0x000fe400078ec0ff */
[----:B------:R-:W-:-:S02]  /*51f0*/  FSEL R41, R57, -INF , !P0 ;  /* 0xff80000039297808 */ /* 0x000fc40004000000 */
[----:B------:R-:W-:-:S04]  /*5200*/  ISETP.GT.AND P0, PT, R0, 0x20, !P3 ;  /* 0x000000200000780c */ /* 0x000fc80005f04270 */
[----:B------:R-:W-:-:S04]  /*5210*/  ISETP.LT.OR P0, PT, R2, 0x21, P0 ;  /* 0x000000210200780c */ /* 0x000fc80000701670 */
[----:B------:R-:W-:Y:S02]  /*5220*/  FSEL R139, R25, -INF , !P0 ;  /* 0xff800000198b7808 */ /* 0x000fe40004000000 */
[----:B------:R-:W-:-:S04]  /*5230*/  ISETP.GT.AND P0, PT, R0, 0x21, !P2 ;  /* 0x000000210000780c */ /* 0x000fc80005704270 */
[----:B------:R-:W-:-:S04]  /*5240*/  ISETP.LT.OR P0, PT, R2, 0x22, P0 ;  /* 0x000000220200780c */ /* 0x000fc80000701670 */
[----:B------:R-:W-:Y:S02]  /*5250*/  FSEL R138, R24, -INF , !P0 ;  /* 0xff800000188a7808 */ /* 0x000fe40004000000 */
[----:B------:R-:W-:Y:S02]  /*5260*/  ISETP.GT.AND P0, PT, R0, 0x28, !P1 ;  /* 0x000000280000780c */ /* 0x000fe40004f04270 */
[----:B------:R-:W-:Y:S02]  /*5270*/  ISETP.GE.AND P1, PT, R40, 0x1, PT ;  /* 0x000000012800780c */ /* 0x000fe40003f26270 */
[----:B------:R-:W-:-:S04]  /*5280*/  ISETP.LT.OR P0, PT, R2, 0x29, P0 ;  /* 0x000000290200780c */ /* 0x000fc80000701670 */
[----:B------:R-:W-:Y:S02]  /*5290*/  FSEL R137, R13, -INF , !P0 ;  /* 0xff8000000d897808 */ /* 0x000fe40004000000 */
[----:B------:R-:W-:-:S04]  /*52a0*/  ISETP.GT.AND P0, PT, R0, RZ, !P1 ;  /* 0x000000ff0000720c */ /* 0x000fc80004f04270 */
[----:B------:R-:W-:-:S04]  /*52b0*/  ISETP.LT.OR P0, PT, R2, 0x1, P0 ;  /* 0x000000010200780c */ /* 0x000fc80000701670 */
[----:B------:R-:W-:Y:S02]  /*52c0*/  FSEL R18, R108, -INF , !P0 ;  /* 0xff8000006c127808 */ /* 0x000fe40004000000 */
[----:B------:R-:W-:-:S13]  /*52d0*/  ISETP.GE.AND P0, PT, R40, 0x2a, PT ;  /* 0x0000002a2800780c */ /* 0x000fda0003f06270 */
[----:B------:R-:W-:Y:S02]  /*52e0*/  @P0 LOP3.LUT R194, R194, 0x20, RZ, 0xfc, !PT ;  /* 0x00000020c2c20812 */ /* 0x000fe400078efcff */
[----:B------:R-:W-:-:S04]  /*52f0*/  ISETP.GT.AND P0, PT, R0, 0x29, !P0 ;  /* 0x000000290000780c */ /* 0x000fc80004704270 */
[----:B------:R-:W-:-:S04]  /*5300*/  ISETP.LT.OR P0, PT, R2, 0x2a, P0 ;  /* 0x0000002a0200780c */ /* 0x000fc80000701670 */
[----:B------:R-:W-:Y:S01]  /*5310*/  FSEL R136, R12, -INF , !P0 ;  /* 0xff8000000c887808 */ /* 0x000fe20004000000 */
[----:B------:R-:W-:Y:S06]  /*5320*/  BRA.DIV ~URZ, `(.L_x_600) ;  /* 0x000147d27f007947 */ /* 0x000fec000b800000 */
[----:B------:R2:W3:Y:S02]  /*5330*/  SHFL.IDX PT, R3, R5, 0x1, 0x1c1f ;  /* 0x003c1f0005037f89 */ /* 0x0004e400000e0000 */
.L_x_791:
[----:B------:R-:W-:Y:S01]  /*5340*/  IMAD.MOV.U32 R0, RZ, RZ, c[0x0][0x32c] ;  /* 0x0000cb00ff007624 */ /* 0x000fe200078e00ff */
[----:B---3--:R-:W-:-:S04]  /*5350*/  IADD3 R2, R4, R3, RZ ;  /* 0x0000000304027210 */ /* 0x008fc80007ffe0ff */
        /* <DEDUP_REMOVED lines=15> */
.L_x_603:
[----:B------:R-:W-:-:S04]  /*5450*/  MOV R9, 0x1 ;  /* 0x0000000100097802 */ /* 0x000fc80000000f00 */
[----:B------:R-:W-:-:S13]  /*5460*/  ISETP.NE.AND P0, PT, R9, c[0x0][0x32c], PT ;  /* 0x0000cb0009007a0c */ /* 0x000fda0003f05270 */
[----:B------:R-:W-:-:S05]  /*5470*/  @P0 IMAD.HI.U32 R9, R3, c[0x0][0x330], RZ ;  /* 0x0000cc0003090a27 */ /* 0x000fca00078e00ff */
[----:B------:R-:W-:Y:S02]  /*5480*/  @P0 SHF.R.U32.HI R3, RZ, c[0x0][0x334], R9 ;  /* 0x0000cd00ff030a19 */ /* 0x000fe40000011609 */
.L_x_604:
[----:B------:R-:W-:Y:S05]  /*5490*/  BSYNC B0 ;  /* 0x0000000000007941 */ /* 0x000fea0003800000 */
.L_x_602:
[----:B------:R-:W-:-:S05]  /*54a0*/  IMAD R3, R3, c[0x0][0x32c], R8 ;  /* 0x0000cb0003037a24 */ /* 0x000fca00078e0208 */
[----:B------:R-:W-:Y:S02]  /*54b0*/  IADD3 R9, R3, c[0x0][0x32c], RZ ;  /* 0x0000cb0003097a10 */ /* 0x000fe40007ffe0ff */
[----:B------:R-:W-:Y:S02]  /*54c0*/  IMNMX R0, R0, R3, !PT ;  /* 0x0000000300007217 */ /* 0x000fe40007800200 */
[----:B------:R-:W-:Y:S02]  /*54d0*/  IMNMX R2, R2, R9, PT ;  /* 0x0000000902027217 */ /* 0x000fe40003800200 */
.L_x_601:
[----:B------:R-:W-:-:S04]  /*54e0*/  LOP3.LUT P0, RZ, R194, 0x8, RZ, 0xc0, !PT ;  /* 0x00000008c2ff7812 */ /* 0x000fc8000780c0ff */
[----:B------:R-:W-:-:S04]  /*54f0*/  ISETP.GT.AND P0, PT, R0, 0x1, !P0 ;  /* 0x000000010000780c */ /* 0x000fc80004704270 */
[----:B------:R-:W-:-:S04]  /*5500*/  ISETP.LT.OR P0, PT, R2, 0x2, P0 ;  /* 0x000000020200780c */ /* 0x000fc80000701670 */
[----:B------:R-:W-:Y:S02]  /*5510*/  FSEL R17, R102, -INF , !P0 ;  /* 0xff80000066117808 */ /* 0x000fe40004000000 */
        /* <DEDUP_REMOVED lines=27> */
[----:B------:R-:W-:-:S04]  /*56d0*/  LOP3.LUT P0, RZ, R194, 0x10, RZ, 0xc0, !PT ;  /* 0x00000010c2ff7812 */ /* 0x000fc8000780c0ff */
[----:B------:R-:W-:-:S04]  /*56e0*/  ISETP.GT.AND P0, PT, R0, 0x28, !P0 ;  /* 0x000000280000780c */ /* 0x000fc80004704270 */
[----:B------:R-:W-:-:S04]  /*56f0*/  ISETP.LT.OR P0, PT, R2, 0x29, P0 ;  /* 0x000000290200780c */ /* 0x000fc80000701670 */
[----:B------:R-:W-:Y:S02]  /*5700*/  FSEL R125, R14, -INF , !P0 ;  /* 0xff8000000e7d7808 */ /* 0x000fe40004000000 */
[----:B------:R-:W-:-:S04]  /*5710*/  ISETP.GT.AND P0, PT, R0, RZ, !P1 ;  /* 0x000000ff0000720c */ /* 0x000fc80004f04270 */
[----:B------:R-:W-:-:S04]  /*5720*/  ISETP.LT.OR P0, PT, R2, 0x1, P0 ;  /* 0x000000010200780c */ /* 0x000fc80000701670 */
[----:B------:R-:W-:Y:S02]  /*5730*/  FSEL R15, R105, -INF , !P0 ;  /* 0xff800000690f7808 */ /* 0x000fe40004000000 */
[----:B------:R-:W-:-:S04]  /*5740*/  LOP3.LUT P0, RZ, R194, 0x20, RZ, 0xc0, !PT ;  /* 0x00000020c2ff7812 */ /* 0x000fc8000780c0ff */
[----:B------:R-:W-:-:S04]  /*5750*/  ISETP.GT.AND P0, PT, R0, 0x29, !P0 ;  /* 0x000000290000780c */ /* 0x000fc80004704270 */
[----:B------:R-:W-:-:S04]  /*5760*/  ISETP.LT.OR P0, PT, R2, 0x2a, P0 ;  /* 0x0000002a0200780c */ /* 0x000fc80000701670 */
[----:B------:R-:W-:Y:S01]  /*5770*/  FSEL R124, R11, -INF , !P0 ;  /* 0xff8000000b7c7808 */ /* 0x000fe20004000000 */
[----:B------:R-:W-:Y:S06]  /*5780*/  BRA.DIV ~URZ, `(.L_x_605) ;  /* 0x000143d27f007947 */ /* 0x000fec000b800000 */
[----:B------:R3:W4:Y:S02]  /*5790*/  SHFL.IDX PT, R3, R5, 0x2, 0x1c1f ;  /* 0x005c1f0005037f89 */ /* 0x00072400000e0000 */
.L_x_792:
[----:B------:R-:W-:Y:S01]  /*57a0*/  IMAD.MOV.U32 R0, RZ, RZ, c[0x0][0x32c] ;  /* 0x0000cb00ff007624 */ /* 0x000fe200078e00ff */
[----:B----4-:R-:W-:-:S04]  /*57b0*/  IADD3 R2, R4, R3, RZ ;  /* 0x0000000304027210 */ /* 0x010fc80007ffe0ff */
        /* <DEDUP_REMOVED lines=15> */
.L_x_608:
[----:B------:R-:W-:-:S04]  /*58b0*/  MOV R9, 0x1 ;  /* 0x0000000100097802 */ /* 0x000fc80000000f00 */
[----:B------:R-:W-:-:S13]  /*58c0*/  ISETP.NE.AND P0, PT, R9, c[0x0][0x32c], PT ;  /* 0x0000cb0009007a0c */ /* 0x000fda0003f05270 */
[----:B------:R-:W-:-:S05]  /*58d0*/  @P0 IMAD.HI.U32 R9, R3, c[0x0][0x330], RZ ;  /* 0x0000cc0003090a27 */ /* 0x000fca00078e00ff */
[----:B------:R-:W-:Y:S02]  /*58e0*/  @P0 SHF.R.U32.HI R3, RZ, c[0x0][0x334], R9 ;  /* 0x0000cd00ff030a19 */ /* 0x000fe40000011609 */
.L_x_609:
[----:B------:R-:W-:Y:S05]  /*58f0*/  BSYNC B0 ;  /* 0x0000000000007941 */ /* 0x000fea0003800000 */
.L_x_607:
[----:B------:R-:W-:-:S05]  /*5900*/  IMAD R3, R3, c[0x0][0x32c], R8 ;  /* 0x0000cb0003037a24 */ /* 0x000fca00078e0208 */
[----:B------:R-:W-:Y:S02]  /*5910*/  IADD3 R9, R3, c[0x0][0x32c], RZ ;  /* 0x0000cb0003097a10 */ /* 0x000fe40007ffe0ff */
[----:B------:R-:W-:Y:S02]  /*5920*/  IMNMX R0, R0, R3, !PT ;  /* 0x0000000300007217 */ /* 0x000fe40007800200 */
[----:B------:R-:W-:Y:S02]  /*5930*/  IMNMX R2, R2, R9, PT ;  /* 0x0000000902027217 */ /* 0x000fe40003800200 */
.L_x_606:
        /* <DEDUP_REMOVED lines=43> */
[----:B------:R4:W1:Y:S02]  /*5bf0*/  SHFL.IDX PT, R3, R5, 0x3, 0x1c1f ;  /* 0x007c1f0005037f89 */ /* 0x00086400000e0000 */
.L_x_793:
[----:B------:R-:W-:Y:S01]  /*5c00*/  IMAD.MOV.U32 R0, RZ, RZ, c[0x0][0x32c] ;  /* 0x0000cb00ff007624 */ /* 0x000fe200078e00ff */
[----:B-1----:R-:W-:-:S04]  /*5c10*/  IADD3 R2, R4, R3, RZ ;  /* 0x0000000304027210 */ /* 0x002fc80007ffe0ff */
        /* <DEDUP_REMOVED lines=15> */
.L_x_613:
[----:B------:R-:W-:-:S04]  /*5d10*/  MOV R4, 0x1 ;  /* 0x0000000100047802 */ /* 0x000fc80000000f00 */
[----:B------:R-:W-:-:S13]  /*5d20*/  ISETP.NE.AND P0, PT, R4, c[0x0][0x32c], PT ;  /* 0x0000cb0004007a0c */ /* 0x000fda0003f05270 */
[----:B------:R-:W-:-:S05]  /*5d30*/  @P0 IMAD.HI.U32 R4, R3, c[0x0][0x330], RZ ;  /* 0x0000cc0003040a27 */ /* 0x000fca00078e00ff */
[----:B------:R-:W-:Y:S02]  /*5d40*/  @P0 SHF.R.U32.HI R3, RZ, c[0x0][0x334], R4 ;  /* 0x0000cd00ff030a19 */ /* 0x000fe40000011604 */
.L_x_614:
[----:B------:R-:W-:Y:S05]  /*5d50*/  BSYNC B0 ;  /* 0x0000000000007941 */ /* 0x000fea0003800000 */
.L_x_612:
[----:B------:R-:W-:-:S05]  /*5d60*/  IMAD R3, R3, c[0x0][0x32c], R8 ;  /* 0x0000cb0003037a24 */ /* 0x000fca00078e0208 */
[----:B------:R-:W-:Y:S02]  /*5d70*/  IADD3 R4, R3, c[0x0][0x32c], RZ ;  /* 0x0000cb0003047a10 */ /* 0x000fe40007ffe0ff */
[----:B------:R-:W-:Y:S02]  /*5d80*/  IMNMX R0, R0, R3, !PT ;  /* 0x0000000300007217 */ /* 0x000fe40007800200 */
[----:B------:R-:W-:Y:S02]  /*5d90*/  IMNMX R2, R2, R4, PT ;  /* 0x0000000402027217 */ /* 0x000fe40003800200 */
.L_x_611:
[----:B------:R-:W-:Y:S02]  /*5da0*/  LOP3.LUT P0, RZ, R194, 0x8, RZ, 0xc0, !PT ;  /* 0x00000008c2ff7812 */ /* 0x000fe4000780c0ff */
[----:B------:R-:W-:Y:S02]  /*5db0*/  FMNMX.FTZ R3, R14, R16, !PT ;  /* 0x000000100e037209 */ /* 0x000fe40007810000 */
        /* <DEDUP_REMOVED lines=15> */
[----:B------:R-:W-:Y:S02]  /*5eb0*/  ISETP.GT.AND P0, PT, R0, 0x11, !P6 ;  /* 0x000000110000780c */ /* 0x000fe40007704270 */
[----:B------:R-:W-:Y:S02]  /*5ec0*/  LOP3.LUT P6, RZ, R194, 0x20, RZ, 0xc0, !PT ;  /* 0x00000020c2ff7812 */ /* 0x000fe400078cc0ff */
[----:B------:R-:W-:-:S04]  /*5ed0*/  ISETP.LT.OR P0, PT, R2, 0x12, P0 ;  /* 0x000000120200780c */ /* 0x000fc80000701670 */
[----:B------:R-:W-:Y:S02]  /*5ee0*/  FSEL R21, R76, -INF , !P0 ;  /* 0xff8000004c157808 */ /* 0x000fe40004000000 */
[----:B------:R-:W-:Y:S02]  /*5ef0*/  ISETP.GT.AND P0, PT, R0, 0x18, !P5 ;  /* 0x000000180000780c */ /* 0x000fe40006f04270 */
[----:B------:R-:W-:Y:S02]  /*5f00*/  LOP3.LUT P5, RZ, R194, 0x10, RZ, 0xc0, !PT ;  /* 0x00000010c2ff7812 */ /* 0x000fe400078ac0ff */
        /* <DEDUP_REMOVED lines=11> */
[C---:B------:R-:W-:Y:S02]  /*5fc0*/  ISETP.GT.AND P0, PT, R0.reuse, RZ, !P1 ;  /* 0x000000ff0000720c */ /* 0x040fe40004f04270 */
[----:B------:R-:W-:Y:S02]  /*5fd0*/  ISETP.GT.AND P1, PT, R0, 0x28, !P5 ;  /* 0x000000280000780c */ /* 0x000fe40006f24270 */
[C---:B------:R-:W-:Y:S02]  /*5fe0*/  ISETP.LT.OR P0, PT, R2.reuse, 0x1, P0 ;  /* 0x000000010200780c */ /* 0x040fe40000701670 */
[----:B------:R-:W-:Y:S02]  /*5ff0*/  ISETP.LT.OR P1, PT, R2, 0x29, P1 ;  /* 0x000000290200780c */ /* 0x000fe40000f21670 */
[----:B------:R-:W-:-:S02]  /*6000*/  FSEL R9, R109, -INF , !P0 ;  /* 0xff8000006d097808 */ /* 0x000fc40004000000 */
[----:B------:R-:W-:Y:S02]  /*6010*/  ISETP.GT.AND P0, PT, R0, 0x29, !P6 ;  /* 0x000000290000780c */ /* 0x000fe40007704270 */
[----:B------:R-:W-:Y:S02]  /*6020*/  FMNMX.FTZ R0, R15, R17, !PT ;  /* 0x000000110f007209 */ /* 0x000fe40007810000 */
[----:B------:R-:W-:Y:S02]  /*6030*/  ISETP.LT.OR P0, PT, R2, 0x2a, P0 ;  /* 0x0000002a0200780c */ /* 0x000fe40000701670 */
[----:B------:R-:W-:Y:S02]  /*6040*/  FMNMX.FTZ R2, R18, R19, !PT ;  /* 0x0000001312027209 */ /* 0x000fe40007810000 */
[----:B------:R-:W-:Y:S02]  /*6050*/  FMNMX.FTZ R4, R24, R0, !PT ;  /* 0x0000000018047209 */ /* 0x000fe40007810000 */
[----:B------:R-:W-:-:S02]  /*6060*/  FMNMX.FTZ R0, R9, R10, !PT ;  /* 0x0000000a09007209 */ /* 0x000fc40007810000 */
[----:B--234-:R-:W-:Y:S02]  /*6070*/  FMNMX.FTZ R5, R27, R2, !PT ;  /* 0x000000021b057209 */ /* 0x01cfe40007810000 */
        /* <DEDUP_REMOVED lines=26> */
[----:B------:R-:W-:Y:S02]  /*6220*/  FSEL R105, R43, -INF , !P1 ;  /* 0xff8000002b697808 */ /* 0x000fe40004800000 */
[----:B------:R-:W-:Y:S02]  /*6230*/  FMNMX.FTZ R4, R138, R4, !PT ;  /* 0x000000048a047209 */ /* 0x000fe40007810000 */
[----:B------:R-:W-:-:S02]  /*6240*/  FMNMX.FTZ R3, R126, R3, !PT ;  /* 0x000000037e037209 */ /* 0x000fc40007810000 */
[----:B------:R-:W-:Y:S02]  /*6250*/  FMNMX.FTZ R2, R122, R2, !PT ;  /* 0x000000027a027209 */ /* 0x000fe40007810000 */
[----:B------:R-:W-:Y:S02]  /*6260*/  FMNMX.FTZ R0, R107, R0, !PT ;  /* 0x000000006b007209 */ /* 0x000fe40007810000 */
[----:B------:R-:W-:Y:S02]  /*6270*/  FSEL R100, R42, -INF , !P0 ;  /* 0xff8000002a647808 */ /* 0x000fe40004000000 */
[----:B------:R-:W-:Y:S02]  /*6280*/  FMNMX.FTZ R4, R137, R4, !PT ;  /* 0x0000000489047209 */ /* 0x000fe40007810000 */
[----:B------:R-:W-:Y:S02]  /*6290*/  FMNMX.FTZ R3, R125, R3, !PT ;  /* 0x000000037d037209 */ /* 0x000fe40007810000 */
[----:B------:R-:W-:-:S02]  /*62a0*/  FMNMX.FTZ R2, R121, R2, !PT ;  /* 0x0000000279027209 */ /* 0x000fc40007810000 */
[----:B------:R-:W-:Y:S02]  /*62b0*/  FMNMX.FTZ R0, R105, R0, !PT ;  /* 0x0000000069007209 */ /* 0x000fe40007810000 */
[----:B------:R-:W-:Y:S02]  /*62c0*/  FMNMX.FTZ R4, R136, R4, !PT ;  /* 0x0000000488047209 */ /* 0x000fe40007810000 */
[----:B------:R-:W-:Y:S02]  /*62d0*/  FMNMX.FTZ R5, R124, R3, !PT ;  /* 0x000000037c057209 */ /* 0x000fe40007810000 */
[----:B------:R-:W-:Y:S02]  /*62e0*/  FMNMX.FTZ R6, R120, R2, !PT ;  /* 0x0000000278067209 */ /* 0x000fe40007810000 */
[----:B------:R-:W-:Y:S01]  /*62f0*/  FMNMX.FTZ R7, R100, R0, !PT ;  /* 0x0000000064077209 */ /* 0x000fe20007810000 */
[----:B------:R-:W-:Y:S05]  /*6300*/  BRA.DIV ~URZ, `(.L_x_615) ;  /* 0x000139127f007947 */ /* 0x000fea000b800000 */
[----:B------:R1:W2:Y:S02]  /*6310*/  SHFL.BFLY PT, R0, R4, 0x2, 0x1f ;  /* 0x0c401f0004007f89 */ /* 0x0002a400000e0000 */
.L_x_794:
        /* <DEDUP_REMOVED lines=15> */
.L_x_795:
[C---:B------:R-:W-:Y:S01]  /*6410*/  FMUL.FTZ R0, R104.reuse, c[0x0][0x2d0] ;  /* 0x0000b40068007a20 */ /* 0x040fe20000410000 */
[----:B------:R-:W-:Y:S01]  /*6420*/  FSETP.NEU.FTZ.AND P0, PT, R104, -INF , PT ;  /* 0xff8000006800780b */ /* 0x000fe20003f1d000 */
[C---:B------:R-:W-:Y:S01]  /*6430*/  FMUL.FTZ R3, R103.reuse, c[0x0][0x2d0] ;  /* 0x0000b40067037a20 */ /* 0x040fe20000410000 */
[----:B----4-:R-:W-:Y:S01]  /*6440*/  FMNMX.FTZ R101, R8, R7, !PT ;  /* 0x0000000708657209 */ /* 0x010fe20007810000 */
[----:B------:R-:W-:Y:S01]  /*6450*/  WARPSYNC 0xffffffff ;  /* 0xffffffff00007948 */ /* 0x000fe20003800000 */
[----:B------:R-:W-:Y:S01]  /*6460*/  FSEL R20, R0, RZ, P0 ;  /* 0x000000ff00147208 */ /* 0x000fe20000000000 */
[----:B------:R-:W1:Y:S01]  /*6470*/  LDSM.16.MT88.4 R48, [R181+0xc00] ;  /* 0x000c0000b530783b */ /* 0x000e620000004200 */
[----:B------:R-:W-:-:S03]  /*6480*/  FSETP.NEU.FTZ.AND P0, PT, R103, -INF , PT ;  /* 0xff8000006700780b */ /* 0x000fc60003f1d000 */
        /* <DEDUP_REMOVED lines=9> */
[----:B------:R-:W-:Y:S04]  /*6520*/  LDSM.16.MT88.4 R56, [R182+0xc00] ;  /* 0x000c0000b638783b */ /* 0x000fe80000004200 */
[----:B------:R-:W-:Y:S01]  /*6530*/  LDSM.16.MT88.4 R52, [R181+0x1800] ;  /* 0x00180000b534783b */ /* 0x000fe20000004200 */
[----:B--2---:R-:W-:Y:S02]  /*6540*/  FFMA.FTZ R0, R19, c[0x0][0x2d0], -R20 ;  /* 0x0000b40013007a23 */ /* 0x004fe40000010814 */
[----:B------:R2:W-:Y:S01]  /*6550*/  MUFU.EX2 R6, R4 ;  /* 0x0000000400067308 */ /* 0x0005e20000000800 */
[----:B------:R-:W-:Y:S01]  /*6560*/  LDSM.16.MT88.4 R64, [R181+0x1c00] ;  /* 0x001c0000b540783b */ /* 0x000fe20000004200 */
[----:B----4-:R-:W-:-:S06]  /*6570*/  FMUL.FTZ R2, R102, c[0x0][0x2d0] ;  /* 0x0000b40066027a20 */ /* 0x010fcc0000410000 */
[----:B------:R4:W-:Y:S01]  /*6580*/  MUFU.EX2 R221, R0 ;  /* 0x0000000000dd7308 */ /* 0x0009e20000000800 */
[----:B------:R-:W-:Y:S02]  /*6590*/  FSEL R2, R2, RZ, P0 ;  /* 0x000000ff02027208 */ /* 0x000fe40000000000 */
[----:B------:R-:W-:-:S03]  /*65a0*/  FSETP.NEU.FTZ.AND P0, PT, R101, -INF , PT ;  /* 0xff8000006500780b */ /* 0x000fc60003f1d000 */
[----:B--2---:R-:W-:-:S04]  /*65b0*/  FFMA.FTZ R4, R35, c[0x0][0x2d0], -R2 ;  /* 0x0000b40023047a23 */ /* 0x004fc80000010802 */
[----:B------:R2:W-:Y:S01]  /*65c0*/  MUFU.EX2 R148, R4 ;  /* 0x0000000400947308 */ /* 0x0005e20000000800 */
[----:B----4-:R-:W-:-:S07]  /*65d0*/  FFMA.FTZ R0, R27, c[0x0][0x2d0], -R20 ;  /* 0x0000b4001b007a23 */ /* 0x010fce0000010814 */
[----:B------:R4:W-:Y:S01]  /*65e0*/  MUFU.EX2 R225, R0 ;  /* 0x0000000000e17308 */ /* 0x0009e20000000800 */
[----:B--2---:R-:W-:-:S07]  /*65f0*/  FFMA.FTZ R4, R37, c[0x0][0x2d0], -R2 ;  /* 0x0000b40025047a23 */ /* 0x004fce0000010802 */
[----:B------:R-:W-:Y:S01]  /*6600*/  MUFU.EX2 R73, R4 ;  /* 0x0000000400497308 */ /* 0x000fe20000000800 */
[----:B----4-:R-:W-:-:S07]  /*6610*/  FFMA.FTZ R0, R30, c[0x0][0x2d0], -R20 ;  /* 0x0000b4001e007a23 */ /* 0x010fce0000010814 */
[----:B------:R2:W4:Y:S02]  /*6620*/  MUFU.EX2 R226, R0 ;  /* 0x0000000000e27308 */ /* 0x0005240000000800 */
[----:B--2---:R-:W-:Y:S01]  /*6630*/  FFMA.FTZ R0, R33, c[0x0][0x2d0], -R20 ;  /* 0x0000b40021007a23 */ /* 0x004fe20000010814 */
[----:B----4-:R-:W-:-:S05]  /*6640*/  F2FP.BF16.PACK_AB R18, R226, R225 ;  /* 0x000000e1e212723e */ /* 0x010fca00000010ff */
[----:B------:R2:W-:Y:S02]  /*6650*/  MUFU.EX2 R5, R0 ;  /* 0x0000000000057308 */ /* 0x0005e40000000800 */
[----:B--2---:R-:W-:-:S06]  /*6660*/  FFMA.FTZ R0, R34, c[0x0][0x2d0], -R20 ;  /* 0x0000b40022007a23 */ /* 0x004fcc0000010814 */
[----:B------:R2:W-:Y:S02]  /*6670*/  MUFU.EX2 R154, R0 ;  /* 0x00000000009a7308 */ /* 0x0005e40000000800 */
[----:B--2---:R-:W-:Y:S02]  /*6680*/  FFMA.FTZ R0, R41, c[0x0][0x2d0], -R20 ;  /* 0x0000b40029007a23 */ /* 0x004fe40000010814 */
[----:B------:R-:W-:Y:S04]  /*6690*/  LDSM.16.MT88.4 R40, [R182] ;  /* 0x00000000b628783b */ /* 0x000fe80000004200 */
[----:B------:R2:W-:Y:S02]  /*66a0*/  MUFU.EX2 R149, R0 ;  /* 0x0000000000957308 */ /* 0x0005e40000000800 */
[----:B--2---:R-:W-:-:S06]  /*66b0*/  FFMA.FTZ R0, R15, c[0x0][0x2d0], -R3 ;  /* 0x0000b4000f007a23 */ /* 0x004fcc0000010803 */
[----:B------:R2:W-:Y:S02]  /*66c0*/  MUFU.EX2 R218, R0 ;  /* 0x0000000000da7308 */ /* 0x0005e40000000800 */
[----:B--2---:R-:W-:-:S06]  /*66d0*/  FFMA.FTZ R0, R17, c[0x0][0x2d0], -R3 ;  /* 0x0000b40011007a23 */ /* 0x004fcc0000010803 */
[----:B------:R2:W4:Y:S02]  /*66e0*/  MUFU.EX2 R214, R0 ;  /* 0x0000000000d67308 */ /* 0x0005240000000800 */
[----:B--2---:R-:W-:Y:S01]  /*66f0*/  FFMA.FTZ R0, R24, c[0x0][0x2d0], -R3 ;  /* 0x0000b40018007a23 */ /* 0x004fe20000010803 */
[----:B----4-:R-:W-:-:S05]  /*6700*/  F2FP.BF16.PACK_AB R17, R214, R218 ;  /* 0x000000dad611723e */ /* 0x010fca00000010ff */
[----:B------:R2:W-:Y:S02]  /*6710*/  MUFU.EX2 R219, R0 ;  /* 0x0000000000db7308 */ /* 0x0005e40000000800 */
[----:B--2---:R-:W-:-:S06]  /*6720*/  FFMA.FTZ R0, R26, c[0x0][0x2d0], -R3 ;  /* 0x0000b4001a007a23 */ /* 0x004fcc0000010803 */
[----:B------:R2:W4:Y:S02]  /*6730*/  MUFU.EX2 R223, R0 ;  /* 0x0000000000df7308 */ /* 0x0005240000000800 */
[----:B--2---:R-:W-:Y:S01]  /*6740*/  FFMA.FTZ R0, R29, c[0x0][0x2d0], -R3 ;  /* 0x0000b4001d007a23 */ /* 0x004fe20000010803 */
[----:B----4-:R-:W-:-:S05]  /*6750*/  F2FP.BF16.PACK_AB R19, R223, R219 ;  /* 0x000000dbdf13723e */ /* 0x010fca00000010ff */
[----:B------:R2:W-:Y:S02]  /*6760*/  MUFU.EX2 R153, R0 ;  /* 0x0000000000997308 */ /* 0x0005e40000000800 */
[----:B--2---:R-:W-:-:S06]  /*6770*/  FFMA.FTZ R0, R32, c[0x0][0x2d0], -R3 ;  /* 0x0000b40020007a23 */ /* 0x004fcc0000010803 */
[----:B------:R2:W-:Y:S02]  /*6780*/  MUFU.EX2 R155, R0 ;  /* 0x00000000009b7308 */ /* 0x0005e40000000800 */
[----:B--2---:R-:W-:Y:S02]  /*6790*/  FFMA.FTZ R0, R38, c[0x0][0x2d0], -R3 ;  /* 0x0000b40026007a23 */ /* 0x004fe40000010803 */
[----:B------:R-:W2:Y:S04]  /*67a0*/  LDSM.16.MT88.4 R36, [R181] ;  /* 0x00000000b524783b */ /* 0x000ea80000004200 */
[----:B------:R4:W-:Y:S02]  /*67b0*/  MUFU.EX2 R72, R0 ;  /* 0x0000000000487308 */ /* 0x0009e40000000800 */
[----:B----4-:R-:W-:-:S06]  /*67c0*/  FFMA.FTZ R0, R14, c[0x0][0x2d0], -R2 ;  /* 0x0000b4000e007a23 */ /* 0x010fcc0000010802 */
[----:B------:R4:W-:Y:S02]  /*67d0*/  MUFU.EX2 R211, R0 ;  /* 0x0000000000d37308 */ /* 0x0009e40000000800 */
[----:B----4-:R-:W-:Y:S01]  /*67e0*/  FFMA.FTZ R0, R16, c[0x0][0x2d0], -R2 ;  /* 0x0000b40010007a23 */ /* 0x010fe20000010802 */
[----:B------:R-:W-:-:S05]  /*67f0*/  F2FP.BF16.PACK_AB R16, R221, R224 ;  /* 0x000000e0dd10723e */ /* 0x000fca00000010ff */
[----:B------:R4:W-:Y:S02]  /*6800*/  MUFU.EX2 R206, R0 ;  /* 0x0000000000ce7308 */ /* 0x0009e40000000800 */
[C---:B-1----:R-:W-:Y:S08]  /*6810*/  HMMA.16816.F32.BF16 R112, R16.reuse, R48, RZ ;  /* 0x000000301070723c */ /* 0x042ff000000418ff */
[----:B--2---:R-:W-:Y:S01]  /*6820*/  HMMA.16816.F32.BF16 R32, R16, R36, RZ ;  /* 0x000000241020723c */ /* 0x004fe200000418ff */
[----:B----4-:R-:W-:Y:S01]  /*6830*/  FFMA.FTZ R0, R23, c[0x0][0x2d0], -R2 ;  /* 0x0000b40017007a23 */ /* 0x010fe20000010802 */
[----:B------:R-:W-:-:S02]  /*6840*/  MOV R23, R6 ;  /* 0x0000000600177202 */ /* 0x000fc40000000f00 */
[----:B------:R-:W-:Y:S01]  /*6850*/  F2FP.BF16.PACK_AB R6, R73, R148 ;  /* 0x000000944906723e */ /* 0x000fe200000010ff */
[----:B------:R1:W-:Y:S03]  /*6860*/  MUFU.EX2 R212, R0 ;  /* 0x0000000000d47308 */ /* 0x0003e60000000800 */
[C---:B------:R-:W-:Y:S08]  /*6870*/  HMMA.16816.F32.BF16 R84, R16.reuse, R52, RZ ;  /* 0x000000341054723c */ /* 0x040ff000000418ff */
[----:B------:R-:W-:Y:S01]  /*6880*/  HMMA.16816.F32.BF16 R76, R16, R68, RZ ;  /* 0x00000044104c723c */ /* 0x000fe200000418ff */
[----:B-1----:R-:W-:-:S07]  /*6890*/  FFMA.FTZ R0, R25, c[0x0][0x2d0], -R2 ;  /* 0x0000b40019007a23 */ /* 0x002fce0000010802 */
[C---:B------:R-:W-:Y:S01]  /*68a0*/  HMMA.16816.F32.BF16 R116, R16.reuse, R40, RZ ;  /* 0x000000281074723c */ /* 0x040fe200000418ff */
[----:B------:R1:W2:Y:S07]  /*68b0*/  MUFU.EX2 R220, R0 ;  /* 0x0000000000dc7308 */ /* 0x0002ae0000000800 */
[----:B------:R-:W-:Y:S01]  /*68c0*/  HMMA.16816.F32.BF16 R108, R16, R56, RZ ;  /* 0x00000038106c723c */ /* 0x000fe200000418ff */
[----:B-1----:R-:W-:Y:S01]  /*68d0*/  FFMA.FTZ R0, R28, c[0x0][0x2d0], -R2 ;  /* 0x0000b4001c007a23 */ /* 0x002fe20000010802 */
[----:B--2---:R-:W-:-:S03]  /*68e0*/  F2FP.BF16.PACK_AB R14, R220, R212 ;  /* 0x000000d4dc0e723e */ /* 0x004fc600000010ff */
[----:B------:R1:W-:Y:S02]  /*68f0*/  MUFU.EX2 R152, R0 ;  /* 0x0000000000987308 */ /* 0x0003e40000000800 */
[----:B-1----:R-:W-:Y:S02]  /*6900*/  FFMA.FTZ R0, R31, c[0x0][0x2d0], -R2 ;  /* 0x0000b4001f007a23 */ /* 0x002fe40000010802 */
[----:B------:R-:W1:Y:S04]  /*6910*/  LDSM.16.MT88.4 R28, [R181+0x400] ;  /* 0x00040000b51c783b */ /* 0x000e680000004200 */
[----:B------:R2:W-:Y:S02]  /*6920*/  MUFU.EX2 R222, R0 ;  /* 0x0000000000de7308 */ /* 0x0005e40000000800 */
[----:B--2---:R-:W-:-:S05]  /*6930*/  FMUL.FTZ R0, R101, c[0x0][0x2d0] ;  /* 0x0000b40065007a20 */ /* 0x004fca0000410000 */
[----:B------:R-:W-:-:S05]  /*6940*/  FSEL R0, R0, RZ, P0 ;  /* 0x000000ff00007208 */ /* 0x000fca0000000000 */
[----:B------:R-:W-:Y:S01]  /*6950*/  FFMA.FTZ R4, R9, c[0x0][0x2d0], -R0 ;  /* 0x0000b40009047a23 */ /* 0x000fe20000010800 */
[----:B------:R-:W-:-:S03]  /*6960*/  F2FP.BF16.PACK_AB R9, R155, R153 ;  /* 0x000000999b09723e */ /* 0x000fc600000010ff */
[----:B------:R2:W-:Y:S02]  /*6970*/  MUFU.EX2 R205, R4 ;  /* 0x0000000400cd7308 */ /* 0x0005e40000000800 */
[----:B--2---:R-:W-:Y:S01]  /*6980*/  FFMA.FTZ R4, R10, c[0x0][0x2d0], -R0 ;  /* 0x0000b4000a047a23 */ /* 0x004fe20000010800 */
[----:B------:R-:W-:-:S05]  /*6990*/  F2FP.BF16.PACK_AB R10, R149, R228 ;  /* 0x000000e4950a723e */ /* 0x000fca00000010ff */
[----:B------:R2:W4:Y:S02]  /*69a0*/  MUFU.EX2 R204, R4 ;  /* 0x0000000400cc7308 */ /* 0x0005240000000800 */
[----:B--2---:R-:W-:Y:S01]  /*69b0*/  FFMA.FTZ R4, R11, c[0x0][0x2d0], -R0 ;  /* 0x0000b4000b047a23 */ /* 0x004fe20000010800 */
[----:B------:R-:W-:-:S05]  /*69c0*/  F2FP.BF16.PACK_AB R11, R72, R23 ;  /* 0x00000017480b723e */ /* 0x000fca00000010ff */
[----:B------:R2:W-:Y:S02]  /*69d0*/  MUFU.EX2 R213, R4 ;  /* 0x0000000400d57308 */ /* 0x0005e40000000800 */
[----:B--2---:R-:W-:Y:S01]  /*69e0*/  FFMA.FTZ R4, R12, c[0x0][0x2d0], -R0 ;  /* 0x0000b4000c047a23 */ /* 0x004fe20000010800 */
[----:B------:R-:W-:-:S05]  /*69f0*/  F2FP.BF16.PACK_AB R12, R206, R211 ;  /* 0x000000d3ce0c723e */ /* 0x000fca00000010ff */
[----:B------:R2:W5:Y:S02]  /*6a00*/  MUFU.EX2 R227, R4 ;  /* 0x0000000400e37308 */ /* 0x0005640000000800 */
[----:B--2---:R-:W-:Y:S01]  /*6a10*/  FFMA.FTZ R4, R13, c[0x0][0x2d0], -R0 ;  /* 0x0000b4000d047a23 */ /* 0x004fe20000010800 */
[----:B----4-:R-:W-:Y:S02]  /*6a20*/  F2FP.BF16.PACK_AB R13, R204, R205 ;  /* 0x000000cdcc0d723e */ /* 0x010fe400000010ff */
[----:B-----5:R-:W-:-:S03]  /*6a30*/  F2FP.BF16.PACK_AB R15, R227, R213 ;  /* 0x000000d5e30f723e */ /* 0x020fc600000010ff */
[----:B------:R2:W-:Y:S04]  /*6a40*/  MUFU.EX2 R229, R4 ;  /* 0x0000000400e57308 */ /* 0x0005e80000000800 */
[C---:B------:R-:W-:Y:S07]  /*6a50*/  HMMA.16816.F32.BF16 R92, R12.reuse, R48, RZ ;  /* 0x000000300c5c723c */ /* 0x040fee00000418ff */
[----:B------:R-:W-:Y:S01]  /*6a60*/  MOV R49, R73 ;  /* 0x0000004900317202 */ /* 0x000fe20000000f00 */
[----:B------:R-:W-:Y:S01]  /*6a70*/  HMMA.16816.F32.BF16 R24, R12, R36, RZ ;  /* 0x000000240c18723c */ /* 0x000fe200000418ff */
[----:B------:R-:W-:Y:S01]  /*6a80*/  MOV R48, R72 ;  /* 0x0000004800307202 */ /* 0x000fe20000000f00 */
[----:B--2---:R-:W-:Y:S01]  /*6a90*/  FFMA.FTZ R4, R21, c[0x0][0x2d0], -R0 ;  /* 0x0000b40015047a23 */ /* 0x004fe20000010800 */
[----:B------:R-:W-:-:S03]  /*6aa0*/  MOV R21, R5 ;  /* 0x0000000500157202 */ /* 0x000fc60000000f00 */
[----:B------:R2:W4:Y:S01]  /*6ab0*/  MUFU.EX2 R230, R4 ;  /* 0x0000000400e67308 */ /* 0x0005220000000800 */
[----:B------:R-:W-:Y:S01]  /*6ac0*/  F2FP.BF16.PACK_AB R8, R154, R21 ;  /* 0x000000159a08723e */ /* 0x000fe200000010ff */
[C---:B------:R-:W-:Y:S08]  /*6ad0*/  HMMA.16816.F32.BF16 R72, R12.reuse, R68, RZ ;  /* 0x000000440c48723c */ /* 0x040ff000000418ff */
[----:B------:R-:W-:Y:S01]  /*6ae0*/  HMMA.16816.F32.BF16 R80, R12, R52, RZ ;  /* 0x000000340c50723c */ /* 0x000fe200000418ff */
[----:B--2---:R-:W-:Y:S01]  /*6af0*/  FFMA.FTZ R4, R22, c[0x0][0x2d0], -R0 ;  /* 0x0000b40016047a23 */ /* 0x004fe20000010800 */
[----:B----4-:R-:W-:-:S06]  /*6b00*/  F2FP.BF16.PACK_AB R5, R230, R229 ;  /* 0x000000e5e605723e */ /* 0x010fcc00000010ff */
[----:B-1----:R-:W-:Y:S01]  /*6b10*/  HMMA.16816.F32.BF16 R132, R8, R28, R32 ;  /* 0x0000001c0884723c */ /* 0x002fe20000041820 */
[----:B------:R-:W-:Y:S01]  /*6b20*/  LDSM.16.MT88.4 R32, [R182+0x400] ;  /* 0x00040000b620783b */ /* 0x000fe20000004200 */
[----:B------:R1:W-:Y:S06]  /*6b30*/  MUFU.EX2 R252, R4 ;  /* 0x0000000400fc7308 */ /* 0x0003ec0000000800 */
[----:B------:R-:W-:Y:S08]  /*6b40*/  HMMA.16816.F32.BF16 R96, R12, R40, RZ ;  /* 0x000000280c60723c */ /* 0x000ff000000418ff */
[----:B------:R-:W-:Y:S01]  /*6b50*/  HMMA.16816.F32.BF16 R168, R8, R64, R84 ;  /* 0x0000004008a8723c */ /* 0x000fe20000041854 */
[----:B-1----:R-:W-:-:S02]  /*6b60*/  FFMA.FTZ R4, R44, c[0x0][0x2d0], -R0 ;  /* 0x0000b4002c047a23 */ /* 0x002fc40000010800 */
[----:B------:R-:W1:Y:S02]  /*6b70*/  LDSM.16.MT88.4 R44, [R182+0x1000] ;  /* 0x00100000b62c783b */ /* 0x000e640000004200 */
[----:B------:R2:W4:Y:S03]  /*6b80*/  MUFU.EX2 R231, R4 ;  /* 0x0000000400e77308 */ /* 0x0005260000000800 */
[----:B------:R-:W-:Y:S08]  /*6b90*/  HMMA.16816.F32.BF16 R164, R8, R60, R76 ;  /* 0x0000003c08a4723c */ /* 0x000ff0000004184c */
[----:B------:R-:W-:Y:S01]  /*6ba0*/  HMMA.16816.F32.BF16 R88, R12, R56, RZ ;  /* 0x000000380c58723c */ /* 0x000fe200000418ff */
[----:B--2---:R-:W-:-:S02]  /*6bb0*/  F2FP.BF16.PACK_AB R4, R222, R152 ;  /* 0x00000098de04723e */ /* 0x004fc400000010ff */
[----:B---34-:R-:W-:-:S05]  /*6bc0*/  F2FP.BF16.PACK_AB R7, R231, R252 ;  /* 0x000000fce707723e */ /* 0x018fca00000010ff */
[----:B------:R-:W-:Y:S01]  /*6bd0*/  HMMA.16816.F32.BF16 R84, R12, R38, RZ ;  /* 0x000000260c54723c */ /* 0x000fe200000418ff */
[----:B------:R-:W-:Y:S02]  /*6be0*/  MOV R57, R153 ;  /* 0x0000009900397202 */ /* 0x000fe40000000f00 */
[----:B------:R-:W-:-:S05]  /*6bf0*/  MOV R56, R152 ;  /* 0x0000009800387202 */ /* 0x000fca0000000f00 */
[----:B------:R-:W-:Y:S08]  /*6c00*/  HMMA.16816.F32.BF16 R176, R4, R60, R72 ;  /* 0x0000003c04b0723c */ /* 0x000ff00000041848 */
[----:B------:R-:W-:Y:S08]  /*6c10*/  HMMA.16816.F32.BF16 R72, R12, R58, RZ ;  /* 0x0000003a0c48723c */ /* 0x000ff000000418ff */
[C---:B------:R-:W-:Y:S01]  /*6c20*/  HMMA.16816.F32.BF16 R128, R4.reuse, R28, R24 ;  /* 0x0000001c0480723c */ /* 0x040fe20000041818 */
[----:B------:R-:W2:Y:S07]  /*6c30*/  LDSM.16.MT88.4 R24, [R181+0x1000] ;  /* 0x00100000b518783b */ /* 0x000eae0000004200 */
[C---:B------:R-:W-:Y:S08]  /*6c40*/  HMMA.16816.F32.BF16 R196, R4.reuse, R64, R80 ;  /* 0x0000004004c4723c */ /* 0x040ff00000041850 */
[----:B-1----:R-:W-:Y:S08]  /*6c50*/  HMMA.16816.F32.BF16 R160, R4, R46, R72 ;  /* 0x0000002e04a0723c */ /* 0x002ff00000041848 */
[C---:B------:R-:W-:Y:S08]  /*6c60*/  HMMA.16816.F32.BF16 R80, R12.reuse, R42, RZ ;  /* 0x0000002a0c50723c */ /* 0x040ff000000418ff */
[C---:B------:R-:W-:Y:S08]  /*6c70*/  HMMA.16816.F32.BF16 R76, R12.reuse, R50, RZ ;  /* 0x000000320c4c723c */ /* 0x040ff000000418ff */
[C---:B------:R-:W-:Y:S08]  /*6c80*/  HMMA.16816.F32.BF16 R72, R12.reuse, R54, RZ ;  /* 0x000000360c48723c */ /* 0x040ff000000418ff */
[----:B------:R-:W-:Y:S08]  /*6c90*/  HMMA.16816.F32.BF16 R12, R12, R70, RZ ;  /* 0x000000460c0c723c */ /* 0x000ff000000418ff */
[-C--:B------:R-:W-:Y:S01]  /*6ca0*/  HMMA.16816.F32.BF16 R140, R8, R32.reuse, R116 ;  /* 0x00000020088c723c */ /* 0x080fe20000041874 */
[----:B------:R-:W-:Y:S07]  /*6cb0*/  LDSM.16.MT88.4 R116, [R182+0x800] ;  /* 0x00080000b674783b */ /* 0x000fee0000004200 */
[C---:B------:R-:W-:Y:S07]  /*6cc0*/  HMMA.16816.F32.BF16 R144, R4.reuse, R32, R96 ;  /* 0x000000200490723c */ /* 0x040fee0000041860 */
[----:B------:R-:W-:Y:S01]  /*6cd0*/  MOV R33, R149 ;  /* 0x0000009500217202 */ /* 0x000fe20000000f00 */
[----:B------:R-:W-:Y:S01]  /*6ce0*/  HMMA.16816.F32.BF16 R200, R4, R44, R88 ;  /* 0x0000002c04c8723c */ /* 0x000fe20000041858 */
[----:B------:R-:W-:-:S07]  /*6cf0*/  MOV R32, R148 ;  /* 0x0000009400207202 */ /* 0x000fce0000000f00 */
[-C--:B--2---:R-:W-:Y:S08]  /*6d00*/  HMMA.16816.F32.BF16 R148, R8, R24.reuse, R112 ;  /* 0x000000180894723c */ /* 0x084ff00000041870 */
[C---:B------:R-:W-:Y:S08]  /*6d10*/  HMMA.16816.F32.BF16 R112, R4.reuse, R24, R92 ;  /* 0x000000180470723c */ /* 0x040ff0000004185c */
[C---:B------:R-:W-:Y:S08]  /*6d20*/  HMMA.16816.F32.BF16 R84, R4.reuse, R30, R84 ;  /* 0x0000001e0454723c */ /* 0x040ff00000041854 */
[C---:B------:R-:W-:Y:S08]  /*6d30*/  HMMA.16816.F32.BF16 R88, R4.reuse, R34, R80 ;  /* 0x000000220458723c */ /* 0x040ff00000041850 */
[C---:B------:R-:W-:Y:S08]  /*6d40*/  HMMA.16816.F32.BF16 R76, R4.reuse, R26, R76 ;  /* 0x0000001a044c723c */ /* 0x040ff0000004184c */
[C---:B------:R-:W-:Y:S08]  /*6d50*/  HMMA.16816.F32.BF16 R156, R4.reuse, R66, R72 ;  /* 0x00000042049c723c */ /* 0x040ff00000041848 */
[----:B------:R-:W-:Y:S08]  /*6d60*/  HMMA.16816.F32.BF16 R12, R4, R62, R12 ;  /* 0x0000003e040c723c */ /* 0x000ff0000004180c */
[----:B------:R-:W-:Y:S07]  /*6d70*/  HMMA.16816.F32.BF16 R4, R16, R50, RZ ;  /* 0x000000321004723c */ /* 0x000fee00000418ff */
[----:B------:R-:W-:Y:S01]  /*6d80*/  MOV R51, R155 ;  /* 0x0000009b00337202 */ /* 0x000fe20000000f00 */
[----:B------:R-:W-:Y:S01]  /*6d90*/  HMMA.16816.F32.BF16 R172, R8, R44, R108 ;  /* 0x0000002c08ac723c */ /* 0x000fe2000004186c */
[----:B------:R-:W-:Y:S01]  /*6da0*/  MOV R50, R154 ;  /* 0x0000009a00327202 */ /* 0x000fe20000000f00 */
[----:B------:R-:W1:Y:S06]  /*6db0*/  LDSM.16.MT88.4 R108, [R181+0x1400] ;  /* 0x00140000b56c783b */ /* 0x000e6c0000004200 */
[----:B------:R-:W-:Y:S08]  /*6dc0*/  HMMA.16816.F32.BF16 R36, R16, R38, RZ ;  /* 0x000000261024723c */ /* 0x000ff000000418ff */
[----:B------:R-:W-:Y:S08]  /*6dd0*/  HMMA.16816.F32.BF16 R152, R8, R26, R4 ;  /* 0x0000001a0898723c */ /* 0x000ff00000041804 */
[C---:B------:R-:W-:Y:S08]  /*6de0*/  HMMA.16816.F32.BF16 R4, R16.reuse, R58, RZ ;  /* 0x0000003a1004723c */ /* 0x040ff000000418ff */
[----:B------:R-:W-:Y:S08]  /*6df0*/  HMMA.16816.F32.BF16 R40, R16, R42, RZ ;  /* 0x0000002a1028723c */ /* 0x000ff000000418ff */
[C---:B------:R-:W-:Y:S07]  /*6e00*/  HMMA.16816.F32.BF16 R36, R8.reuse, R30, R36 ;  /* 0x0000001e0824723c */ /* 0x040fee0000041824 */
[----:B------:R-:W-:Y:S01]  /*6e10*/  MOV R31, R23 ;  /* 0x00000017001f7202 */ /* 0x000fe20000000f00 */
[----:B------:R-:W-:Y:S08]  /*6e20*/  HMMA.16816.F32.BF16 R44, R8, R46, R4 ;  /* 0x0000002e082c723c */ /* 0x000ff00000041804 */
[----:B------:R-:W-:Y:S08]  /*6e30*/  HMMA.16816.F32.BF16 R4, R16, R54, RZ ;  /* 0x000000361004723c */ /* 0x000ff000000418ff */
[----:B------:R-:W-:Y:S07]  /*6e40*/  HMMA.16816.F32.BF16 R40, R8, R34, R40 ;  /* 0x000000220828723c */ /* 0x000fee0000041828 */
[----:B------:R-:W-:Y:S01]  /*6e50*/  MOV R34, R222 ;  /* 0x000000de00227202 */ /* 0x000fe20000000f00 */
[----:B------:R-:W-:Y:S01]  /*6e60*/  HMMA.16816.F32.BF16 R16, R16, R70, RZ ;  /* 0x000000461010723c */ /* 0x000fe200000418ff */
[----:B------:R-:W-:-:S07]  /*6e70*/  MOV R35, R228 ;  /* 0x000000e400237202 */ /* 0x000fce0000000f00 */
[----:B------:R-:W-:Y:S07]  /*6e80*/  HMMA.16816.F32.BF16 R80, R8, R66, R4 ;  /* 0x000000420850723c */ /* 0x000fee0000041804 */
[----:B------:R-:W-:Y:S02]  /*6e90*/  FFMA.FTZ R4, R139, c[0x0][0x2d0], -R20 ;  /* 0x0000b4008b047a23 */ /* 0x000fe40000010814 */
[----:B------:R-:W-:Y:S01]  /*6ea0*/  FADD.FTZ R5, R224, R221 ;  /* 0x000000dde0057221 */ /* 0x000fe20000010000 */
[----:B------:R-:W-:Y:S01]  /*6eb0*/  MOV R72, c[0x0][0x2c4] ;  /* 0x0000b10000487a02 */ /* 0x000fe20000000f00 */
[----:B------:R2:W-:Y:S01]  /*6ec0*/  MUFU.EX2 R28, R4 ;  /* 0x00000004001c7308 */ /* 0x0005e20000000800 */
[----:B------:R-:W-:Y:S01]  /*6ed0*/  FADD.FTZ R6, R211, R206 ;  /* 0x000000ced3067221 */ /* 0x000fe20000010000 */
[----:B------:R-:W-:-:S03]  /*6ee0*/  MOV R224, R56 ;  /* 0x0000003800e07202 */ /* 0x000fc60000000f00 */
[----:B------:R-:W-:Y:S01]  /*6ef0*/  HMMA.16816.F32.BF16 R16, R8, R62, R16 ;  /* 0x0000003e0810723c */ /* 0x000fe20000041810 */
[----:B--2---:R-:W-:Y:S02]  /*6f00*/  FFMA.FTZ R4, R138, c[0x0][0x2d0], -R20 ;  /* 0x0000b4008a047a23 */ /* 0x004fe40000010814 */
[----:B------:R-:W-:Y:S01]  /*6f10*/  FADD.FTZ R5, R225, R5 ;  /* 0x00000005e1057221 */ /* 0x000fe20000010000 */
[----:B------:R-:W-:Y:S01]  /*6f20*/  ISETP.NE.AND P1, PT, R72, 0x1, PT ;  /* 0x000000014800780c */ /* 0x000fe20003f25270 */
[----:B------:R2:W3:Y:S01]  /*6f30*/  MUFU.EX2 R29, R4 ;  /* 0x00000004001d7308 */ /* 0x0004e20000000800 */
[----:B------:R-:W-:Y:S01]  /*6f40*/  FADD.FTZ R6, R212, R6 ;  /* 0x00000006d4067221 */ /* 0x000fe20000010000 */
[----:B------:R-:W-:Y:S01]  /*6f50*/  LDSM.16.MT88.4 R60, [R182+0x1400] ;  /* 0x00140000b63c783b */ /* 0x000fe20000004200 */
[----:B--2---:R-:W-:-:S05]  /*6f60*/  FFMA.FTZ R4, R137, c[0x0][0x2d0], -R20 ;  /* 0x0000b40089047a23 */ /* 0x004fca0000010814 */
[----:B------:R2:W-:Y:S02]  /*6f70*/  MUFU.EX2 R30, R4 ;  /* 0x00000004001e7308 */ /* 0x0005e40000000800 */
[----:B--2---:R-:W-:-:S06]  /*6f80*/  FFMA.FTZ R4, R136, c[0x0][0x2d0], -R20 ;  /* 0x0000b40088047a23 */ /* 0x004fcc0000010814 */
[----:B------:R2:W-:Y:S02]  /*6f90*/  MUFU.EX2 R222, R4 ;  /* 0x0000000400de7308 */ /* 0x0005e40000000800 */
[----:B--2---:R-:W-:-:S06]  /*6fa0*/  FFMA.FTZ R4, R127, c[0x0][0x2d0], -R3 ;  /* 0x0000b4007f047a23 */ /* 0x004fcc0000010803 */
[----:B------:R2:W-:Y:S02]  /*6fb0*/  MUFU.EX2 R25, R4 ;  /* 0x0000000400197308 */ /* 0x0005e40000000800 */
[----:B--2---:R-:W-:-:S06]  /*6fc0*/  FFMA.FTZ R4, R126, c[0x0][0x2d0], -R3 ;  /* 0x0000b4007e047a23 */ /* 0x004fcc0000010803 */
[----:B------:R2:W4:Y:S02]  /*6fd0*/  MUFU.EX2 R26, R4 ;  /* 0x00000004001a7308 */ /* 0x0005240000000800 */
[--C-:B--2---:R-:W-:Y:S02]  /*6fe0*/  FFMA.FTZ R4, R125, c[0x0][0x2d0], -R3.reuse ;  /* 0x0000b4007d047a23 */ /* 0x104fe40000010803 */
[----:B------:R-:W-:-:S04]  /*6ff0*/  FFMA.FTZ R3, R124, c[0x0][0x2d0], -R3 ;  /* 0x0000b4007c037a23 */ /* 0x000fc80000010803 */
[----:B------:R2:W-:Y:S01]  /*7000*/  MUFU.EX2 R27, R4 ;  /* 0x00000004001b7308 */ /* 0x0005e20000000800 */
[----:B------:R-:W5:Y:S07]  /*7010*/  LDSM.16.MT88.4 R124, [R181+0x800] ;  /* 0x00080000b57c783b */ /* 0x000f6e0000004200 */
[----:B------:R1:W1:Y:S01]  /*7020*/  MUFU.EX2 R228, R3 ;  /* 0x0000000300e47308 */ /* 0x0002620000000800 */
[----:B--2---:R-:W-:Y:S01]  /*7030*/  FADD.FTZ R4, R218, R214 ;  /* 0x000000d6da047221 */ /* 0x004fe20000010000 */
[----:B------:R-:W-:Y:S01]  /*7040*/  MOV R218, R21 ;  /* 0x0000001500da7202 */ /* 0x000fe20000000f00 */
[----:B------:R-:W-:-:S02]  /*7050*/  FADD.FTZ R9, R226, R5 ;  /* 0x00000005e2097221 */ /* 0x000fc40000010000 */
[----:B------:R-:W-:Y:S01]  /*7060*/  FADD.FTZ R8, R220, R6 ;  /* 0x00000006dc087221 */ /* 0x000fe20000010000 */
[----:B---3--:R-:W-:Y:S01]  /*7070*/  F2FP.BF16.PACK_AB R96, R29, R28 ;  /* 0x0000001c1d60723e */ /* 0x008fe200000010ff */
[--C-:B-1----:R-:W-:Y:S01]  /*7080*/  FFMA.FTZ R3, R123, c[0x0][0x2d0], -R2.reuse ;  /* 0x0000b4007b037a23 */ /* 0x102fe20000010802 */
[----:B----4-:R-:W-:Y:S02]  /*7090*/  F2FP.BF16.PACK_AB R97, R26, R25 ;  /* 0x000000191a61723e */ /* 0x010fe400000010ff */
[----:B------:R-:W-:Y:S01]  /*70a0*/  F2FP.BF16.PACK_AB R98, R222, R30 ;  /* 0x0000001ede62723e */ /* 0x000fe200000010ff */
[----:B------:R1:W-:Y:S01]  /*70b0*/  MUFU.EX2 R22, R3 ;  /* 0x0000000300167308 */ /* 0x0003e20000000800 */
[----:B------:R-:W-:Y:S02]  /*70c0*/  F2FP.BF16.PACK_AB R99, R228, R27 ;  /* 0x0000001be463723e */ /* 0x000fe400000010ff */
[----:B------:R-:W-:Y:S01]  /*70d0*/  MOV R214, R57 ;  /* 0x0000003900d67202 */ /* 0x000fe20000000f00 */
[----:B-1----:R-:W-:-:S04]  /*70e0*/  FFMA.FTZ R3, R122, c[0x0][0x2d0], -R2 ;  /* 0x0000b4007a037a23 */ /* 0x002fc80000010802 */
[----:B------:R1:W2:Y:S02]  /*70f0*/  MUFU.EX2 R23, R3 ;  /* 0x0000000300177308 */ /* 0x0002a40000000800 */
[--C-:B-1----:R-:W-:Y:S02]  /*7100*/  FFMA.FTZ R3, R121, c[0x0][0x2d0], -R2.reuse ;  /* 0x0000b40079037a23 */ /* 0x102fe40000010802 */
[----:B------:R-:W-:Y:S02]  /*7110*/  FFMA.FTZ R2, R120, c[0x0][0x2d0], -R2 ;  /* 0x0000b40078027a23 */ /* 0x000fe40000010802 */
[----:B------:R-:W-:Y:S02]  /*7120*/  FADD.FTZ R4, R219, R4 ;  /* 0x00000004db047221 */ /* 0x000fe40000010000 */
[----:B------:R-:W-:Y:S08]  /*7130*/  MUFU.EX2 R24, R3 ;  /* 0x0000000300187308 */ /* 0x000ff00000000800 */
[----:B------:R1:W3:Y:S02]  /*7140*/  MUFU.EX2 R221, R2 ;  /* 0x0000000200dd7308 */ /* 0x0002e40000000800 */
[----:B-1----:R-:W-:-:S02]  /*7150*/  FFMA.FTZ R2, R106, c[0x0][0x2d0], -R0 ;  /* 0x0000b4006a027a23 */ /* 0x002fc40000010800 */
[----:B------:R-:W4:Y:S01]  /*7160*/  LDL.LU R106, [R1+0x20] ;  /* 0x00002000016a7983 */ /* 0x000f220000300800 */
[----:B------:R-:W-:-:S03]  /*7170*/  FFMA.FTZ R3, R105, c[0x0][0x2d0], -R0 ;  /* 0x0000b40069037a23 */ /* 0x000fc60000010800 */
[----:B------:R1:W-:Y:S01]  /*7180*/  MUFU.EX2 R21, R2 ;  /* 0x0000000200157308 */ /* 0x0003e20000000800 */
[----:B------:R-:W-:Y:S01]  /*7190*/  FADD.FTZ R10, R223, R4 ;  /* 0x00000004df0a7221 */ /* 0x000fe20000010000 */
[----:B--2---:R-:W-:Y:S01]  /*71a0*/  F2FP.BF16.PACK_AB R92, R23, R22 ;  /* 0x00000016175c723e */ /* 0x004fe200000010ff */
[----:B------:R-:W2:Y:S01]  /*71b0*/  LDSM.16.MT88.4 R4, [R182+0x2000] ;  /* 0x00200000b604783b */ /* 0x000ea20000004200 */
[----:B---3--:R-:W-:Y:S01]  /*71c0*/  F2FP.BF16.PACK_AB R94, R221, R24 ;  /* 0x00000018dd5e723e */ /* 0x008fe200000010ff */
[C---:B------:R-:W-:Y:S01]  /*71d0*/  HMMA.16816.F32.BF16 R148, R96.reuse, R108, R148 ;  /* 0x0000006c6094723c */ /* 0x040fe20000041894 */
[----:B------:R-:W-:Y:S02]  /*71e0*/  IADD3 R208, R208, -0x2, RZ ;  /* 0xfffffffed0d07810 */ /* 0x000fe40007ffe0ff */
[----:B------:R-:W-:Y:S05]  /*71f0*/  MUFU.EX2 R20, R3 ;  /* 0x0000000300147308 */ /* 0x000fea0000000800 */
[----:B------:R-:W-:Y:S01]  /*7200*/  HMMA.16816.F32.BF16 R152, R96, R110, R152 ;  /* 0x0000006e6098723c */ /* 0x000fe20000041898 */
[----:B-1----:R-:W-:-:S02]  /*7210*/  FFMA.FTZ R2, R107, c[0x0][0x2d0], -R0 ;  /* 0x0000b4006b027a23 */ /* 0x002fc40000010800 */
[----:B------:R-:W-:Y:S02]  /*7220*/  FFMA.FTZ R0, R100, c[0x0][0x2d0], -R0 ;  /* 0x0000b40064007a23 */ /* 0x000fe40000010800 */
[----:B------:R-:W1:Y:S03]  /*7230*/  MUFU.EX2 R11, R2 ;  /* 0x00000002000b7308 */ /* 0x000e660000000800 */
[C---:B-----5:R-:W-:Y:S05]  /*7240*/  HMMA.16816.F32.BF16 R132, R96.reuse, R124, R132 ;  /* 0x0000007c6084723c */ /* 0x060fea0000041884 */
[----:B------:R-:W3:Y:S03]  /*7250*/  MUFU.EX2 R223, R0 ;  /* 0x0000000000df7308 */ /* 0x000ee60000000800 */
[----:B------:R-:W-:Y:S01]  /*7260*/  HMMA.16816.F32.BF16 R136, R96, R126, R36 ;  /* 0x0000007e6088723c */ /* 0x000fe20000041824 */
[----:B-1----:R-:W-:Y:S01]  /*7270*/  F2FP.BF16.PACK_AB R93, R11, R21 ;  /* 0x000000150b5d723e */ /* 0x002fe200000010ff */
[----:B------:R-:W-:-:S06]  /*7280*/  FADD.FTZ R2, R205, R204 ;  /* 0x000000cccd027221 */ /* 0x000fcc0000010000 */
[C---:B------:R-:W-:Y:S01]  /*7290*/  HMMA.16816.F32.BF16 R140, R96.reuse, R116, R140 ;  /* 0x00000074608c723c */ /* 0x040fe2000004188c */
[----:B------:R-:W-:Y:S02]  /*72a0*/  FADD.FTZ R3, R213, R2 ;  /* 0x00000002d5037221 */ /* 0x000fe40000010000 */
[----:B------:R-:W-:Y:S01]  /*72b0*/  @P1 IMAD.HI.U32 R2, R250, c[0x0][0x2c8], RZ ;  /* 0x0000b200fa021a27 */ /* 0x000fe200078e00ff */
[----:B---3--:R-:W-:Y:S02]  /*72c0*/  F2FP.BF16.PACK_AB R95, R223, R20 ;  /* 0x00000014df5f723e */ /* 0x008fe400000010ff */
[----:B------:R-:W-:Y:S02]  /*72d0*/  MOV R0, R250 ;  /* 0x000000fa00007202 */ /* 0x000fe40000000f00 */
[----:B------:R-:W-:Y:S01]  /*72e0*/  HMMA.16816.F32.BF16 R52, R96, R60, R172 ;  /* 0x0000003c6034723c */ /* 0x000fe200000418ac */
[----:B------:R-:W-:-:S07]  /*72f0*/  @P1 SHF.R.U32.HI R0, RZ, c[0x0][0x2cc], R2 ;  /* 0x0000b300ff001a19 */ /* 0x000fce0000011602 */
[C---:B------:R-:W-:Y:S08]  /*7300*/  HMMA.16816.F32.BF16 R112, R92.reuse, R108, R112 ;  /* 0x0000006c5c70723c */ /* 0x040ff00000041870 */
[C---:B------:R-:W-:Y:S01]  /*7310*/  HMMA.16816.F32.BF16 R108, R92.reuse, R110, R76 ;  /* 0x0000006e5c6c723c */ /* 0x040fe2000004184c */
[----:B------:R-:W1:Y:S07]  /*7320*/  LDSM.16.MT88.4 R76, [R181+0x2000] ;  /* 0x00200000b54c783b */ /* 0x000e6e0000004200 */
[C---:B------:R-:W-:Y:S08]  /*7330*/  HMMA.16816.F32.BF16 R120, R92.reuse, R116, R144 ;  /* 0x000000745c78723c */ /* 0x040ff00000041890 */
[----:B------:R-:W-:Y:S08]  /*7340*/  HMMA.16816.F32.BF16 R128, R92, R124, R128 ;  /* 0x0000007c5c80723c */ /* 0x000ff00000041880 */
[----:B------:R-:W-:Y:S08]  /*7350*/  HMMA.16816.F32.BF16 R144, R96, R118, R40 ;  /* 0x000000766090723c */ /* 0x000ff00000041828 */
[C---:B------:R-:W-:Y:S08]  /*7360*/  HMMA.16816.F32.BF16 R124, R92.reuse, R126, R84 ;  /* 0x0000007e5c7c723c */ /* 0x040ff00000041854 */
[----:B------:R-:W-:Y:S08]  /*7370*/  HMMA.16816.F32.BF16 R116, R92, R118, R88 ;  /* 0x000000765c74723c */ /* 0x000ff00000041858 */
[-C--:B--2---:R-:W-:Y:S08]  /*7380*/  HMMA.16816.F32.BF16 R84, R96, R4.reuse, R164 ;  /* 0x000000046054723c */ /* 0x084ff000000418a4 */
[----:B------:R-:W-:Y:S07]  /*7390*/  HMMA.16816.F32.BF16 R88, R92, R4, R176 ;  /* 0x000000045c58723c */ /* 0x000fee00000418b0 */
[----:B------:R-:W-:Y:S01]  /*73a0*/  FADD.FTZ R5, R227, R3 ;  /* 0x00000003e3057221 */ /* 0x000fe20000010000 */
[----:B-1----:R-:W-:Y:S01]  /*73b0*/  HMMA.16816.F32.BF16 R68, R96, R76, R168 ;  /* 0x0000004c6044723c */ /* 0x002fe200000418a8 */
        /* <DEDUP_REMOVED lines=29> */
[----:B------:R-:W-:Y:S08]  /*7590*/  HMMA.16816.F32.BF16 R76, R92, R78, R156 ;  /* 0x0000004e5c4c723c */ /* 0x000ff0000004189c */
[-C--:B------:R-:W-:Y:S08]  /*75a0*/  HMMA.16816.F32.BF16 R96, R96, R6.reuse, R16 ;  /* 0x000000066060723c */ /* 0x080ff00000041810 */
[----:B------:R-:W-:Y:S01]  /*75b0*/  HMMA.16816.F32.BF16 R92, R92, R6, R12 ;  /* 0x000000065c5c723c */ /* 0x000fe2000004180c */
[----:B----4-:R-:W-:Y:S01]  /*75c0*/  IADD3 R2, R106, R0, RZ ;  /* 0x000000006a027210 */ /* 0x010fe20007ffe0ff */
[----:B------:R-:W-:Y:S01]  /*75d0*/  FADD.FTZ R0, R218, R9 ;  /* 0x00000009da007221 */ /* 0x000fe20000010000 */
[----:B------:R-:W-:-:S02]  /*75e0*/  MOV R9, c[0x0][0x32c] ;  /* 0x0000cb0000097a02 */ /* 0x000fc40000000f00 */
[----:B------:R-:W-:Y:S01]  /*75f0*/  IADD3 R3, R2, c[0x0][0x328], RZ ;  /* 0x0000ca0002037a10 */ /* 0x000fe20007ffe0ff */
[----:B------:R-:W-:Y:S01]  /*7600*/  FADD.FTZ R0, R50, R0 ;  /* 0x0000000032007221 */ /* 0x000fe20000010000 */
[----:B------:R-:W-:-:S03]  /*7610*/  ISETP.GE.AND P0, PT, R9, 0x1, PT ;  /* 0x000000010900780c */ /* 0x000fc60003f06270 */
[----:B------:R-:W-:-:S04]  /*7620*/  FADD.FTZ R0, R35, R0 ;  /* 0x0000000023007221 */ /* 0x000fc80000010000 */
[----:B------:R-:W-:-:S04]  /*7630*/  FADD.FTZ R0, R33, R0 ;  /* 0x0000000021007221 */ /* 0x000fc80000010000 */
[----:B------:R-:W-:-:S04]  /*7640*/  FADD.FTZ R0, R28, R0 ;  /* 0x000000001c007221 */ /* 0x000fc80000010000 */
[----:B------:R-:W-:-:S04]  /*7650*/  FADD.FTZ R0, R29, R0 ;  /* 0x000000001d007221 */ /* 0x000fc80000010000 */
[----:B------:R-:W-:-:S04]  /*7660*/  FADD.FTZ R0, R30, R0 ;  /* 0x000000001e007221 */ /* 0x000fc80000010000 */
[----:B------:R-:W-:Y:S01]  /*7670*/  FADD.FTZ R222, R222, R0 ;  /* 0x00000000dede7221 */ /* 0x000fe20000010000 */
[----:B------:R-:W-:Y:S05]  /*7680*/  @!P0 BRA `(.L_x_617) ;  /* 0x0000013000008947 */ /* 0x000fea0003800000 */
[C---:B------:R-:W-:Y:S01]  /*7690*/  ISETP.GT.AND P0, PT, R2.reuse, RZ, PT ;  /* 0x000000ff0200720c */ /* 0x040fe20003f04270 */
[----:B------:R-:W-:Y:S01]  /*76a0*/  BSSY B0, `(.L_x_618) ;  /* 0x000000e000007945 */ /* 0x000fe20003800000 */
[----:B------:R-:W-:-:S11]  /*76b0*/  IADD3 R0, R2, -0x1, RZ ;  /* 0xffffffff02007810 */ /* 0x000fd60007ffe0ff */
[----:B------:R-:W-:Y:S05]  /*76c0*/  @P0 BRA `(.L_x_619) ;  /* 0x0000007000000947 */ /* 0x000fea0003800000 */
[----:B------:R-:W-:-:S05]  /*76d0*/  IMAD.MOV.U32 R0, RZ, RZ, 0x1 ;  /* 0x00000001ff007424 */ /* 0x000fca00078e00ff */
[----:B------:R-:W-:Y:S01]  /*76e0*/  ISETP.NE.AND P0, PT, R0, c[0x0][0x32c], PT ;  /* 0x0000cb0000007a0c */ /* 0x000fe20003f05270 */
[----:B------:R-:W-:-:S12]  /*76f0*/  IMAD.MOV R0, RZ, RZ, -R2 ;  /* 0x000000ffff007224 */ /* 0x000fd800078e0a02 */
[----:B------:R-:W-:-:S05]  /*7700*/  @P0 IMAD.HI.U32 R2, R0, c[0x0][0x330], RZ ;  /* 0x0000cc0000020a27 */ /* 0x000fca00078e00ff */
[----:B------:R-:W-:-:S04]  /*7710*/  @P0 SHF.R.U32.HI R0, RZ, c[0x0][0x334], R2 ;  /* 0x0000cd00ff000a19 */ /* 0x000fc80000011602 */
[----:B------:R-:W-:Y:S01]  /*7720*/  LOP3.LUT R0, RZ, R0, RZ, 0x33, !PT ;  /* 0x00000000ff007212 */ /* 0x000fe200078e33ff */
[----:B------:R-:W-:Y:S05]  /*7730*/  BRA `(.L_x_620) ;  /* 0x0000004000007947 */ /* 0x000fea0003800000 */
.L_x_619:
[----:B------:R-:W-:-:S04]  /*7740*/  MOV R2, 0x1 ;  /* 0x0000000100027802 */ /* 0x000fc80000000f00 */
[----:B------:R-:W-:-:S13]  /*7750*/  ISETP.NE.AND P0, PT, R2, c[0x0][0x32c], PT ;  /* 0x0000cb0002007a0c */ /* 0x000fda0003f05270 */
[----:B------:R-:W-:-:S05]  /*7760*/  @P0 IMAD.HI.U32 R2, R0, c[0x0][0x330], RZ ;  /* 0x0000cc0000020a27 */ /* 0x000fca00078e00ff */
[----:B------:R-:W-:Y:S02]  /*7770*/  @P0 SHF.R.U32.HI R0, RZ, c[0x0][0x334], R2 ;  /* 0x0000cd00ff000a19 */ /* 0x000fe40000011602 */
.L_x_620:
[----:B------:R-:W-:Y:S05]  /*7780*/  BSYNC B0 ;  /* 0x0000000000007941 */ /* 0x000fea0003800000 */
.L_x_618:
[----:B------:R-:W-:-:S05]  /*7790*/  MOV R2, c[0x0][0x32c] ;  /* 0x0000cb0000027a02 */ /* 0x000fca0000000f00 */
[----:B------:R-:W-:-:S05]  /*77a0*/  IMAD R0, R0, R2, c[0x0][0x32c] ;  /* 0x0000cb0000007624 */ /* 0x000fca00078e0202 */
[----:B------:R-:W-:-:S05]  /*77b0*/  IMNMX R3, R3, R0, PT ;  /* 0x0000000003037217 */ /* 0x000fca0003800200 */
.L_x_617:
        /* <DEDUP_REMOVED lines=9> */
[----:B------:R-:W-:Y:S02]  /*7850*/  MOV R106, R102 ;  /* 0x00000066006a7202 */ /* 0x000fe40000000f00 */
.L_x_654:
[----:B------:R-:W-:Y:S04]  /*7860*/  DEPBAR.LE SB0, 0x0 ;  /* 0x000080000000791a */ /* 0x000fe80000000000 */
[----:B------:R-:W-:Y:S01]  /*7870*/  WARPSYNC 0xffffffff ;  /* 0xffffffff00007948 */ /* 0x000fe20003800000 */
[----:B------:R-:W-:Y:S01]  /*7880*/  BAR.SYNC.DEFER_BLOCKING 0x0 ;  /* 0x0000000000007b1d */ /* 0x000fe20000010000 */
[----:B------:R-:W-:Y:S05]  /*7890*/  ISETP.GT.AND P0, PT, R237, R208, PT ;  /* 0x000000d0ed00720c */ /* 0x000fea0003f04270 */
[----:B------:R1:W2:Y:S01]  /*78a0*/  LDSM.16.M88.4 R48, [R183] ;  /* 0x00000000b730783b */ /* 0x0002a20000000200 */
[----:B------:R-:W-:Y:S03]  /*78b0*/  BSSY B0, `(.L_x_622) ;  /* 0x0000044000007945 */ /* 0x000fe60003800000 */
[----:B------:R1:W3:Y:S04]  /*78c0*/  LDSM.16.M88.4 R44, [R183+0x1000] ;  /* 0x00100000b72c783b */ /* 0x0002e80000000200 */
[----:B------:R1:W4:Y:S04]  /*78d0*/  LDSM.16.M88.4 R16, [R180] ;  /* 0x00000000b410783b */ /* 0x0003280000000200 */
[----:B------:R1:W1:Y:S04]  /*78e0*/  LDSM.16.M88.4 R32, [R180+0x400] ;  /* 0x00040000b420783b */ /* 0x0002680000000200 */
[----:B------:R1:W1:Y:S04]  /*78f0*/  LDSM.16.M88.4 R156, [R180+0x800] ;  /* 0x00080000b49c783b */ /* 0x0002680000000200 */
[----:B------:R1:W1:Y:S04]  /*7900*/  LDSM.16.M88.4 R160, [R184] ;  /* 0x00000000b8a0783b */ /* 0x0002680000000200 */
[----:B------:R1:W1:Y:S04]  /*7910*/  LDSM.16.M88.4 R168, [R184+0x1000] ;  /* 0x00100000b8a8783b */ /* 0x0002680000000200 */
[----:B------:R1:W1:Y:S04]  /*7920*/  LDSM.16.M88.4 R164, [R185] ;  /* 0x00000000b9a4783b */ /* 0x0002680000000200 */
[----:B------:R1:W1:Y:S04]  /*7930*/  LDSM.16.M88.4 R172, [R193] ;  /* 0x00000000c1ac783b */ /* 0x0002680000000200 */
[----:B------:R1:W1:Y:S01]  /*7940*/  LDSM.16.M88.4 R176, [R192] ;  /* 0x00000000c0b0783b */ /* 0x0002620000000200 */
[----:B------:R-:W-:-:S05]  /*7950*/  @P0 BRA `(.L_x_623) ;  /* 0x0000039000000947 */ /* 0x000fca0003800000 */
[C---:B------:R-:W-:Y:S01]  /*7960*/  IMAD.WIDE.U32 R2, R209.reuse, c[0x0][0x208], RZ ;  /* 0x00008200d1027a25 */ /* 0x040fe200078e00ff */
[----:B------:R-:W-:Y:S05]  /*7970*/  SHF.R.S32.HI R0, RZ, 0x1f, R209 ;  /* 0x0000001fff007819 */ /* 0x000fea00000114d1 */
[----:B------:R-:W-:Y:S04]  /*7980*/  IMAD R0, R0, c[0x0][0x208], RZ ;  /* 0x0000820000007a24 */ /* 0x000fe800078e02ff */
[----:B------:R-:W-:Y:S05]  /*7990*/  IMAD R0, R209, c[0x0][0x20c], R0 ;  /* 0x00008300d1007a24 */ /* 0x000fea00078e0200 */
[----:B------:R-:W-:Y:S02]  /*79a0*/  IADD3 R3, R3, R0, RZ ;  /* 0x0000000003037210 */ /* 0x000fe40007ffe0ff */
[----:B------:R-:W-:Y:S03]  /*79b0*/  SHF.R.S32.HI R0, RZ, 0x1f, R207 ;  /* 0x0000001fff007819 */ /* 0x000fe600000114cf */
[C---:B------:R-:W-:Y:S04]  /*79c0*/  IMAD.WIDE.U32 R2, R207.reuse, c[0x0][0x218], R2 ;  /* 0x00008600cf027a25 */ /* 0x040fe800078e0002 */
[----:B------:R-:W-:Y:S01]  /*79d0*/  IMAD R4, R0, c[0x0][0x218], RZ ;  /* 0x0000860000047a24 */ /* 0x000fe200078e02ff */
[----:B------:R-:W-:Y:S03]  /*79e0*/  IADD3 R0, P1, R246, R2, RZ ;  /* 0x00000002f6007210 */ /* 0x000fe60007f3e0ff */
[----:B------:R-:W-:Y:S01]  /*79f0*/  IMAD R4, R207, c[0x0][0x21c], R4 ;  /* 0x00008700cf047a24 */ /* 0x000fe200078e0204 */
[C---:B------:R-:W-:Y:S04]  /*7a00*/  LEA R11, P0, R0.reuse, c[0x0][0x1f8], 0x1 ;  /* 0x00007e00000b7a11 */ /* 0x040fe800078008ff */
[----:B------:R-:W-:Y:S04]  /*7a10*/  IADD3.X R2, R249, R3, R4, P1, !PT ;  /* 0x00000003f9027210 */ /* 0x000fe80000ffe404 */
[----:B------:R-:W-:Y:S01]  /*7a20*/  LEA.HI.X R10, R0, c[0x0][0x1fc], R2, 0x1, P0 ;  /* 0x00007f00000a7a11 */ /* 0x000fe200000f0c02 */
[----:B------:R-:W-:-:S05]  /*7a30*/  BRA.DIV ~URZ, `(.L_x_624) ;  /* 0x000124527f007947 */ /* 0x000fca000b800000 */
[----:B------:R4:W3:Y:S02]  /*7a40*/  SHFL.IDX PT, R4, R10, RZ, 0x1c1f ;  /* 0x001c1fff0a047589 */ /* 0x0008e400000e0000 */
.L_x_796:
[----:B------:R-:W-:-:S05]  /*7a50*/  BRA.DIV ~URZ, `(.L_x_625) ;  /* 0x000124a27f007947 */ /* 0x000fca000b800000 */
[----:B------:R4:W3:Y:S02]  /*7a60*/  SHFL.IDX PT, R0, R11, RZ, 0x1c1f ;  /* 0x001c1fff0b007589 */ /* 0x0008e400000e0000 */
.L_x_797:
[C---:B------:R-:W-:Y:S01]  /*7a70*/  IMAD.SHL.U32 R5, R210.reuse, 0x2, RZ ;  /* 0x00000002d2057824 */ /* 0x040fe200078e00ff */
[----:B------:R-:W-:Y:S01]  /*7a80*/  ISETP.GE.AND P3, PT, R210, c[0x0][0x1d4], PT ;  /* 0x00007500d2007a0c */ /* 0x000fe20003f66270 */
[C---:B------:R-:W-:Y:S01]  /*7a90*/  IMAD.SHL.U32 R3, R235.reuse, 0x2, RZ ;  /* 0x00000002eb037824 */ /* 0x040fe200078e00ff */
[----:B------:R-:W-:Y:S01]  /*7aa0*/  ISETP.GE.AND P2, PT, R235, c[0x0][0x1d4], PT ;  /* 0x00007500eb007a0c */ /* 0x000fe20003f46270 */
[----:B------:R-:W-:Y:S01]  /*7ab0*/  IMAD.SHL.U32 R2, R236, 0x2, RZ ;  /* 0x00000002ec027824 */ /* 0x000fe200078e00ff */
[C---:B---3--:R-:W-:Y:S02]  /*7ac0*/  IADD3 R8, P0, R0.reuse, R5, RZ ;  /* 0x0000000500087210 */ /* 0x048fe40007f1e0ff */
[----:B------:R-:W3:Y:S01]  /*7ad0*/  S2R R5, SR_TID.X ;  /* 0x0000000000057919 */ /* 0x000ee20000002100 */
[----:B------:R-:W-:Y:S02]  /*7ae0*/  IADD3 R6, P1, R0, R3, RZ ;  /* 0x0000000300067210 */ /* 0x000fe40007f3e0ff */
[----:B------:R-:W-:Y:S01]  /*7af0*/  IMAD.X R9, R4, 0x1, R217, P0 ;  /* 0x0000000104097824 */ /* 0x000fe200000e06d9 */
[----:B------:R-:W-:Y:S02]  /*7b00*/  IADD3 R2, P0, R0, R2, RZ ;  /* 0x0000000200027210 */ /* 0x000fe40007f1e0ff */
[----:B------:R-:W-:Y:S01]  /*7b10*/  IMAD.X R7, R4, 0x1, R215, P1 ;  /* 0x0000000104077824 */ /* 0x000fe200008e06d7 */
[----:B------:R-:W-:Y:S01]  /*7b20*/  ISETP.GE.AND P1, PT, R236, c[0x0][0x1d4], PT ;  /* 0x00007500ec007a0c */ /* 0x000fe20003f26270 */
[----:B------:R-:W-:Y:S01]  /*7b30*/  @!PT LDS RZ, [RZ] ;  /* 0x00000000fffff984 */ /* 0x000fe20000000800 */
[----:B------:R-:W-:Y:S01]  /*7b40*/  @!PT LDS RZ, [RZ] ;  /* 0x00000000fffff984 */ /* 0x000fe20000000800 */
[----:B------:R-:W-:Y:S01]  /*7b50*/  @!PT LDS RZ, [RZ] ;  /* 0x00000000fffff984 */ /* 0x000fe20000000800 */
[----:B------:R4:W-:Y:S01]  /*7b60*/  LDGSTS.E.BYPASS.LTC128B.128 [R195+0x1880], [R8.64], !P3 ;  /* 0x0188000008c37fae */ /* 0x0009e2000d901d46 */
[----:B------:R-:W-:Y:S03]  /*7b70*/  IMAD.X R3, R4, 0x1, R216, P0 ;  /* 0x0000000104037824 */ /* 0x000fe600000e06d8 */
[----:B------:R4:W-:Y:S08]  /*7b80*/  LDGSTS.E.BYPASS.LTC128B.128 [R195+0x2480], [R6.64], !P2 ;  /* 0x0248000006c37fae */ /* 0x0009f0000d101d46 */
[----:B------:R4:W-:Y:S01]  /*7b90*/  LDGSTS.E.BYPASS.LTC128B.128 [R195+0x3080], [R2.64], !P1 ;  /* 0x0308000002c37fae */ /* 0x0009e2000c901d46 */
[----:B---3--:R-:W-:Y:S11]  /*7ba0*/  ISETP.GT.AND P4, PT, R5, 0x3f, PT ;  /* 0x0000003f0500780c */ /* 0x008ff60003f84270 */
[----:B------:R-:W-:Y:S02]  /*7bb0*/  @!UPT UIADD3 URZ, URZ, URZ, URZ ;  /* 0x0000003f3f3ff290 */ /* 0x000fe4000fffe03f */
[----:B------:R-:W-:-:S05]  /*7bc0*/  @P4 BRA `(.L_x_623) ;  /* 0x0000012000004947 */ /* 0x000fca0003800000 */
[----:B------:R-:W-:-:S05]  /*7bd0*/  BRA.DIV ~URZ, `(.L_x_626) ;  /* 0x000123927f007947 */ /* 0x000fca000b800000 */
[----:B------:R3:W4:Y:S04]  /*7be0*/  SHFL.IDX PT, R4, R10, 0x1, 0x1c1f ;  /* 0x003c1f000a047f89 */ /* 0x00072800000e0000 */
[----:B------:R3:W2:Y:S02]  /*7bf0*/  SHFL.IDX PT, R0, R11, 0x1, 0x1c1f ;  /* 0x003c1f000b007f89 */ /* 0x0006a400000e0000 */
.L_x_798:
[----:B----4-:R-:W-:Y:S02]  /*7c00*/  IMAD.SHL.U32 R2, R210, 0x2, RZ ;  /* 0x00000002d2027824 */ /* 0x010fe400078e00ff */
[----:B------:R-:W-:Y:S03]  /*7c10*/  IMAD.SHL.U32 R3, R235, 0x2, RZ ;  /* 0x00000002eb037824 */ /* 0x000fe600078e00ff */
[----:B--2---:R-:W-:Y:S02]  /*7c20*/  IADD3 R8, P0, R0, R2, RZ ;  /* 0x0000000200087210 */ /* 0x004fe40007f1e0ff */
[----:B------:R-:W-:Y:S03]  /*7c30*/  SHF.L.U32 R2, R236, 0x1, RZ ;  /* 0x00000001ec027819 */ /* 0x000fe600000006ff */
[----:B------:R-:W-:Y:S01]  /*7c40*/  IMAD.X R9, R4, 0x1, R217, P0 ;  /* 0x0000000104097824 */ /* 0x000fe200000e06d9 */
[----:B------:R-:W-:Y:S04]  /*7c50*/  IADD3 R6, P0, R0, R3, RZ ;  /* 0x0000000300067210 */ /* 0x000fe80007f1e0ff */
[----:B------:R-:W-:Y:S01]  /*7c60*/  @!PT LDS RZ, [RZ] ;  /* 0x00000000fffff984 */ /* 0x000fe20000000800 */
[----:B------:R-:W-:Y:S01]  /*7c70*/  @!PT LDS RZ, [RZ] ;  /* 0x00000000fffff984 */ /* 0x000fe20000000800 */
[----:B------:R-:W-:Y:S01]  /*7c80*/  @!PT LDS RZ, [RZ] ;  /* 0x00000000fffff984 */ /* 0x000fe20000000800 */
[----:B------:R2:W-:Y:S01]  /*7c90*/  LDGSTS.E.BYPASS.LTC128B.128 [R195+0x2080], [R8.64], !P3 ;  /* 0x0208000008c37fae */ /* 0x0005e2000d901d46 */
[----:B------:R-:W-:Y:S02]  /*7ca0*/  IADD3.X R7, R4, R215, RZ, P0, !PT ;  /* 0x000000d704077210 */ /* 0x000fe400007fe4ff */
[----:B------:R-:W-:Y:S03]  /*7cb0*/  IADD3 R2, P0, R0, R2, RZ ;  /* 0x0000000200027210 */ /* 0x000fe60007f1e0ff */
[----:B------:R2:W-:Y:S02]  /*7cc0*/  LDGSTS.E.BYPASS.LTC128B.128 [R195+0x2c80], [R6.64], !P2 ;  /* 0x02c8000006c37fae */ /* 0x0005e4000d101d46 */
[----:B------:R-:W-:Y:S05]  /*7cd0*/  IMAD.X R3, R4, 0x1, R216, P0 ;  /* 0x0000000104037824 */ /* 0x000fea00000e06d8 */
[----:B------:R2:W-:Y:S03]  /*7ce0*/  LDGSTS.E.BYPASS.LTC128B.128 [R195+0x3880], [R2.64], !P1 ;  /* 0x0388000002c37fae */ /* 0x0005e6000c901d46 */
.L_x_623:
[----:B------:R-:W-:Y:S05]  /*7cf0*/  BSYNC B0 ;  /* 0x0000000000007941 */ /* 0x000fea0003800000 */
.L_x_622:
[----:B------:R-:W0:Y:S01]  /*7d00*/  LDGDEPBAR ;  /* 0x00000000000079af */ /* 0x000e220000000000 */
[----:B------:R-:W-:Y:S01]  /*7d10*/  WARPSYNC 0xffffffff ;  /* 0xffffffff00007948 */ /* 0x000fe20003800000 */
[-C--:B--2-4-:R-:W-:Y:S01]  /*7d20*/  HMMA.16816.F32.BF16 R4, R48, R16.reuse, RZ ;  /* 0x000000103004723c */ /* 0x094fe200000418ff */
[----:B------:R-:W-:Y:S02]  /*7d30*/  BSSY B0, `(.L_x_627) ;  /* 0x0000113000007945 */ /* 0x000fe40003800000 */
[----:B------:R-:W-:Y:S05]  /*7d40*/  ISETP.GT.AND P0, PT, R208, R237, PT ;  /* 0x000000edd000720c */ /* 0x000fea0003f04270 */
[C---:B---3--:R-:W-:Y:S08]  /*7d50*/  HMMA.16816.F32.BF16 R8, R44.reuse, R16, RZ ;  /* 0x000000102c08723c */ /* 0x048ff000000418ff */
        /* <DEDUP_REMOVED lines=85> */
[----:B------:R-:W3:Y:S01]  /*82b0*/  MUFU.TANH R206, R3 ;  /* 0x0000000300ce7308 */ /* 0x000ee20000002400 */
[----:B-1----:R-:W-:Y:S02]  /*82c0*/  FMUL.FTZ R0, R5, c[0x0][0x320] ;  /* 0x0000c80005007a20 */ /* 0x002fe40000410000 */
[----:B------:R-:W-:Y:S07]  /*82d0*/  FMUL.FTZ R2, R11, c[0x0][0x320] ;  /* 0x0000c8000b027a20 */ /* 0x000fee0000410000 */
[----:B------:R1:W4:Y:S10]  /*82e0*/  MUFU.TANH R177, R0 ;  /* 0x0000000000b17308 */ /* 0x0003340000002400 */
[----:B------:R-:W2:Y:S01]  /*82f0*/  MUFU.TANH R205, R2 ;  /* 0x0000000200cd7308 */ /* 0x000ea20000002400 */
[----:B-1----:R-:W-:Y:S09]  /*8300*/  FMUL.FTZ R0, R6, c[0x0][0x320] ;  /* 0x0000c80006007a20 */ /* 0x002ff20000410000 */
[----:B------:R1:W1:Y:S02]  /*8310*/  MUFU.TANH R200, R0 ;  /* 0x0000000000c87308 */ /* 0x0002640000002400 */
[----:B-1----:R-:W-:Y:S02]  /*8320*/  FMUL.FTZ R0, R7, c[0x0][0x320] ;  /* 0x0000c80007007a20 */ /* 0x002fe40000410000 */
[----:B------:R-:W1:Y:S06]  /*8330*/  LDSM.16.M88.4 R4, [R187] ;  /* 0x00000000bb04783b */ /* 0x000e6c0000000200 */
[----:B------:R5:W1:Y:S02]  /*8340*/  MUFU.TANH R197, R0 ;  /* 0x0000000000c57308 */ /* 0x000a640000002400 */
[----:B-----5:R-:W-:Y:S08]  /*8350*/  FMUL.FTZ R0, R8, c[0x0][0x320] ;  /* 0x0000c80008007a20 */ /* 0x020ff00000410000 */
[----:B------:R5:W2:Y:S01]  /*8360*/  MUFU.TANH R204, R0 ;  /* 0x0000000000cc7308 */ /* 0x000aa20000002400 */
[-C--:B-1----:R-:W-:Y:S08]  /*8370*/  HMMA.16816.F32.BF16 R20, R160, R4.reuse, R20 ;  /* 0x00000004a014723c */ /* 0x082ff00000041814 */
[C---:B------:R-:W-:Y:S04]  /*8380*/  HMMA.16816.F32.BF16 R24, R168.reuse, R4, R24 ;  /* 0x00000004a818723c */ /* 0x040fe80000041818 */
[----:B-----5:R-:W-:Y:S02]  /*8390*/  FMUL.FTZ R0, R9, c[0x0][0x320] ;  /* 0x0000c80009007a20 */ /* 0x020fe40000410000 */
[----:B------:R-:W1:Y:S02]  /*83a0*/  LDSM.16.M88.4 R8, [R186] ;  /* 0x00000000ba08783b */ /* 0x000e640000000200 */
[----:B------:R-:W-:Y:S04]  /*83b0*/  DEPBAR.LE SB0, 0x0 ;  /* 0x000080000000791a */ /* 0x000fe80000000000 */
[----:B------:R5:W1:Y:S01]  /*83c0*/  MUFU.TANH R201, R0 ;  /* 0x0000000000c97308 */ /* 0x000a620000002400 */
[-C--:B------:R-:W-:Y:S01]  /*83d0*/  HMMA.16816.F32.BF16 R28, R168, R6.reuse, R28 ;  /* 0x00000006a81c723c */ /* 0x080fe2000004181c */
[----:B------:R-:W-:Y:S07]  /*83e0*/  BAR.SYNC.DEFER_BLOCKING 0x0 ;  /* 0x0000000000007b1d */ /* 0x000fee0000010000 */
[C---:B------:R-:W-:Y:S04]  /*83f0*/  HMMA.16816.F32.BF16 R32, R160.reuse, R6, R32 ;  /* 0x00000006a020723c */ /* 0x040fe80000041820 */
[----:B------:R-:W-:Y:S02]  /*8400*/  FMUL.FTZ R3, R26, c[0x0][0x320] ;  /* 0x0000c8001a037a20 */ /* 0x000fe40000410000 */
[----:B------:R-:W-:Y:S02]  /*8410*/  FMUL.FTZ R2, R27, c[0x0][0x320] ;  /* 0x0000c8001b027a20 */ /* 0x000fe40000410000 */
[----:B------:R-:W2:Y:S01]  /*8420*/  MUFU.TANH R196, R3 ;  /* 0x0000000300c47308 */ /* 0x000ea20000002400 */
[----:B-----5:R-:W-:Y:S09]  /*8430*/  FMUL.FTZ R0, R12, c[0x0][0x320] ;  /* 0x0000c8000c007a20 */ /* 0x020ff20000410000 */
[----:B------:R-:W2:Y:S01]  /*8440*/  MUFU.TANH R179, R2 ;  /* 0x0000000200b37308 */ /* 0x000ea20000002400 */
[-C--:B-1----:R-:W-:Y:S09]  /*8450*/  HMMA.16816.F32.BF16 R36, R160, R8.reuse, R36 ;  /* 0x00000008a024723c */ /* 0x082ff20000041824 */
[----:B------:R1:W1:Y:S01]  /*8460*/  MUFU.TANH R199, R0 ;  /* 0x0000000000c77308 */ /* 0x0002620000002400 */
[C---:B------:R-:W-:Y:S08]  /*8470*/  HMMA.16816.F32.BF16 R40, R168.reuse, R8, R40 ;  /* 0x00000008a828723c */ /* 0x040ff00000041828 */
        /* <DEDUP_REMOVED lines=77> */
[----:B--234-:R-:W-:Y:S01]  /*8950*/  IMAD.MOV.U32 R211, RZ, RZ, c[0x0][0x2b8] ;  /* 0x0000ae00ffd37624 */ /* 0x01cfe200078e00ff */
[----:B------:R-:W-:Y:S01]  /*8960*/  ISETP.GT.AND P1, PT, R238, 0x2f, PT ;  /* 0x0000002fee00780c */ /* 0x000fe20003f24270 */
[----:B------:R-:W-:Y:S01]  /*8970*/  IMAD R2, R208, 0x30, R240 ;  /* 0x00000030d0027824 */ /* 0x000fe200078e02f0 */
[----:B------:R-:W-:Y:S01]  /*8980*/  IADD3 R6, -R239, 0x30, RZ ;  /* 0x00000030ef067810 */ /* 0x000fe20007ffe1ff */
[----:B------:R-:W-:Y:S01]  /*8990*/  IMAD.MOV.U32 R207, RZ, RZ, RZ ;  /* 0x000000ffffcf7224 */ /* 0x000fe200078e00ff */
[----:B------:R-:W-:Y:S02]  /*89a0*/  ISETP.NE.AND P2, PT, R211, 0x1, PT ;  /* 0x00000001d300780c */ /* 0x000fe40003f45270 */
[----:B------:R-:W-:Y:S05]  /*89b0*/  IADD3 R2, R2, -0x30, R238 ;  /* 0xffffffd002027810 */ /* 0x000fea0007ffe0ee */
[----:B-1----:R-:W-:Y:S06]  /*89c0*/  IMAD.MOV.U32 R0, RZ, RZ, R2 ;  /* 0x000000ffff007224 */ /* 0x002fec00078e0002 */
[----:B------:R-:W-:Y:S05]  /*89d0*/  @P2 IMAD.HI.U32 R3, R2, c[0x0][0x2bc], RZ ;  /* 0x0000af0002032a27 */ /* 0x000fea00078e00ff */
[----:B------:R-:W-:Y:S04]  /*89e0*/  @P2 SHF.R.U32.HI R0, RZ, c[0x0][0x2c0], R3 ;  /* 0x0000b000ff002a19 */ /* 0x000fe80000011603 */
[C---:B------:R-:W-:Y:S04]  /*89f0*/  @!P1 IADD3 R3, P0, R0.reuse, R244, RZ ;  /* 0x000000f400039210 */ /* 0x040fe80007f1e0ff */
[----:B------:R-:W-:Y:S01]  /*8a00*/  @!P1 LEA.HI.X.SX32 R5, R0, R248, 0x1, P0 ;  /* 0x000000f800059211 */ /* 0x000fe200000f0eff */
[----:B------:R-:W-:Y:S01]  /*8a10*/  IMAD.MOV R0, RZ, RZ, -R0 ;  /* 0x000000ffff007224 */ /* 0x000fe200078e0a00 */
[C---:B------:R-:W-:Y:S03]  /*8a20*/  @!P1 LEA R4, P0, R3.reuse, c[0x0][0x2a0], 0x2 ;  /* 0x0000a80003049a11 */ /* 0x040fe600078010ff */
[----:B------:R-:W-:Y:S01]  /*8a30*/  IMAD R209, R0, c[0x0][0x2b8], R2 ;  /* 0x0000ae0000d17a24 */ /* 0x000fe200078e0202 */
[----:B------:R-:W-:Y:S03]  /*8a40*/  @!P1 LEA.HI.X R5, R3, c[0x0][0x2a4], R5, 0x2, P0 ;  /* 0x0000a90003059a11 */ /* 0x000fe600000f1405 */
[C---:B------:R-:W-:Y:S01]  /*8a50*/  IMAD.WIDE.U32 R2, R209.reuse, c[0x0][0x1e0], RZ ;  /* 0x00007800d1027a25 */ /* 0x040fe200078e00ff */
[----:B------:R-:W-:Y:S01]  /*8a60*/  SHF.R.S32.HI R0, RZ, 0x1f, R209 ;  /* 0x0000001fff007819 */ /* 0x000fe200000114d1 */
[----:B------:R-:W2:Y:S01]  /*8a70*/  @!P1 LDG.E R207, [R4.64] ;  /* 0x0000000604cf9981 */ /* 0x000ea2000c1e1900 */
[----:B------:R-:W-:Y:S03]  /*8a80*/  ISETP.GE.AND P1, PT, R6, 0x1, PT ;  /* 0x000000010600780c */ /* 0x000fe60003f26270 */
[----:B------:R-:W-:Y:S04]  /*8a90*/  IMAD R0, R0, c[0x0][0x1e0], RZ ;  /* 0x0000780000007a24 */ /* 0x000fe800078e02ff */
        /* <DEDUP_REMOVED lines=10> */
[----:B------:R-:W-:-:S06]  /*8b40*/  BRA.DIV ~URZ, `(.L_x_629) ;  /* 0x000114f27f007947 */ /* 0x000fcc000b800000 */
[----:B------:R1:W2:Y:S02]  /*8b50*/  SHFL.IDX PT, R4, R7, RZ, 0x1c1f ;  /* 0x001c1fff07047589 */ /* 0x0002a400000e0000 */
.L_x_799:
[----:B------:R-:W-:-:S05]  /*8b60*/  BRA.DIV ~URZ, `(.L_x_630) ;  /* 0x000115427f007947 */ /* 0x000fca000b800000 */
[----:B------:R3:W4:Y:S02]  /*8b70*/  SHFL.IDX PT, R0, R8, RZ, 0x1c1f ;  /* 0x001c1fff08007589 */ /* 0x00072400000e0000 */
.L_x_800:
[----:B------:R-:W-:Y:S02]  /*8b80*/  IMAD.SHL.U32 R2, R210, 0x2, RZ ;  /* 0x00000002d2027824 */ /* 0x000fe400078e00ff */
[C---:B------:R-:W-:Y:S03]  /*8b90*/  IMAD.SHL.U32 R5, R235.reuse, 0x2, RZ ;  /* 0x00000002eb057824 */ /* 0x040fe600078e00ff */
[----:B----4-:R-:W-:Y:S05]  /*8ba0*/  @P1 IADD3 R2, P0, R0, R2, RZ ;  /* 0x0000000200021210 */ /* 0x010fea0007f1e0ff */
[----:B--2---:R-:W-:Y:S01]  /*8bb0*/  @P1 IMAD.X R3, R4, 0x1, R217, P0 ;  /* 0x0000000104031824 */ /* 0x004fe200000e06d9 */
[----:B------:R-:W-:Y:S11]  /*8bc0*/  @P1 ISETP.GE.AND P0, PT, R210, c[0x0][0x1d4], PT ;  /* 0x00007500d2001a0c */ /* 0x000ff60003f06270 */
[----:B------:R-:W-:Y:S02]  /*8bd0*/  @!UPT UIADD3 URZ, URZ, URZ, URZ ;  /* 0x0000003f3f3ff290 */ /* 0x000fe4000fffe03f */
[----:B------:R-:W-:Y:S01]  /*8be0*/  @!PT LDS RZ, [RZ] ;  /* 0x00000000fffff984 */ /* 0x000fe20000000800 */
[----:B------:R-:W-:Y:S01]  /*8bf0*/  @!PT LDS RZ, [RZ] ;  /* 0x00000000fffff984 */ /* 0x000fe20000000800 */
[----:B------:R-:W-:Y:S01]  /*8c00*/  @!PT LDS RZ, [RZ] ;  /* 0x00000000fffff984 */ /* 0x000fe20000000800 */
[----:B------:R2:W-:Y:S02]  /*8c10*/  @P1 LDGSTS.E.BYPASS.LTC128B.128 [R195+0x3c80], [R2.64], !P0 ;  /* 0x03c8000002c31fae */ /* 0x0005e4000c101d46 */
[----:B--2---:R-:W-:Y:S01]  /*8c20*/  @P1 IADD3 R2, P0, R0, R5, RZ ;  /* 0x0000000500021210 */ /* 0x004fe20007f1e0ff */
[----:B------:R-:W-:Y:S04]  /*8c30*/  IMAD.SHL.U32 R5, R236, 0x2, RZ ;  /* 0x00000002ec057824 */ /* 0x000fe800078e00ff */
[----:B------:R-:W-:Y:S01]  /*8c40*/  @P1 IMAD.X R3, R4, 0x1, R215, P0 ;  /* 0x0000000104031824 */ /* 0x000fe200000e06d7 */
[----:B------:R-:W-:Y:S11]  /*8c50*/  @P1 ISETP.GE.AND P0, PT, R235, c[0x0][0x1d4], PT ;  /* 0x00007500eb001a0c */ /* 0x000ff60003f06270 */
[----:B------:R-:W-:Y:S02]  /*8c60*/  @!UPT UIADD3 URZ, URZ, URZ, URZ ;  /* 0x0000003f3f3ff290 */ /* 0x000fe4000fffe03f */
[----:B------:R2:W-:Y:S02]  /*8c70*/  @P1 LDGSTS.E.BYPASS.LTC128B.128 [R195+0x4880], [R2.64], !P0 ;  /* 0x0488000002c31fae */ /* 0x0005e4000c101d46 */
[----:B--2---:R-:W-:Y:S05]  /*8c80*/  @P1 IADD3 R2, P0, R0, R5, RZ ;  /* 0x0000000500021210 */ /* 0x004fea0007f1e0ff */
[----:B------:R-:W-:Y:S01]  /*8c90*/  @P1 IMAD.X R3, R4, 0x1, R216, P0 ;  /* 0x0000000104031824 */ /* 0x000fe200000e06d8 */
[----:B------:R-:W-:Y:S11]  /*8ca0*/  @P1 ISETP.GE.AND P0, PT, R236, c[0x0][0x1d4], PT ;  /* 0x00007500ec001a0c */ /* 0x000ff60003f06270 */
[----:B------:R-:W-:Y:S02]  /*8cb0*/  @!UPT UIADD3 URZ, URZ, URZ, URZ ;  /* 0x0000003f3f3ff290 */ /* 0x000fe4000fffe03f */
[----:B------:R2:W-:Y:S01]  /*8cc0*/  @P1 LDGSTS.E.BYPASS.LTC128B.128 [R195+0x5480], [R2.64], !P0 ;  /* 0x0548000002c31fae */ /* 0x0005e2000c101d46 */
[----:B------:R-:W-:Y:S01]  /*8cd0*/  ISETP.GE.AND P0, PT, R6, 0x21, PT ;  /* 0x000000210600780c */ /* 0x000fe20003f06270 */
[----:B------:R-:W-:-:S06]  /*8ce0*/  BRA.DIV ~URZ, `(.L_x_631) ;  /* 0x000114327f007947 */ /* 0x000fcc000b800000 */
[----:B------:R4:W1:Y:S04]  /*8cf0*/  SHFL.IDX PT, R4, R7, 0x1, 0x1c1f ;  /* 0x003c1f0007047f89 */ /* 0x00086800000e0000 */
[----:B------:R4:W2:Y:S02]  /*8d00*/  SHFL.IDX PT, R0, R8, 0x1, 0x1c1f ;  /* 0x003c1f0008007f89 */ /* 0x0008a400000e0000 */
.L_x_801:
[----:B--2---:R-:W-:Y:S02]  /*8d10*/  IMAD.SHL.U32 R2, R210, 0x2, RZ ;  /* 0x00000002d2027824 */ /* 0x004fe400078e00ff */
[C---:B------:R-:W-:Y:S02]  /*8d20*/  IMAD.SHL.U32 R6, R235.reuse, 0x2, RZ ;  /* 0x00000002eb067824 */ /* 0x040fe400078e00ff */
[----:B------:R-:W-:Y:S01]  /*8d30*/  IMAD.SHL.U32 R5, R236, 0x2, RZ ;  /* 0x00000002ec057824 */ /* 0x000fe200078e00ff */
[----:B------:R-:W-:Y:S05]  /*8d40*/  @P0 IADD3 R2, P1, R0, R2, RZ ;  /* 0x0000000200020210 */ /* 0x000fea0007f3e0ff */
[----:B-1----:R-:W-:Y:S01]  /*8d50*/  @P0 IMAD.X R3, R4, 0x1, R217, P1 ;  /* 0x0000000104030824 */ /* 0x002fe200008e06d9 */
[----:B------:R-:W-:Y:S11]  /*8d60*/  @P0 ISETP.GE.AND P1, PT, R210, c[0x0][0x1d4], PT ;  /* 0x00007500d2000a0c */ /* 0x000ff60003f26270 */
[----:B------:R-:W-:Y:S02]  /*8d70*/  @!UPT UIADD3 URZ, URZ, URZ, URZ ;  /* 0x0000003f3f3ff290 */ /* 0x000fe4000fffe03f */
[----:B------:R-:W-:Y:S01]  /*8d80*/  @!PT LDS RZ, [RZ] ;  /* 0x00000000fffff984 */ /* 0x000fe20000000800 */
[----:B------:R-:W-:Y:S01]  /*8d90*/  @!PT LDS RZ, [RZ] ;  /* 0x00000000fffff984 */ /* 0x000fe20000000800 */
[----:B------:R-:W-:Y:S01]  /*8da0*/  @!PT LDS RZ, [RZ] ;  /* 0x00000000fffff984 */ /* 0x000fe20000000800 */
[----:B------:R1:W-:Y:S01]  /*8db0*/  @P0 LDGSTS.E.BYPASS.LTC128B.128 [R195+0x4480], [R2.64], !P1 ;  /* 0x0448000002c30fae */ /* 0x0003e2000c901d46 */
[----:B------:R-:W-:Y:S05]  /*8dc0*/  @P0 IADD3 R6, P1, R0, R6, RZ ;  /* 0x0000000600060210 */ /* 0x000fea0007f3e0ff */
[----:B----4-:R-:W-:Y:S01]  /*8dd0*/  @P0 IMAD.X R7, R4, 0x1, R215, P1 ;  /* 0x0000000104070824 */ /* 0x010fe200008e06d7 */
[----:B-1----:R-:W-:Y:S05]  /*8de0*/  @P0 IADD3 R2, P1, R0, R5, RZ ;  /* 0x0000000500020210 */ /* 0x002fea0007f3e0ff */
[----:B------:R-:W-:Y:S01]  /*8df0*/  @P0 IMAD.X R3, R4, 0x1, R216, P1 ;  /* 0x0000000104030824 */ /* 0x000fe200008e06d8 */
[----:B------:R-:W-:Y:S11]  /*8e00*/  @P0 ISETP.GE.AND P1, PT, R235, c[0x0][0x1d4], PT ;  /* 0x00007500eb000a0c */ /* 0x000ff60003f26270 */
[----:B------:R-:W-:Y:S02]  /*8e10*/  @!UPT UIADD3 URZ, URZ, URZ, URZ ;  /* 0x0000003f3f3ff290 */ /* 0x000fe4000fffe03f */
[----:B------:R1:W-:Y:S01]  /*8e20*/  @P0 LDGSTS.E.BYPASS.LTC128B.128 [R195+0x5080], [R6.64], !P1 ;  /* 0x0508000006c30fae */ /* 0x0003e2000c901d46 */
[----:B------:R-:W-:Y:S11]  /*8e30*/  @P0 ISETP.GE.AND P1, PT, R236, c[0x0][0x1d4], PT ;  /* 0x00007500ec000a0c */ /* 0x000ff60003f26270 */
[----:B------:R-:W-:Y:S02]  /*8e40*/  @!UPT UIADD3 URZ, URZ, URZ, URZ ;  /* 0x0000003f3f3ff290 */ /* 0x000fe4000fffe03f */
[----:B------:R1:W-:Y:S02]  /*8e50*/  @P0 LDGSTS.E.BYPASS.LTC128B.128 [R195+0x5c80], [R2.64], !P1 ;  /* 0x05c8000002c30fae */ /* 0x0003e4000c901d46 */
.L_x_628:
[----:B--234-:R-:W-:Y:S05]  /*8e60*/  BSYNC B0 ;  /* 0x0000000000007941 */ /* 0x01cfea0003800000 */
.L_x_627:
[----:B------:R-:W-:Y:S01]  /*8e70*/  LOP3.LUT R8, RZ, c[0x0][0x324], RZ, 0x33, !PT ;  /* 0x0000c900ff087a12 */ /* 0x000fe200078e33ff */
[----:B-1----:R-:W-:Y:S01]  /*8e80*/  IMAD.MOV.U32 R0, RZ, RZ, c[0x0][0x2c4] ;  /* 0x0000b100ff007624 */ /* 0x002fe200078e00ff */
[----:B------:R-:W0:Y:S01]  /*8e90*/  LDGDEPBAR ;  /* 0x00000000000079af */ /* 0x000e220000000000 */
[----:B------:R-:W-:Y:S03]  /*8ea0*/  IMAD.IADD R5, R251, 0x1, R250 ;  /* 0x00000001fb057824 */ /* 0x000fe600078e02fa */
[----:B------:R-:W-:Y:S01]  /*8eb0*/  ISETP.NE.AND P0, PT, R0, 0x1, PT ;  /* 0x000000010000780c */ /* 0x000fe20003f05270 */
[----:B------:R-:W-:Y:S05]  /*8ec0*/  IMAD R0, R208, -0x30, RZ ;  /* 0xffffffd0d0007824 */ /* 0x000fea00078e02ff */
[----:B------:R-:W-:Y:S04]  /*8ed0*/  IADD3 R2, -R234, 0x1, R0 ;  /* 0x00000001ea027810 */ /* 0x000fe80007ffe100 */
[----:B------:R-:W-:Y:S03]  /*8ee0*/  IADD3 R7, -R232, R2, R233 ;  /* 0x00000002e8077210 */ /* 0x000fe60007ffe1e9 */
[----:B------:R-:W-:Y:S01]  /*8ef0*/  @P0 IMAD.HI.U32 R3, R5, c[0x0][0x2c8], RZ ;  /* 0x0000b20005030a27 */ /* 0x000fe200078e00ff */
[----:B------:R-:W-:Y:S04]  /*8f00*/  IADD3 R6, R7, c[0x0][0x328], RZ ;  /* 0x0000ca0007067a10 */ /* 0x000fe80007ffe0ff */
[----:B------:R-:W-:Y:S01]  /*8f10*/  @P0 SHF.R.U32.HI R5, RZ, c[0x0][0x2cc], R3 ;  /* 0x0000b300ff050a19 */ /* 0x000fe20000011603 */
[----:B------:R-:W-:-:S05]  /*8f20*/  BRA.DIV ~URZ, `(.L_x_632) ;  /* 0x000112c27f007947 */ /* 0x000fca000b800000 */
[----:B------:R1:W2:Y:S02]  /*8f30*/  SHFL.IDX PT, R4, R5, RZ, 0x1c1f ;  /* 0x001c1fff05047589 */ /* 0x0002a400000e0000 */
.L_x_802:
[-C--:B--2---:R-:W-:Y:S01]  /*8f40*/  IADD3 R3, R6, R4.reuse, RZ ;  /* 0x0000000406037210 */ /* 0x084fe20007ffe0ff */
[----:B------:R-:W-:Y:S02]  /*8f50*/  IMAD.MOV.U32 R2, RZ, RZ, c[0x0][0x32c] ;  /* 0x0000cb00ff027624 */ /* 0x000fe400078e00ff */
[----:B------:R-:W-:Y:S03]  /*8f60*/  IMAD.IADD R7, R8, 0x1, R7 ;  /* 0x0000000108077824 */ /* 0x000fe600078e0207 */
[----:B------:R-:W-:Y:S02]  /*8f70*/  ISETP.GE.AND P0, PT, R2, 0x1, PT ;  /* 0x000000010200780c */ /* 0x000fe40003f06270 */
[----:B------:R-:W-:Y:S11]  /*8f80*/  IADD3 R2, R7, R4, RZ ;  /* 0x0000000407027210 */ /* 0x000ff60007ffe0ff */
[----:B------:R-:W-:-:S05]  /*8f90*/  @!P0 BRA `(.L_x_633) ;  /* 0x0000018000008947 */ /* 0x000fca0003800000 */
[----:B------:R-:W-:Y:S01]  /*8fa0*/  IADD3 R4, -R232, R233, R4 ;  /* 0x000000e9e8047210 */ /* 0x000fe20007ffe104 */
[----:B------:R-:W-:Y:S03]  /*8fb0*/  BSSY B0, `(.L_x_634) ;  /* 0x0000011000007945 */ /* 0x000fe60003800000 */
        /* <DEDUP_REMOVED lines=11> */
.L_x_635:
[----:B------:R-:W-:Y:S04]  /*9070*/  MOV R8, c[0x0][0x32c] ;  /* 0x0000cb0000087a02 */ /* 0x000fe80000000f00 */
[----:B------:R-:W-:Y:S11]  /*9080*/  ISETP.NE.AND P0, PT, R8, 0x1, PT ;  /* 0x000000010800780c */ /* 0x000ff60003f05270 */
[----:B------:R-:W-:Y:S02]  /*9090*/  @!UPT UIADD3 URZ, URZ, URZ, URZ ;  /* 0x0000003f3f3ff290 */ /* 0x000fe4000fffe03f */
[----:B------:R-:W-:Y:S05]  /*90a0*/  @P0 IMAD.HI.U32 R8, R4, c[0x0][0x330], RZ ;  /* 0x0000cc0004080a27 */ /* 0x000fea00078e00ff */
[----:B------:R-:W-:Y:S02]  /*90b0*/  @P0 SHF.R.U32.HI R4, RZ, c[0x0][0x334], R8 ;  /* 0x0000cd00ff040a19 */ /* 0x000fe40000011608 */
.L_x_636:
[----:B------:R-:W-:Y:S05]  /*90c0*/  BSYNC B0 ;  /* 0x0000000000007941 */ /* 0x000fea0003800000 */
.L_x_634:
[----:B------:R-:W-:Y:S04]  /*90d0*/  IMAD.IADD R8, R0, 0x1, -R234 ;  /* 0x0000000100087824 */ /* 0x000fe800078e0aea */
[----:B------:R-:W-:Y:S05]  /*90e0*/  IMAD R4, R4, c[0x0][0x32c], R8 ;  /* 0x0000cb0004047a24 */ /* 0x000fea00078e0208 */
[----:B------:R-:W-:Y:S02]  /*90f0*/  IMNMX R2, R2, R4, !PT ;  /* 0x0000000402027217 */ /* 0x000fe40007800200 */
[----:B------:R-:W-:Y:S04]  /*9100*/  IADD3 R4, R4, c[0x0][0x32c], RZ ;  /* 0x0000cb0004047a10 */ /* 0x000fe80007ffe0ff */
[----:B------:R-:W-:Y:S02]  /*9110*/  IMNMX R3, R3, R4, PT ;  /* 0x0000000403037217 */ /* 0x000fe40003800200 */
.L_x_633:
[C---:B------:R-:W-:Y:S02]  /*9120*/  ISETP.GE.AND P0, PT, R0.reuse, 0x1, PT ;  /* 0x000000010000780c */ /* 0x040fe40003f06270 */
[----:B------:R-:W-:Y:S02]  /*9130*/  ISETP.GE.AND P1, PT, R0, 0x2, PT ;  /* 0x000000020000780c */ /* 0x000fe40003f26270 */
[----:B------:R-:W-:Y:S02]  /*9140*/  LOP3.LUT R194, R194, 0xffffffef, RZ, 0xc0, !PT ;  /* 0xffffffefc2c27812 */ /* 0x000fe400078ec0ff */
[C---:B------:R-:W-:Y:S02]  /*9150*/  ISETP.GE.AND P6, PT, R0.reuse, 0x12, PT ;  /* 0x000000120000780c */ /* 0x040fe40003fc6270 */
[C---:B------:R-:W-:Y:S02]  /*9160*/  ISETP.GE.AND P5, PT, R0.reuse, 0x19, PT ;  /* 0x000000190000780c */ /* 0x040fe40003fa6270 */
[C---:B------:R-:W-:Y:S02]  /*9170*/  ISETP.GE.AND P4, PT, R0.reuse, 0x1a, PT ;  /* 0x0000001a0000780c */ /* 0x040fe40003f86270 */
[----:B------:R-:W-:Y:S02]  /*9180*/  ISETP.GE.AND P3, PT, R0, 0x21, PT ;  /* 0x000000210000780c */ /* 0x000fe40003f66270 */
[----:B------:R-:W-:Y:S02]  /*9190*/  @P0 LOP3.LUT R194, R194, 0x10, RZ, 0xfc, !PT ;  /* 0x00000010c2c20812 */ /* 0x000fe400078efcff */
[----:B------:R-:W-:Y:S02]  /*91a0*/  ISETP.GT.AND P0, PT, R2, RZ, !P0 ;  /* 0x000000ff0200720c */ /* 0x000fe40004704270 */
[----:B------:R-:W-:Y:S02]  /*91b0*/  LOP3.LUT R194, R194, 0xfffffff7, RZ, 0xc0, !PT ;  /* 0xfffffff7c2c27812 */ /* 0x000fe400078ec0ff */
[C---:B------:R-:W-:Y:S02]  /*91c0*/  ISETP.LT.OR P0, PT, R3.reuse, 0x1, P0 ;  /* 0x000000010300780c */ /* 0x040fe40000701670 */
[----:B------:R-:W-:Y:S02]  /*91d0*/  @P1 LOP3.LUT R194, R194, 0x8, RZ, 0xfc, !PT ;  /* 0x00000008c2c21812 */ /* 0x000fe400078efcff */
[----:B------:R-:W-:Y:S02]  /*91e0*/  FSEL R10, R178, -INF , !P0 ;  /* 0xff800000b20a7808 */ /* 0x000fe40004000000 */
[----:B------:R-:W-:Y:S02]  /*91f0*/  ISETP.GT.AND P0, PT, R2, 0x1, !P1 ;  /* 0x000000010200780c */ /* 0x000fe40004f04270 */
[----:B------:R-:W-:Y:S02]  /*9200*/  ISETP.GE.AND P1, PT, R0, 0x9, PT ;  /* 0x000000090000780c */ /* 0x000fe40003f26270 */
[----:B------:R-:W-:Y:S02]  /*9210*/  ISETP.LT.OR P0, PT, R3, 0x2, P0 ;  /* 0x000000020300780c */ /* 0x000fe40000701670 */
[----:B------:R-:W-:Y:S02]  /*9220*/  LOP3.LUT R194, R194, 0xfffffffb, RZ, 0xc0, !PT ;  /* 0xfffffffbc2c27812 */ /* 0x000fe400078ec0ff */
[----:B------:R-:W-:Y:S02]  /*9230*/  FSEL R9, R177, -INF , !P0 ;  /* 0xff800000b1097808 */ /* 0x000fe40004000000 */
[----:B------:R-:W-:Y:S02]  /*9240*/  ISETP.GT.AND P0, PT, R2, 0x8, !P1 ;  /* 0x000000080200780c */ /* 0x000fe40004f04270 */
[----:B------:R-:W-:Y:S02]  /*9250*/  ISETP.GE.AND P2, PT, R0, 0x22, PT ;  /* 0x000000220000780c */ /* 0x000fe40003f46270 */
[----:B------:R-:W-:Y:S02]  /*9260*/  ISETP.LT.OR P0, PT, R3, 0x9, P0 ;  /* 0x000000090300780c */ /* 0x000fe40000701670 */
[----:B------:R-:W-:Y:S02]  /*9270*/  @P1 LOP3.LUT R194, R194, 0x4, RZ, 0xfc, !PT ;  /* 0x00000004c2c21812 */ /* 0x000fe400078efcff */
[----:B------:R-:W-:Y:S02]  /*9280*/  ISETP.GE.AND P1, PT, R0, 0xa, PT ;  /* 0x0000000a0000780c */ /* 0x000fe40003f26270 */
[----:B------:R-:W-:Y:S02]  /*9290*/  FSEL R11, R159, -INF , !P0 ;  /* 0xff8000009f0b7808 */ /* 0x000fe40004000000 */
[----:B------:R-:W-:Y:S02]  /*92a0*/  LOP3.LUT R194, R194, 0xfffffffd, RZ, 0xc0, !PT ;  /* 0xfffffffdc2c27812 */ /* 0x000fe400078ec0ff */
[----:B------:R-:W-:Y:S04]  /*92b0*/  ISETP.GT.AND P0, PT, R2, 0x9, !P1 ;  /* 0x000000090200780c */ /* 0x000fe80004f04270 */
[C---:B------:R-:W-:Y:S03]  /*92c0*/  ISETP.LT.OR P0, PT, R3.reuse, 0xa, P0 ;  /* 0x0000000a0300780c */ /* 0x040fe60000701670 */
[----:B------:R-:W-:Y:S02]  /*92d0*/  @P1 LOP3.LUT R194, R194, 0x2, RZ, 0xfc, !PT ;  /* 0x00000002c2c21812 */ /* 0x000fe400078efcff */
[----:B------:R-:W-:Y:S02]  /*92e0*/  ISETP.GE.AND P1, PT, R0, 0x11, PT ;  /* 0x000000110000780c */ /* 0x000fe40003f26270 */
[----:B------:R-:W-:Y:S02]  /*92f0*/  FSEL R50, R158, -INF , !P0 ;  /* 0xff8000009e327808 */ /* 0x000fe40004000000 */
[----:B------:R-:W-:Y:S02]  /*9300*/  ISETP.GT.AND P0, PT, R2, 0x10, !P1 ;  /* 0x000000100200780c */ /* 0x000fe40004f04270 */
[----:B------:R-:W-:Y:S02]  /*9310*/  LOP3.LUT R194, R194, 0xfffffffe, RZ, 0xc0, !PT ;  /* 0xfffffffec2c27812 */ /* 0x000fe400078ec0ff */
[----:B------:R-:W-:Y:S04]  /*9320*/  ISETP.LT.OR P0, PT, R3, 0x11, P0 ;  /* 0x000000110300780c */ /* 0x000fe80000701670 */
[----:B------:R-:W-:Y:S02]  /*9330*/  FSEL R161, R157, -INF , !P0 ;  /* 0xff8000009da17808 */ /* 0x000fe40004000000 */
[----:B------:R-:W-:Y:S02]  /*9340*/  ISETP.GT.AND P0, PT, R2, 0x11, !P6 ;  /* 0x000000110200780c */ /* 0x000fe40007704270 */
[----:B------:R-:W-:Y:S02]  /*9350*/  @P1 LOP3.LUT R194, R194, 0x1, RZ, 0xfc, !PT ;  /* 0x00000001c2c21812 */ /* 0x000fe400078efcff */
[C---:B------:R-:W-:Y:S02]  /*9360*/  ISETP.LT.OR P0, PT, R3.reuse, 0x12, P0 ;  /* 0x000000120300780c */ /* 0x040fe40000701670 */
[----:B------:R-:W-:Y:S02]  /*9370*/  ISETP.GE.AND P1, PT, R0, 0x29, PT ;  /* 0x000000290000780c */ /* 0x000fe40003f26270 */
[----:B------:R-:W-:Y:S02]  /*9380*/  FSEL R160, R156, -INF , !P0 ;  /* 0xff8000009ca07808 */ /* 0x000fe40004000000 */
[----:B------:R-:W-:Y:S02]  /*9390*/  ISETP.GT.AND P0, PT, R2, 0x18, !P5 ;  /* 0x000000180200780c */ /* 0x000fe40006f04270 */
[----:B------:R-:W-:Y:S02]  /*93a0*/  LOP3.LUT R194, R194, 0xffffffdf, RZ, 0xc0, !PT ;  /* 0xffffffdfc2c27812 */ /* 0x000fe400078ec0ff */
        /* <DEDUP_REMOVED lines=11> */
[----:B------:R-:W-:Y:S04]  /*9460*/  ISETP.GT.AND P0, PT, R2, 0x28, !P1 ;  /* 0x000000280200780c */ /* 0x000fe80004f04270 */
[----:B------:R-:W-:Y:S04]  /*9470*/  ISETP.LT.OR P0, PT, R3, 0x29, P0 ;  /* 0x000000290300780c */ /* 0x000fe80000701670 */
[----:B------:R-:W-:Y:S02]  /*9480*/  FSEL R51, R13, -INF , !P0 ;  /* 0xff8000000d337808 */ /* 0x000fe40004000000 */
[----:B------:R-:W-:Y:S11]  /*9490*/  ISETP.GE.AND P0, PT, R0, 0x2a, PT ;  /* 0x0000002a0000780c */ /* 0x000ff60003f06270 */
[----:B------:R-:W-:Y:S02]  /*94a0*/  @!UPT UIADD3 URZ, URZ, URZ, URZ ;  /* 0x0000003f3f3ff290 */ /* 0x000fe4000fffe03f */
[----:B------:R-:W-:Y:S02]  /*94b0*/  @P0 LOP3.LUT R194, R194, 0x20, RZ, 0xfc, !PT ;  /* 0x00000020c2c20812 */ /* 0x000fe400078efcff */
[----:B------:R-:W-:Y:S04]  /*94c0*/  ISETP.GT.AND P0, PT, R2, 0x29, !P0 ;  /* 0x000000290200780c */ /* 0x000fe80004704270 */
[----:B------:R-:W-:Y:S04]  /*94d0*/  ISETP.LT.OR P0, PT, R3, 0x2a, P0 ;  /* 0x0000002a0300780c */ /* 0x000fe80000701670 */
[----:B------:R-:W-:Y:S01]  /*94e0*/  FSEL R49, R12, -INF , !P0 ;  /* 0xff8000000c317808 */ /* 0x000fe20004000000 */
[----:B------:R-:W-:-:S06]  /*94f0*/  BRA.DIV ~URZ, `(.L_x_637) ;  /* 0x00010d527f007947 */ /* 0x000fcc000b800000 */
[----:B------:R2:W3:Y:S02]  /*9500*/  SHFL.IDX PT, R4, R5, 0x1, 0x1c1f ;  /* 0x003c1f0005047f89 */ /* 0x0004e400000e0000 */
.L_x_803:
[----:B---3--:R-:W-:Y:S01]  /*9510*/  IADD3 R3, R6, R4, RZ ;  /* 0x0000000406037210 */ /* 0x008fe20007ffe0ff */
[----:B------:R-:W-:Y:S05]  /*9520*/  IMAD.MOV.U32 R2, RZ, RZ, c[0x0][0x32c] ;  /* 0x0000cb00ff027624 */ /* 0x000fea00078e00ff */
[----:B------:R-:W-:Y:S01]  /*9530*/  ISETP.GE.AND P0, PT, R2, 0x1, PT ;  /* 0x000000010200780c */ /* 0x000fe20003f06270 */
[----:B------:R-:W-:Y:S11]  /*9540*/  IMAD.IADD R2, R7, 0x1, R4 ;  /* 0x0000000107027824 */ /* 0x000ff600078e0204 */
[----:B------:R-:W-:Y:S01]  /*9550*/  @!UPT UIADD3 URZ, URZ, URZ, URZ ;  /* 0x0000003f3f3ff290 */ /* 0x000fe2000fffe03f */
        /* <DEDUP_REMOVED lines=14> */
.L_x_640:
[----:B------:R-:W-:Y:S04]  /*9640*/  MOV R8, c[0x0][0x32c] ;  /* 0x0000cb0000087a02 */ /* 0x000fe80000000f00 */
[----:B------:R-:W-:Y:S11]  /*9650*/  ISETP.NE.AND P0, PT, R8, 0x1, PT ;  /* 0x000000010800780c */ /* 0x000ff60003f05270 */
[----:B------:R-:W-:Y:S02]  /*9660*/  @!UPT UIADD3 URZ, URZ, URZ, URZ ;  /* 0x0000003f3f3ff290 */ /* 0x000fe4000fffe03f */
[----:B------:R-:W-:Y:S05]  /*9670*/  @P0 IMAD.HI.U32 R8, R4, c[0x0][0x330], RZ ;  /* 0x0000cc0004080a27 */ /* 0x000fea00078e00ff */
[----:B------:R-:W-:Y:S02]  /*9680*/  @P0 SHF.R.U32.HI R4, RZ, c[0x0][0x334], R8 ;  /* 0x0000cd00ff040a19 */ /* 0x000fe40000011608 */
.L_x_641:
[----:B------:R-:W-:Y:S05]  /*9690*/  BSYNC B0 ;  /* 0x0000000000007941 */ /* 0x000fea0003800000 */
.L_x_639:
[----:B------:R-:W-:Y:S04]  /*96a0*/  IMAD.IADD R8, R0, 0x1, -R234 ;  /* 0x0000000100087824 */ /* 0x000fe800078e0aea */
[----:B------:R-:W-:Y:S05]  /*96b0*/  IMAD R4, R4, c[0x0][0x32c], R8 ;  /* 0x0000cb0004047a24 */ /* 0x000fea00078e0208 */
[----:B------:R-:W-:Y:S02]  /*96c0*/  IMNMX R2, R2, R4, !PT ;  /* 0x0000000402027217 */ /* 0x000fe40007800200 */
[----:B------:R-:W-:Y:S04]  /*96d0*/  IADD3 R4, R4, c[0x0][0x32c], RZ ;  /* 0x0000cb0004047a10 */ /* 0x000fe80007ffe0ff */
[----:B------:R-:W-:Y:S02]  /*96e0*/  IMNMX R3, R3, R4, PT ;  /* 0x0000000403037217 */ /* 0x000fe40003800200 */
.L_x_638:
[----:B------:R-:W-:Y:S04]  /*96f0*/  LOP3.LUT P0, RZ, R194, 0x8, RZ, 0xc0, !PT ;  /* 0x00000008c2ff7812 */ /* 0x000fe8000780c0ff */
[----:B------:R-:W-:Y:S04]  /*9700*/  ISETP.GT.AND P0, PT, R2, 0x1, !P0 ;  /* 0x000000010200780c */ /* 0x000fe80004704270 */
[----:B------:R-:W-:Y:S04]  /*9710*/  ISETP.LT.OR P0, PT, R3, 0x2, P0 ;  /* 0x000000020300780c */ /* 0x000fe80000701670 */
[----:B------:R-:W-:Y:S02]  /*9720*/  FSEL R39, R197, -INF , !P0 ;  /* 0xff800000c5277808 */ /* 0x000fe40004000000 */
[----:B------:R-:W-:Y:S04]  /*9730*/  LOP3.LUT P0, RZ, R194, 0x4, RZ, 0xc0, !PT ;  /* 0x00000004c2ff7812 */ /* 0x000fe8000780c0ff */
[----:B------:R-:W-:Y:S04]  /*9740*/  ISETP.GT.AND P0, PT, R2, 0x8, !P0 ;  /* 0x000000080200780c */ /* 0x000fe80004704270 */
[C---:B------:R-:W-:Y:S04]  /*9750*/  ISETP.LT.OR P0, PT, R3.reuse, 0x9, P0 ;  /* 0x000000090300780c */ /* 0x040fe80000701670 */
[----:B------:R-:W-:Y:S02]  /*9760*/  FSEL R40, R172, -INF , !P0 ;  /* 0xff800000ac287808 */ /* 0x000fe40004000000 */
[----:B------:R-:W-:Y:S04]  /*9770*/  LOP3.LUT P0, RZ, R194, 0x2, RZ, 0xc0, !PT ;  /* 0x00000002c2ff7812 */ /* 0x000fe8000780c0ff */
[----:B------:R-:W-:Y:S04]  /*9780*/  ISETP.GT.AND P0, PT, R2, 0x9, !P0 ;  /* 0x000000090200780c */ /* 0x000fe80004704270 */
[----:B------:R-:W-:Y:S04]  /*9790*/  ISETP.LT.OR P0, PT, R3, 0xa, P0 ;  /* 0x0000000a0300780c */ /* 0x000fe80000701670 */
[----:B------:R-:W-:Y:S02]  /*97a0*/  FSEL R48, R167, -INF , !P0 ;  /* 0xff800000a7307808 */ /* 0x000fe40004000000 */
[----:B------:R-:W-:Y:S04]  /*97b0*/  LOP3.LUT P0, RZ, R194, 0x1, RZ, 0xc0, !PT ;  /* 0x00000001c2ff7812 */ /* 0x000fe8000780c0ff */
[C---:B------:R-:W-:Y:S04]  /*97c0*/  ISETP.GT.AND P0, PT, R2.reuse, 0x10, !P0 ;  /* 0x000000100200780c */ /* 0x040fe80004704270 */
[----:B------:R-:W-:Y:S04]  /*97d0*/  ISETP.LT.OR P0, PT, R3, 0x11, P0 ;  /* 0x000000110300780c */ /* 0x000fe80000701670 */
        /* <DEDUP_REMOVED lines=19> */
[----:B------:R-:W-:Y:S04]  /*9910*/  LOP3.LUT P0, RZ, R194, 0x10, RZ, 0xc0, !PT ;  /* 0x00000010c2ff7812 */ /* 0x000fe8000780c0ff */
[----:B------:R-:W-:Y:S04]  /*9920*/  ISETP.GT.AND P0, PT, R2, RZ, !P0 ;  /* 0x000000ff0200720c */ /* 0x000fe80004704270 */
[C---:B------:R-:W-:Y:S04]  /*9930*/  ISETP.LT.OR P0, PT, R3.reuse, 0x1, P0 ;  /* 0x000000010300780c */ /* 0x040fe80000701670 */
[----:B------:R-:W-:Y:S02]  /*9940*/  FSEL R26, R200, -INF , !P0 ;  /* 0xff800000c81a7808 */ /* 0x000fe40004000000 */
[----:B------:R-:W-:Y:S04]  /*9950*/  LOP3.LUT P0, RZ, R194, 0x20, RZ, 0xc0, !PT ;  /* 0x00000020c2ff7812 */ /* 0x000fe8000780c0ff */
[----:B------:R-:W-:Y:S04]  /*9960*/  ISETP.GT.AND P0, PT, R2, 0x29, !P0 ;  /* 0x000000290200780c */ /* 0x000fe80004704270 */
[----:B------:R-:W-:Y:S04]  /*9970*/  ISETP.LT.OR P0, PT, R3, 0x2a, P0 ;  /* 0x0000002a0300780c */ /* 0x000fe80000701670 */
[----:B------:R-:W-:Y:S01]  /*9980*/  FSEL R38, R14, -INF , !P0 ;  /* 0xff8000000e267808 */ /* 0x000fe20004000000 */
[----:B------:R-:W-:-:S06]  /*9990*/  BRA.DIV ~URZ, `(.L_x_642) ;  /* 0x000109127f007947 */ /* 0x000fcc000b800000 */
[----:B------:R3:W4:Y:S02]  /*99a0*/  SHFL.IDX PT, R4, R5, 0x2, 0x1c1f ;  /* 0x005c1f0005047f89 */ /* 0x00072400000e0000 */
.L_x_804:
[----:B----4-:R-:W-:Y:S01]  /*99b0*/  IADD3 R3, R6, R4, RZ ;  /* 0x0000000406037210 */ /* 0x010fe20007ffe0ff */
        /* <DEDUP_REMOVED lines=18> */
.L_x_645:
[----:B------:R-:W-:Y:S04]  /*9ae0*/  MOV R8, c[0x0][0x32c] ;  /* 0x0000cb0000087a02 */ /* 0x000fe80000000f00 */
[----:B------:R-:W-:Y:S11]  /*9af0*/  ISETP.NE.AND P0, PT, R8, 0x1, PT ;  /* 0x000000010800780c */ /* 0x000ff60003f05270 */
[----:B------:R-:W-:Y:S02]  /*9b00*/  @!UPT UIADD3 URZ, URZ, URZ, URZ ;  /* 0x0000003f3f3ff290 */ /* 0x000fe4000fffe03f */
[----:B------:R-:W-:Y:S05]  /*9b10*/  @P0 IMAD.HI.U32 R8, R4, c[0x0][0x330], RZ ;  /* 0x0000cc0004080a27 */ /* 0x000fea00078e00ff */
[----:B------:R-:W-:Y:S02]  /*9b20*/  @P0 SHF.R.U32.HI R4, RZ, c[0x0][0x334], R8 ;  /* 0x0000cd00ff040a19 */ /* 0x000fe40000011608 */
.L_x_646:
[----:B------:R-:W-:Y:S05]  /*9b30*/  BSYNC B0 ;  /* 0x0000000000007941 */ /* 0x000fea0003800000 */
.L_x_644:
[----:B------:R-:W-:Y:S04]  /*9b40*/  IMAD.IADD R8, R0, 0x1, -R234 ;  /* 0x0000000100087824 */ /* 0x000fe800078e0aea */
[----:B------:R-:W-:Y:S05]  /*9b50*/  IMAD R4, R4, c[0x0][0x32c], R8 ;  /* 0x0000cb0004047a24 */ /* 0x000fea00078e0208 */
[----:B------:R-:W-:Y:S02]  /*9b60*/  IMNMX R2, R2, R4, !PT ;  /* 0x0000000402027217 */ /* 0x000fe40007800200 */
[----:B------:R-:W-:Y:S04]  /*9b70*/  IADD3 R4, R4, c[0x0][0x32c], RZ ;  /* 0x0000cb0004047a10 */ /* 0x000fe80007ffe0ff */
[----:B------:R-:W-:Y:S02]  /*9b80*/  IMNMX R3, R3, R4, PT ;  /* 0x0000000403037217 */ /* 0x000fe40003800200 */
.L_x_643:
[----:B------:R-:W-:Y:S04]  /*9b90*/  LOP3.LUT P0, RZ, R194, 0x8, RZ, 0xc0, !PT ;  /* 0x00000008c2ff7812 */ /* 0x000fe8000780c0ff */
[----:B------:R-:W-:Y:S04]  /*9ba0*/  ISETP.GT.AND P0, PT, R2, 0x1, !P0 ;  /* 0x000000010200780c */ /* 0x000fe80004704270 */
[----:B------:R-:W-:Y:S04]  /*9bb0*/  ISETP.LT.OR P0, PT, R3, 0x2, P0 ;  /* 0x000000020300780c */ /* 0x000fe80000701670 */
[----:B------:R-:W-:Y:S02]  /*9bc0*/  FSEL R28, R201, -INF , !P0 ;  /* 0xff800000c91c7808 */ /* 0x000fe40004000000 */
        /* <DEDUP_REMOVED lines=39> */
[----:B------:R4:W1:Y:S02]  /*9e40*/  SHFL.IDX PT, R4, R5, 0x3, 0x1c1f ;  /* 0x007c1f0005047f89 */ /* 0x00086400000e0000 */
.L_x_805:
[----:B-1----:R-:W-:Y:S01]  /*9e50*/  IADD3 R3, R6, R4, RZ ;  /* 0x0000000406037210 */ /* 0x002fe20007ffe0ff */
        /* <DEDUP_REMOVED lines=11> */
[----:B--234-:R-:W-:Y:S05]  /*9f10*/  IMAD.MOV.U32 R5, RZ, RZ, c[0x0][0x32c] ;  /* 0x0000cb00ff057624 */ /* 0x01cfea00078e00ff */
[----:B------:R-:W-:Y:S11]  /*9f20*/  ISETP.NE.AND P0, PT, R5, 0x1, PT ;  /* 0x000000010500780c */ /* 0x000ff60003f05270 */
[----:B------:R-:W-:Y:S02]  /*9f30*/  @!UPT UIADD3 URZ, URZ, URZ, URZ ;  /* 0x0000003f3f3ff290 */ /* 0x000fe4000fffe03f */
[----:B------:R-:W-:Y:S05]  /*9f40*/  @P0 IMAD.HI.U32 R5, R4, c[0x0][0x330], RZ ;  /* 0x0000cc0004050a27 */ /* 0x000fea00078e00ff */
[----:B------:R-:W-:Y:S04]  /*9f50*/  @P0 SHF.R.U32.HI R4, RZ, c[0x0][0x334], R5 ;  /* 0x0000cd00ff040a19 */ /* 0x000fe80000011605 */
[----:B------:R-:W-:Y:S01]  /*9f60*/  LOP3.LUT R4, RZ, R4, RZ, 0x33, !PT ;  /* 0x00000004ff047212 */ /* 0x000fe200078e33ff */
[----:B------:R-:W-:-:S05]  /*9f70*/  BRA `(.L_x_651) ;  /* 0x0000005000007947 */ /* 0x000fca0003800000 */
.L_x_650:
[----:B--234-:R-:W-:Y:S04]  /*9f80*/  MOV R5, c[0x0][0x32c] ;  /* 0x0000cb0000057a02 */ /* 0x01cfe80000000f00 */
[----:B------:R-:W-:Y:S11]  /*9f90*/  ISETP.NE.AND P0, PT, R5, 0x1, PT ;  /* 0x000000010500780c */ /* 0x000ff60003f05270 */
[----:B------:R-:W-:Y:S02]  /*9fa0*/  @!UPT UIADD3 URZ, URZ, URZ, URZ ;  /* 0x0000003f3f3ff290 */ /* 0x000fe4000fffe03f */
[----:B------:R-:W-:Y:S05]  /*9fb0*/  @P0 IMAD.HI.U32 R5, R4, c[0x0][0x330], RZ ;  /* 0x0000cc0004050a27 */ /* 0x000fea00078e00ff */
[----:B------:R-:W-:Y:S02]  /*9fc0*/  @P0 SHF.R.U32.HI R4, RZ, c[0x0][0x334], R5 ;  /* 0x0000cd00ff040a19 */ /* 0x000fe40000011605 */
.L_x_651:
[----:B------:R-:W-:Y:S05]  /*9fd0*/  BSYNC B0 ;  /* 0x0000000000007941 */ /* 0x000fea0003800000 */
.L_x_649:
[----:B------:R-:W-:Y:S04]  /*9fe0*/  IMAD.IADD R0, R0, 0x1, -R234 ;  /* 0x0000000100007824 */ /* 0x000fe800078e0aea */
[----:B------:R-:W-:Y:S05]  /*9ff0*/  IMAD R0, R4, c[0x0][0x32c], R0 ;  /* 0x0000cb0004007a24 */ /* 0x000fea00078e0200 */
[----:B------:R-:W-:Y:S02]  /*a000*/  IADD3 R4, R0, c[0x0][0x32c], RZ ;  /* 0x0000cb0000047a10 */ /* 0x000fe40007ffe0ff */
[----:B------:R-:W-:Y:S02]  /*a010*/  IMNMX R2, R2, R0, !PT ;  /* 0x0000000002027217 */ /* 0x000fe40007800200 */
[----:B------:R-:W-:Y:S02]  /*a020*/  IMNMX R3, R3, R4, PT ;  /* 0x0000000403037217 */ /* 0x000fe40003800200 */
.L_x_648:
[----:B------:R-:W-:Y:S02]  /*a030*/  LOP3.LUT P0, RZ, R194, 0x10, RZ, 0xc0, !PT ;  /* 0x00000010c2ff7812 */ /* 0x000fe4000780c0ff */
[C---:B------:R-:W-:Y:S02]  /*a040*/  ISETP.GT.AND P1, PT, R2.reuse, 0x28, !P1 ;  /* 0x000000280200780c */ /* 0x040fe40004f24270 */
[----:B------:R-:W-:Y:S02]  /*a050*/  ISETP.GT.AND P0, PT, R2, RZ, !P0 ;  /* 0x000000ff0200720c */ /* 0x000fe40004704270 */
[----:B------:R-:W-:Y:S02]  /*a060*/  FMNMX.FTZ R0, R26, R105, !PT ;  /* 0x000000691a007209 */ /* 0x000fe40007810000 */
[C---:B------:R-:W-:Y:S02]  /*a070*/  ISETP.LT.OR P0, PT, R3.reuse, 0x1, P0 ;  /* 0x000000010300780c */ /* 0x040fe40000701670 */
[----:B------:R-:W-:Y:S02]  /*a080*/  ISETP.LT.OR P1, PT, R3, 0x29, P1 ;  /* 0x000000290300780c */ /* 0x000fe40000f21670 */
[----:B------:R-:W-:Y:S02]  /*a090*/  FSEL R15, R206, -INF , !P0 ;  /* 0xff800000ce0f7808 */ /* 0x000fe40004000000 */
[----:B------:R-:W-:Y:S02]  /*a0a0*/  LOP3.LUT P0, RZ, R194, 0x8, RZ, 0xc0, !PT ;  /* 0x00000008c2ff7812 */ /* 0x000fe4000780c0ff */
[----:B------:R-:W-:Y:S02]  /*a0b0*/  FMNMX.FTZ R0, R39, R0, !PT ;  /* 0x0000000027007209 */ /* 0x000fe40007810000 */
[----:B------:R-:W-:Y:S02]  /*a0c0*/  ISETP.GT.AND P0, PT, R2, 0x1, !P0 ;  /* 0x000000010200780c */ /* 0x000fe40004704270 */
[----:B--234-:R-:W-:Y:S02]  /*a0d0*/  FMNMX.FTZ R5, R40, R0, !PT ;  /* 0x0000000028057209 */ /* 0x01cfe40007810000 */
[----:B------:R-:W-:Y:S02]  /*a0e0*/  ISETP.LT.OR P0, PT, R3, 0x2, P0 ;  /* 0x000000020300780c */ /* 0x000fe40000701670 */
[----:B------:R-:W-:Y:S02]  /*a0f0*/  FMNMX.FTZ R5, R48, R5, !PT ;  /* 0x0000000530057209 */ /* 0x000fe40007810000 */
[----:B------:R-:W-:Y:S02]  /*a100*/  FSEL R24, R205, -INF , !P0 ;  /* 0xff800000cd187808 */ /* 0x000fe40004000000 */
[----:B------:R-:W-:Y:S02]  /*a110*/  LOP3.LUT P0, RZ, R194, 0x4, RZ, 0xc0, !PT ;  /* 0x00000004c2ff7812 */ /* 0x000fe4000780c0ff */
[----:B------:R-:W-:Y:S02]  /*a120*/  FMNMX.FTZ R5, R47, R5, !PT ;  /* 0x000000052f057209 */ /* 0x000fe40007810000 */
[----:B------:R-:W-:Y:S02]  /*a130*/  ISETP.GT.AND P0, PT, R2, 0x8, !P0 ;  /* 0x000000080200780c */ /* 0x000fe40004704270 */
[----:B------:R-:W-:Y:S02]  /*a140*/  FMNMX.FTZ R5, R46, R5, !PT ;  /* 0x000000052e057209 */ /* 0x000fe40007810000 */
        /* <DEDUP_REMOVED lines=8> */
[----:B------:R-:W-:Y:S02]  /*a1d0*/  FSEL R14, R102, -INF , !P1 ;  /* 0xff800000660e7808 */ /* 0x000fe40004800000 */
[----:B------:R-:W-:Y:S02]  /*a1e0*/  FSEL R22, R202, -INF , !P0 ;  /* 0xff800000ca167808 */ /* 0x000fe40004000000 */
[----:B------:R-:W-:Y:S02]  /*a1f0*/  LOP3.LUT P0, RZ, R194, 0x1, RZ, 0xc0, !PT ;  /* 0x00000001c2ff7812 */ /* 0x000fe4000780c0ff */
[----:B------:R-:W-:Y:S02]  /*a200*/  FMNMX.FTZ R5, R42, R5, !PT ;  /* 0x000000052a057209 */ /* 0x000fe40007810000 */
[----:B------:R-:W-:Y:S02]  /*a210*/  ISETP.GT.AND P0, PT, R2, 0x10, !P0 ;  /* 0x000000100200780c */ /* 0x000fe40004704270 */
[----:B------:R-:W-:Y:S02]  /*a220*/  FMNMX.FTZ R5, R41, R5, !PT ;  /* 0x0000000529057209 */ /* 0x000fe40007810000 */
[C---:B------:R-:W-:Y:S02]  /*a230*/  ISETP.LT.OR P0, PT, R3.reuse, 0x11, P0 ;  /* 0x000000110300780c */ /* 0x040fe40000701670 */
[----:B------:R-:W-:Y:S02]  /*a240*/  FMNMX.FTZ R5, R38, R5, !PT ;  /* 0x0000000526057209 */ /* 0x000fe40007810000 */
[----:B------:R-:W-:Y:S02]  /*a250*/  FSEL R21, R196, -INF , !P0 ;  /* 0xff800000c4157808 */ /* 0x000fe40004000000 */
[----:B------:R-:W-:Y:S02]  /*a260*/  ISETP.GT.AND P0, PT, R2, 0x11, !P6 ;  /* 0x000000110200780c */ /* 0x000fe40007704270 */
[----:B------:R-:W-:Y:S02]  /*a270*/  LOP3.LUT P6, RZ, R194, 0x20, RZ, 0xc0, !PT ;  /* 0x00000020c2ff7812 */ /* 0x000fe400078cc0ff */
        /* <DEDUP_REMOVED lines=14> */
[----:B------:R-:W-:Y:S02]  /*a360*/  ISETP.GT.AND P0, PT, R2, 0x29, !P6 ;  /* 0x000000290200780c */ /* 0x000fe40007704270 */
[----:B------:R-:W-:Y:S02]  /*a370*/  FMNMX.FTZ R2, R10, R100, !PT ;  /* 0x000000640a027209 */ /* 0x000fe40007810000 */
[----:B------:R-:W-:Y:S02]  /*a380*/  ISETP.LT.OR P0, PT, R3, 0x2a, P0 ;  /* 0x0000002a0300780c */ /* 0x000fe40000701670 */
        /* <DEDUP_REMOVED lines=29> */
[----:B------:R-:W-:Y:S02]  /*a560*/  FSEL R13, R101, -INF , !P0 ;  /* 0xff800000650d7808 */ /* 0x000fe40004000000 */
        /* <DEDUP_REMOVED lines=8> */
.L_x_806:
        /* <DEDUP_REMOVED lines=15> */
.L_x_807:
[C---:B------:R-:W-:Y:S01]  /*a6e0*/  FMUL.FTZ R2, R104.reuse, c[0x0][0x2d0] ;  /* 0x0000b40068027a20 */ /* 0x040fe20000410000 */
[----:B------:R-:W-:Y:S01]  /*a6f0*/  FSETP.NEU.FTZ.AND P0, PT, R104, -INF , PT ;  /* 0xff8000006800780b */ /* 0x000fe20003f1d000 */
[----:B------:R-:W-:Y:S01]  /*a700*/  WARPSYNC 0xffffffff ;  /* 0xffffffff00007948 */ /* 0x000fe20003800000 */
[----:B------:R-:W-:Y:S02]  /*a710*/  FSETP.NEU.FTZ.AND P1, PT, R103, -INF , PT ;  /* 0xff8000006700780b */ /* 0x000fe40003f3d000 */
[----:B------:R-:W-:Y:S02]  /*a720*/  FSEL R2, R2, RZ, P0 ;  /* 0x000000ff02027208 */ /* 0x000fe40000000000 */
[----:B--2---:R-:W-:Y:S02]  /*a730*/  FMNMX.FTZ R101, R0, R4, !PT ;  /* 0x0000000400657209 */ /* 0x004fe40007810000 */
[----:B------:R-:W-:Y:S01]  /*a740*/  FSEL R0, R104, RZ, P0 ;  /* 0x000000ff68007208 */ /* 0x000fe20000000000 */
[--C-:B------:R-:W-:Y:S01]  /*a750*/  FFMA.FTZ R9, R9, c[0x0][0x2d0], -R2.reuse ;  /* 0x0000b40009097a23 */ /* 0x100fe20000010802 */
[----:B------:R-:W-:Y:S01]  /*a760*/  FSETP.NEU.FTZ.AND P0, PT, R102, -INF , PT ;  /* 0xff8000006600780b */ /* 0x000fe20003f1d000 */
[--C-:B------:R-:W-:Y:S02]  /*a770*/  FFMA.FTZ R12, R11, c[0x0][0x2d0], -R2.reuse ;  /* 0x0000b4000b0c7a23 */ /* 0x100fe40000010802 */
[--C-:B------:R-:W-:Y:S02]  /*a780*/  FFMA.FTZ R201, R156, c[0x0][0x2d0], -R2.reuse ;  /* 0x0000b4009cc97a23 */ /* 0x100fe40000010802 */
[--C-:B------:R-:W-:Y:S01]  /*a790*/  FFMA.FTZ R10, R10, c[0x0][0x2d0], -R2.reuse ;  /* 0x0000b4000a0a7a23 */ /* 0x100fe20000010802 */
[----:B------:R-:W-:Y:S01]  /*a7a0*/  MUFU.EX2 R219, R12 ;  /* 0x0000000c00db7308 */ /* 0x000fe20000000800 */
        /* <DEDUP_REMOVED lines=8> */
[----:B------:R-:W-:Y:S02]  /*a830*/  FFMA.FTZ R168, R159, c[0x0][0x2d0], -R2 ;  /* 0x0000b4009fa87a23 */ /* 0x000fe40000010802 */
[C---:B------:R-:W-:Y:S02]  /*a840*/  FMUL.FTZ R2, R103.reuse, c[0x0][0x2d0] ;  /* 0x0000b40067027a20 */ /* 0x040fe40000410000 */
[----:B-1----:R-:W-:Y:S01]  /*a850*/  FADD.FTZ R4, -R0, R100 ;  /* 0x0000006400047221 */ /* 0x002fe20000010100 */
[----:B------:R-:W-:Y:S01]  /*a860*/  FSEL R0, R103, RZ, P1 ;  /* 0x000000ff67007208 */ /* 0x000fe20000800000 */
[----:B------:R-:W-:Y:S01]  /*a870*/  MUFU.EX2 R226, R167 ;  /* 0x000000a700e27308 */ /* 0x000fe20000000800 */
[----:B------:R-:W-:Y:S03]  /*a880*/  FSEL R2, R2, RZ, P1 ;  /* 0x000000ff02027208 */ /* 0x000fe60000800000 */
[----:B------:R-:W-:Y:S01]  /*a890*/  FADD.FTZ R5, -R0, R105 ;  /* 0x0000006900057221 */ /* 0x000fe20000010100 */
[----:B------:R-:W-:Y:S01]  /*a8a0*/  FSEL R0, R102, RZ, P0 ;  /* 0x000000ff66007208 */ /* 0x000fe20000000000 */
        /* <DEDUP_REMOVED lines=13> */
[----:B------:R-:W-:Y:S02]  /*a980*/  FFMA.FTZ R196, R41, c[0x0][0x2d0], -R2 ;  /* 0x0000b40029c47a23 */ /* 0x000fe40000010802 */
[----:B------:R-:W-:Y:S01]  /*a990*/  FMUL.FTZ R2, R102, c[0x0][0x2d0] ;  /* 0x0000b40066027a20 */ /* 0x000fe20000410000 */
[----:B------:R-:W-:Y:S01]  /*a9a0*/  MUFU.EX2 R38, R9 ;  /* 0x0000000900267308 */ /* 0x000fe20000000800 */
[----:B------:R-:W-:Y:S03]  /*a9b0*/  FADD.FTZ R0, -R0, R106 ;  /* 0x0000006a00007221 */ /* 0x000fe60000010100 */
[----:B------:R-:W-:Y:S01]  /*a9c0*/  FSEL R2, R2, RZ, P0 ;  /* 0x000000ff02027208 */ /* 0x000fe20000000000 */
[----:B------:R-:W-:Y:S01]  /*a9d0*/  FMUL.FTZ R0, R0, c[0x0][0x2d0] ;  /* 0x0000b40000007a20 */ /* 0x000fe20000410000 */
[----:B------:R-:W-:Y:S03]  /*a9e0*/  FSETP.NEU.FTZ.AND P0, PT, R101, -INF , PT ;  /* 0xff8000006500780b */ /* 0x000fe60003f1d000 */
[--C-:B------:R-:W-:Y:S01]  /*a9f0*/  FFMA.FTZ R3, R25, c[0x0][0x2d0], -R2.reuse ;  /* 0x0000b40019037a23 */ /* 0x100fe20000010802 */
[----:B------:R-:W-:Y:S01]  /*aa00*/  MUFU.EX2 R214, R8 ;  /* 0x0000000800d67308 */ /* 0x000fe20000000800 */
        /* <DEDUP_REMOVED lines=9> */
[--C-:B------:R-:W-:Y:S02]  /*aaa0*/  FFMA.FTZ R160, R34, c[0x0][0x2d0], -R2.reuse ;  /* 0x0000b40022a07a23 */ /* 0x100fe40000010802 */
[--C-:B------:R-:W-:Y:S01]  /*aab0*/  FFMA.FTZ R159, R33, c[0x0][0x2d0], -R2.reuse ;  /* 0x0000b400219f7a23 */ /* 0x100fe20000010802 */
[----:B------:R-:W2:Y:S10]  /*aac0*/  MUFU.EX2 R0, R0 ;  /* 0x0000000000007308 */ /* 0x000eb40000000800 */
[----:B------:R-:W-:Y:S01]  /*aad0*/  MUFU.EX2 R48, R10 ;  /* 0x0000000a00307308 */ /* 0x000fe20000000800 */
[----:B-1----:R-:W-:Y:S01]  /*aae0*/  FFMA.FTZ R3, R28, c[0x0][0x2d0], -R2 ;  /* 0x0000b4001c037a23 */ /* 0x002fe20000010802 */
[C---:B------:R-:W-:Y:S08]  /*aaf0*/  FSEL R2, R101.reuse, RZ, P0 ;  /* 0x000000ff65027208 */ /* 0x040ff00000000000 */
[----:B------:R1:W-:Y:S10]  /*ab00*/  MUFU.EX2 R49, R3 ;  /* 0x0000000300317308 */ /* 0x0003f40000000800 */
[----:B------:R-:W-:Y:S10]  /*ab10*/  MUFU.EX2 R211, R39 ;  /* 0x0000002700d37308 */ /* 0x000ff40000000800 */
[----:B------:R-:W-:Y:S01]  /*ab20*/  MUFU.EX2 R205, R37 ;  /* 0x0000002500cd7308 */ /* 0x000fe20000000800 */
[----:B-1----:R-:W-:Y:S02]  /*ab30*/  FADD.FTZ R3, -R2, R107 ;  /* 0x0000006b02037221 */ /* 0x002fe40000010100 */
[----:B------:R-:W-:Y:S07]  /*ab40*/  FMUL.FTZ R2, R101, c[0x0][0x2d0] ;  /* 0x0000b40065027a20 */ /* 0x000fee0000410000 */
[----:B------:R-:W-:Y:S01]  /*ab50*/  MUFU.EX2 R206, R36 ;  /* 0x0000002400ce7308 */ /* 0x000fe20000000800 */
[----:B------:R-:W-:Y:S01]  /*ab60*/  FSEL R6, R2, RZ, P0 ;  /* 0x000000ff02067208 */ /* 0x000fe20000000000 */
[----:B------:R-:W-:Y:S01]  /*ab70*/  FMUL.FTZ R2, R4, c[0x0][0x2d0] ;  /* 0x0000b40004027a20 */ /* 0x000fe20000410000 */
[C---:B------:R-:W-:Y:S02]  /*ab80*/  ISETP.GT.AND P0, PT, R208.reuse, R229, PT ;  /* 0x000000e5d000720c */ /* 0x040fe40003f04270 */
[----:B------:R-:W-:Y:S01]  /*ab90*/  IADD3 R208, R208, -0x1, RZ ;  /* 0xffffffffd0d07810 */ /* 0x000fe20007ffe0ff */
[--C-:B------:R-:W-:Y:S02]  /*aba0*/  FFMA.FTZ R32, R23, c[0x0][0x2d0], -R6.reuse ;  /* 0x0000b40017207a23 */ /* 0x100fe40000010806 */
[--C-:B------:R-:W-:Y:S02]  /*abb0*/  FFMA.FTZ R7, R22, c[0x0][0x2d0], -R6.reuse ;  /* 0x0000b40016077a23 */ /* 0x100fe40000010806 */
[----:B------:R1:W-:Y:S01]  /*abc0*/  MUFU.EX2 R100, R2 ;  /* 0x0000000200647308 */ /* 0x0003e20000000800 */
[--C-:B------:R-:W-:Y:S02]  /*abd0*/  FFMA.FTZ R107, R21, c[0x0][0x2d0], -R6.reuse ;  /* 0x0000b400156b7a23 */ /* 0x100fe40000010806 */
[--C-:B------:R-:W-:Y:S02]  /*abe0*/  FFMA.FTZ R156, R20, c[0x0][0x2d0], -R6.reuse ;  /* 0x0000b400149c7a23 */ /* 0x100fe40000010806 */
[----:B------:R-:W3:Y:S01]  /*abf0*/  LDSM.16.MT88.4 R20, [R181] ;  /* 0x00000000b514783b */ /* 0x000ee20000004200 */
[--C-:B------:R-:W-:Y:S02]  /*ac00*/  FFMA.FTZ R33, R24, c[0x0][0x2d0], -R6.reuse ;  /* 0x0000b40018217a23 */ /* 0x100fe40000010806 */
[--C-:B------:R-:W-:Y:S02]  /*ac10*/  FFMA.FTZ R179, R13, c[0x0][0x2d0], -R6.reuse ;  /* 0x0000b4000db37a23 */ /* 0x100fe40000010806 */
[----:B------:R-:W-:Y:S01]  /*ac20*/  MUFU.EX2 R227, R7 ;  /* 0x0000000700e37308 */ /* 0x000fe20000000800 */
[--C-:B------:R-:W-:Y:S02]  /*ac30*/  FFMA.FTZ R158, R19, c[0x0][0x2d0], -R6.reuse ;  /* 0x0000b400139e7a23 */ /* 0x100fe40000010806 */
[--C-:B------:R-:W-:Y:S02]  /*ac40*/  FFMA.FTZ R162, R18, c[0x0][0x2d0], -R6.reuse ;  /* 0x0000b40012a27a23 */ /* 0x100fe40000010806 */
[--C-:B------:R-:W-:Y:S02]  /*ac50*/  FFMA.FTZ R171, R17, c[0x0][0x2d0], -R6.reuse ;  /* 0x0000b40011ab7a23 */ /* 0x100fe40000010806 */
[--C-:B------:R-:W-:Y:S02]  /*ac60*/  FFMA.FTZ R175, R16, c[0x0][0x2d0], -R6.reuse ;  /* 0x0000b40010af7a23 */ /* 0x100fe40000010806 */
[--C-:B------:R-:W-:Y:S01]  /*ac70*/  FFMA.FTZ R177, R14, c[0x0][0x2d0], -R6.reuse ;  /* 0x0000b4000eb17a23 */ /* 0x100fe20000010806 */
[----:B------:R-:W-:Y:S01]  /*ac80*/  MUFU.EX2 R203, R33 ;  /* 0x0000002100cb7308 */ /* 0x000fe20000000800 */
[----:B-1----:R-:W-:Y:S09]  /*ac90*/  FFMA.FTZ R2, R15, c[0x0][0x2d0], -R6 ;  /* 0x0000b4000f027a23 */ /* 0x002ff20000010806 */
[----:B------:R1:W-:Y:S10]  /*aca0*/  MUFU.EX2 R34, R2 ;  /* 0x0000000200227308 */ /* 0x0003f40000000800 */
[----:B------:R-:W-:Y:S10]  /*acb0*/  MUFU.EX2 R204, R32 ;  /* 0x0000002000cc7308 */ /* 0x000ff40000000800 */
[----:B------:R-:W-:Y:S01]  /*acc0*/  MUFU.EX2 R224, R164 ;  /* 0x000000a400e07308 */ /* 0x000fe20000000800 */
[----:B-1----:R-:W-:Y:S02]  /*acd0*/  FMUL.FTZ R2, R3, c[0x0][0x2d0] ;  /* 0x0000b40003027a20 */ /* 0x002fe40000410000 */
[----:B------:R-:W-:Y:S07]  /*ace0*/  FMUL.FTZ R3, R5, c[0x0][0x2d0] ;  /* 0x0000b40005037a20 */ /* 0x000fee0000410000 */
[----:B------:R-:W-:Y:S10]  /*acf0*/  MUFU.EX2 R2, R2 ;  /* 0x0000000200027308 */ /* 0x000ff40000000800 */
[----:B------:R-:W-:Y:S10]  /*ad00*/  MUFU.EX2 R225, R163 ;  /* 0x000000a300e17308 */ /* 0x000ff40000000800 */
[----:B------:R-:W-:Y:S10]  /*ad10*/  MUFU.EX2 R107, R107 ;  /* 0x0000006b006b7308 */ /* 0x000ff40000000800 */
[----:B------:R-:W-:Y:S10]  /*ad20*/  MUFU.EX2 R218, R156 ;  /* 0x0000009c00da7308 */ /* 0x000ff40000000800 */
[----:B------:R-:W-:Y:S10]  /*ad30*/  MUFU.EX2 R213, R158 ;  /* 0x0000009e00d57308 */ /* 0x000ff40000000800 */
[----:B------:R-:W-:Y:S10]  /*ad40*/  MUFU.EX2 R212, R162 ;  /* 0x000000a200d47308 */ /* 0x000ff40000000800 */
[----:B------:R-:W-:Y:S10]  /*ad50*/  MUFU.EX2 R202, R202 ;  /* 0x000000ca00ca7308 */ /* 0x000ff40000000800 */
[----:B------:R-:W1:Y:S10]  /*ad60*/  MUFU.EX2 R201, R201 ;  /* 0x000000c900c97308 */ /* 0x000e740000000800 */
[----:B------:R-:W-:Y:S10]  /*ad70*/  MUFU.EX2 R197, R197 ;  /* 0x000000c500c57308 */ /* 0x000ff40000000800 */
[----:B------:R-:W-:Y:S10]  /*ad80*/  MUFU.EX2 R199, R199 ;  /* 0x000000c700c77308 */ /* 0x000ff40000000800 */
[----:B------:R-:W-:Y:S10]  /*ad90*/  MUFU.EX2 R196, R196 ;  /* 0x000000c400c47308 */ /* 0x000ff40000000800 */
[----:B------:R-:W-:Y:S10]  /*ada0*/  MUFU.EX2 R178, R178 ;  /* 0x000000b200b27308 */ /* 0x000ff40000000800 */
[----:B------:R-:W-:Y:S10]  /*adb0*/  MUFU.EX2 R172, R172 ;  /* 0x000000ac00ac7308 */ /* 0x000ff40000000800 */
[----:B------:R-:W4:Y:S10]  /*adc0*/  MUFU.EX2 R167, R176 ;  /* 0x000000b000a77308 */ /* 0x000f340000000800 */
[----:B------:R-:W-:Y:S01]  /*add0*/  MUFU.EX2 R164, R177 ;  /* 0x000000b100a47308 */ /* 0x000fe20000000800 */
[C---:B--2---:R-:W-:Y:S01]  /*ade0*/  FMUL.FTZ R12, R0.reuse, R124 ;  /* 0x0000007c000c7220 */ /* 0x044fe20000410000 */
[----:B-1----:R-:W-:Y:S01]  /*adf0*/  F2FP.BF16.PACK_AB R156, R201, R202 ;  /* 0x000000cac99c723e */ /* 0x002fe200000010ff */
[C---:B------:R-:W-:Y:S02]  /*ae00*/  FMUL.FTZ R13, R0.reuse, R125 ;  /* 0x0000007d000d7220 */ /* 0x040fe40000410000 */
[C---:B------:R-:W-:Y:S02]  /*ae10*/  FMUL.FTZ R24, R0.reuse, R120 ;  /* 0x0000007800187220 */ /* 0x040fe40000410000 */
[C---:B------:R-:W-:Y:S02]  /*ae20*/  FMUL.FTZ R25, R0.reuse, R121 ;  /* 0x0000007900197220 */ /* 0x040fe40000410000 */
[C---:B------:R-:W-:Y:S02]  /*ae30*/  FMUL.FTZ R28, R0.reuse, R116 ;  /* 0x00000074001c7220 */ /* 0x040fe40000410000 */
[C---:B------:R-:W-:Y:S02]  /*ae40*/  FMUL.FTZ R29, R0.reuse, R117 ;  /* 0x00000075001d7220 */ /* 0x040fe40000410000 */
[C---:B------:R-:W-:Y:S01]  /*ae50*/  FMUL.FTZ R8, R0.reuse, R128 ;  /* 0x0000008000087220 */ /* 0x040fe20000410000 */
[----:B----4-:R-:W-:Y:S01]  /*ae60*/  F2FP.BF16.PACK_AB R162, R167, R172 ;  /* 0x000000aca7a2723e */ /* 0x010fe200000010ff */
[C---:B------:R-:W-:Y:S01]  /*ae70*/  FMUL.FTZ R9, R0.reuse, R129 ;  /* 0x0000008100097220 */ /* 0x040fe20000410000 */
[----:B------:R-:W-:Y:S01]  /*ae80*/  MUFU.EX2 R128, R161 ;  /* 0x000000a100807308 */ /* 0x000fe20000000800 */
[C---:B------:R-:W-:Y:S01]  /*ae90*/  FMUL.FTZ R40, R0.reuse, R112 ;  /* 0x0000007000287220 */ /* 0x040fe20000410000 */
[----:B------:R-:W-:Y:S01]  /*aea0*/  F2FP.BF16.PACK_AB R112, R49, R105 ;  /* 0x000000693170723e */ /* 0x000fe200000010ff */
[C---:B------:R-:W-:Y:S01]  /*aeb0*/  FMUL.FTZ R41, R0.reuse, R113 ;  /* 0x0000007100297220 */ /* 0x040fe20000410000 */
[----:B------:R-:W-:Y:S01]  /*aec0*/  F2FP.BF16.PACK_AB R113, R203, R34 ;  /* 0x00000022cb71723e */ /* 0x000fe200000010ff */
[----:B------:R-:W-:Y:S01]  /*aed0*/  FMUL.FTZ R44, R0, R108 ;  /* 0x0000006c002c7220 */ /* 0x000fe20000410000 */
[----:B------:R-:W-:Y:S01]  /*aee0*/  F2FP.BF16.PACK_AB R108, R38, R48 ;  /* 0x00000030266c723e */ /* 0x000fe200000010ff */
[----:B------:R-:W-:Y:S01]  /*aef0*/  FMUL.FTZ R45, R0, R109 ;  /* 0x0000006d002d7220 */ /* 0x000fe20000410000 */
[----:B------:R-:W-:Y:S01]  /*af00*/  F2FP.BF16.PACK_AB R109, R50, R51 ;  /* 0x00000033326d723e */ /* 0x000fe200000010ff */
        /* <DEDUP_REMOVED lines=12> */
[C---:B------:R-:W-:Y:S02]  /*afd0*/  FMUL.FTZ R92, R0.reuse, R92 ;  /* 0x0000005c005c7220 */ /* 0x040fe40000410000 */
[C---:B------:R-:W-:Y:S02]  /*afe0*/  FMUL.FTZ R93, R0.reuse, R93 ;  /* 0x0000005d005d7220 */ /* 0x040fe40000410000 */
[----:B------:R-:W-:Y:S02]  /*aff0*/  FFMA.FTZ R4, R0, R221, R105 ;  /* 0x000000dd00047223 */ /* 0x000fe40000010069 */
[----:B------:R1:W2:Y:S01]  /*b000*/  MUFU.EX2 R0, R3 ;  /* 0x0000000300007308 */ /* 0x0002a20000000800 */
[----:B------:R-:W-:Y:S01]  /*b010*/  FMUL.FTZ R46, R2, R110 ;  /* 0x0000006e022e7220 */ /* 0x000fe20000410000 */
[----:B------:R-:W-:Y:S01]  /*b020*/  F2FP.BF16.PACK_AB R110, R220, R219 ;  /* 0x000000dbdc6e723e */ /* 0x000fe200000010ff */
[----:B------:R-:W-:Y:S01]  /*b030*/  FMUL.FTZ R47, R2, R111 ;  /* 0x0000006f022f7220 */ /* 0x000fe20000410000 */
[----:B------:R-:W-:Y:S01]  /*b040*/  F2FP.BF16.PACK_AB R111, R211, R214 ;  /* 0x000000d6d36f723e */ /* 0x000fe200000010ff */
[----:B------:R-:W-:Y:S02]  /*b050*/  FADD.FTZ R105, R49, R4 ;  /* 0x0000000431697221 */ /* 0x000fe40000010000 */
[C---:B------:R-:W-:Y:S02]  /*b060*/  FMUL.FTZ R4, R100.reuse, R132 ;  /* 0x0000008464047220 */ /* 0x040fe40000410000 */
[----:B------:R-:W-:Y:S01]  /*b070*/  FMUL.FTZ R5, R100, R133 ;  /* 0x0000008564057220 */ /* 0x000fe20000410000 */
[----:B------:R-:W-:Y:S01]  /*b080*/  MUFU.EX2 R132, R165 ;  /* 0x000000a500847308 */ /* 0x000fe20000000800 */
[C---:B------:R-:W-:Y:S02]  /*b090*/  FMUL.FTZ R10, R2.reuse, R130 ;  /* 0x00000082020a7220 */ /* 0x040fe40000410000 */
[C---:B------:R-:W-:Y:S02]  /*b0a0*/  FMUL.FTZ R11, R2.reuse, R131 ;  /* 0x00000083020b7220 */ /* 0x040fe40000410000 */
[----:B------:R-:W-:Y:S01]  /*b0b0*/  FMUL.FTZ R42, R2, R114 ;  /* 0x00000072022a7220 */ /* 0x000fe20000410000 */
[----:B------:R-:W-:Y:S01]  /*b0c0*/  F2FP.BF16.PACK_AB R114, R206, R205 ;  /* 0x000000cdce72723e */ /* 0x000fe200000010ff */
[C---:B------:R-:W-:Y:S01]  /*b0d0*/  FMUL.FTZ R43, R2.reuse, R115 ;  /* 0x00000073022b7220 */ /* 0x040fe20000410000 */
[----:B------:R-:W-:Y:S01]  /*b0e0*/  F2FP.BF16.PACK_AB R115, R227, R204 ;  /* 0x000000cce373723e */ /* 0x000fe200000010ff */
[C---:B------:R-:W-:Y:S01]  /*b0f0*/  FMUL.FTZ R14, R2.reuse, R126 ;  /* 0x0000007e020e7220 */ /* 0x040fe20000410000 */
[----:B------:R-:W-:Y:S01]  /*b100*/  MUFU.EX2 R130, R170 ;  /* 0x000000aa00827308 */ /* 0x000fe20000000800 */
[----:B------:R-:W-:Y:S02]  /*b110*/  FMUL.FTZ R15, R2, R127 ;  /* 0x0000007f020f7220 */ /* 0x000fe40000410000 */
[C---:B------:R-:W-:Y:S01]  /*b120*/  FMUL.FTZ R16, R100.reuse, R136 ;  /* 0x0000008864107220 */ /* 0x040fe20000410000 */
[----:B------:R-:W-:Y:S01]  /*b130*/  LDSM.16.MT88.4 R124, [R181+0x1000] ;  /* 0x00100000b57c783b */ /* 0x000fe20000004200 */
[----:B-1----:R-:W-:Y:S02]  /*b140*/  FFMA.FTZ R3, R100, R222, R48 ;  /* 0x000000de64037223 */ /* 0x002fe40000010030 */
[C---:B--2---:R-:W-:Y:S02]  /*b150*/  FMUL.FTZ R6, R0.reuse, R134 ;  /* 0x0000008600067220 */ /* 0x044fe40000410000 */
[----:B------:R-:W-:Y:S01]  /*b160*/  FMUL.FTZ R7, R0, R135 ;  /* 0x0000008700077220 */ /* 0x000fe20000410000 */
[----:B------:R-:W-:Y:S01]  /*b170*/  MUFU.EX2 R133, R169 ;  /* 0x000000a900857308 */ /* 0x000fe20000000800 */
[----:B------:R-:W-:Y:S02]  /*b180*/  FADD.FTZ R3, R38, R3 ;  /* 0x0000000326037221 */ /* 0x000fe40000010000 */
[----:B------:R-:W1:Y:S01]  /*b190*/  LDSM.16.MT88.4 R36, [R182] ;  /* 0x00000000b624783b */ /* 0x000e620000004200 */
[----:B------:R-:W-:Y:S02]  /*b1a0*/  FMUL.FTZ R17, R100, R137 ;  /* 0x0000008964117220 */ /* 0x000fe40000410000 */
[-C--:B---3--:R-:W-:Y:S04]  /*b1b0*/  HMMA.16816.F32.BF16 R4, R108, R20.reuse, R4 ;  /* 0x000000146c04723c */ /* 0x088fe80000041804 */
[----:B------:R-:W-:Y:S01]  /*b1c0*/  MUFU.EX2 R131, R160 ;  /* 0x000000a000837308 */ /* 0x000fe20000000800 */
[C---:B------:R-:W-:Y:S02]  /*b1d0*/  FMUL.FTZ R18, R0.reuse, R138 ;  /* 0x0000008a00127220 */ /* 0x040fe40000410000 */
[----:B------:R-:W-:Y:S01]  /*b1e0*/  FMUL.FTZ R19, R0, R139 ;  /* 0x0000008b00137220 */ /* 0x000fe20000410000 */
[C---:B------:R-:W-:Y:S01]  /*b1f0*/  HMMA.16816.F32.BF16 R8, R112.reuse, R20, R8 ;  /* 0x000000147008723c */ /* 0x040fe20000041808 */
[----:B------:R-:W-:Y:S03]  /*b200*/  LDSM.16.MT88.4 R136, [R181+0x800] ;  /* 0x00080000b588783b */ /* 0x000fe60000004200 */
[C---:B------:R-:W-:Y:S02]  /*b210*/  FMUL.FTZ R30, R2.reuse, R118 ;  /* 0x00000076021e7220 */ /* 0x040fe40000410000 */
[C---:B------:R-:W-:Y:S01]  /*b220*/  FMUL.FTZ R31, R2.reuse, R119 ;  /* 0x00000077021f7220 */ /* 0x040fe20000410000 */
[----:B------:R-:W-:Y:S01]  /*b230*/  MUFU.EX2 R222, R168 ;  /* 0x000000a800de7308 */ /* 0x000fe20000000800 */
[-C--:B------:R-:W-:Y:S01]  /*b240*/  HMMA.16816.F32.BF16 R12, R112, R22.reuse, R12 ;  /* 0x00000016700c723c */ /* 0x080fe2000004180c */
[----:B------:R-:W2:Y:S03]  /*b250*/  LDSM.16.MT88.4 R116, [R181+0xc00] ;  /* 0x000c0000b574783b */ /* 0x000ea60000004200 */
[C---:B------:R-:W-:Y:S02]  /*b260*/  FMUL.FTZ R26, R2.reuse, R122 ;  /* 0x0000007a021a7220 */ /* 0x040fe40000410000 */
[----:B------:R-:W-:Y:S02]  /*b270*/  FMUL.FTZ R27, R2, R123 ;  /* 0x0000007b021b7220 */ /* 0x000fe40000410000 */
[C---:B------:R-:W-:Y:S01]  /*b280*/  HMMA.16816.F32.BF16 R16, R108.reuse, R22, R16 ;  /* 0x000000166c10723c */ /* 0x040fe20000041810 */
[----:B------:R-:W-:Y:S01]  /*b290*/  LDSM.16.MT88.4 R120, [R182+0x400] ;  /* 0x00040000b678783b */ /* 0x000fe20000004200 */
[----:B------:R3:W-:Y:S02]  /*b2a0*/  MUFU.EX2 R221, R159 ;  /* 0x0000009f00dd7308 */ /* 0x0007e40000000800 */
[C---:B------:R-:W-:Y:S02]  /*b2b0*/  FMUL.FTZ R20, R100.reuse, R140 ;  /* 0x0000008c64147220 */ /* 0x040fe40000410000 */
[----:B------:R-:W-:Y:S02]  /*b2c0*/  FMUL.FTZ R21, R100, R141 ;  /* 0x0000008d64157220 */ /* 0x000fe40000410000 */
[C---:B------:R-:W-:Y:S04]  /*b2d0*/  FMUL.FTZ R22, R0.reuse, R142 ;  /* 0x0000008e00167220 */ /* 0x040fe80000410000 */
[----:B------:R-:W-:Y:S01]  /*b2e0*/  FMUL.FTZ R23, R0, R143 ;  /* 0x0000008f00177220 */ /* 0x000fe20000410000 */
[----:B------:R-:W-:Y:S01]  /*b2f0*/  MUFU.EX2 R170, R198 ;  /* 0x000000c600aa7308 */ /* 0x000fe20000000800 */
[C---:B------:R-:W-:Y:S02]  /*b300*/  FMUL.FTZ R32, R100.reuse, R144 ;  /* 0x0000009064207220 */ /* 0x040fe40000410000 */
[----:B------:R-:W-:Y:S02]  /*b310*/  FMUL.FTZ R33, R100, R145 ;  /* 0x0000009164217220 */ /* 0x000fe40000410000 */
[----:B------:R-:W-:Y:S01]  /*b320*/  FMUL.FTZ R35, R0, R147 ;  /* 0x0000009300237220 */ /* 0x000fe20000410000 */
[-C--:B-1----:R-:W-:Y:S03]  /*b330*/  HMMA.16816.F32.BF16 R20, R108, R36.reuse, R20 ;  /* 0x000000246c14723c */ /* 0x082fe60000041814 */
[C---:B------:R-:W-:Y:S01]  /*b340*/  FMUL.FTZ R48, R100.reuse, R152 ;  /* 0x0000009864307220 */ /* 0x040fe20000410000 */
[----:B------:R-:W1:Y:S01]  /*b350*/  MUFU.EX2 R198, R200 ;  /* 0x000000c800c67308 */ /* 0x000e620000000800 */
[----:B------:R-:W-:Y:S02]  /*b360*/  FMUL.FTZ R49, R100, R153 ;  /* 0x0000009964317220 */ /* 0x000fe40000410000 */
[----:B------:R-:W-:Y:S01]  /*b370*/  FFMA.FTZ R106, R2, R223, R34 ;  /* 0x000000df026a7223 */ /* 0x000fe20000010022 */
[C---:B------:R-:W-:Y:S04]  /*b380*/  HMMA.16816.F32.BF16 R24, R112.reuse, R36, R24 ;  /* 0x000000247018723c */ /* 0x040fe80000041818 */
[----:B------:R-:W-:Y:S01]  /*b390*/  FMUL.FTZ R34, R0, R146 ;  /* 0x0000009200227220 */ /* 0x000fe20000410000 */
[----:B---3--:R-:W-:Y:S01]  /*b3a0*/  F2FP.BF16.PACK_AB R159, R178, R196 ;  /* 0x000000c4b29f723e */ /* 0x008fe200000010ff */
[----:B------:R-:W-:Y:S01]  /*b3b0*/  LDSM.16.MT88.4 R144, [R182+0x800] ;  /* 0x00080000b690783b */ /* 0x000fe20000004200 */
[C---:B------:R-:W-:Y:S01]  /*b3c0*/  FMUL.FTZ R36, R100.reuse, R148 ;  /* 0x0000009464247220 */ /* 0x040fe20000410000 */
[-C--:B------:R-:W-:Y:S01]  /*b3d0*/  HMMA.16816.F32.BF16 R28, R112, R38.reuse, R28 ;  /* 0x00000026701c723c */ /* 0x080fe2000004181c */
[----:B------:R3:W-:Y:S03]  /*b3e0*/  MUFU.EX2 R223, R157 ;  /* 0x0000009d00df7308 */ /* 0x0007e60000000800 */
[----:B------:R-:W-:Y:S02]  /*b3f0*/  FMUL.FTZ R37, R100, R149 ;  /* 0x0000009564257220 */ /* 0x000fe40000410000 */
[C---:B------:R-:W-:Y:S02]  /*b400*/  FMUL.FTZ R58, R2.reuse, R58 ;  /* 0x0000003a023a7220 */ /* 0x040fe40000410000 */
[C---:B------:R-:W-:Y:S03]  /*b410*/  HMMA.16816.F32.BF16 R32, R108.reuse, R38, R32 ;  /* 0x000000266c20723c */ /* 0x040fe60000041820 */
[----:B------:R-:W-:Y:S01]  /*b420*/  MUFU.EX2 R168, R174 ;  /* 0x000000ae00a87308 */ /* 0x000fe20000000800 */
[C---:B------:R-:W-:Y:S01]  /*b430*/  FMUL.FTZ R59, R2.reuse, R59 ;  /* 0x0000003b023b7220 */ /* 0x040fe20000410000 */
[----:B-1----:R-:W-:Y:S01]  /*b440*/  F2FP.BF16.PACK_AB R158, R199, R198 ;  /* 0x000000c6c79e723e */ /* 0x002fe200000010ff */
[----:B------:R-:W-:Y:S02]  /*b450*/  FMUL.FTZ R62, R2, R62 ;  /* 0x0000003e023e7220 */ /* 0x000fe40000410000 */
[C---:B------:R-:W-:Y:S04]  /*b460*/  FMUL.FTZ R38, R0.reuse, R150 ;  /* 0x0000009600267220 */ /* 0x040fe80000410000 */
[----:B------:R-:W-:Y:S01]  /*b470*/  FMUL.FTZ R39, R0, R151 ;  /* 0x0000009700277220 */ /* 0x000fe20000410000 */
[----:B------:R-:W1:Y:S01]  /*b480*/  MUFU.EX2 R169, R173 ;  /* 0x000000ad00a97308 */ /* 0x000e620000000800 */
[C---:B------:R-:W-:Y:S02]  /*b490*/  FMUL.FTZ R63, R2.reuse, R63 ;  /* 0x0000003f023f7220 */ /* 0x040fe40000410000 */
[C---:B------:R-:W-:Y:S01]  /*b4a0*/  FMUL.FTZ R74, R2.reuse, R74 ;  /* 0x0000004a024a7220 */ /* 0x040fe20000410000 */
[----:B---3--:R-:W-:Y:S01]  /*b4b0*/  F2FP.BF16.PACK_AB R157, R197, R170 ;  /* 0x000000aac59d723e */ /* 0x008fe200000010ff */
[C---:B------:R-:W-:Y:S01]  /*b4c0*/  FMUL.FTZ R75, R2.reuse, R75 ;  /* 0x0000004b024b7220 */ /* 0x040fe20000410000 */
[-C--:B--2---:R-:W-:Y:S03]  /*b4d0*/  HMMA.16816.F32.BF16 R36, R108, R116.reuse, R36 ;  /* 0x000000746c24723c */ /* 0x084fe60000041824 */
[C---:B------:R-:W-:Y:S01]  /*b4e0*/  FMUL.FTZ R78, R2.reuse, R78 ;  /* 0x0000004e024e7220 */ /* 0x040fe20000410000 */
[----:B------:R-:W2:Y:S01]  /*b4f0*/  MUFU.EX2 R165, R175 ;  /* 0x000000af00a57308 */ /* 0x000ea20000000800 */
[C---:B------:R-:W-:Y:S02]  /*b500*/  FMUL.FTZ R79, R2.reuse, R79 ;  /* 0x0000004f024f7220 */ /* 0x040fe40000410000 */
[C---:B------:R-:W-:Y:S01]  /*b510*/  FMUL.FTZ R90, R2.reuse, R90 ;  /* 0x0000005a025a7220 */ /* 0x040fe20000410000 */
[C---:B------:R-:W-:Y:S04]  /*b520*/  HMMA.16816.F32.BF16 R40, R112.reuse, R116, R40 ;  /* 0x000000747028723c */ /* 0x040fe80000041828 */
[C---:B------:R-:W-:Y:S02]  /*b530*/  FMUL.FTZ R91, R2.reuse, R91 ;  /* 0x0000005b025b7220 */ /* 0x040fe40000410000 */
[C---:B------:R-:W-:Y:S02]  /*b540*/  FMUL.FTZ R94, R2.reuse, R94 ;  /* 0x0000005e025e7220 */ /* 0x040fe40000410000 */
[-C--:B------:R-:W-:Y:S04]  /*b550*/  HMMA.16816.F32.BF16 R44, R112, R118.reuse, R44 ;  /* 0x00000076702c723c */ /* 0x080fe8000004182c */
[----:B------:R-:W-:Y:S01]  /*b560*/  FMUL.FTZ R95, R2, R95 ;  /* 0x0000005f025f7220 */ /* 0x000fe20000410000 */
[----:B-1----:R-:W-:Y:S01]  /*b570*/  F2FP.BF16.PACK_AB R160, R169, R168 ;  /* 0x000000a8a9a0723e */ /* 0x002fe200000010ff */
[C---:B------:R-:W-:Y:S02]  /*b580*/  FFMA.FTZ R2, R0.reuse, R228, R51 ;  /* 0x000000e400027223 */ /* 0x040fe40000010033 */
[----:B------:R-:W-:Y:S04]  /*b590*/  FMUL.FTZ R51, R0, R155 ;  /* 0x0000009b00337220 */ /* 0x000fe80000410000 */
[----:B------:R-:W-:Y:S01]  /*b5a0*/  FADD.FTZ R2, R50, R2 ;  /* 0x0000000232027221 */ /* 0x000fe20000010000 */
[----:B--2---:R-:W-:Y:S01]  /*b5b0*/  F2FP.BF16.PACK_AB R161, R165, R166 ;  /* 0x000000a6a5a1723e */ /* 0x004fe200000010ff */
[----:B------:R-:W-:Y:S02]  /*b5c0*/  FMUL.FTZ R50, R0, R154 ;  /* 0x0000009a00327220 */ /* 0x000fe40000410000 */
[----:B------:R-:W-:Y:S01]  /*b5d0*/  LDSM.16.MT88.4 R152, [R181+0x1400] ;  /* 0x00140000b598783b */ /* 0x000fe20000004200 */
[C---:B------:R-:W-:Y:S02]  /*b5e0*/  FMUL.FTZ R52, R100.reuse, R52 ;  /* 0x0000003464347220 */ /* 0x040fe40000410000 */
[----:B------:R-:W-:Y:S02]  /*b5f0*/  FMUL.FTZ R53, R100, R53 ;  /* 0x0000003564357220 */ /* 0x000fe40000410000 */
[C---:B------:R-:W-:Y:S03]  /*b600*/  HMMA.16816.F32.BF16 R48, R108.reuse, R118, R48 ;  /* 0x000000766c30723c */ /* 0x040fe60000041830 */
[----:B------:R-:W1:Y:S01]  /*b610*/  LDSM.16.MT88.4 R116, [R182+0xc00] ;  /* 0x000c0000b674783b */ /* 0x000e620000004200 */
[C---:B------:R-:W-:Y:S02]  /*b620*/  FMUL.FTZ R54, R0.reuse, R54 ;  /* 0x0000003600367220 */ /* 0x040fe40000410000 */
[----:B------:R-:W-:Y:S02]  /*b630*/  FMUL.FTZ R55, R0, R55 ;  /* 0x0000003700377220 */ /* 0x000fe40000410000 */
[C---:B------:R-:W-:Y:S04]  /*b640*/  FMUL.FTZ R64, R100.reuse, R64 ;  /* 0x0000004064407220 */ /* 0x040fe80000410000 */
        /* <DEDUP_REMOVED lines=21> */
[----:B------:R-:W-:Y:S02]  /*b7a0*/  FADD.FTZ R100, R203, R106 ;  /* 0x0000006acb647221 */ /* 0x000fe40000010000 */
[----:B------:R-:W1:Y:S01]  /*b7b0*/  MUFU.EX2 R106, R179 ;  /* 0x000000b3006a7308 */ /* 0x000e620000000800 */
[----:B------:R-:W-:Y:S01]  /*b7c0*/  FADD.FTZ R3, R219, R3 ;  /* 0x00000003db037221 */ /* 0x000fe20000010000 */
[-C--:B------:R-:W-:Y:S04]  /*b7d0*/  HMMA.16816.F32.BF16 R60, R112, R118.reuse, R60 ;  /* 0x00000076703c723c */ /* 0x080fe8000004183c */
[----:B------:R-:W-:Y:S02]  /*b7e0*/  FADD.FTZ R2, R214, R2 ;  /* 0x00000002d6027221 */ /* 0x000fe40000010000 */
[----:B------:R-:W-:Y:S02]  /*b7f0*/  FADD.FTZ R0, R205, R105 ;  /* 0x00000069cd007221 */ /* 0x000fe40000010000 */
[C---:B------:R-:W-:Y:S01]  /*b800*/  HMMA.16816.F32.BF16 R64, R108.reuse, R118, R64 ;  /* 0x000000766c40723c */ /* 0x040fe20000041840 */
[----:B------:R-:W2:Y:S03]  /*b810*/  LDSM.16.MT88.4 R116, [R181+0x1800] ;  /* 0x00180000b574783b */ /* 0x000ea60000004200 */
[----:B------:R-:W-:Y:S02]  /*b820*/  FADD.FTZ R105, R204, R100 ;  /* 0x00000064cc697221 */ /* 0x000fe40000010000 */
[----:B------:R-:W-:Y:S02]  /*b830*/  FADD.FTZ R100, R220, R3 ;  /* 0x00000003dc647221 */ /* 0x000fe40000010000 */
[----:B------:R-:W-:Y:S04]  /*b840*/  FADD.FTZ R3, R211, R2 ;  /* 0x00000002d3037221 */ /* 0x000fe80000010000 */
[----:B------:R-:W-:Y:S02]  /*b850*/  FADD.FTZ R100, R130, R100 ;  /* 0x0000006482647221 */ /* 0x000fe40000010000 */
[----:B------:R-:W-:Y:S01]  /*b860*/  FADD.FTZ R3, R129, R3 ;  /* 0x0000000381037221 */ /* 0x000fe20000010000 */
[----:B-1----:R-:W-:Y:S01]  /*b870*/  F2FP.BF16.PACK_AB R163, R106, R164 ;  /* 0x000000a46aa3723e */ /* 0x002fe200000010ff */
[----:B------:R-:W-:Y:S02]  /*b880*/  FADD.FTZ R100, R133, R100 ;  /* 0x0000006485647221 */ /* 0x000fe40000010000 */
[----:B------:R-:W-:Y:S02]  /*b890*/  FADD.FTZ R3, R132, R3 ;  /* 0x0000000384037221 */ /* 0x000fe40000010000 */
[----:B------:R-:W-:Y:S02]  /*b8a0*/  FADD.FTZ R2, R206, R0 ;  /* 0x00000000ce027221 */ /* 0x000fe40000010000 */
[----:B------:R-:W-:Y:S01]  /*b8b0*/  FADD.FTZ R0, R227, R105 ;  /* 0x00000069e3007221 */ /* 0x000fe20000010000 */
[----:B------:R-:W-:Y:S01]  /*b8c0*/  MOV R105, R103 ;  /* 0x0000006700697202 */ /* 0x000fe20000000f00 */
[----:B------:R-:W-:Y:S02]  /*b8d0*/  FADD.FTZ R2, R128, R2 ;  /* 0x0000000280027221 */ /* 0x000fe40000010000 */
[----:B------:R-:W-:Y:S02]  /*b8e0*/  FADD.FTZ R0, R107, R0 ;  /* 0x000000006b007221 */ /* 0x000fe40000010000 */
[----:B------:R-:W-:Y:S02]  /*b8f0*/  FADD.FTZ R2, R131, R2 ;  /* 0x0000000283027221 */ /* 0x000fe40000010000 */
[----:B------:R-:W-:Y:S02]  /*b900*/  FADD.FTZ R0, R218, R0 ;  /* 0x00000000da007221 */ /* 0x000fe40000010000 */
[----:B------:R-:W-:Y:S02]  /*b910*/  FADD.FTZ R3, R224, R3 ;  /* 0x00000003e0037221 */ /* 0x000fe40000010000 */
[----:B------:R-:W-:Y:S02]  /*b920*/  FADD.FTZ R2, R221, R2 ;  /* 0x00000002dd027221 */ /* 0x000fe40000010000 */
[----:B------:R-:W-:Y:S01]  /*b930*/  FADD.FTZ R0, R213, R0 ;  /* 0x00000000d5007221 */ /* 0x000fe20000010000 */
[-C--:B--2---:R-:W-:Y:S08]  /*b940*/  HMMA.16816.F32.BF16 R68, R108, R116.reuse, R68 ;  /* 0x000000746c44723c */ /* 0x084ff00000041844 */
[C---:B------:R-:W-:Y:S08]  /*b950*/  HMMA.16816.F32.BF16 R72, R112.reuse, R116, R72 ;  /* 0x000000747048723c */ /* 0x040ff00000041848 */
[-C--:B------:R-:W-:Y:S08]  /*b960*/  HMMA.16816.F32.BF16 R76, R112, R118.reuse, R76 ;  /* 0x00000076704c723c */ /* 0x080ff0000004184c */
[C---:B------:R-:W-:Y:S01]  /*b970*/  HMMA.16816.F32.BF16 R80, R108.reuse, R118, R80 ;  /* 0x000000766c50723c */ /* 0x040fe20000041850 */
[----:B------:R-:W1:Y:S07]  /*b980*/  LDSM.16.MT88.4 R116, [R182+0x1800] ;  /* 0x00180000b674783b */ /* 0x000e6e0000004200 */
[-C--:B-1----:R-:W-:Y:S08]  /*b990*/  HMMA.16816.F32.BF16 R84, R108, R116.reuse, R84 ;  /* 0x000000746c54723c */ /* 0x082ff00000041854 */
[C---:B------:R-:W-:Y:S07]  /*b9a0*/  HMMA.16816.F32.BF16 R88, R112.reuse, R116, R88 ;  /* 0x000000747058723c */ /* 0x040fee0000041858 */
[----:B------:R-:W-:Y:S01]  /*b9b0*/  F2FP.BF16.PACK_AB R116, R131, R128 ;  /* 0x000000808374723e */ /* 0x000fe200000010ff */
[-C--:B------:R-:W-:Y:S01]  /*b9c0*/  HMMA.16816.F32.BF16 R92, R112, R118.reuse, R92 ;  /* 0x00000076705c723c */ /* 0x080fe2000004185c */
[----:B------:R-:W1:Y:S03]  /*b9d0*/  LDSM.16.MT88.4 R112, [R181+0x400] ;  /* 0x00040000b570783b */ /* 0x000e660000004200 */
[----:B------:R-:W-:Y:S02]  /*b9e0*/  F2FP.BF16.PACK_AB R117, R218, R107 ;  /* 0x0000006bda75723e */ /* 0x000fe400000010ff */
[----:B------:R-:W-:Y:S02]  /*b9f0*/  MOV R107, R101 ;  /* 0x00000065006b7202 */ /* 0x000fe40000000f00 */
[----:B------:R-:W-:Y:S07]  /*ba00*/  HMMA.16816.F32.BF16 R96, R108, R118, R96 ;  /* 0x000000766c60723c */ /* 0x000fee0000041860 */
[----:B------:R-:W-:Y:S02]  /*ba10*/  F2FP.BF16.PACK_AB R108, R133, R130 ;  /* 0x00000082856c723e */ /* 0x000fe400000010ff */
[----:B------:R-:W-:Y:S03]  /*ba20*/  F2FP.BF16.PACK_AB R109, R132, R129 ;  /* 0x00000081846d723e */ /* 0x000fe600000010ff */
[----:B------:R-:W-:Y:S02]  /*ba30*/  F2FP.BF16.PACK_AB R110, R226, R222 ;  /* 0x000000dee26e723e */ /* 0x000fe400000010ff */
[----:B------:R-:W-:Y:S02]  /*ba40*/  F2FP.BF16.PACK_AB R111, R225, R224 ;  /* 0x000000e0e16f723e */ /* 0x000fe400000010ff */
[C---:B------:R-:W-:Y:S02]  /*ba50*/  F2FP.BF16.PACK_AB R118, R223.reuse, R221 ;  /* 0x000000dddf76723e */ /* 0x040fe400000010ff */
[C---:B------:R-:W-:Y:S03]  /*ba60*/  F2FP.BF16.PACK_AB R119, R212.reuse, R213 ;  /* 0x000000d5d477723e */ /* 0x040fe600000010ff */
[-C--:B-1----:R-:W-:Y:S08]  /*ba70*/  HMMA.16816.F32.BF16 R4, R108, R112.reuse, R4 ;  /* 0x000000706c04723c */ /* 0x082ff00000041804 */
[C---:B------:R-:W-:Y:S08]  /*ba80*/  HMMA.16816.F32.BF16 R8, R116.reuse, R112, R8 ;  /* 0x000000707408723c */ /* 0x040ff00000041808 */
[-C--:B------:R-:W-:Y:S08]  /*ba90*/  HMMA.16816.F32.BF16 R12, R116, R114.reuse, R12 ;  /* 0x00000072740c723c */ /* 0x080ff0000004180c */
        /* <DEDUP_REMOVED lines=43> */
[----:B------:R-:W-:Y:S02]  /*bd50*/  FADD.FTZ R5, R212, R0 ;  /* 0x00000000d4057221 */ /* 0x000fe40000010000 */
[----:B------:R-:W-:Y:S02]  /*bd60*/  FADD.FTZ R0, R168, R4 ;  /* 0x00000004a8007221 */ /* 0x000fe40000010000 */
[C---:B------:R-:W-:Y:S04]  /*bd70*/  HMMA.16816.F32.BF16 R64, R156.reuse, R6, R64 ;  /* 0x000000069c40723c */ /* 0x040fe80000041840 */
[----:B------:R-:W-:Y:S03]  /*bd80*/  FADD.FTZ R5, R166, R5 ;  /* 0x00000005a6057221 */ /* 0x000fe60000010000 */
[----:B------:R-:W-:Y:S01]  /*bd90*/  FADD.FTZ R7, R222, R100 ;  /* 0x00000064de077221 */ /* 0x000fe20000010000 */
[-C--:B--2---:R-:W-:Y:S04]  /*bda0*/  HMMA.16816.F32.BF16 R68, R156, R8.reuse, R68 ;  /* 0x000000089c44723c */ /* 0x084fe80000041844 */
[----:B------:R-:W-:Y:S01]  /*bdb0*/  MOV R100, R104 ;  /* 0x0000006800647202 */ /* 0x000fe20000000f00 */
        /* <DEDUP_REMOVED lines=11> */
[-C--:B---3--:R-:W-:Y:S04]  /*be70*/  HMMA.16816.F32.BF16 R84, R156, R12.reuse, R84 ;  /* 0x0000000c9c54723c */ /* 0x088fe80000041854 */
        /* <DEDUP_REMOVED lines=8> */
[----:B------:R-:W-:Y:S04]  /*bf00*/  HMMA.16816.F32.BF16 R96, R156, R14, R96 ;  /* 0x0000000e9c60723c */ /* 0x000fe80000041860 */
[----:B------:R-:W-:Y:S02]  /*bf10*/  FADD.FTZ R221, R167, R2 ;  /* 0x00000002a7dd7221 */ /* 0x000fe40000010000 */
[----:B------:R-:W-:Y:S01]  /*bf20*/  FADD.FTZ R223, R106, R0 ;  /* 0x000000006adf7221 */ /* 0x000fe20000010000 */
[----:B------:R-:W-:Y:S01]  /*bf30*/  MOV R106, R102 ;  /* 0x00000066006a7202 */ /* 0x000fe20000000f00 */
[----:B------:R-:W-:-:S05]  /*bf40*/  @P0 BRA `(.L_x_654) ;  /* 0xffffb91000000947 */ /* 0x000fca000383ffff */
.L_x_621:
[----:B------:R-:W-:Y:S01]  /*bf50*/  IMAD.MOV.U32 R0, RZ, RZ, c[0x0][0x2c4] ;  /* 0x0000b100ff007624 */ /* 0x000fe200078e00ff */
[----:B------:R-:W-:Y:S01]  /*bf60*/  IADD3 R2, R233, 0x1, -R232 ;  /* 0x00000001e9027810 */ /* 0x000fe20007ffe8e8 */
[----:B------:R-:W-:-:S03]  /*bf70*/  IMAD.MOV.U32 R4, RZ, RZ, c[0x0][0x32c] ;  /* 0x0000cb00ff047624 */ /* 0x000fc600078e00ff */
[----:B------:R-:W-:Y:S02]  /*bf80*/  ISETP.NE.AND P1, PT, R0, 0x1, PT ;  /* 0x000000010000780c */ /* 0x000fe40003f25270 */
[----:B------:R-:W-:Y:S02]  /*bf90*/  IADD3 R0, R250, 0x7f, RZ ;  /* 0x0000007ffa007810 */ /* 0x000fe40007ffe0ff */
[----:B------:R-:W-:-:S09]  /*bfa0*/  ISETP.GE.AND P0, PT, R4, 0x1, PT ;  /* 0x000000010400780c */ /* 0x000fd20003f06270 */
[----:B------:R-:W-:-:S05]  /*bfb0*/  @P1 IMAD.HI.U32 R3, R0, c[0x0][0x2c8], RZ ;  /* 0x0000b20000031a27 */ /* 0x000fca00078e00ff */
[----:B------:R-:W-:-:S05]  /*bfc0*/  @P1 SHF.R.U32.HI R0, RZ, c[0x0][0x2cc], R3 ;  /* 0x0000b300ff001a19 */ /* 0x000fca0000011603 */
[----:B------:R-:W-:-:S05]  /*bfd0*/  IMAD.IADD R0, R2, 0x1, R0 ;  /* 0x0000000102007824 */ /* 0x000fca00078e0200 */
[----:B------:R-:W-:Y:S01]  /*bfe0*/  IADD3 R2, R0, -c[0x0][0x324], RZ ;  /* 0x8000c90000027a10 */ /* 0x000fe20007ffe0ff */
[----:B------:R-:W-:Y:S05]  /*bff0*/  @!P0 BRA `(.L_x_655) ;  /* 0x0000011000008947 */ /* 0x000fea0003800000 */
[----:B------:R-:W-:Y:S01]  /*c000*/  ISETP.GT.AND P0, PT, R0, -0x1, PT ;  /* 0xffffffff0000780c */ /* 0x000fe20003f04270 */
[----:B------:R-:W-:-:S12]  /*c010*/  BSSY B0, `(.L_x_656) ;  /* 0x000000d000007945 */ /* 0x000fd80003800000 */
        /* <DEDUP_REMOVED lines=8> */
.L_x_657:
[----:B------:R-:W-:-:S04]  /*c0a0*/  MOV R3, 0x1 ;  /* 0x0000000100037802 */ /* 0x000fc80000000f00 */
[----:B------:R-:W-:-:S13]  /*c0b0*/  ISETP.NE.AND P0, PT, R3, c[0x0][0x32c], PT ;  /* 0x0000cb0003007a0c */ /* 0x000fda0003f05270 */
[----:B------:R-:W-:-:S05]  /*c0c0*/  @P0 IMAD.HI.U32 R3, R0, c[0x0][0x330], RZ ;  /* 0x0000cc0000030a27 */ /* 0x000fca00078e00ff */
[----:B------:R-:W-:Y:S02]  /*c0d0*/  @P0 SHF.R.U32.HI R0, RZ, c[0x0][0x334], R3 ;  /* 0x0000cd00ff000a19 */ /* 0x000fe40000011603 */
.L_x_658:
[----:B------:R-:W-:Y:S05]  /*c0e0*/  BSYNC B0 ;  /* 0x0000000000007941 */ /* 0x000fea0003800000 */
.L_x_656:
[----:B------:R-:W-:-:S05]  /*c0f0*/  IMAD R0, R0, c[0x0][0x32c], RZ ;  /* 0x0000cb0000007a24 */ /* 0x000fca00078e02ff */
[----:B------:R-:W-:-:S04]  /*c100*/  IMNMX R2, R2, R0, !PT ;  /* 0x0000000002027217 */ /* 0x000fc80007800200 */
.L_x_655:
[----:B------:R-:W-:-:S05]  /*c110*/  IADD3 R2, R2, 0x2f, RZ ;  /* 0x0000002f02027810 */ /* 0x000fca0007ffe0ff */
[----:B------:R-:W-:-:S05]  /*c120*/  IMAD.HI R2, R2, 0x2aaaaaab, RZ ;  /* 0x2aaaaaab02027827 */ /* 0x000fca00078e02ff */
[----:B------:R-:W-:-:S04]  /*c130*/  SHF.R.U32.HI R0, RZ, 0x1f, R2 ;  /* 0x0000001fff007819 */ /* 0x000fc80000011602 */
[----:B------:R-:W-:-:S04]  /*c140*/  LEA.HI.SX32 R0, R2, R0, 0x1d ;  /* 0x0000000002007211 */ /* 0x000fc800078feaff */
[----:B------:R-:W-:-:S04]  /*c150*/  IMNMX R227, R237, R0, !PT ;  /* 0x00000000ede37217 */ /* 0x000fc80007800200 */
[----:B------:R-:W-:-:S13]  /*c160*/  ISETP.GE.AND P0, PT, R208, R227, PT ;  /* 0x000000e3d000720c */ /* 0x000fda0003f06270 */
[----:B------:R-:W-:Y:S05]  /*c170*/  @!P0 BRA `(.L_x_659) ;  /* 0x0000320000008947 */ /* 0x000fea0003800000 */
.L_x_672:
[----:B------:R-:W-:Y:S04]  /*c180*/  DEPBAR.LE SB0, 0x0 ;  /* 0x000080000000791a */ /* 0x000fe80000000000 */
[----:B------:R-:W-:Y:S01]  /*c190*/  WARPSYNC 0xffffffff ;  /* 0xffffffff00007948 */ /* 0x000fe20003800000 */
[----:B------:R-:W-:Y:S01]  /*c1a0*/  BAR.SYNC.DEFER_BLOCKING 0x0 ;  /* 0x0000000000007b1d */ /* 0x000fe20000010000 */
[----:B------:R-:W-:Y:S01]  /*c1b0*/  ISETP.GT.AND P0, PT, R237, R208, PT ;  /* 0x000000d0ed00720c */ /* 0x000fe20003f04270 */
[----:B------:R-:W-:Y:S01]  /*c1c0*/  IMAD.MOV.U32 R106, RZ, RZ, R104 ;  /* 0x000000ffff6a7224 */ /* 0x000fe200078e0068 */
[----:B------:R-:W-:Y:S01]  /*c1d0*/  MOV R107, R103 ;  /* 0x00000067006b7202 */ /* 0x000fe20000000f00 */
[----:B------:R-:W-:Y:S02]  /*c1e0*/  IMAD.MOV.U32 R100, RZ, RZ, R102 ;  /* 0x000000ffff647224 */ /* 0x000fe400078e0066 */
        /* <DEDUP_REMOVED lines=27> */
.L_x_808:
[----:B------:R-:W-:-:S05]  /*c3a0*/  BRA.DIV ~URZ, `(.L_x_663) ;  /* 0x0000e2627f007947 */ /* 0x000fca000b800000 */
[----:B------:R4:W3:Y:S02]  /*c3b0*/  SHFL.IDX PT, R0, R11, RZ, 0x1c1f ;  /* 0x001c1fff0b007589 */ /* 0x0008e400000e0000 */
.L_x_809:
        /* <DEDUP_REMOVED lines=25> */
.L_x_810:
        /* <DEDUP_REMOVED lines=15> */
.L_x_661:
[----:B------:R-:W-:Y:S05]  /*c640*/  BSYNC B0 ;  /* 0x0000000000007941 */ /* 0x000fea0003800000 */
.L_x_660:
        /* <DEDUP_REMOVED lines=95> */
[----:B------:R5:W2:Y:S01]  /*cc40*/  MUFU.TANH R206, R2 ;  /* 0x0000000200ce7308 */ /* 0x000aa20000002400 */
[----:B---3--:R-:W-:Y:S09]  /*cc50*/  FMUL.FTZ R3, R18, c[0x0][0x320] ;  /* 0x0000c80012037a20 */ /* 0x008ff20000410000 */
[----:B------:R-:W3:Y:S01]  /*cc60*/  MUFU.TANH R175, R3 ;  /* 0x0000000300af7308 */ /* 0x000ee20000002400 */
[----:B-1----:R-:W-:Y:S09]  /*cc70*/  FMUL.FTZ R0, R6, c[0x0][0x320] ;  /* 0x0000c80006007a20 */ /* 0x002ff20000410000 */
[----:B------:R1:W1:Y:S01]  /*cc80*/  MUFU.TANH R200, R0 ;  /* 0x0000000000c87308 */ /* 0x0002620000002400 */
[----:B-----5:R-:W-:Y:S09]  /*cc90*/  FMUL.FTZ R2, R19, c[0x0][0x320] ;  /* 0x0000c80013027a20 */ /* 0x020ff20000410000 */
[----:B------:R-:W2:Y:S01]  /*cca0*/  MUFU.TANH R174, R2 ;  /* 0x0000000200ae7308 */ /* 0x000ea20000002400 */
[----:B-1----:R-:W-:Y:S02]  /*ccb0*/  FMUL.FTZ R0, R7, c[0x0][0x320] ;  /* 0x0000c80007007a20 */ /* 0x002fe40000410000 */
[----:B------:R-:W1:Y:S07]  /*ccc0*/  LDSM.16.M88.4 R4, [R187] ;  /* 0x00000000bb04783b */ /* 0x000e6e0000000200 */
[----:B------:R5:W1:Y:S02]  /*ccd0*/  MUFU.TANH R199, R0 ;  /* 0x0000000000c77308 */ /* 0x000a640000002400 */
[----:B-----5:R-:W-:Y:S02]  /*cce0*/  FMUL.FTZ R0, R8, c[0x0][0x320] ;  /* 0x0000c80008007a20 */ /* 0x020fe40000410000 */
[----:B------:R-:W-:Y:S06]  /*ccf0*/  FMUL.FTZ R8, R17, c[0x0][0x320] ;  /* 0x0000c80011087a20 */ /* 0x000fec0000410000 */
[----:B------:R5:W2:Y:S10]  /*cd00*/  MUFU.TANH R204, R0 ;  /* 0x0000000000cc7308 */ /* 0x000ab40000002400 */
[----:B------:R2:W2:Y:S01]  /*cd10*/  MUFU.TANH R167, R8 ;  /* 0x0000000800a77308 */ /* 0x0004a20000002400 */
[-C--:B-1----:R-:W-:Y:S08]  /*cd20*/  HMMA.16816.F32.BF16 R20, R160, R4.reuse, R20 ;  /* 0x00000004a014723c */ /* 0x082ff00000041814 */
[C---:B------:R-:W-:Y:S04]  /*cd30*/  HMMA.16816.F32.BF16 R24, R168.reuse, R4, R24 ;  /* 0x00000004a818723c */ /* 0x040fe80000041818 */
[----:B-----5:R-:W-:Y:S04]  /*cd40*/  FMUL.FTZ R0, R9, c[0x0][0x320] ;  /* 0x0000c80009007a20 */ /* 0x020fe80000410000 */
[-C--:B------:R-:W-:Y:S01]  /*cd50*/  HMMA.16816.F32.BF16 R28, R168, R6.reuse, R28 ;  /* 0x00000006a81c723c */ /* 0x080fe2000004181c */
[----:B------:R1:W1:Y:S01]  /*cd60*/  MUFU.TANH R205, R0 ;  /* 0x0000000000cd7308 */ /* 0x0002620000002400 */
[----:B--2---:R-:W2:Y:S06]  /*cd70*/  LDSM.16.M88.4 R8, [R186] ;  /* 0x00000000ba08783b */ /* 0x004eac0000000200 */
[C---:B------:R-:W-:Y:S01]  /*cd80*/  HMMA.16816.F32.BF16 R32, R160.reuse, R6, R32 ;  /* 0x00000006a020723c */ /* 0x040fe20000041820 */
[----:B------:R-:W-:Y:S04]  /*cd90*/  DEPBAR.LE SB0, 0x0 ;  /* 0x000080000000791a */ /* 0x000fe80000000000 */
[----:B------:R-:W-:Y:S03]  /*cda0*/  BAR.SYNC.DEFER_BLOCKING 0x0 ;  /* 0x0000000000007b1d */ /* 0x000fe60000010000 */
[----:B------:R-:W-:Y:S04]  /*cdb0*/  FMUL.FTZ R3, R26, c[0x0][0x320] ;  /* 0x0000c8001a037a20 */ /* 0x000fe80000410000 */
[----:B------:R-:W-:Y:S01]  /*cdc0*/  FMUL.FTZ R2, R27, c[0x0][0x320] ;  /* 0x0000c8001b027a20 */ /* 0x000fe20000410000 */
[----:B------:R5:W2:Y:S01]  /*cdd0*/  MUFU.TANH R178, R3 ;  /* 0x0000000300b27308 */ /* 0x000aa20000002400 */
[----:B-1----:R-:W-:Y:S09]  /*cde0*/  FMUL.FTZ R0, R12, c[0x0][0x320] ;  /* 0x0000c8000c007a20 */ /* 0x002ff20000410000 */
[----:B------:R1:W1:Y:S01]  /*cdf0*/  MUFU.TANH R198, R0 ;  /* 0x0000000000c67308 */ /* 0x0002620000002400 */
[----:B------:R-:W-:Y:S09]  /*ce00*/  FMUL.FTZ R4, R33, c[0x0][0x320] ;  /* 0x0000c80021047a20 */ /* 0x000ff20000410000 */
[----:B------:R3:W3:Y:S01]  /*ce10*/  MUFU.TANH R176, R2 ;  /* 0x0000000200b07308 */ /* 0x0006e20000002400 */
[----:B-----5:R-:W-:Y:S01]  /*ce20*/  FMUL.FTZ R3, R34, c[0x0][0x320] ;  /* 0x0000c80022037a20 */ /* 0x020fe20000410000 */
[-C--:B--2---:R-:W-:Y:S08]  /*ce30*/  HMMA.16816.F32.BF16 R36, R160, R8.reuse, R36 ;  /* 0x00000008a024723c */ /* 0x084ff00000041824 */
[----:B------:R-:W2:Y:S01]  /*ce40*/  MUFU.TANH R26, R4 ;  /* 0x00000004001a7308 */ /* 0x000ea20000002400 */
[----:B-1----:R-:W-:Y:S01]  /*ce50*/  FMUL.FTZ R0, R13, c[0x0][0x320] ;  /* 0x0000c8000d007a20 */ /* 0x002fe20000410000 */
[C---:B------:R-:W-:Y:S08]  /*ce60*/  HMMA.16816.F32.BF16 R40, R168.reuse, R8, R40 ;  /* 0x00000008a828723c */ /* 0x040ff00000041828 */
[----:B------:R1:W1:Y:S01]  /*ce70*/  MUFU.TANH R197, R0 ;  /* 0x0000000000c57308 */ /* 0x0002620000002400 */
[-C--:B------:R-:W-:Y:S03]  /*ce80*/  HMMA.16816.F32.BF16 R44, R168, R10.reuse, R44 ;  /* 0x0000000aa82c723c */ /* 0x080fe6000004182c */
[----:B---3--:R-:W-:Y:S06]  /*ce90*/  FMUL.FTZ R2, R35, c[0x0][0x320] ;  /* 0x0000c80023027a20 */ /* 0x008fec0000410000 */
[----:B------:R3:W2:Y:S01]  /*cea0*/  MUFU.TANH R27, R2 ;  /* 0x00000002001b7308 */ /* 0x0006a20000002400 */
[----:B------:R-:W-:Y:S04]  /*ceb0*/  HMMA.16816.F32.BF16 R48, R160, R10, R48 ;  /* 0x0000000aa030723c */ /* 0x000fe80000041830 */
[----:B-1----:R-:W-:Y:S05]  /*cec0*/  FMUL.FTZ R0, R14, c[0x0][0x320] ;  /* 0x0000c8000e007a20 */ /* 0x002fea0000410000 */
[----:B------:R1:W1:Y:S11]  /*ced0*/  MUFU.TANH R203, R0 ;  /* 0x0000000000cb7308 */ /* 0x0002760000002400 */
[----:B------:R-:W-:Y:S04]  /*cee0*/  @!UPT UIADD3 URZ, URZ, URZ, URZ ;  /* 0x0000003f3f3ff290 */ /* 0x000fe8000fffe03f */
[----:B---3--:R-:W-:Y:S04]  /*cef0*/  FMUL.FTZ R2, R49, c[0x0][0x320] ;  /* 0x0000c80031027a20 */ /* 0x008fe80000410000 */
[----:B------:R-:W3:Y:S01]  /*cf00*/  MUFU.TANH R11, R2 ;  /* 0x00000002000b7308 */ /* 0x000ee20000002400 */
[----:B-1----:R-:W-:Y:S09]  /*cf10*/  FMUL.FTZ R0, R15, c[0x0][0x320] ;  /* 0x0000c8000f007a20 */ /* 0x002ff20000410000 */
        /* <DEDUP_REMOVED lines=18> */
[----:B------:R1:W1:Y:S10]  /*d040*/  MUFU.TANH R29, R3 ;  /* 0x00000003001d7308 */ /* 0x0002740000002400 */
[----:B------:R5:W2:Y:S01]  /*d050*/  MUFU.TANH R156, R0 ;  /* 0x00000000009c7308 */ /* 0x000aa20000002400 */
[----:B-1----:R-:W-:Y:S09]  /*d060*/  FMUL.FTZ R3, R48, c[0x0][0x320] ;  /* 0x0000c80030037a20 */ /* 0x002ff20000410000 */
[----:B------:R-:W1:Y:S01]  /*d070*/  MUFU.TANH R12, R3 ;  /* 0x00000003000c7308 */ /* 0x000e620000002400 */
[----:B-----5:R-:W-:Y:S09]  /*d080*/  FMUL.FTZ R0, R30, c[0x0][0x320] ;  /* 0x0000c8001e007a20 */ /* 0x020ff20000410000 */
        /* <DEDUP_REMOVED lines=44> */
[C---:B------:R-:W-:Y:S01]  /*d350*/  @!P1 IADD3 R3, P0, R0.reuse, R244, RZ ;  /* 0x000000f400039210 */ /* 0x040fe20007f1e0ff */
[----:B------:R-:W-:Y:S03]  /*d360*/  IMAD.MOV R4, RZ, RZ, -R0 ;  /* 0x000000ffff047224 */ /* 0x000fe600078e0a00 */
[----:B------:R-:W-:Y:S01]  /*d370*/  @!P1 LEA.HI.X.SX32 R0, R0, R248, 0x1, P0 ;  /* 0x000000f800009211 */ /* 0x000fe200000f0eff */
        /* <DEDUP_REMOVED lines=17> */
[----:B------:R-:W-:Y:S01]  /*d490*/  ISETP.GE.AND P0, PT, R6, 0x1, PT ;  /* 0x000000010600780c */ /* 0x000fe20003f06270 */
[----:B------:R-:W-:-:S10]  /*d4a0*/  BRA.DIV ~URZ, `(.L_x_667) ;  /* 0x0000d2a27f007947 */ /* 0x000fd4000b800000 */
[----:B------:R1:W2:Y:S02]  /*d4b0*/  SHFL.IDX PT, R4, R7, RZ, 0x1c1f ;  /* 0x001c1fff07047589 */ /* 0x0002a400000e0000 */
.L_x_811:
[----:B------:R-:W-:-:S05]  /*d4c0*/  BRA.DIV ~URZ, `(.L_x_668) ;  /* 0x0000d2f27f007947 */ /* 0x000fca000b800000 */
[----:B------:R3:W4:Y:S02]  /*d4d0*/  SHFL.IDX PT, R0, R8, RZ, 0x1c1f ;  /* 0x001c1fff08007589 */ /* 0x00072400000e0000 */
.L_x_812:
        /* <DEDUP_REMOVED lines=25> */
.L_x_813:
[----:B--2---:R-:W-:Y:S02]  /*d670*/  IMAD.SHL.U32 R2, R210, 0x2, RZ ;  /* 0x00000002d2027824 */ /* 0x004fe400078e00ff */
[C---:B------:R-:W-:Y:S03]  /*d680*/  IMAD.SHL.U32 R5, R235.reuse, 0x2, RZ ;  /* 0x00000002eb057824 */ /* 0x040fe600078e00ff */
[----:B------:R-:W-:Y:S05]  /*d690*/  @P0 IADD3 R2, P1, R0, R2, RZ ;  /* 0x0000000200020210 */ /* 0x000fea0007f3e0ff */
[----:B-1----:R-:W-:Y:S01]  /*d6a0*/  @P0 IMAD.X R3, R4, 0x1, R217, P1 ;  /* 0x0000000104030824 */ /* 0x002fe200008e06d9 */
[----:B------:R-:W-:Y:S11]  /*d6b0*/  @P0 ISETP.GE.AND P1, PT, R210, c[0x0][0x1d4], PT ;  /* 0x00007500d2000a0c */ /* 0x000ff60003f26270 */
[----:B------:R-:W-:Y:S02]  /*d6c0*/  @!UPT UIADD3 URZ, URZ, URZ, URZ ;  /* 0x0000003f3f3ff290 */ /* 0x000fe4000fffe03f */
[----:B------:R-:W-:Y:S01]  /*d6d0*/  @!PT LDS RZ, [RZ] ;  /* 0x00000000fffff984 */ /* 0x000fe20000000800 */
[----:B------:R-:W-:Y:S01]  /*d6e0*/  @!PT LDS RZ, [RZ] ;  /* 0x00000000fffff984 */ /* 0x000fe20000000800 */
[----:B------:R-:W-:Y:S01]  /*d6f0*/  @!PT LDS RZ, [RZ] ;  /* 0x00000000fffff984 */ /* 0x000fe20000000800 */
[----:B------:R1:W-:Y:S02]  /*d700*/  @P0 LDGSTS.E.BYPASS.LTC128B.128 [R195+0x4480], [R2.64], !P1 ;  /* 0x0448000002c30fae */ /* 0x0003e4000c901d46 */
[----:B-1----:R-:W-:Y:S01]  /*d710*/  @P0 IADD3 R2, P1, R0, R5, RZ ;  /* 0x0000000500020210 */ /* 0x002fe20007f3e0ff */
[----:B------:R-:W-:Y:S04]  /*d720*/  IMAD.SHL.U32 R5, R236, 0x2, RZ ;  /* 0x00000002ec057824 */ /* 0x000fe800078e00ff */
[----:B------:R-:W-:Y:S01]  /*d730*/  @P0 IMAD.X R3, R4, 0x1, R215, P1 ;  /* 0x0000000104030824 */ /* 0x000fe200008e06d7 */
[----:B------:R-:W-:Y:S11]  /*d740*/  @P0 ISETP.GE.AND P1, PT, R235, c[0x0][0x1d4], PT ;  /* 0x00007500eb000a0c */ /* 0x000ff60003f26270 */
[----:B------:R-:W-:Y:S02]  /*d750*/  @!UPT UIADD3 URZ, URZ, URZ, URZ ;  /* 0x0000003f3f3ff290 */ /* 0x000fe4000fffe03f */
[----:B------:R1:W-:Y:S02]  /*d760*/  @P0 LDGSTS.E.BYPASS.LTC128B.128 [R195+0x5080], [R2.64], !P1 ;  /* 0x0508000002c30fae */ /* 0x0003e4000c901d46 */
[----:B-1----:R-:W-:Y:S05]  /*d770*/  @P0 IADD3 R2, P1, R0, R5, RZ ;  /* 0x0000000500020210 */ /* 0x002fea0007f3e0ff */
[----:B------:R-:W-:Y:S01]  /*d780*/  @P0 IMAD.X R3, R4, 0x1, R216, P1 ;  /* 0x0000000104030824 */ /* 0x000fe200008e06d8 */
[----:B------:R-:W-:Y:S11]  /*d790*/  @P0 ISETP.GE.AND P1, PT, R236, c[0x0][0x1d4], PT ;  /* 0x00007500ec000a0c */ /* 0x000ff60003f26270 */
[----:B------:R-:W-:Y:S02]  /*d7a0*/  @!UPT UIADD3 URZ, URZ, URZ, URZ ;  /* 0x0000003f3f3ff290 */ /* 0x000fe4000fffe03f */
[----:B------:R1:W-:Y:S02]  /*d7b0*/  @P0 LDGSTS.E.BYPASS.LTC128B.128 [R195+0x5c80], [R2.64], !P1 ;  /* 0x05c8000002c30fae */ /* 0x0003e4000c901d46 */
.L_x_666:
[----:B--234-:R-:W-:Y:S05]  /*d7c0*/  BSYNC B0 ;  /* 0x0000000000007941 */ /* 0x01cfea0003800000 */
.L_x_665:
[----:B------:R-:W-:Y:S01]  /*d7d0*/  FMNMX.FTZ R4, R196, R104, !PT ;  /* 0x00000068c4047209 */ /* 0x000fe20007810000 */
[----:B------:R-:W0:Y:S01]  /*d7e0*/  LDGDEPBAR ;  /* 0x00000000000079af */ /* 0x000e220000000000 */
        /* <DEDUP_REMOVED lines=49> */
.L_x_814:
        /* <DEDUP_REMOVED lines=15> */
.L_x_815:
[----:B--2---:R-:W-:Y:S01]  /*dbf0*/  FMNMX.FTZ R105, R0, R4, !PT ;  /* 0x0000000400697209 */ /* 0x004fe20007810000 */
[----:B------:R-:W-:Y:S01]  /*dc00*/  FMUL.FTZ R0, R104, c[0x0][0x2d0] ;  /* 0x0000b40068007a20 */ /* 0x000fe20000410000 */
[----:B------:R-:W-:Y:S01]  /*dc10*/  WARPSYNC 0xffffffff ;  /* 0xffffffff00007948 */ /* 0x000fe20003800000 */
[----:B-1----:R-:W-:Y:S01]  /*dc20*/  FMUL.FTZ R4, R102, c[0x0][0x2d0] ;  /* 0x0000b40066047a20 */ /* 0x002fe20000410000 */
[----:B------:R-:W-:Y:S01]  /*dc30*/  ISETP.GT.AND P0, PT, R208, R227, PT ;  /* 0x000000e3d000720c */ /* 0x000fe20003f04270 */
[--C-:B------:R-:W-:Y:S02]  /*dc40*/  FFMA.FTZ R8, R196, c[0x0][0x2d0], -R0.reuse ;  /* 0x0000b400c4087a23 */ /* 0x100fe40000010800 */
[--C-:B------:R-:W-:Y:S02]  /*dc50*/  FFMA.FTZ R7, R179, c[0x0][0x2d0], -R0.reuse ;  /* 0x0000b400b3077a23 */ /* 0x100fe40000010800 */
[--C-:B------:R-:W-:Y:S02]  /*dc60*/  FFMA.FTZ R168, R30, c[0x0][0x2d0], -R0.reuse ;  /* 0x0000b4001ea87a23 */ /* 0x100fe40000010800 */
        /* <DEDUP_REMOVED lines=10> */
[----:B------:R-:W-:Y:S01]  /*dd10*/  FADD.FTZ R0, -R102, R100 ;  /* 0x0000006466007221 */ /* 0x000fe20000010100 */
[----:B------:R-:W-:Y:S01]  /*dd20*/  MUFU.EX2 R225, R167 ;  /* 0x000000a700e17308 */ /* 0x000fe20000000800 */
[----:B------:R-:W-:Y:S02]  /*dd30*/  FMUL.FTZ R3, R103, c[0x0][0x2d0] ;  /* 0x0000b40067037a20 */ /* 0x000fe40000410000 */
[----:B------:R-:W-:Y:S02]  /*dd40*/  FMUL.FTZ R0, R0, c[0x0][0x2d0] ;  /* 0x0000b40000007a20 */ /* 0x000fe40000410000 */
        /* <DEDUP_REMOVED lines=14> */
[--C-:B------:R-:W-:Y:S01]  /*de30*/  FFMA.FTZ R32, R198, c[0x0][0x2d0], -R4.reuse ;  /* 0x0000b400c6207a23 */ /* 0x100fe20000010804 */
[----:B------:R-:W-:Y:S01]  /*de40*/  MUFU.EX2 R35, R5 ;  /* 0x0000000500237308 */ /* 0x000fe20000000800 */
[--C-:B------:R-:W-:Y:S02]  /*de50*/  FFMA.FTZ R19, R197, c[0x0][0x2d0], -R4.reuse ;  /* 0x0000b400c5137a23 */ /* 0x100fe40000010804 */
[--C-:B------:R-:W-:Y:S02]  /*de60*/  FFMA.FTZ R157, R172, c[0x0][0x2d0], -R4.reuse ;  /* 0x0000b400ac9d7a23 */ /* 0x100fe40000010804 */
[--C-:B-1----:R-:W-:Y:S02]  /*de70*/  FFMA.FTZ R0, R204, c[0x0][0x2d0], -R4.reuse ;  /* 0x0000b400cc007a23 */ /* 0x102fe40000010804 */
[--C-:B------:R-:W-:Y:S02]  /*de80*/  FFMA.FTZ R172, R21, c[0x0][0x2d0], -R4.reuse ;  /* 0x0000b40015ac7a23 */ /* 0x100fe40000010804 */
[--C-:B------:R-:W-:Y:S01]  /*de90*/  FFMA.FTZ R173, R28, c[0x0][0x2d0], -R4.reuse ;  /* 0x0000b4001cad7a23 */ /* 0x100fe20000010804 */
[----:B------:R1:W2:Y:S01]  /*dea0*/  MUFU.EX2 R37, R0 ;  /* 0x0000000000257308 */ /* 0x0002a20000000800 */
[--C-:B------:R-:W-:Y:S02]  /*deb0*/  FFMA.FTZ R174, R15, c[0x0][0x2d0], -R4.reuse ;  /* 0x0000b4000fae7a23 */ /* 0x100fe40000010804 */
[--C-:B------:R-:W-:Y:S02]  /*dec0*/  FFMA.FTZ R159, R177, c[0x0][0x2d0], -R4.reuse ;  /* 0x0000b400b19f7a23 */ /* 0x100fe40000010804 */
[--C-:B------:R-:W-:Y:S02]  /*ded0*/  FFMA.FTZ R158, R158, c[0x0][0x2d0], -R4.reuse ;  /* 0x0000b4009e9e7a23 */ /* 0x100fe40000010804 */
[--C-:B------:R-:W-:Y:S02]  /*dee0*/  FFMA.FTZ R156, R156, c[0x0][0x2d0], -R4.reuse ;  /* 0x0000b4009c9c7a23 */ /* 0x100fe40000010804 */
[----:B------:R-:W-:Y:S01]  /*def0*/  FFMA.FTZ R171, R16, c[0x0][0x2d0], -R4 ;  /* 0x0000b40010ab7a23 */ /* 0x000fe20000010804 */
[----:B------:R-:W-:Y:S10]  /*df00*/  MUFU.EX2 R22, R7 ;  /* 0x0000000700167308 */ /* 0x000ff40000000800 */
[----:B------:R-:W-:Y:S01]  /*df10*/  MUFU.EX2 R36, R6 ;  /* 0x0000000600247308 */ /* 0x000fe20000000800 */
[----:B-1----:R-:W-:Y:S04]  /*df20*/  FADD.FTZ R0, -R104, R106 ;  /* 0x0000006a68007221 */ /* 0x002fe80000010100 */
[----:B------:R-:W-:Y:S05]  /*df30*/  FMUL.FTZ R0, R0, c[0x0][0x2d0] ;  /* 0x0000b40000007a20 */ /* 0x000fea0000410000 */
[----:B------:R-:W-:Y:S10]  /*df40*/  MUFU.EX2 R198, R32 ;  /* 0x0000002000c67308 */ /* 0x000ff40000000800 */
[----:B------:R1:W-:Y:S10]  /*df50*/  MUFU.EX2 R100, R0 ;  /* 0x0000000000647308 */ /* 0x0003f40000000800 */
        /* <DEDUP_REMOVED lines=8> */
[----:B-1----:R-:W-:Y:S02]  /*dfe0*/  FFMA.FTZ R0, R205, c[0x0][0x2d0], -R4 ;  /* 0x0000b400cd007a23 */ /* 0x002fe40000010804 */
[----:B------:R-:W-:Y:S07]  /*dff0*/  FMUL.FTZ R4, R105, c[0x0][0x2d0] ;  /* 0x0000b40069047a20 */ /* 0x000fee0000410000 */
        /* <DEDUP_REMOVED lines=14> */
[----:B------:R-:W-:Y:S02]  /*e0e0*/  FFMA.FTZ R177, R17, c[0x0][0x2d0], -R4 ;  /* 0x0000b40011b17a23 */ /* 0x000fe40000010804 */
[----:B-1----:R-:W-:Y:S04]  /*e0f0*/  FADD.FTZ R0, -R105, R101 ;  /* 0x0000006569007221 */ /* 0x002fe80000010100 */
[----:B------:R-:W-:Y:S01]  /*e100*/  FMUL.FTZ R0, R0, c[0x0][0x2d0] ;  /* 0x0000b40000007a20 */ /* 0x000fe20000410000 */
[----:B------:R-:W-:Y:S10]  /*e110*/  MUFU.EX2 R17, R5 ;  /* 0x0000000500117308 */ /* 0x000ff40000000800 */
        /* <DEDUP_REMOVED lines=13> */
[----:B------:R-:W-:Y:S01]  /*e1f0*/  MUFU.EX2 R107, R177 ;  /* 0x000000b1006b7308 */ /* 0x000fe20000000800 */
[C---:B--2---:R-:W-:Y:S02]  /*e200*/  FFMA.FTZ R4, R2.reuse, R221, R37 ;  /* 0x000000dd02047223 */ /* 0x044fe40000010025 */
[C---:B------:R-:W-:Y:S01]  /*e210*/  FMUL.FTZ R12, R2.reuse, R124 ;  /* 0x0000007c020c7220 */ /* 0x040fe20000410000 */
        /* <DEDUP_REMOVED lines=9> */
[----:B------:R-:W-:Y:S01]  /*e2b0*/  FMUL.FTZ R40, R2, R112 ;  /* 0x0000007002287220 */ /* 0x000fe20000410000 */
[----:B------:R-:W-:Y:S01]  /*e2c0*/  F2FP.BF16.PACK_AB R112, R34, R37 ;  /* 0x000000252270723e */ /* 0x000fe200000010ff */
[----:B------:R-:W-:Y:S01]  /*e2d0*/  FMUL.FTZ R41, R2, R113 ;  /* 0x0000007102297220 */ /* 0x000fe20000410000 */
[----:B------:R-:W-:Y:S01]  /*e2e0*/  F2FP.BF16.PACK_AB R113, R178, R17 ;  /* 0x00000011b271723e */ /* 0x000fe200000010ff */
[----:B------:R-:W-:Y:S01]  /*e2f0*/  FMUL.FTZ R44, R2, R108 ;  /* 0x0000006c022c7220 */ /* 0x000fe20000410000 */
[----:B------:R-:W-:Y:S01]  /*e300*/  F2FP.BF16.PACK_AB R108, R22, R23 ;  /* 0x00000017166c723e */ /* 0x000fe200000010ff */
[C---:B------:R-:W-:Y:S01]  /*e310*/  FMUL.FTZ R45, R2.reuse, R109 ;  /* 0x0000006d022d7220 */ /* 0x040fe20000410000 */
[----:B------:R-:W-:Y:S01]  /*e320*/  F2FP.BF16.PACK_AB R109, R35, R36 ;  /* 0x00000024236d723e */ /* 0x000fe200000010ff */
[C---:B------:R-:W-:Y:S01]  /*e330*/  FMUL.FTZ R56, R2.reuse, R56 ;  /* 0x0000003802387220 */ /* 0x040fe20000410000 */
[----:B------:R1:W-:Y:S01]  /*e340*/  MUFU.EX2 R129, R159 ;  /* 0x0000009f00817308 */ /* 0x0003e20000000800 */
        /* <DEDUP_REMOVED lines=11> */
[----:B------:R-:W-:Y:S01]  /*e400*/  FFMA.FTZ R2, R100, R222, R23 ;  /* 0x000000de64027223 */ /* 0x000fe20000010017 */
[----:B-1----:R-:W-:Y:S01]  /*e410*/  F2FP.BF16.PACK_AB R159, R179, R196 ;  /* 0x000000c4b39f723e */ /* 0x002fe200000010ff */
[----:B------:R-:W-:Y:S01]  /*e420*/  FMUL.FTZ R14, R0, R126 ;  /* 0x0000007e000e7220 */ /* 0x000fe20000410000 */
[----:B------:R-:W-:Y:S01]  /*e430*/  MUFU.EX2 R222, R168 ;  /* 0x000000a800de7308 */ /* 0x000fe20000000800 */
[----:B------:R-:W-:Y:S02]  /*e440*/  FADD.FTZ R128, R22, R2 ;  /* 0x0000000216807221 */ /* 0x000fe40000010000 */
[----:B------:R-:W1:Y:S01]  /*e450*/  LDSM.16.MT88.4 R20, [R181] ;  /* 0x00000000b514783b */ /* 0x000e620000004200 */
[C---:B------:R-:W-:Y:S02]  /*e460*/  FMUL.FTZ R15, R0.reuse, R127 ;  /* 0x0000007f000f7220 */ /* 0x040fe40000410000 */
[C---:B------:R-:W-:Y:S02]  /*e470*/  FMUL.FTZ R26, R0.reuse, R122 ;  /* 0x0000007a001a7220 */ /* 0x040fe40000410000 */
[C---:B------:R-:W-:Y:S02]  /*e480*/  FMUL.FTZ R27, R0.reuse, R123 ;  /* 0x0000007b001b7220 */ /* 0x040fe40000410000 */
[C---:B------:R-:W-:Y:S01]  /*e490*/  FMUL.FTZ R30, R0.reuse, R118 ;  /* 0x00000076001e7220 */ /* 0x040fe20000410000 */
[----:B------:R-:W-:Y:S01]  /*e4a0*/  LDSM.16.MT88.4 R120, [R182+0x400] ;  /* 0x00040000b678783b */ /* 0x000fe20000004200 */
[C---:B------:R-:W-:Y:S01]  /*e4b0*/  FMUL.FTZ R31, R0.reuse, R119 ;  /* 0x00000077001f7220 */ /* 0x040fe20000410000 */
[----:B------:R-:W2:Y:S01]  /*e4c0*/  MUFU.EX2 R168, R173 ;  /* 0x000000ad00a87308 */ /* 0x000ea20000000800 */
[C---:B------:R-:W-:Y:S02]  /*e4d0*/  FMUL.FTZ R10, R0.reuse, R130 ;  /* 0x00000082000a7220 */ /* 0x040fe40000410000 */
[C---:B------:R-:W-:Y:S02]  /*e4e0*/  FMUL.FTZ R11, R0.reuse, R131 ;  /* 0x00000083000b7220 */ /* 0x040fe40000410000 */
[----:B------:R-:W-:Y:S01]  /*e4f0*/  FMUL.FTZ R42, R0, R114 ;  /* 0x00000072002a7220 */ /* 0x000fe20000410000 */
[----:B------:R-:W-:Y:S01]  /*e500*/  F2FP.BF16.PACK_AB R114, R202, R198 ;  /* 0x000000c6ca72723e */ /* 0x000fe200000010ff */
[----:B------:R-:W-:Y:S01]  /*e510*/  FMUL.FTZ R43, R0, R115 ;  /* 0x00000073002b7220 */ /* 0x000fe20000410000 */
[----:B------:R-:W-:Y:S01]  /*e520*/  F2FP.BF16.PACK_AB R115, R226, R197 ;  /* 0x000000c5e273723e */ /* 0x000fe200000010ff */
[C---:B------:R-:W-:Y:S01]  /*e530*/  FMUL.FTZ R46, R0.reuse, R110 ;  /* 0x0000006e002e7220 */ /* 0x040fe20000410000 */
[----:B------:R-:W-:Y:S01]  /*e540*/  F2FP.BF16.PACK_AB R110, R205, R218 ;  /* 0x000000dacd6e723e */ /* 0x000fe200000010ff */
[C---:B------:R-:W-:Y:S01]  /*e550*/  FMUL.FTZ R47, R0.reuse, R111 ;  /* 0x0000006f002f7220 */ /* 0x040fe20000410000 */
[----:B------:R-:W-:Y:S01]  /*e560*/  F2FP.BF16.PACK_AB R111, R203, R201 ;  /* 0x000000c9cb6f723e */ /* 0x000fe200000010ff */
[C---:B------:R-:W-:Y:S01]  /*e570*/  FMUL.FTZ R58, R0.reuse, R58 ;  /* 0x0000003a003a7220 */ /* 0x040fe20000410000 */
[----:B------:R-:W-:Y:S01]  /*e580*/  LDSM.16.MT88.4 R116, [R181+0xc00] ;  /* 0x000c0000b574783b */ /* 0x000fe20000004200 */
[C---:B------:R-:W-:Y:S01]  /*e590*/  FMUL.FTZ R59, R0.reuse, R59 ;  /* 0x0000003b003b7220 */ /* 0x040fe20000410000 */
[----:B------:R-:W-:Y:S01]  /*e5a0*/  MUFU.EX2 R131, R170 ;  /* 0x000000aa00837308 */ /* 0x000fe20000000800 */
[C---:B------:R-:W-:Y:S02]  /*e5b0*/  FMUL.FTZ R62, R0.reuse, R62 ;  /* 0x0000003e003e7220 */ /* 0x040fe40000410000 */
[C---:B------:R-:W-:Y:S02]  /*e5c0*/  FMUL.FTZ R63, R0.reuse, R63 ;  /* 0x0000003f003f7220 */ /* 0x040fe40000410000 */
[C---:B------:R-:W-:Y:S01]  /*e5d0*/  FMUL.FTZ R74, R0.reuse, R74 ;  /* 0x0000004a004a7220 */ /* 0x040fe20000410000 */
[----:B------:R-:W-:Y:S01]  /*e5e0*/  LDSM.16.MT88.4 R124, [R181+0x1000] ;  /* 0x00100000b57c783b */ /* 0x000fe20000004200 */
[----:B------:R-:W-:Y:S01]  /*e5f0*/  FMUL.FTZ R75, R0, R75 ;  /* 0x0000004b004b7220 */ /* 0x000fe20000410000 */
[----:B--2---:R-:W-:Y:S01]  /*e600*/  F2FP.BF16.PACK_AB R160, R172, R168 ;  /* 0x000000a8aca0723e */ /* 0x004fe200000010ff */
        /* <DEDUP_REMOVED lines=8> */
[----:B------:R-:W-:Y:S02]  /*e690*/  FFMA.FTZ R101, R0, R223, R17 ;  /* 0x000000df00657223 */ /* 0x000fe40000010011 */
[C---:B------:R-:W-:Y:S02]  /*e6a0*/  FFMA.FTZ R0, R3.reuse, R228, R36 ;  /* 0x000000e403007223 */ /* 0x040fe40000010024 */
[----:B------:R-:W-:Y:S01]  /*e6b0*/  FMUL.FTZ R7, R3, R135 ;  /* 0x0000008703077220 */ /* 0x000fe20000410000 */
[----:B------:R-:W2:Y:S01]  /*e6c0*/  LDSM.16.MT88.4 R36, [R182] ;  /* 0x00000000b624783b */ /* 0x000ea20000004200 */
[----:B------:R-:W-:Y:S02]  /*e6d0*/  FADD.FTZ R2, R35, R0 ;  /* 0x0000000023027221 */ /* 0x000fe40000010000 */
[----:B------:R-:W-:Y:S01]  /*e6e0*/  FADD.FTZ R0, R34, R4 ;  /* 0x0000000422007221 */ /* 0x000fe20000010000 */
        /* <DEDUP_REMOVED lines=8> */
[-C--:B-1----:R-:W-:Y:S05]  /*e770*/  HMMA.16816.F32.BF16 R4, R108, R20.reuse, R4 ;  /* 0x000000146c04723c */ /* 0x082fea0000041804 */
[C---:B------:R-:W-:Y:S02]  /*e780*/  FMUL.FTZ R19, R3.reuse, R139 ;  /* 0x0000008b03137220 */ /* 0x040fe40000410000 */
[----:B------:R-:W-:Y:S01]  /*e790*/  LDSM.16.MT88.4 R136, [R181+0x800] ;  /* 0x00080000b588783b */ /* 0x000fe20000004200 */
[C---:B------:R-:W-:Y:S01]  /*e7a0*/  HMMA.16816.F32.BF16 R8, R112.reuse, R20, R8 ;  /* 0x000000147008723c */ /* 0x040fe20000041808 */
[----:B------:R-:W-:Y:S03]  /*e7b0*/  MUFU.EX2 R133, R164 ;  /* 0x000000a400857308 */ /* 0x000fe60000000800 */
[C---:B------:R-:W-:Y:S02]  /*e7c0*/  FMUL.FTZ R32, R100.reuse, R144 ;  /* 0x0000009064207220 */ /* 0x040fe40000410000 */
[C---:B------:R-:W-:Y:S02]  /*e7d0*/  FMUL.FTZ R33, R100.reuse, R145 ;  /* 0x0000009164217220 */ /* 0x040fe40000410000 */
[-C--:B------:R-:W-:Y:S03]  /*e7e0*/  HMMA.16816.F32.BF16 R12, R112, R22.reuse, R12 ;  /* 0x00000016700c723c */ /* 0x080fe6000004180c */
[----:B------:R-:W-:Y:S01]  /*e7f0*/  MUFU.EX2 R132, R157 ;  /* 0x0000009d00847308 */ /* 0x000fe20000000800 */
[C---:B------:R-:W-:Y:S02]  /*e800*/  FMUL.FTZ R34, R3.reuse, R146 ;  /* 0x0000009203227220 */ /* 0x040fe40000410000 */
[C---:B------:R-:W-:Y:S02]  /*e810*/  FMUL.FTZ R35, R3.reuse, R147 ;  /* 0x0000009303237220 */ /* 0x040fe40000410000 */
[C---:B------:R-:W-:Y:S01]  /*e820*/  HMMA.16816.F32.BF16 R16, R108.reuse, R22, R16 ;  /* 0x000000166c10723c */ /* 0x040fe20000041810 */
[----:B------:R-:W-:Y:S03]  /*e830*/  LDSM.16.MT88.4 R144, [R182+0x800] ;  /* 0x00080000b690783b */ /* 0x000fe60000004200 */
[C---:B------:R-:W-:Y:S01]  /*e840*/  FMUL.FTZ R20, R100.reuse, R140 ;  /* 0x0000008c64147220 */ /* 0x040fe20000410000 */
[----:B------:R-:W-:Y:S01]  /*e850*/  MUFU.EX2 R169, R200 ;  /* 0x000000c800a97308 */ /* 0x000fe20000000800 */
[C---:B------:R-:W-:Y:S02]  /*e860*/  FMUL.FTZ R21, R100.reuse, R141 ;  /* 0x0000008d64157220 */ /* 0x040fe40000410000 */
[C---:B------:R-:W-:Y:S04]  /*e870*/  FMUL.FTZ R22, R3.reuse, R142 ;  /* 0x0000008e03167220 */ /* 0x040fe80000410000 */
[C---:B------:R-:W-:Y:S02]  /*e880*/  FMUL.FTZ R23, R3.reuse, R143 ;  /* 0x0000008f03177220 */ /* 0x040fe40000410000 */
[C---:B------:R-:W-:Y:S01]  /*e890*/  FMUL.FTZ R48, R100.reuse, R152 ;  /* 0x0000009864307220 */ /* 0x040fe20000410000 */
[----:B------:R-:W1:Y:S01]  /*e8a0*/  MUFU.EX2 R165, R175 ;  /* 0x000000af00a57308 */ /* 0x000e620000000800 */
[C---:B------:R-:W-:Y:S02]  /*e8b0*/  FMUL.FTZ R49, R100.reuse, R153 ;  /* 0x0000009964317220 */ /* 0x040fe40000410000 */
[C---:B------:R-:W-:Y:S01]  /*e8c0*/  FMUL.FTZ R50, R3.reuse, R154 ;  /* 0x0000009a03327220 */ /* 0x040fe20000410000 */
[-C--:B--2---:R-:W-:Y:S03]  /*e8d0*/  HMMA.16816.F32.BF16 R20, R108, R36.reuse, R20 ;  /* 0x000000246c14723c */ /* 0x084fe60000041814 */
[C---:B------:R-:W-:Y:S02]  /*e8e0*/  FMUL.FTZ R51, R3.reuse, R155 ;  /* 0x0000009b03337220 */ /* 0x040fe40000410000 */
[----:B------:R-:W-:Y:S01]  /*e8f0*/  LDSM.16.MT88.4 R152, [R181+0x1400] ;  /* 0x00140000b598783b */ /* 0x000fe20000004200 */
[C---:B------:R-:W-:Y:S01]  /*e900*/  FMUL.FTZ R52, R100.reuse, R52 ;  /* 0x0000003464347220 */ /* 0x040fe20000410000 */
[----:B------:R-:W2:Y:S01]  /*e910*/  MUFU.EX2 R164, R176 ;  /* 0x000000b000a47308 */ /* 0x000ea20000000800 */
[C---:B------:R-:W-:Y:S04]  /*e920*/  HMMA.16816.F32.BF16 R24, R112.reuse, R36, R24 ;  /* 0x000000247018723c */ /* 0x040fe80000041818 */
[C---:B------:R-:W-:Y:S02]  /*e930*/  FMUL.FTZ R53, R100.reuse, R53 ;  /* 0x0000003564357220 */ /* 0x040fe40000410000 */
[----:B------:R-:W-:Y:S02]  /*e940*/  FMUL.FTZ R54, R3, R54 ;  /* 0x0000003603367220 */ /* 0x000fe40000410000 */
[-C--:B------:R-:W-:Y:S04]  /*e950*/  HMMA.16816.F32.BF16 R28, R112, R38.reuse, R28 ;  /* 0x00000026701c723c */ /* 0x080fe8000004181c */
[C---:B------:R-:W-:Y:S01]  /*e960*/  FMUL.FTZ R36, R100.reuse, R148 ;  /* 0x0000009464247220 */ /* 0x040fe20000410000 */
[----:B-1----:R-:W-:Y:S01]  /*e970*/  F2FP.BF16.PACK_AB R161, R165, R166 ;  /* 0x000000a6a5a1723e */ /* 0x002fe200000010ff */
[C---:B------:R-:W-:Y:S02]  /*e980*/  FMUL.FTZ R37, R100.reuse, R149 ;  /* 0x0000009564257220 */ /* 0x040fe40000410000 */
[C---:B------:R-:W-:Y:S04]  /*e990*/  HMMA.16816.F32.BF16 R32, R108.reuse, R38, R32 ;  /* 0x000000266c20723c */ /* 0x040fe80000041820 */
[----:B------:R-:W-:Y:S02]  /*e9a0*/  FMUL.FTZ R55, R3, R55 ;  /* 0x0000003703377220 */ /* 0x000fe40000410000 */
[C---:B------:R-:W-:Y:S01]  /*e9b0*/  FMUL.FTZ R64, R100.reuse, R64 ;  /* 0x0000004064407220 */ /* 0x040fe20000410000 */
[----:B--2---:R-:W-:Y:S01]  /*e9c0*/  F2FP.BF16.PACK_AB R163, R107, R164 ;  /* 0x000000a46ba3723e */ /* 0x004fe200000010ff */
[C---:B------:R-:W-:Y:S04]  /*e9d0*/  FMUL.FTZ R38, R3.reuse, R150 ;  /* 0x0000009603267220 */ /* 0x040fe80000410000 */
[C---:B------:R-:W-:Y:S02]  /*e9e0*/  FMUL.FTZ R39, R3.reuse, R151 ;  /* 0x0000009703277220 */ /* 0x040fe40000410000 */
[C---:B------:R-:W-:Y:S02]  /*e9f0*/  FMUL.FTZ R65, R100.reuse, R65 ;  /* 0x0000004164417220 */ /* 0x040fe40000410000 */
[C---:B------:R-:W-:Y:S02]  /*ea00*/  FMUL.FTZ R66, R3.reuse, R66 ;  /* 0x0000004203427220 */ /* 0x040fe40000410000 */
[C---:B------:R-:W-:Y:S01]  /*ea10*/  FMUL.FTZ R67, R3.reuse, R67 ;  /* 0x0000004303437220 */ /* 0x040fe20000410000 */
[-C--:B------:R-:W-:Y:S03]  /*ea20*/  HMMA.16816.F32.BF16 R36, R108, R116.reuse, R36 ;  /* 0x000000746c24723c */ /* 0x080fe60000041824 */
[C---:B------:R-:W-:Y:S02]  /*ea30*/  FMUL.FTZ R68, R100.reuse, R68 ;  /* 0x0000004464447220 */ /* 0x040fe40000410000 */
[C---:B------:R-:W-:Y:S02]  /*ea40*/  FMUL.FTZ R69, R100.reuse, R69 ;  /* 0x0000004564457220 */ /* 0x040fe40000410000 */
[C---:B------:R-:W-:Y:S01]  /*ea50*/  FMUL.FTZ R70, R3.reuse, R70 ;  /* 0x0000004603467220 */ /* 0x040fe20000410000 */
[C---:B------:R-:W-:Y:S04]  /*ea60*/  HMMA.16816.F32.BF16 R40, R112.reuse, R116, R40 ;  /* 0x000000747028723c */ /* 0x040fe80000041828 */
[C---:B------:R-:W-:Y:S02]  /*ea70*/  FMUL.FTZ R71, R3.reuse, R71 ;  /* 0x0000004703477220 */ /* 0x040fe40000410000 */
[C---:B------:R-:W-:Y:S02]  /*ea80*/  FMUL.FTZ R80, R100.reuse, R80 ;  /* 0x0000005064507220 */ /* 0x040fe40000410000 */
[-C--:B------:R-:W-:Y:S04]  /*ea90*/  HMMA.16816.F32.BF16 R44, R112, R118.reuse, R44 ;  /* 0x00000076702c723c */ /* 0x080fe8000004182c */
[C---:B------:R-:W-:Y:S02]  /*eaa0*/  FMUL.FTZ R81, R100.reuse, R81 ;  /* 0x0000005164517220 */ /* 0x040fe40000410000 */
[C---:B------:R-:W-:Y:S02]  /*eab0*/  FMUL.FTZ R82, R3.reuse, R82 ;  /* 0x0000005203527220 */ /* 0x040fe40000410000 */
[C---:B------:R-:W-:Y:S01]  /*eac0*/  HMMA.16816.F32.BF16 R48, R108.reuse, R118, R48 ;  /* 0x000000766c30723c */ /* 0x040fe20000041830 */
[----:B------:R-:W1:Y:S03]  /*ead0*/  LDSM.16.MT88.4 R116, [R182+0xc00] ;  /* 0x000c0000b674783b */ /* 0x000e660000004200 */
[C---:B------:R-:W-:Y:S02]  /*eae0*/  FMUL.FTZ R83, R3.reuse, R83 ;  /* 0x0000005303537220 */ /* 0x040fe40000410000 */
[C---:B------:R-:W-:Y:S02]  /*eaf0*/  FMUL.FTZ R84, R100.reuse, R84 ;  /* 0x0000005464547220 */ /* 0x040fe40000410000 */
[C---:B------:R-:W-:Y:S04]  /*eb00*/  FMUL.FTZ R85, R100.reuse, R85 ;  /* 0x0000005564557220 */ /* 0x040fe80000410000 */
[C---:B------:R-:W-:Y:S02]  /*eb10*/  FMUL.FTZ R86, R3.reuse, R86 ;  /* 0x0000005603567220 */ /* 0x040fe40000410000 */
[C---:B------:R-:W-:Y:S02]  /*eb20*/  FMUL.FTZ R87, R3.reuse, R87 ;  /* 0x0000005703577220 */ /* 0x040fe40000410000 */
[C---:B------:R-:W-:Y:S02]  /*eb30*/  FMUL.FTZ R96, R100.reuse, R96 ;  /* 0x0000006064607220 */ /* 0x040fe40000410000 */
[----:B------:R-:W-:Y:S02]  /*eb40*/  FMUL.FTZ R97, R100, R97 ;  /* 0x0000006164617220 */ /* 0x000fe40000410000 */
[C---:B------:R-:W-:Y:S02]  /*eb50*/  FMUL.FTZ R98, R3.reuse, R98 ;  /* 0x0000006203627220 */ /* 0x040fe40000410000 */
[----:B------:R-:W-:Y:S02]  /*eb60*/  FMUL.FTZ R99, R3, R99 ;  /* 0x0000006303637220 */ /* 0x000fe40000410000 */
[----:B------:R-:W-:Y:S02]  /*eb70*/  FADD.FTZ R3, R218, R128 ;  /* 0x00000080da037221 */ /* 0x000fe40000010000 */
[----:B------:R-:W-:Y:S02]  /*eb80*/  FADD.FTZ R100, R178, R101 ;  /* 0x00000065b2647221 */ /* 0x000fe40000010000 */
[----:B------:R-:W2:Y:S01]  /*eb90*/  MUFU.EX2 R178, R199 ;  /* 0x000000c700b27308 */ /* 0x000ea20000000800 */
[----:B------:R-:W-:Y:S02]  /*eba0*/  FADD.FTZ R0, R198, R0 ;  /* 0x00000000c6007221 */ /* 0x000fe40000010000 */
[----:B------:R-:W-:Y:S02]  /*ebb0*/  FADD.FTZ R101, R197, R100 ;  /* 0x00000064c5657221 */ /* 0x000fe40000010000 */
[----:B------:R-:W-:Y:S02]  /*ebc0*/  FADD.FTZ R100, R205, R3 ;  /* 0x00000003cd647221 */ /* 0x000fe40000010000 */
[----:B------:R-:W-:Y:S02]  /*ebd0*/  FADD.FTZ R2, R201, R2 ;  /* 0x00000002c9027221 */ /* 0x000fe40000010000 */
[----:B------:R-:W-:Y:S01]  /*ebe0*/  FADD.FTZ R100, R131, R100 ;  /* 0x0000006483647221 */ /* 0x000fe20000010000 */
[----:B------:R-:W3:Y:S01]  /*ebf0*/  MUFU.EX2 R197, R213 ;  /* 0x000000d500c57308 */ /* 0x000ee20000000800 */
[----:B------:R-:W-:Y:S01]  /*ec00*/  FADD.FTZ R3, R203, R2 ;  /* 0x00000002cb037221 */ /* 0x000fe20000010000 */
[-C--:B-1----:R-:W-:Y:S03]  /*ec10*/  HMMA.16816.F32.BF16 R52, R108, R116.reuse, R52 ;  /* 0x000000746c34723c */ /* 0x082fe60000041834 */
[----:B------:R-:W-:Y:S02]  /*ec20*/  FADD.FTZ R3, R130, R3 ;  /* 0x0000000382037221 */ /* 0x000fe40000010000 */
[----:B------:R-:W-:Y:S03]  /*ec30*/  FADD.FTZ R2, R202, R0 ;  /* 0x00000000ca027221 */ /* 0x000fe60000010000 */
[----:B------:R-:W-:Y:S01]  /*ec40*/  MUFU.EX2 R198, R212 ;  /* 0x000000d400c67308 */ /* 0x000fe20000000800 */
[C---:B------:R-:W-:Y:S04]  /*ec50*/  HMMA.16816.F32.BF16 R56, R112.reuse, R116, R56 ;  /* 0x000000747038723c */ /* 0x040fe80000041838 */
[----:B--2---:R-:W-:Y:S01]  /*ec60*/  F2FP.BF16.PACK_AB R157, R178, R169 ;  /* 0x000000a9b29d723e */ /* 0x004fe200000010ff */
[----:B------:R-:W-:Y:S02]  /*ec70*/  FADD.FTZ R2, R129, R2 ;  /* 0x0000000281027221 */ /* 0x000fe40000010000 */
[----:B------:R-:W-:Y:S01]  /*ec80*/  FADD.FTZ R0, R226, R101 ;  /* 0x00000065e2007221 */ /* 0x000fe20000010000 */
[-C--:B------:R-:W-:Y:S01]  /*ec90*/  HMMA.16816.F32.BF16 R60, R112, R118.reuse, R60 ;  /* 0x00000076703c723c */ /* 0x080fe2000004183c */
[----:B------:R-:W1:Y:S03]  /*eca0*/  MUFU.EX2 R199, R211 ;  /* 0x000000d300c77308 */ /* 0x000e660000000800 */
[----:B------:R-:W-:Y:S01]  /*ecb0*/  FADD.FTZ R101, R133, R3 ;  /* 0x0000000385657221 */ /* 0x000fe20000010000 */
[----:B---3--:R-:W-:Y:S01]  /*ecc0*/  F2FP.BF16.PACK_AB R156, R197, R170 ;  /* 0x000000aac59c723e */ /* 0x008fe200000010ff */
[----:B------:R-:W-:Y:S02]  /*ecd0*/  FADD.FTZ R0, R106, R0 ;  /* 0x000000006a007221 */ /* 0x000fe40000010000 */
[C---:B------:R-:W-:Y:S01]  /*ece0*/  HMMA.16816.F32.BF16 R64, R108.reuse, R118, R64 ;  /* 0x000000766c40723c */ /* 0x040fe20000041840 */
[----:B------:R-:W2:Y:S03]  /*ecf0*/  LDSM.16.MT88.4 R116, [R181+0x1800] ;  /* 0x00180000b574783b */ /* 0x000ea60000004200 */
[----:B------:R-:W-:Y:S01]  /*ed00*/  FADD.FTZ R0, R219, R0 ;  /* 0x00000000db007221 */ /* 0x000fe20000010000 */
[----:B-1----:R-:W-:Y:S03]  /*ed10*/  F2FP.BF16.PACK_AB R158, R199, R198 ;  /* 0x000000c6c79e723e */ /* 0x002fe600000010ff */
        /* <DEDUP_REMOVED lines=10> */
[----:B------:R-:W-:Y:S01]  /*edc0*/  F2FP.BF16.PACK_AB R117, R219, R106 ;  /* 0x0000006adb75723e */ /* 0x000fe200000010ff */
[----:B------:R-:W-:Y:S02]  /*edd0*/  FADD.FTZ R106, R134, R100 ;  /* 0x00000064866a7221 */ /* 0x000fe40000010000 */
[----:B------:R-:W-:Y:S01]  /*ede0*/  FADD.FTZ R100, R132, R2 ;  /* 0x0000000284647221 */ /* 0x000fe20000010000 */
[----:B------:R-:W-:Y:S04]  /*edf0*/  HMMA.16816.F32.BF16 R96, R108, R118, R96 ;  /* 0x000000766c60723c */ /* 0x000fe80000041860 */
[----:B------:R-:W-:Y:S02]  /*ee00*/  FADD.FTZ R3, R222, R106 ;  /* 0x0000006ade037221 */ /* 0x000fe40000010000 */
[----:B------:R-:W-:Y:S01]  /*ee10*/  FADD.FTZ R2, R221, R101 ;  /* 0x00000065dd027221 */ /* 0x000fe20000010000 */
[----:B------:R-:W-:Y:S01]  /*ee20*/  F2FP.BF16.PACK_AB R108, R134, R131 ;  /* 0x00000083866c723e */ /* 0x000fe200000010ff */
[----:B------:R-:W-:Y:S01]  /*ee30*/  FADD.FTZ R3, R225, R3 ;  /* 0x00000003e1037221 */ /* 0x000fe20000010000 */
[----:B------:R-:W-:Y:S03]  /*ee40*/  F2FP.BF16.PACK_AB R109, R133, R130 ;  /* 0x00000082856d723e */ /* 0x000fe600000010ff */
[----:B------:R-:W-:Y:S01]  /*ee50*/  F2FP.BF16.PACK_AB R110, R225, R222 ;  /* 0x000000dee16e723e */ /* 0x000fe200000010ff */
[C---:B------:R-:W-:Y:S01]  /*ee60*/  FADD.FTZ R2, R224.reuse, R2 ;  /* 0x00000002e0027221 */ /* 0x040fe20000010000 */
[----:B------:R-:W-:Y:S02]  /*ee70*/  F2FP.BF16.PACK_AB R111, R224, R221 ;  /* 0x000000dde06f723e */ /* 0x000fe400000010ff */
[C---:B------:R-:W-:Y:S02]  /*ee80*/  F2FP.BF16.PACK_AB R118, R223.reuse, R220 ;  /* 0x000000dcdf76723e */ /* 0x040fe400000010ff */
[----:B------:R-:W-:Y:S02]  /*ee90*/  F2FP.BF16.PACK_AB R119, R204, R206 ;  /* 0x000000cecc77723e */ /* 0x000fe400000010ff */
[----:B------:R-:W-:Y:S01]  /*eea0*/  MOV R101, R105 ;  /* 0x0000006900657202 */ /* 0x000fe20000000f00 */
        /* <DEDUP_REMOVED lines=47> */
[C---:B------:R-:W-:Y:S07]  /*f1a0*/  HMMA.16816.F32.BF16 R64, R156.reuse, R6, R64 ;  /* 0x000000069c40723c */ /* 0x040fee0000041840 */
[----:B------:R-:W-:Y:S01]  /*f1b0*/  FADD.FTZ R6, R206, R0 ;  /* 0x00000000ce067221 */ /* 0x000fe20000010000 */
[-C--:B--2---:R-:W-:Y:S04]  /*f1c0*/  HMMA.16816.F32.BF16 R68, R156, R8.reuse, R68 ;  /* 0x000000089c44723c */ /* 0x084fe80000041844 */
        /* <DEDUP_REMOVED lines=15> */
[----:B------:R-:W-:Y:S01]  /*f2c0*/  FADD.FTZ R4, R196, R0 ;  /* 0x00000000c4047221 */ /* 0x000fe20000010000 */
[----:B------:R-:W-:Y:S01]  /*f2d0*/  IADD3 R0, R208, -0x1, RZ ;  /* 0xffffffffd0007810 */ /* 0x000fe20007ffe0ff */
[----:B------:R-:W-:Y:S02]  /*f2e0*/  FADD.FTZ R3, R171, R7 ;  /* 0x00000007ab037221 */ /* 0x000fe40000010000 */
[-C--:B------:R-:W-:Y:S04]  /*f2f0*/  HMMA.16816.F32.BF16 R92, R160, R14.reuse, R92 ;  /* 0x0000000ea05c723c */ /* 0x080fe8000004185c */
[----:B------:R-:W-:Y:S01]  /*f300*/  FADD.FTZ R2, R164, R6 ;  /* 0x00000006a4027221 */ /* 0x000fe20000010000 */
[----:B------:R-:W-:Y:S01]  /*f310*/  MOV R208, R0 ;  /* 0x0000000000d07202 */ /* 0x000fe20000000f00 */
[----:B------:R-:W-:Y:S02]  /*f320*/  FADD.FTZ R222, R199, R5 ;  /* 0x00000005c7de7221 */ /* 0x000fe40000010000 */
[----:B------:R-:W-:Y:S04]  /*f330*/  HMMA.16816.F32.BF16 R96, R156, R14, R96 ;  /* 0x0000000e9c60723c */ /* 0x000fe80000041860 */
[----:B------:R-:W-:Y:S02]  /*f340*/  FADD.FTZ R228, R179, R4 ;  /* 0x00000004b3e47221 */ /* 0x000fe40000010000 */
[----:B------:R-:W-:Y:S02]  /*f350*/  FADD.FTZ R221, R167, R3 ;  /* 0x00000003a7dd7221 */ /* 0x000fe40000010000 */
[----:B------:R-:W-:Y:S01]  /*f360*/  FADD.FTZ R223, R107, R2 ;  /* 0x000000026bdf7221 */ /* 0x000fe20000010000 */
[----:B------:R-:W-:-:S05]  /*f370*/  @P0 BRA `(.L_x_672) ;  /* 0xffffce0000000947 */ /* 0x000fca000383ffff */
.L_x_659:
[----:B------:R-:W-:-:S13]  /*f380*/  ISETP.GE.AND P0, PT, R208, R237, PT ;  /* 0x000000edd000720c */ /* 0x000fda0003f06270 */
[----:B------:R-:W-:Y:S05]  /*f390*/  @!P0 BRA `(.L_x_673) ;  /* 0x0000464000008947 */ /* 0x000fea0003800000 */
[----:B------:R-:W-:Y:S01]  /*f3a0*/  IMAD.MOV.U32 R106, RZ, RZ, R103 ;  /* 0x000000ffff6a7224 */ /* 0x000fe200078e0067 */
[----:B------:R-:W-:Y:S01]  /*f3b0*/  MOV R107, R101 ;  /* 0x00000065006b7202 */ /* 0x000fe20000000f00 */
[----:B------:R-:W-:Y:S01]  /*f3c0*/  IMAD.MOV.U32 R105, RZ, RZ, R104 ;  /* 0x000000ffff697224 */ /* 0x000fe200078e0068 */
[----:B------:R-:W-:Y:S02]  /*f3d0*/  MOV R100, R102 ;  /* 0x0000006600647202 */ /* 0x000fe40000000f00 */
.L_x_705:
[----:B------:R-:W-:Y:S04]  /*f3e0*/  DEPBAR.LE SB0, 0x0 ;  /* 0x000080000000791a */ /* 0x000fe80000000000 */
[----:B------:R-:W-:Y:S01]  /*f3f0*/  WARPSYNC 0xffffffff ;  /* 0xffffffff00007948 */ /* 0x000fe20003800000 */
[----:B------:R-:W-:Y:S01]  /*f400*/  BAR.SYNC.DEFER_BLOCKING 0x0 ;  /* 0x0000000000007b1d */ /* 0x000fe20000010000 */
[----:B------:R-:W-:Y:S01]  /*f410*/  SHF.R.S32.HI R0, RZ, 0x1f, R209 ;  /* 0x0000001fff007819 */ /* 0x000fe200000114d1 */
[C---:B------:R-:W-:Y:S04]  /*f420*/  IMAD.WIDE.U32 R2, R209.reuse, c[0x0][0x208], RZ ;  /* 0x00008200d1027a25 */ /* 0x040fe800078e00ff */
[----:B------:R-:W-:Y:S04]  /*f430*/  IMAD R0, R0, c[0x0][0x208], RZ ;  /* 0x0000820000007a24 */ /* 0x000fe800078e02ff */
[----:B------:R-:W-:Y:S05]  /*f440*/  IMAD R0, R209, c[0x0][0x20c], R0 ;  /* 0x00008300d1007a24 */ /* 0x000fea00078e0200 */
[----:B------:R-:W-:Y:S02]  /*f450*/  IADD3 R3, R3, R0, RZ ;  /* 0x0000000003037210 */ /* 0x000fe40007ffe0ff */
[----:B------:R-:W-:Y:S03]  /*f460*/  SHF.R.S32.HI R0, RZ, 0x1f, R207 ;  /* 0x0000001fff007819 */ /* 0x000fe600000114cf */
[C---:B------:R-:W-:Y:S01]  /*f470*/  IMAD.WIDE.U32 R2, R207.reuse, c[0x0][0x218], R2 ;  /* 0x00008600cf027a25 */ /* 0x040fe200078e0002 */
[----:B------:R1:W2:Y:S03]  /*f480*/  LDSM.16.M88.4 R48, [R183] ;  /* 0x00000000b730783b */ /* 0x0002a60000000200 */
[----:B------:R-:W-:Y:S01]  /*f490*/  IMAD R4, R0, c[0x0][0x218], RZ ;  /* 0x0000860000047a24 */ /* 0x000fe200078e02ff */
[----:B------:R-:W-:Y:S01]  /*f4a0*/  IADD3 R0, P1, R246, R2, RZ ;  /* 0x00000002f6007210 */ /* 0x000fe20007f3e0ff */
[----:B------:R1:W3:Y:S02]  /*f4b0*/  LDSM.16.M88.4 R44, [R183+0x1000] ;  /* 0x00100000b72c783b */ /* 0x0002e40000000200 */
[----:B------:R-:W-:Y:S01]  /*f4c0*/  IMAD R4, R207, c[0x0][0x21c], R4 ;  /* 0x00008700cf047a24 */ /* 0x000fe200078e0204 */
[C---:B------:R-:W-:Y:S01]  /*f4d0*/  LEA R10, P0, R0.reuse, c[0x0][0x1f8], 0x1 ;  /* 0x00007e00000a7a11 */ /* 0x040fe200078008ff */
[----:B------:R1:W4:Y:S03]  /*f4e0*/  LDSM.16.M88.4 R16, [R180] ;  /* 0x00000000b410783b */ /* 0x0003260000000200 */
[----:B------:R-:W-:Y:S01]  /*f4f0*/  IADD3.X R2, R249, R3, R4, P1, !PT ;  /* 0x00000003f9027210 */ /* 0x000fe20000ffe404 */
[----:B------:R1:W1:Y:S03]  /*f500*/  LDSM.16.M88.4 R32, [R180+0x400] ;  /* 0x00040000b420783b */ /* 0x0002660000000200 */
[----:B------:R-:W-:Y:S01]  /*f510*/  LEA.HI.X R5, R0, c[0x0][0x1fc], R2, 0x1, P0 ;  /* 0x00007f0000057a11 */ /* 0x000fe200000f0c02 */
        /* <DEDUP_REMOVED lines=8> */
.L_x_816:
[----:B------:R-:W5:Y:S01]  /*f5a0*/  SHFL.IDX PT, R2, R10, RZ, 0x1c1f ;  /* 0x001c1fff0a027589 */ /* 0x000f6200000e0000 */
[C---:B------:R-:W-:Y:S01]  /*f5b0*/  IMAD.SHL.U32 R6, R210.reuse, 0x2, RZ ;  /* 0x00000002d2067824 */ /* 0x040fe200078e00ff */
[----:B------:R-:W-:Y:S01]  /*f5c0*/  ISETP.GE.AND P4, PT, R210, c[0x0][0x1d4], PT ;  /* 0x00007500d2007a0c */ /* 0x000fe20003f86270 */
[C---:B------:R-:W-:Y:S01]  /*f5d0*/  IMAD.SHL.U32 R4, R235.reuse, 0x2, RZ ;  /* 0x00000002eb047824 */ /* 0x040fe200078e00ff */
[----:B------:R-:W-:Y:S01]  /*f5e0*/  ISETP.GE.AND P3, PT, R235, c[0x0][0x1d4], PT ;  /* 0x00007500eb007a0c */ /* 0x000fe20003f66270 */
[C---:B------:R-:W-:Y:S01]  /*f5f0*/  IMAD.SHL.U32 R3, R236.reuse, 0x2, RZ ;  /* 0x00000002ec037824 */ /* 0x040fe200078e00ff */
[----:B------:R-:W-:Y:S01]  /*f600*/  ISETP.GE.AND P2, PT, R236, c[0x0][0x1d4], PT ;  /* 0x00007500ec007a0c */ /* 0x000fe20003f46270 */
[----:B------:R-:W-:Y:S01]  /*f610*/  BSSY B0, `(.L_x_675) ;  /* 0x0000022000007945 */ /* 0x000fe20003800000 */
[C---:B-----5:R-:W-:Y:S02]  /*f620*/  IADD3 R8, P0, R2.reuse, R6, RZ ;  /* 0x0000000602087210 */ /* 0x060fe40007f1e0ff */
[----:B------:R-:W-:Y:S02]  /*f630*/  IADD3 R6, P1, R2, R4, RZ ;  /* 0x0000000402067210 */ /* 0x000fe40007f3e0ff */
[----:B------:R-:W5:Y:S01]  /*f640*/  S2R R4, SR_TID.X ;  /* 0x0000000000047919 */ /* 0x000f620000002100 */
[----:B---3--:R-:W-:Y:S01]  /*f650*/  IMAD.X R9, R0, 0x1, R217, P0 ;  /* 0x0000000100097824 */ /* 0x008fe200000e06d9 */
[----:B------:R-:W-:Y:S01]  /*f660*/  IADD3 R2, P0, R2, R3, RZ ;  /* 0x0000000302027210 */ /* 0x000fe20007f1e0ff */
[C---:B------:R-:W-:Y:S03]  /*f670*/  IMAD.X R7, R0.reuse, 0x1, R215, P1 ;  /* 0x0000000100077824 */ /* 0x040fe600008e06d7 */
[----:B------:R-:W-:Y:S01]  /*f680*/  @!PT LDS RZ, [RZ] ;  /* 0x00000000fffff984 */ /* 0x000fe20000000800 */
[----:B------:R-:W-:Y:S01]  /*f690*/  @!PT LDS RZ, [RZ] ;  /* 0x00000000fffff984 */ /* 0x000fe20000000800 */
[----:B------:R3:W-:Y:S01]  /*f6a0*/  LDGSTS.E.BYPASS.LTC128B.128 [R195+0x1880], [R8.64], !P4 ;  /* 0x0188000008c37fae */ /* 0x0007e2000e101d46 */
[----:B------:R-:W-:Y:S03]  /*f6b0*/  IMAD.X R3, R0, 0x1, R216, P0 ;  /* 0x0000000100037824 */ /* 0x000fe600000e06d8 */
[----:B------:R3:W-:Y:S04]  /*f6c0*/  LDGSTS.E.BYPASS.LTC128B.128 [R195+0x2480], [R6.64], !P3 ;  /* 0x0248000006c37fae */ /* 0x0007e8000d901d46 */
[----:B------:R3:W-:Y:S01]  /*f6d0*/  LDGSTS.E.BYPASS.LTC128B.128 [R195+0x3080], [R2.64], !P2 ;  /* 0x0308000002c37fae */ /* 0x0007e2000d101d46 */
[----:B-----5:R-:W-:Y:S11]  /*f6e0*/  ISETP.GT.AND P5, PT, R4, 0x3f, PT ;  /* 0x0000003f0400780c */ /* 0x020ff60003fa4270 */
[----:B------:R-:W-:Y:S02]  /*f6f0*/  @!UPT UIADD3 URZ, URZ, URZ, URZ ;  /* 0x0000003f3f3ff290 */ /* 0x000fe4000fffe03f */
[----:B------:R-:W-:-:S05]  /*f700*/  @P5 BRA `(.L_x_676) ;  /* 0x0000012000005947 */ /* 0x000fca0003800000 */
[----:B------:R-:W-:-:S05]  /*f710*/  BRA.DIV ~URZ, `(.L_x_677) ;  /* 0x0000b4727f007947 */ /* 0x000fca000b800000 */
[----:B------:R3:W4:Y:S04]  /*f720*/  SHFL.IDX PT, R4, R5, 0x1, 0x1c1f ;  /* 0x003c1f0005047f89 */ /* 0x00072800000e0000 */
[----:B------:R3:W2:Y:S02]  /*f730*/  SHFL.IDX PT, R0, R10, 0x1, 0x1c1f ;  /* 0x003c1f000a007f89 */ /* 0x0006a400000e0000 */
.L_x_817:
[----:B---3--:R-:W-:Y:S02]  /*f740*/  IMAD.SHL.U32 R2, R210, 0x2, RZ ;  /* 0x00000002d2027824 */ /* 0x008fe400078e00ff */
[----:B------:R-:W-:Y:S03]  /*f750*/  IMAD.SHL.U32 R3, R235, 0x2, RZ ;  /* 0x00000002eb037824 */ /* 0x000fe600078e00ff */
[----:B--2---:R-:W-:Y:S02]  /*f760*/  IADD3 R8, P0, R0, R2, RZ ;  /* 0x0000000200087210 */ /* 0x004fe40007f1e0ff */
[----:B------:R-:W-:Y:S03]  /*f770*/  SHF.L.U32 R2, R236, 0x1, RZ ;  /* 0x00000001ec027819 */ /* 0x000fe600000006ff */
[----:B----4-:R-:W-:Y:S01]  /*f780*/  IMAD.X R9, R4, 0x1, R217, P0 ;  /* 0x0000000104097824 */ /* 0x010fe200000e06d9 */
        /* <DEDUP_REMOVED lines=10> */
.L_x_676:
[----:B------:R-:W-:Y:S05]  /*f830*/  BSYNC B0 ;  /* 0x0000000000007941 */ /* 0x000fea0003800000 */
.L_x_675:
[----:B------:R-:W0:Y:S01]  /*f840*/  LDGDEPBAR ;  /* 0x00000000000079af */ /* 0x000e220000000000 */
[----:B------:R-:W-:Y:S01]  /*f850*/  WARPSYNC 0xffffffff ;  /* 0xffffffff00007948 */ /* 0x000fe20003800000 */
[-C--:B--234-:R-:W-:Y:S01]  /*f860*/  HMMA.16816.F32.BF16 R4, R48, R16.reuse, RZ ;  /* 0x000000103004723c */ /* 0x09cfe200000418ff */
        /* <DEDUP_REMOVED lines=212> */
[----:B------:R-:W2:Y:S04]  /*105b0*/  @!P1 LDG.E R207, [R4.64] ;  /* 0x0000000604cf9981 */ /* 0x000ea8000c1e1900 */
        /* <DEDUP_REMOVED lines=14> */
.L_x_818:
[----:B------:R-:W-:-:S05]  /*106a0*/  BRA.DIV ~URZ, `(.L_x_681) ;  /* 0x0000a6127f007947 */ /* 0x000fca000b800000 */
[----:B------:R3:W4:Y:S02]  /*106b0*/  SHFL.IDX PT, R0, R8, RZ, 0x1c1f ;  /* 0x001c1fff08007589 */ /* 0x00072400000e0000 */
.L_x_819:
[----:B------:R-:W-:Y:S01]  /*106c0*/  IMAD.SHL.U32 R2, R210, 0x2, RZ ;  /* 0x00000002d2027824 */ /* 0x000fe200078e00ff */
[----:B------:R-:W-:Y:S01]  /*106d0*/  SHF.L.U32 R5, R236, 0x1, RZ ;  /* 0x00000001ec057819 */ /* 0x000fe200000006ff */
[----:B------:R-:W-:Y:S03]  /*106e0*/  IMAD.SHL.U32 R9, R235, 0x2, RZ ;  /* 0x00000002eb097824 */ /* 0x000fe600078e00ff */
[----:B----4-:R-:W-:Y:S05]  /*106f0*/  @P0 IADD3 R2, P1, R0, R2, RZ ;  /* 0x0000000200020210 */ /* 0x010fea0007f3e0ff */
[----:B--2---:R-:W-:Y:S05]  /*10700*/  @P0 IMAD.X R3, R4, 0x1, R217, P1 ;  /* 0x0000000104030824 */ /* 0x004fea00008e06d9 */
[----:B------:R-:W-:Y:S01]  /*10710*/  @!PT LDS RZ, [RZ] ;  /* 0x00000000fffff984 */ /* 0x000fe20000000800 */
[----:B------:R-:W-:Y:S01]  /*10720*/  @!PT LDS RZ, [RZ] ;  /* 0x00000000fffff984 */ /* 0x000fe20000000800 */
[----:B------:R-:W-:Y:S01]  /*10730*/  @!PT LDS RZ, [RZ] ;  /* 0x00000000fffff984 */ /* 0x000fe20000000800 */
[----:B------:R2:W-:Y:S02]  /*10740*/  @P0 LDGSTS.E.BYPASS.LTC128B.128 [R195+0x3c80], [R2.64], !P4 ;  /* 0x03c8000002c30fae */ /* 0x0005e4000e101d46 */
[----:B--2---:R-:W-:Y:S05]  /*10750*/  @P0 IADD3 R2, P1, R0, R9, RZ ;  /* 0x0000000900020210 */ /* 0x004fea0007f3e0ff */
[----:B------:R-:W-:Y:S05]  /*10760*/  @P0 IMAD.X R3, R4, 0x1, R215, P1 ;  /* 0x0000000104030824 */ /* 0x000fea00008e06d7 */
[----:B------:R2:W-:Y:S02]  /*10770*/  @P0 LDGSTS.E.BYPASS.LTC128B.128 [R195+0x4880], [R2.64], !P3 ;  /* 0x0488000002c30fae */ /* 0x0005e4000d901d46 */
[----:B--2---:R-:W-:Y:S04]  /*10780*/  @P0 IADD3 R2, P1, R0, R5, RZ ;  /* 0x0000000500020210 */ /* 0x004fe80007f3e0ff */
[----:B------:R-:W-:Y:S05]  /*10790*/  @P0 IADD3.X R3, R4, R216, RZ, P1, !PT ;  /* 0x000000d804030210 */ /* 0x000fea0000ffe4ff */
[----:B------:R2:W-:Y:S01]  /*107a0*/  @P0 LDGSTS.E.BYPASS.LTC128B.128 [R195+0x5480], [R2.64], !P2 ;  /* 0x0548000002c30fae */ /* 0x0005e2000d101d46 */
[----:B------:R-:W-:Y:S01]  /*107b0*/  ISETP.GE.AND P0, PT, R6, 0x21, PT ;  /* 0x000000210600780c */ /* 0x000fe20003f06270 */
[----:B------:R-:W-:-:S06]  /*107c0*/  BRA.DIV ~URZ, `(.L_x_682) ;  /* 0x0000a5627f007947 */ /* 0x000fcc000b800000 */
[----:B------:R4:W1:Y:S04]  /*107d0*/  SHFL.IDX PT, R4, R7, 0x1, 0x1c1f ;  /* 0x003c1f0007047f89 */ /* 0x00086800000e0000 */
[----:B------:R4:W2:Y:S02]  /*107e0*/  SHFL.IDX PT, R0, R8, 0x1, 0x1c1f ;  /* 0x003c1f0008007f89 */ /* 0x0008a400000e0000 */
.L_x_820:
[----:B--2---:R-:W-:Y:S02]  /*107f0*/  IMAD.SHL.U32 R2, R210, 0x2, RZ ;  /* 0x00000002d2027824 */ /* 0x004fe400078e00ff */
[----:B------:R-:W-:Y:S03]  /*10800*/  IMAD.SHL.U32 R3, R235, 0x2, RZ ;  /* 0x00000002eb037824 */ /* 0x000fe600078e00ff */
[----:B---34-:R-:W-:Y:S02]  /*10810*/  @P0 IADD3 R8, P1, R0, R2, RZ ;  /* 0x0000000200080210 */ /* 0x018fe40007f3e0ff */
[----:B------:R-:W-:Y:S03]  /*10820*/  SHF.L.U32 R2, R236, 0x1, RZ ;  /* 0x00000001ec027819 */ /* 0x000fe600000006ff */
[----:B-1----:R-:W-:Y:S01]  /*10830*/  @P0 IMAD.X R9, R4, 0x1, R217, P1 ;  /* 0x0000000104090824 */ /* 0x002fe200008e06d9 */
[----:B------:R-:W-:Y:S04]  /*10840*/  @P0 IADD3 R6, P1, R0, R3, RZ ;  /* 0x0000000300060210 */ /* 0x000fe80007f3e0ff */
[----:B------:R-:W-:Y:S01]  /*10850*/  @!PT LDS RZ, [RZ] ;  /* 0x00000000fffff984 */ /* 0x000fe20000000800 */
[----:B------:R-:W-:Y:S01]  /*10860*/  @!PT LDS RZ, [RZ] ;  /* 0x00000000fffff984 */ /* 0x000fe20000000800 */
[----:B------:R-:W-:Y:S01]  /*10870*/  @!PT LDS RZ, [RZ] ;  /* 0x00000000fffff984 */ /* 0x000fe20000000800 */
[----:B------:R1:W-:Y:S01]  /*10880*/  @P0 LDGSTS.E.BYPASS.LTC128B.128 [R195+0x4480], [R8.64], !P4 ;  /* 0x0448000008c30fae */ /* 0x0003e2000e101d46 */
[----:B------:R-:W-:Y:S02]  /*10890*/  @P0 IADD3.X R7, R4, R215, RZ, P1, !PT ;  /* 0x000000d704070210 */ /* 0x000fe40000ffe4ff */
[----:B------:R-:W-:Y:S03]  /*108a0*/  @P0 IADD3 R2, P1, R0, R2, RZ ;  /* 0x0000000200020210 */ /* 0x000fe60007f3e0ff */
[----:B------:R1:W-:Y:S02]  /*108b0*/  @P0 LDGSTS.E.BYPASS.LTC128B.128 [R195+0x5080], [R6.64], !P3 ;  /* 0x0508000006c30fae */ /* 0x0003e4000d901d46 */
[----:B------:R-:W-:Y:S05]  /*108c0*/  @P0 IMAD.X R3, R4, 0x1, R216, P1 ;  /* 0x0000000104030824 */ /* 0x000fea00008e06d8 */
[----:B------:R1:W-:Y:S03]  /*108d0*/  @P0 LDGSTS.E.BYPASS.LTC128B.128 [R195+0x5c80], [R2.64], !P2 ;  /* 0x05c8000002c30fae */ /* 0x0003e6000d101d46 */
.L_x_679:
[----:B--234-:R-:W-:Y:S05]  /*108e0*/  BSYNC B0 ;  /* 0x0000000000007941 */ /* 0x01cfea0003800000 */
.L_x_678:
[----:B-1----:R-:W-:Y:S01]  /*108f0*/  LOP3.LUT R8, RZ, c[0x0][0x324], RZ, 0x33, !PT ;  /* 0x0000c900ff087a12 */ /* 0x002fe200078e33ff */
[----:B------:R-:W-:Y:S01]  /*10900*/  IMAD.MOV.U32 R0, RZ, RZ, c[0x0][0x2c4] ;  /* 0x0000b100ff007624 */ /* 0x000fe200078e00ff */
        /* <DEDUP_REMOVED lines=11> */
.L_x_821:
        /* <DEDUP_REMOVED lines=19> */
.L_x_686:
[----:B------:R-:W-:Y:S04]  /*10af0*/  MOV R8, 0x1 ;  /* 0x0000000100087802 */ /* 0x000fe80000000f00 */
[----:B------:R-:W-:Y:S11]  /*10b00*/  ISETP.NE.AND P0, PT, R8, c[0x0][0x32c], PT ;  /* 0x0000cb0008007a0c */ /* 0x000ff60003f05270 */
[----:B------:R-:W-:Y:S02]  /*10b10*/  @!UPT UIADD3 URZ, URZ, URZ, URZ ;  /* 0x0000003f3f3ff290 */ /* 0x000fe4000fffe03f */
[----:B------:R-:W-:Y:S05]  /*10b20*/  @P0 IMAD.HI.U32 R8, R4, c[0x0][0x330], RZ ;  /* 0x0000cc0004080a27 */ /* 0x000fea00078e00ff */
[----:B------:R-:W-:Y:S02]  /*10b30*/  @P0 SHF.R.U32.HI R4, RZ, c[0x0][0x334], R8 ;  /* 0x0000cd00ff040a19 */ /* 0x000fe40000011608 */
.L_x_687:
[----:B------:R-:W-:Y:S05]  /*10b40*/  BSYNC B0 ;  /* 0x0000000000007941 */ /* 0x000fea0003800000 */
.L_x_685:
[----:B------:R-:W-:Y:S04]  /*10b50*/  IMAD.IADD R8, R0, 0x1, -R234 ;  /* 0x0000000100087824 */ /* 0x000fe800078e0aea */
[----:B------:R-:W-:Y:S05]  /*10b60*/  IMAD R4, R4, c[0x0][0x32c], R8 ;  /* 0x0000cb0004047a24 */ /* 0x000fea00078e0208 */
[----:B------:R-:W-:Y:S02]  /*10b70*/  IMNMX R2, R2, R4, !PT ;  /* 0x0000000402027217 */ /* 0x000fe40007800200 */
[----:B------:R-:W-:Y:S04]  /*10b80*/  IADD3 R4, R4, c[0x0][0x32c], RZ ;  /* 0x0000cb0004047a10 */ /* 0x000fe80007ffe0ff */
[----:B------:R-:W-:Y:S02]  /*10b90*/  IMNMX R3, R3, R4, PT ;  /* 0x0000000403037217 */ /* 0x000fe40003800200 */
.L_x_684:
        /* <DEDUP_REMOVED lines=63> */
.L_x_822:
        /* <DEDUP_REMOVED lines=19> */
.L_x_691:
[----:B------:R-:W-:Y:S04]  /*110c0*/  MOV R8, 0x1 ;  /* 0x0000000100087802 */ /* 0x000fe80000000f00 */
[----:B------:R-:W-:Y:S11]  /*110d0*/  ISETP.NE.AND P0, PT, R8, c[0x0][0x32c], PT ;  /* 0x0000cb0008007a0c */ /* 0x000ff60003f05270 */
[----:B------:R-:W-:Y:S02]  /*110e0*/  @!UPT UIADD3 URZ, URZ, URZ, URZ ;  /* 0x0000003f3f3ff290 */ /* 0x000fe4000fffe03f */
[----:B------:R-:W-:Y:S05]  /*110f0*/  @P0 IMAD.HI.U32 R8, R4, c[0x0][0x330], RZ ;  /* 0x0000cc0004080a27 */ /* 0x000fea00078e00ff */
[----:B------:R-:W-:Y:S02]  /*11100*/  @P0 SHF.R.U32.HI R4, RZ, c[0x0][0x334], R8 ;  /* 0x0000cd00ff040a19 */ /* 0x000fe40000011608 */
.L_x_692:
[----:B------:R-:W-:Y:S05]  /*11110*/  BSYNC B0 ;  /* 0x0000000000007941 */ /* 0x000fea0003800000 */
.L_x_690:
[----:B------:R-:W-:Y:S04]  /*11120*/  IMAD.IADD R8, R0, 0x1, -R234 ;  /* 0x0000000100087824 */ /* 0x000fe800078e0aea */
[----:B------:R-:W-:Y:S05]  /*11130*/  IMAD R4, R4, c[0x0][0x32c], R8 ;  /* 0x0000cb0004047a24 */ /* 0x000fea00078e0208 */
[----:B------:R-:W-:Y:S02]  /*11140*/  IMNMX R2, R2, R4, !PT ;  /* 0x0000000402027217 */ /* 0x000fe40007800200 */
[----:B------:R-:W-:Y:S04]  /*11150*/  IADD3 R4, R4, c[0x0][0x32c], RZ ;  /* 0x0000cb0004047a10 */ /* 0x000fe80007ffe0ff */
[----:B------:R-:W-:Y:S02]  /*11160*/  IMNMX R3, R3, R4, PT ;  /* 0x0000000403037217 */ /* 0x000fe40003800200 */
.L_x_689:
        /* <DEDUP_REMOVED lines=44> */
.L_x_823:
        /* <DEDUP_REMOVED lines=19> */
.L_x_696:
[----:B------:R-:W-:Y:S04]  /*11560*/  MOV R8, 0x1 ;  /* 0x0000000100087802 */ /* 0x000fe80000000f00 */
[----:B------:R-:W-:Y:S11]  /*11570*/  ISETP.NE.AND P0, PT, R8, c[0x0][0x32c], PT ;  /* 0x0000cb0008007a0c */ /* 0x000ff60003f05270 */
[----:B------:R-:W-:Y:S02]  /*11580*/  @!UPT UIADD3 URZ, URZ, URZ, URZ ;  /* 0x0000003f3f3ff290 */ /* 0x000fe4000fffe03f */
[----:B------:R-:W-:Y:S05]  /*11590*/  @P0 IMAD.HI.U32 R8, R4, c[0x0][0x330], RZ ;  /* 0x0000cc0004080a27 */ /* 0x000fea00078e00ff */
[----:B------:R-:W-:Y:S02]  /*115a0*/  @P0 SHF.R.U32.HI R4, RZ, c[0x0][0x334], R8 ;  /* 0x0000cd00ff040a19 */ /* 0x000fe40000011608 */
.L_x_697:
[----:B------:R-:W-:Y:S05]  /*115b0*/  BSYNC B0 ;  /* 0x0000000000007941 */ /* 0x000fea0003800000 */
.L_x_695:
[----:B------:R-:W-:Y:S04]  /*115c0*/  IMAD.IADD R8, R0, 0x1, -R234 ;  /* 0x0000000100087824 */ /* 0x000fe800078e0aea */
[----:B------:R-:W-:Y:S05]  /*115d0*/  IMAD R4, R4, c[0x0][0x32c], R8 ;  /* 0x0000cb0004047a24 */ /* 0x000fea00078e0208 */
[----:B------:R-:W-:Y:S02]  /*115e0*/  IMNMX R2, R2, R4, !PT ;  /* 0x0000000402027217 */ /* 0x000fe40007800200 */
[----:B------:R-:W-:Y:S04]  /*115f0*/  IADD3 R4, R4, c[0x0][0x32c], RZ ;  /* 0x0000cb0004047a10 */ /* 0x000fe80007ffe0ff */
[----:B------:R-:W-:Y:S02]  /*11600*/  IMNMX R3, R3, R4, PT ;  /* 0x0000000403037217 */ /* 0x000fe40003800200 */
.L_x_694:
        /* <DEDUP_REMOVED lines=44> */
.L_x_824:
        /* <DEDUP_REMOVED lines=12> */
[----:B--234-:R-:W-:Y:S05]  /*11990*/  IMAD.MOV.U32 R5, RZ, RZ, 0x1 ;  /* 0x00000001ff057424 */ /* 0x01cfea00078e00ff */
[----:B------:R-:W-:Y:S11]  /*119a0*/  ISETP.NE.AND P0, PT, R5, c[0x0][0x32c], PT ;  /* 0x0000cb0005007a0c */ /* 0x000ff60003f05270 */
[----:B------:R-:W-:Y:S02]  /*119b0*/  @!UPT UIADD3 URZ, URZ, URZ, URZ ;  /* 0x0000003f3f3ff290 */ /* 0x000fe4000fffe03f */
[----:B------:R-:W-:Y:S05]  /*119c0*/  @P0 IMAD.HI.U32 R5, R4, c[0x0][0x330], RZ ;  /* 0x0000cc0004050a27 */ /* 0x000fea00078e00ff */
[----:B------:R-:W-:Y:S04]  /*119d0*/  @P0 SHF.R.U32.HI R4, RZ, c[0x0][0x334], R5 ;  /* 0x0000cd00ff040a19 */ /* 0x000fe80000011605 */
[----:B------:R-:W-:Y:S01]  /*119e0*/  LOP3.LUT R4, RZ, R4, RZ, 0x33, !PT ;  /* 0x00000004ff047212 */ /* 0x000fe200078e33ff */
[----:B------:R-:W-:-:S05]  /*119f0*/  BRA `(.L_x_702) ;  /* 0x0000005000007947 */ /* 0x000fca0003800000 */
.L_x_701:
[----:B--234-:R-:W-:Y:S04]  /*11a00*/  MOV R5, 0x1 ;  /* 0x0000000100057802 */ /* 0x01cfe80000000f00 */
[----:B------:R-:W-:Y:S11]  /*11a10*/  ISETP.NE.AND P0, PT, R5, c[0x0][0x32c], PT ;  /* 0x0000cb0005007a0c */ /* 0x000ff60003f05270 */
[----:B------:R-:W-:Y:S02]  /*11a20*/  @!UPT UIADD3 URZ, URZ, URZ, URZ ;  /* 0x0000003f3f3ff290 */ /* 0x000fe4000fffe03f */
[----:B------:R-:W-:Y:S05]  /*11a30*/  @P0 IMAD.HI.U32 R5, R4, c[0x0][0x330], RZ ;  /* 0x0000cc0004050a27 */ /* 0x000fea00078e00ff */
[----:B------:R-:W-:Y:S02]  /*11a40*/  @P0 SHF.R.U32.HI R4, RZ, c[0x0][0x334], R5 ;  /* 0x0000cd00ff040a19 */ /* 0x000fe40000011605 */
.L_x_702:
[----:B------:R-:W-:Y:S05]  /*11a50*/  BSYNC B0 ;  /* 0x0000000000007941 */ /* 0x000fea0003800000 */
.L_x_700:
[----:B------:R-:W-:Y:S04]  /*11a60*/  IMAD.IADD R0, R0, 0x1, -R234 ;  /* 0x0000000100007824 */ /* 0x000fe800078e0aea */
[----:B------:R-:W-:Y:S05]  /*11a70*/  IMAD R0, R4, c[0x0][0x32c], R0 ;  /* 0x0000cb0004007a24 */ /* 0x000fea00078e0200 */
[----:B------:R-:W-:Y:S02]  /*11a80*/  IADD3 R4, R0, c[0x0][0x32c], RZ ;  /* 0x0000cb0000047a10 */ /* 0x000fe40007ffe0ff */
[----:B------:R-:W-:Y:S02]  /*11a90*/  IMNMX R2, R2, R0, !PT ;  /* 0x0000000002027217 */ /* 0x000fe40007800200 */
[----:B------:R-:W-:Y:S02]  /*11aa0*/  IMNMX R3, R3, R4, PT ;  /* 0x0000000403037217 */ /* 0x000fe40003800200 */
.L_x_699:
        /* <DEDUP_REMOVED lines=92> */
.L_x_825:
[----:B-12---:R-:W-:Y:S01]  /*12070*/  FMNMX.FTZ R4, R4, R0, !PT ;  /* 0x0000000004047209 */ /* 0x006fe20007810000 */
[----:B------:R-:W-:-:S05]  /*12080*/  BRA.DIV ~URZ, `(.L_x_704) ;  /* 0x00008f327f007947 */ /* 0x000fca000b800000 */
[----:B------:R-:W-:Y:S04]  /*12090*/  SHFL.BFLY PT, R0, R5, 0x2, 0x1f ;  /* 0x0c401f0005007f89 */ /* 0x000fe800000e0000 */
[----:B------:R-:W-:Y:S04]  /*120a0*/  SHFL.BFLY PT, R3, R4, 0x1, 0x1f ;  /* 0x0c201f0004037f89 */ /* 0x000fe800000e0000 */
[----:B------:R-:W1:Y:S02]  /*120b0*/  SHFL.BFLY PT, R2, R6, 0x2, 0x1f ;  /* 0x0c401f0006027f89 */ /* 0x000e6400000e0000 */
[----:B-1----:R-:W-:Y:S02]  /*120c0*/  FMNMX.FTZ R2, R6, R2, !PT ;  /* 0x0000000206027209 */ /* 0x002fe40007810000 */
[----:B------:R-:W-:Y:S02]  /*120d0*/  FMNMX.FTZ R0, R5, R0, !PT ;  /* 0x0000000005007209 */ /* 0x000fe40007810000 */
[----:B------:R-:W-:Y:S01]  /*120e0*/  FMNMX.FTZ R104, R4, R3, !PT ;  /* 0x0000000304687209 */ /* 0x000fe20007810000 */
[----:B------:R-:W1:Y:S04]  /*120f0*/  SHFL.BFLY PT, R5, R2, 0x1, 0x1f ;  /* 0x0c201f0002057f89 */ /* 0x000e6800000e0000 */
[----:B------:R-:W2:Y:S04]  /*12100*/  SHFL.BFLY PT, R4, R0, 0x1, 0x1f ;  /* 0x0c201f0000047f89 */ /* 0x000ea800000e0000 */
[----:B------:R-:W3:Y:S01]  /*12110*/  SHFL.BFLY PT, R3, R7, 0x2, 0x1f ;  /* 0x0c401f0007037f89 */ /* 0x000ee200000e0000 */
[----:B-1----:R-:W-:Y:S02]  /*12120*/  FMNMX.FTZ R102, R2, R5, !PT ;  /* 0x0000000502667209 */ /* 0x002fe40007810000 */
[----:B--2---:R-:W-:Y:S02]  /*12130*/  FMNMX.FTZ R103, R0, R4, !PT ;  /* 0x0000000400677209 */ /* 0x004fe40007810000 */
[----:B---3--:R-:W-:Y:S05]  /*12140*/  FMNMX.FTZ R4, R7, R3, !PT ;  /* 0x0000000307047209 */ /* 0x008fea0007810000 */
[----:B------:R1:W2:Y:S02]  /*12150*/  SHFL.BFLY PT, R0, R4, 0x1, 0x1f ;  /* 0x0c201f0004007f89 */ /* 0x0002a400000e0000 */
.L_x_826:
[C---:B------:R-:W-:Y:S01]  /*12160*/  FSETP.NEU.FTZ.AND P0, PT, R102.reuse, -INF , PT ;  /* 0xff8000006600780b */ /* 0x040fe20003f1d000 */
[----:B------:R-:W-:Y:S01]  /*12170*/  FMUL.FTZ R3, R102, c[0x0][0x2d0] ;  /* 0x0000b40066037a20 */ /* 0x000fe20000410000 */
[----:B--2---:R-:W-:Y:S01]  /*12180*/  FMNMX.FTZ R101, R0, R4, !PT ;  /* 0x0000000400657209 */ /* 0x004fe20007810000 */
[----:B------:R-:W-:Y:S01]  /*12190*/  WARPSYNC 0xffffffff ;  /* 0xffffffff00007948 */ /* 0x000fe20003800000 */
[----:B------:R-:W-:Y:S02]  /*121a0*/  FSEL R0, R102, RZ, P0 ;  /* 0x000000ff66007208 */ /* 0x000fe40000000000 */
[----:B------:R-:W-:Y:S02]  /*121b0*/  FSETP.NEU.FTZ.AND P1, PT, R104, -INF , PT ;  /* 0xff8000006800780b */ /* 0x000fe40003f3d000 */
[----:B------:R-:W-:Y:S01]  /*121c0*/  FSEL R5, R3, RZ, P0 ;  /* 0x000000ff03057208 */ /* 0x000fe20000000000 */
[----:B------:R-:W-:Y:S01]  /*121d0*/  FADD.FTZ R2, -R0, R100 ;  /* 0x0000006400027221 */ /* 0x000fe20000010100 */
[----:B------:R-:W-:Y:S02]  /*121e0*/  FSEL R0, R104, RZ, P1 ;  /* 0x000000ff68007208 */ /* 0x000fe40000800000 */
[C---:B------:R-:W-:Y:S01]  /*121f0*/  FSETP.NEU.FTZ.AND P0, PT, R103.reuse, -INF , PT ;  /* 0xff8000006700780b */ /* 0x040fe20003f1d000 */
[----:B------:R-:W-:Y:S02]  /*12200*/  FFMA.FTZ R6, R8, c[0x0][0x2d0], -R5 ;  /* 0x0000b40008067a23 */ /* 0x000fe40000010805 */
[----:B------:R-:W-:Y:S01]  /*12210*/  FADD.FTZ R3, -R0, R105 ;  /* 0x0000006900037221 */ /* 0x000fe20000010100 */
[----:B------:R-:W-:Y:S01]  /*12220*/  FSEL R0, R103, RZ, P0 ;  /* 0x000000ff67007208 */ /* 0x000fe20000000000 */
[----:B------:R2:W-:Y:S01]  /*12230*/  MUFU.EX2 R172, R6 ;  /* 0x0000000600ac7308 */ /* 0x0005e20000000800 */
[--C-:B------:R-:W-:Y:S02]  /*12240*/  FFMA.FTZ R177, R23, c[0x0][0x2d0], -R5.reuse ;  /* 0x0000b40017b17a23 */ /* 0x100fe40000010805 */
[--C-:B------:R-:W-:Y:S02]  /*12250*/  FFMA.FTZ R162, R24, c[0x0][0x2d0], -R5.reuse ;  /* 0x0000b40018a27a23 */ /* 0x100fe40000010805 */
[----:B-1----:R-:W-:Y:S02]  /*12260*/  FADD.FTZ R4, -R0, R106 ;  /* 0x0000006a00047221 */ /* 0x002fe40000010100 */
[----:B------:R-:W-:Y:S02]  /*12270*/  FMUL.FTZ R0, R104, c[0x0][0x2d0] ;  /* 0x0000b40068007a20 */ /* 0x000fe40000410000 */
[--C-:B------:R-:W-:Y:S02]  /*12280*/  FFMA.FTZ R160, R31, c[0x0][0x2d0], -R5.reuse ;  /* 0x0000b4001fa07a23 */ /* 0x100fe40000010805 */
[--C-:B------:R-:W-:Y:S01]  /*12290*/  FFMA.FTZ R175, R34, c[0x0][0x2d0], -R5.reuse ;  /* 0x0000b40022af7a23 */ /* 0x100fe20000010805 */
[----:B------:R-:W-:Y:S01]  /*122a0*/  FSEL R0, R0, RZ, P1 ;  /* 0x000000ff00007208 */ /* 0x000fe20000800000 */
        /* <DEDUP_REMOVED lines=18> */
[--C-:B------:R-:W-:Y:S02]  /*123d0*/  FFMA.FTZ R159, R30, c[0x0][0x2d0], -R5.reuse ;  /* 0x0000b4001e9f7a23 */ /* 0x100fe40000010805 */
[--C-:B------:R-:W-:Y:S01]  /*123e0*/  FFMA.FTZ R158, R29, c[0x0][0x2d0], -R5.reuse ;  /* 0x0000b4001d9e7a23 */ /* 0x100fe20000010805 */
[----:B------:R-:W-:Y:S01]  /*123f0*/  FSEL R0, R0, RZ, P0 ;  /* 0x000000ff00007208 */ /* 0x000fe20000000000 */
[----:B------:R-:W-:Y:S01]  /*12400*/  FMUL.FTZ R4, R4, c[0x0][0x2d0] ;  /* 0x0000b40004047a20 */ /* 0x000fe20000410000 */
[----:B------:R-:W-:Y:S01]  /*12410*/  FSETP.NEU.FTZ.AND P0, PT, R101, -INF , PT ;  /* 0xff8000006500780b */ /* 0x000fe20003f1d000 */
[----:B------:R-:W-:Y:S02]  /*12420*/  FMUL.FTZ R3, R3, c[0x0][0x2d0] ;  /* 0x0000b40003037a20 */ /* 0x000fe40000410000 */
[--C-:B--2---:R-:W-:Y:S01]  /*12430*/  FFMA.FTZ R6, R28, c[0x0][0x2d0], -R0.reuse ;  /* 0x0000b4001c067a23 */ /* 0x104fe20000010800 */
        /* <DEDUP_REMOVED lines=12> */
[----:B------:R-:W-:Y:S10]  /*12500*/  MUFU.EX2 R3, R3 ;  /* 0x0000000300037308 */ /* 0x000ff40000000800 */
[----:B------:R-:W-:Y:S01]  /*12510*/  MUFU.EX2 R213, R48 ;  /* 0x0000003000d57308 */ /* 0x000fe20000000800 */
[--C-:B-1----:R-:W-:Y:S02]  /*12520*/  FFMA.FTZ R6, R36, c[0x0][0x2d0], -R0.reuse ;  /* 0x0000b40024067a23 */ /* 0x102fe40000010800 */
[--C-:B------:R-:W-:Y:S07]  /*12530*/  FFMA.FTZ R36, R26, c[0x0][0x2d0], -R5.reuse ;  /* 0x0000b4001a247a23 */ /* 0x100fee0000010805 */
[----:B------:R1:W-:Y:S10]  /*12540*/  MUFU.EX2 R49, R6 ;  /* 0x0000000600317308 */ /* 0x0003f40000000800 */
[----:B------:R-:W-:Y:S10]  /*12550*/  MUFU.EX2 R225, R10 ;  /* 0x0000000a00e17308 */ /* 0x000ff40000000800 */
[----:B------:R-:W-:Y:S01]  /*12560*/  MUFU.EX2 R211, R36 ;  /* 0x0000002400d37308 */ /* 0x000fe20000000800 */
[----:B-1----:R-:W-:Y:S02]  /*12570*/  FFMA.FTZ R6, R37, c[0x0][0x2d0], -R0 ;  /* 0x0000b40025067a23 */ /* 0x002fe40000010800 */
[----:B------:R-:W-:Y:S02]  /*12580*/  FMUL.FTZ R0, R101, c[0x0][0x2d0] ;  /* 0x0000b40065007a20 */ /* 0x000fe40000410000 */
[----:B------:R-:W-:Y:S05]  /*12590*/  FFMA.FTZ R37, R27, c[0x0][0x2d0], -R5 ;  /* 0x0000b4001b257a23 */ /* 0x000fea0000010805 */
[----:B------:R1:W-:Y:S10]  /*125a0*/  MUFU.EX2 R220, R6 ;  /* 0x0000000600dc7308 */ /* 0x0003f40000000800 */
[----:B------:R2:W-:Y:S10]  /*125b0*/  MUFU.EX2 R206, R37 ;  /* 0x0000002500ce7308 */ /* 0x0005f40000000800 */
[----:B------:R-:W-:Y:S01]  /*125c0*/  MUFU.EX2 R231, R35 ;  /* 0x0000002300e77308 */ /* 0x000fe20000000800 */
[----:B-1----:R-:W-:Y:S01]  /*125d0*/  FSEL R6, R0, RZ, P0 ;  /* 0x000000ff00067208 */ /* 0x002fe20000000000 */
[----:B------:R-:W-:Y:S04]  /*125e0*/  FMUL.FTZ R0, R2, c[0x0][0x2d0] ;  /* 0x0000b40002007a20 */ /* 0x000fe80000410000 */
[--C-:B------:R-:W-:Y:S04]  /*125f0*/  FFMA.FTZ R5, R11, c[0x0][0x2d0], -R6.reuse ;  /* 0x0000b4000b057a23 */ /* 0x100fe80000010806 */
[----:B------:R1:W3:Y:S01]  /*12600*/  MUFU.EX2 R2, R0 ;  /* 0x0000000000027308 */ /* 0x0002e20000000800 */
[--C-:B------:R-:W-:Y:S02]  /*12610*/  FFMA.FTZ R157, R22, c[0x0][0x2d0], -R6.reuse ;  /* 0x0000b400169d7a23 */ /* 0x100fe40000010806 */
[--C-:B------:R-:W-:Y:S01]  /*12620*/  FFMA.FTZ R161, R21, c[0x0][0x2d0], -R6.reuse ;  /* 0x0000b40015a17a23 */ /* 0x100fe20000010806 */
[----:B--2---:R-:W-:Y:S01]  /*12630*/  LDSM.16.MT88.4 R36, [R182] ;  /* 0x00000000b624783b */ /* 0x004fe20000004200 */
[--C-:B------:R-:W-:Y:S02]  /*12640*/  FFMA.FTZ R163, R20, c[0x0][0x2d0], -R6.reuse ;  /* 0x0000b40014a37a23 */ /* 0x100fe40000010806 */
[--C-:B------:R-:W-:Y:S02]  /*12650*/  FFMA.FTZ R199, R13, c[0x0][0x2d0], -R6.reuse ;  /* 0x0000b4000dc77a23 */ /* 0x100fe40000010806 */
[--C-:B------:R-:W-:Y:S01]  /*12660*/  FFMA.FTZ R200, R12, c[0x0][0x2d0], -R6.reuse ;  /* 0x0000b4000cc87a23 */ /* 0x100fe20000010806 */
[----:B------:R2:W-:Y:S01]  /*12670*/  MUFU.EX2 R32, R5 ;  /* 0x0000000500207308 */ /* 0x0005e20000000800 */
[--C-:B------:R-:W-:Y:S01]  /*12680*/  FFMA.FTZ R7, R16, c[0x0][0x2d0], -R6.reuse ;  /* 0x0000b40010077a23 */ /* 0x100fe20000010806 */
[----:B------:R-:W4:Y:S01]  /*12690*/  LDSM.16.MT88.4 R20, [R181] ;  /* 0x00000000b514783b */ /* 0x000f220000004200 */
[--C-:B------:R-:W-:Y:S02]  /*126a0*/  FFMA.FTZ R17, R17, c[0x0][0x2d0], -R6.reuse ;  /* 0x0000b40011117a23 */ /* 0x100fe40000010806 */
[--C-:B------:R-:W-:Y:S02]  /*126b0*/  FFMA.FTZ R156, R14, c[0x0][0x2d0], -R6.reuse ;  /* 0x0000b4000e9c7a23 */ /* 0x100fe40000010806 */
[--C-:B------:R-:W-:Y:S02]  /*126c0*/  FFMA.FTZ R176, R19, c[0x0][0x2d0], -R6.reuse ;  /* 0x0000b40013b07a23 */ /* 0x100fe40000010806 */
[--C-:B------:R-:W-:Y:S01]  /*126d0*/  FFMA.FTZ R178, R18, c[0x0][0x2d0], -R6.reuse ;  /* 0x0000b40012b27a23 */ /* 0x100fe20000010806 */
[----:B------:R-:W-:Y:S01]  /*126e0*/  MUFU.EX2 R212, R7 ;  /* 0x0000000700d47308 */ /* 0x000fe20000000800 */
[----:B-1----:R-:W-:Y:S02]  /*126f0*/  FSEL R0, R101, RZ, P0 ;  /* 0x000000ff65007208 */ /* 0x002fe40000000000 */
[----:B------:R-:W-:Y:S03]  /*12700*/  ISETP.GT.AND P0, PT, R208, R237, PT ;  /* 0x000000edd000720c */ /* 0x000fe60003f04270 */
[----:B------:R-:W-:Y:S04]  /*12710*/  FADD.FTZ R0, -R0, R107 ;  /* 0x0000006b00007221 */ /* 0x000fe80000010100 */
[----:B------:R-:W1:Y:S01]  /*12720*/  MUFU.EX2 R205, R17 ;  /* 0x0000001100cd7308 */ /* 0x000e620000000800 */
[----:B------:R-:W-:Y:S02]  /*12730*/  FMUL.FTZ R0, R0, c[0x0][0x2d0] ;  /* 0x0000b40000007a20 */ /* 0x000fe40000410000 */
[----:B--2---:R-:W-:Y:S07]  /*12740*/  FFMA.FTZ R5, R15, c[0x0][0x2d0], -R6 ;  /* 0x0000b4000f057a23 */ /* 0x004fee0000010806 */
[----:B------:R-:W2:Y:S10]  /*12750*/  MUFU.EX2 R0, R0 ;  /* 0x0000000000007308 */ /* 0x000eb40000000800 */
[----:B------:R-:W5:Y:S10]  /*12760*/  MUFU.EX2 R230, R5 ;  /* 0x0000000500e67308 */ /* 0x000f740000000800 */
        /* <DEDUP_REMOVED lines=9> */
[----:B------:R-:W-:Y:S01]  /*12800*/  MUFU.EX2 R165, R176 ;  /* 0x000000b000a57308 */ /* 0x000fe20000000800 */
[C---:B---3--:R-:W-:Y:S02]  /*12810*/  FMUL.FTZ R12, R2.reuse, R124 ;  /* 0x0000007c020c7220 */ /* 0x048fe40000410000 */
[C---:B------:R-:W-:Y:S02]  /*12820*/  FMUL.FTZ R13, R2.reuse, R125 ;  /* 0x0000007d020d7220 */ /* 0x040fe40000410000 */
[C---:B------:R-:W-:Y:S02]  /*12830*/  FMUL.FTZ R24, R2.reuse, R120 ;  /* 0x0000007802187220 */ /* 0x040fe40000410000 */
[C---:B------:R-:W-:Y:S02]  /*12840*/  FMUL.FTZ R25, R2.reuse, R121 ;  /* 0x0000007902197220 */ /* 0x040fe40000410000 */
[C---:B------:R-:W-:Y:S02]  /*12850*/  FMUL.FTZ R28, R2.reuse, R116 ;  /* 0x00000074021c7220 */ /* 0x040fe40000410000 */
[C---:B------:R-:W-:Y:S02]  /*12860*/  FMUL.FTZ R29, R2.reuse, R117 ;  /* 0x00000075021d7220 */ /* 0x040fe40000410000 */
[C---:B------:R-:W-:Y:S02]  /*12870*/  FMUL.FTZ R8, R2.reuse, R128 ;  /* 0x0000008002087220 */ /* 0x040fe40000410000 */
[C---:B------:R-:W-:Y:S01]  /*12880*/  FMUL.FTZ R9, R2.reuse, R129 ;  /* 0x0000008102097220 */ /* 0x040fe20000410000 */
[----:B------:R-:W-:Y:S01]  /*12890*/  MUFU.EX2 R128, R162 ;  /* 0x000000a200807308 */ /* 0x000fe20000000800 */
[----:B------:R-:W-:Y:S01]  /*128a0*/  FMUL.FTZ R40, R2, R112 ;  /* 0x0000007002287220 */ /* 0x000fe20000410000 */
[----:B------:R-:W-:Y:S01]  /*128b0*/  F2FP.BF16.PACK_AB R112, R206, R172 ;  /* 0x000000acce70723e */ /* 0x000fe200000010ff */
[C---:B------:R-:W-:Y:S01]  /*128c0*/  FMUL.FTZ R41, R2.reuse, R113 ;  /* 0x0000007102297220 */ /* 0x040fe20000410000 */
[----:B-1----:R-:W-:Y:S01]  /*128d0*/  F2FP.BF16.PACK_AB R113, R205, R32 ;  /* 0x00000020cd71723e */ /* 0x002fe200000010ff */
[----:B------:R-:W-:Y:S01]  /*128e0*/  FMUL.FTZ R44, R2, R108 ;  /* 0x0000006c022c7220 */ /* 0x000fe20000410000 */
[----:B------:R-:W-:Y:S01]  /*128f0*/  F2FP.BF16.PACK_AB R108, R50, R105 ;  /* 0x00000069326c723e */ /* 0x000fe200000010ff */
[C---:B------:R-:W-:Y:S01]  /*12900*/  FMUL.FTZ R45, R2.reuse, R109 ;  /* 0x0000006d022d7220 */ /* 0x040fe20000410000 */
[----:B------:R-:W-:Y:S01]  /*12910*/  F2FP.BF16.PACK_AB R109, R49, R51 ;  /* 0x00000033316d723e */ /* 0x000fe200000010ff */
        /* <DEDUP_REMOVED lines=13> */
[----:B------:R-:W-:Y:S02]  /*129f0*/  FFMA.FTZ R107, R2, R221, R172 ;  /* 0x000000dd026b7223 */ /* 0x000fe400000100ac */
[----:B------:R-:W1:Y:S01]  /*12a00*/  MUFU.EX2 R2, R4 ;  /* 0x0000000400027308 */ /* 0x000e620000000800 */
[C---:B--2---:R-:W-:Y:S02]  /*12a10*/  FMUL.FTZ R14, R0.reuse, R126 ;  /* 0x0000007e000e7220 */ /* 0x044fe40000410000 */
[C---:B------:R-:W-:Y:S02]  /*12a20*/  FMUL.FTZ R15, R0.reuse, R127 ;  /* 0x0000007f000f7220 */ /* 0x040fe40000410000 */
[C---:B------:R-:W-:Y:S01]  /*12a30*/  FMUL.FTZ R26, R0.reuse, R122 ;  /* 0x0000007a001a7220 */ /* 0x040fe20000410000 */
[----:B------:R-:W-:Y:S01]  /*12a40*/  LDSM.16.MT88.4 R124, [R181+0x1000] ;  /* 0x00100000b57c783b */ /* 0x000fe20000004200 */
[C---:B------:R-:W-:Y:S02]  /*12a50*/  FMUL.FTZ R27, R0.reuse, R123 ;  /* 0x0000007b001b7220 */ /* 0x040fe40000410000 */
[C---:B------:R-:W-:Y:S01]  /*12a60*/  FMUL.FTZ R30, R0.reuse, R118 ;  /* 0x00000076001e7220 */ /* 0x040fe20000410000 */
[----:B------:R-:W-:Y:S01]  /*12a70*/  MUFU.EX2 R221, R160 ;  /* 0x000000a000dd7308 */ /* 0x000fe20000000800 */
[C---:B------:R-:W-:Y:S02]  /*12a80*/  FMUL.FTZ R31, R0.reuse, R119 ;  /* 0x00000077001f7220 */ /* 0x040fe40000410000 */
[C---:B------:R-:W-:Y:S01]  /*12a90*/  FMUL.FTZ R10, R0.reuse, R130 ;  /* 0x00000082000a7220 */ /* 0x040fe20000410000 */
[----:B------:R-:W2:Y:S01]  /*12aa0*/  LDSM.16.MT88.4 R116, [R181+0xc00] ;  /* 0x000c0000b574783b */ /* 0x000ea20000004200 */
[C---:B------:R-:W-:Y:S02]  /*12ab0*/  FMUL.FTZ R11, R0.reuse, R131 ;  /* 0x00000083000b7220 */ /* 0x040fe40000410000 */
[C---:B------:R-:W-:Y:S01]  /*12ac0*/  FMUL.FTZ R42, R0.reuse, R114 ;  /* 0x00000072002a7220 */ /* 0x040fe20000410000 */
[----:B------:R-:W-:Y:S01]  /*12ad0*/  F2FP.BF16.PACK_AB R114, R231, R211 ;  /* 0x000000d3e772723e */ /* 0x000fe200000010ff */
[----:B------:R-:W-:Y:S01]  /*12ae0*/  FMUL.FTZ R43, R0, R115 ;  /* 0x00000073002b7220 */ /* 0x000fe20000410000 */
[----:B-----5:R-:W-:Y:S01]  /*12af0*/  F2FP.BF16.PACK_AB R115, R230, R212 ;  /* 0x000000d4e673723e */ /* 0x020fe200000010ff */
[C---:B------:R-:W-:Y:S01]  /*12b00*/  FMUL.FTZ R46, R0.reuse, R110 ;  /* 0x0000006e002e7220 */ /* 0x040fe20000410000 */
[----:B------:R-:W-:Y:S01]  /*12b10*/  F2FP.BF16.PACK_AB R110, R225, R224 ;  /* 0x000000e0e16e723e */ /* 0x000fe200000010ff */
[----:B------:R-:W-:Y:S01]  /*12b20*/  FMUL.FTZ R47, R0, R111 ;  /* 0x0000006f002f7220 */ /* 0x000fe20000410000 */
[----:B------:R-:W-:Y:S01]  /*12b30*/  F2FP.BF16.PACK_AB R111, R213, R220 ;  /* 0x000000dcd56f723e */ /* 0x000fe200000010ff */
[----:B-1----:R-:W-:Y:S01]  /*12b40*/  FFMA.FTZ R4, R2, R228, R51 ;  /* 0x000000e402047223 */ /* 0x002fe20000010033 */
        /* <DEDUP_REMOVED lines=17> */
[C---:B------:R-:W-:Y:S02]  /*12c60*/  FMUL.FTZ R6, R2.reuse, R134 ;  /* 0x0000008602067220 */ /* 0x040fe40000410000 */
[C---:B------:R-:W-:Y:S02]  /*12c70*/  FMUL.FTZ R7, R2.reuse, R135 ;  /* 0x0000008702077220 */ /* 0x040fe40000410000 */
[----:B------:R-:W-:Y:S01]  /*12c80*/  FFMA.FTZ R0, R3, R222, R105 ;  /* 0x000000de03007223 */ /* 0x000fe20000010069 */
[----:B------:R-:W-:Y:S01]  /*12c90*/  MUFU.EX2 R223, R169 ;  /* 0x000000a900df7308 */ /* 0x000fe20000000800 */
[----:B------:R-:W-:Y:S02]  /*12ca0*/  FADD.FTZ R105, R49, R4 ;  /* 0x0000000431697221 */ /* 0x000fe40000010000 */
[C---:B------:R-:W-:Y:S02]  /*12cb0*/  FMUL.FTZ R4, R3.reuse, R132 ;  /* 0x0000008403047220 */ /* 0x040fe40000410000 */
[C---:B------:R-:W-:Y:S02]  /*12cc0*/  FMUL.FTZ R5, R3.reuse, R133 ;  /* 0x0000008503057220 */ /* 0x040fe40000410000 */
[C---:B------:R-:W-:Y:S02]  /*12cd0*/  FMUL.FTZ R16, R3.reuse, R136 ;  /* 0x0000008803107220 */ /* 0x040fe40000410000 */
[C---:B------:R-:W-:Y:S01]  /*12ce0*/  FMUL.FTZ R17, R3.reuse, R137 ;  /* 0x0000008903117220 */ /* 0x040fe20000410000 */
[----:B------:R-:W-:Y:S01]  /*12cf0*/  MUFU.EX2 R133, R170 ;  /* 0x000000aa00857308 */ /* 0x000fe20000000800 */
[C---:B------:R-:W-:Y:S01]  /*12d00*/  FMUL.FTZ R18, R2.reuse, R138 ;  /* 0x0000008a02127220 */ /* 0x040fe20000410000 */
[-C--:B----4-:R-:W-:Y:S05]  /*12d10*/  HMMA.16816.F32.BF16 R4, R108, R20.reuse, R4 ;  /* 0x000000146c04723c */ /* 0x090fea0000041804 */
[C---:B------:R-:W-:Y:S02]  /*12d20*/  FMUL.FTZ R19, R2.reuse, R139 ;  /* 0x0000008b02137220 */ /* 0x040fe40000410000 */
[----:B------:R-:W-:Y:S01]  /*12d30*/  LDSM.16.MT88.4 R136, [R181+0x800] ;  /* 0x00080000b588783b */ /* 0x000fe20000004200 */
[C---:B------:R-:W-:Y:S01]  /*12d40*/  HMMA.16816.F32.BF16 R8, R112.reuse, R20, R8 ;  /* 0x000000147008723c */ /* 0x040fe20000041808 */
[----:B------:R-:W-:Y:S03]  /*12d50*/  MUFU.EX2 R132, R166 ;  /* 0x000000a600847308 */ /* 0x000fe60000000800 */
[C---:B------:R-:W-:Y:S02]  /*12d60*/  FMUL.FTZ R32, R3.reuse, R144 ;  /* 0x0000009003207220 */ /* 0x040fe40000410000 */
[C---:B------:R-:W-:Y:S02]  /*12d70*/  FMUL.FTZ R33, R3.reuse, R145 ;  /* 0x0000009103217220 */ /* 0x040fe40000410000 */
[-C--:B------:R-:W-:Y:S03]  /*12d80*/  HMMA.16816.F32.BF16 R12, R112, R22.reuse, R12 ;  /* 0x00000016700c723c */ /* 0x080fe6000004180c */
[----:B------:R1:W-:Y:S01]  /*12d90*/  MUFU.EX2 R222, R159 ;  /* 0x0000009f00de7308 */ /* 0x0003e20000000800 */
        /* <DEDUP_REMOVED lines=10> */
[----:B------:R-:W3:Y:S01]  /*12e40*/  MUFU.EX2 R172, R203 ;  /* 0x000000cb00ac7308 */ /* 0x000ee20000000800 */
[----:B------:R-:W-:Y:S02]  /*12e50*/  FMUL.FTZ R49, R3, R153 ;  /* 0x0000009903317220 */ /* 0x000fe40000410000 */
[----:B------:R-:W-:Y:S01]  /*12e60*/  FMUL.FTZ R51, R2, R155 ;  /* 0x0000009b02337220 */ /* 0x000fe20000410000 */
[-C--:B------:R-:W-:Y:S03]  /*12e70*/  HMMA.16816.F32.BF16 R20, R108, R36.reuse, R20 ;  /* 0x000000246c14723c */ /* 0x080fe60000041814 */
[----:B------:R-:W-:Y:S01]  /*12e80*/  FADD.FTZ R106, R50, R0 ;  /* 0x00000000326a7221 */ /* 0x000fe20000010000 */
[----:B-1----:R-:W-:Y:S01]  /*12e90*/  F2FP.BF16.PACK_AB R159, R179, R196 ;  /* 0x000000c4b39f723e */ /* 0x002fe200000010ff */
[----:B------:R-:W-:Y:S01]  /*12ea0*/  FMUL.FTZ R50, R2, R154 ;  /* 0x0000009a02327220 */ /* 0x000fe20000410000 */
[----:B------:R-:W-:Y:S01]  /*12eb0*/  MUFU.EX2 R169, R198 ;  /* 0x000000c600a97308 */ /* 0x000fe20000000800 */
[----:B------:R-:W-:Y:S01]  /*12ec0*/  LDSM.16.MT88.4 R152, [R181+0x1400] ;  /* 0x00140000b598783b */ /* 0x000fe20000004200 */
[C---:B------:R-:W-:Y:S04]  /*12ed0*/  HMMA.16816.F32.BF16 R24, R112.reuse, R36, R24 ;  /* 0x000000247018723c */ /* 0x040fe80000041818 */
[C---:B------:R-:W-:Y:S02]  /*12ee0*/  FMUL.FTZ R52, R3.reuse, R52 ;  /* 0x0000003403347220 */ /* 0x040fe40000410000 */
[C---:B------:R-:W-:Y:S02]  /*12ef0*/  FMUL.FTZ R53, R3.reuse, R53 ;  /* 0x0000003503357220 */ /* 0x040fe40000410000 */
[-C--:B------:R-:W-:Y:S01]  /*12f00*/  HMMA.16816.F32.BF16 R28, R112, R38.reuse, R28 ;  /* 0x00000026701c723c */ /* 0x080fe2000004181c */
[----:B------:R-:W1:Y:S03]  /*12f10*/  MUFU.EX2 R171, R197 ;  /* 0x000000c500ab7308 */ /* 0x000e660000000800 */
[C---:B------:R-:W-:Y:S01]  /*12f20*/  FMUL.FTZ R36, R3.reuse, R148 ;  /* 0x0000009403247220 */ /* 0x040fe20000410000 */
[----:B---3--:R-:W-:Y:S01]  /*12f30*/  F2FP.BF16.PACK_AB R156, R172, R170 ;  /* 0x000000aaac9c723e */ /* 0x008fe200000010ff */
[C---:B------:R-:W-:Y:S02]  /*12f40*/  FMUL.FTZ R37, R3.reuse, R149 ;  /* 0x0000009503257220 */ /* 0x040fe40000410000 */
[C---:B------:R-:W-:Y:S03]  /*12f50*/  HMMA.16816.F32.BF16 R32, R108.reuse, R38, R32 ;  /* 0x000000266c20723c */ /* 0x040fe60000041820 */
[----:B------:R-:W-:Y:S01]  /*12f60*/  MUFU.EX2 R197, R202 ;  /* 0x000000ca00c57308 */ /* 0x000fe20000000800 */
[C---:B------:R-:W-:Y:S02]  /*12f70*/  FMUL.FTZ R54, R2.reuse, R54 ;  /* 0x0000003602367220 */ /* 0x040fe40000410000 */
[C---:B------:R-:W-:Y:S02]  /*12f80*/  FMUL.FTZ R55, R2.reuse, R55 ;  /* 0x0000003702377220 */ /* 0x040fe40000410000 */
[C---:B------:R-:W-:Y:S04]  /*12f90*/  FMUL.FTZ R38, R2.reuse, R150 ;  /* 0x0000009602267220 */ /* 0x040fe80000410000 */
[C---:B------:R-:W-:Y:S01]  /*12fa0*/  FMUL.FTZ R39, R2.reuse, R151 ;  /* 0x0000009702277220 */ /* 0x040fe20000410000 */
[----:B------:R-:W3:Y:S01]  /*12fb0*/  MUFU.EX2 R198, R201 ;  /* 0x000000c900c67308 */ /* 0x000ee20000000800 */
[C---:B------:R-:W-:Y:S02]  /*12fc0*/  FMUL.FTZ R64, R3.reuse, R64 ;  /* 0x0000004003407220 */ /* 0x040fe40000410000 */
[----:B------:R-:W-:Y:S01]  /*12fd0*/  FMUL.FTZ R65, R3, R65 ;  /* 0x0000004103417220 */ /* 0x000fe20000410000 */
[----:B-1----:R-:W-:Y:S01]  /*12fe0*/  F2FP.BF16.PACK_AB R157, R171, R169 ;  /* 0x000000a9ab9d723e */ /* 0x002fe200000010ff */
[C---:B------:R-:W-:Y:S01]  /*12ff0*/  FMUL.FTZ R66, R2.reuse, R66 ;  /* 0x0000004202427220 */ /* 0x040fe20000410000 */
[-C--:B--2---:R-:W-:Y:S03]  /*13000*/  HMMA.16816.F32.BF16 R36, R108, R116.reuse, R36 ;  /* 0x000000746c24723c */ /* 0x084fe60000041824 */
[C---:B------:R-:W-:Y:S01]  /*13010*/  FMUL.FTZ R67, R2.reuse, R67 ;  /* 0x0000004302437220 */ /* 0x040fe20000410000 */
[----:B------:R-:W1:Y:S01]  /*13020*/  MUFU.EX2 R167, R175 ;  /* 0x000000af00a77308 */ /* 0x000e620000000800 */
[C---:B------:R-:W-:Y:S02]  /*13030*/  FMUL.FTZ R68, R3.reuse, R68 ;  /* 0x0000004403447220 */ /* 0x040fe40000410000 */
[C---:B------:R-:W-:Y:S01]  /*13040*/  FMUL.FTZ R69, R3.reuse, R69 ;  /* 0x0000004503457220 */ /* 0x040fe20000410000 */
[C---:B------:R-:W-:Y:S04]  /*13050*/  HMMA.16816.F32.BF16 R40, R112.reuse, R116, R40 ;  /* 0x000000747028723c */ /* 0x040fe80000041828 */
[C---:B------:R-:W-:Y:S02]  /*13060*/  FMUL.FTZ R70, R2.reuse, R70 ;  /* 0x0000004602467220 */ /* 0x040fe40000410000 */
[----:B------:R-:W-:Y:S01]  /*13070*/  FMUL.FTZ R71, R2, R71 ;  /* 0x0000004702477220 */ /* 0x000fe20000410000 */
[----:B------:R-:W2:Y:S01]  /*13080*/  MUFU.EX2 R166, R177 ;  /* 0x000000b100a67308 */ /* 0x000ea20000000800 */
[-C--:B------:R-:W-:Y:S04]  /*13090*/  HMMA.16816.F32.BF16 R44, R112, R118.reuse, R44 ;  /* 0x00000076702c723c */ /* 0x080fe8000004182c */
[C---:B------:R-:W-:Y:S01]  /*130a0*/  FMUL.FTZ R80, R3.reuse, R80 ;  /* 0x0000005003507220 */ /* 0x040fe20000410000 */
[----:B---3--:R-:W-:Y:S01]  /*130b0*/  F2FP.BF16.PACK_AB R158, R198, R197 ;  /* 0x000000c5c69e723e */ /* 0x008fe200000010ff */
[C---:B------:R-:W-:Y:S02]  /*130c0*/  FMUL.FTZ R81, R3.reuse, R81 ;  /* 0x0000005103517220 */ /* 0x040fe40000410000 */
[C---:B------:R-:W-:Y:S01]  /*130d0*/  HMMA.16816.F32.BF16 R48, R108.reuse, R118, R48 ;  /* 0x000000766c30723c */ /* 0x040fe20000041830 */
[----:B------:R-:W3:Y:S01]  /*130e0*/  LDSM.16.MT88.4 R116, [R182+0xc00] ;  /* 0x000c0000b674783b */ /* 0x000ee20000004200 */
[----:B------:R-:W4:Y:S02]  /*130f0*/  MUFU.EX2 R164, R178 ;  /* 0x000000b200a47308 */ /* 0x000f240000000800 */
[----:B------:R-:W-:Y:S01]  /*13100*/  FMUL.FTZ R82, R2, R82 ;  /* 0x0000005202527220 */ /* 0x000fe20000410000 */
[----:B-1----:R-:W-:Y:S01]  /*13110*/  F2FP.BF16.PACK_AB R160, R168, R167 ;  /* 0x000000a7a8a0723e */ /* 0x002fe200000010ff */
[C---:B------:R-:W-:Y:S02]  /*13120*/  FMUL.FTZ R83, R2.reuse, R83 ;  /* 0x0000005302537220 */ /* 0x040fe40000410000 */
[C---:B------:R-:W-:Y:S04]  /*13130*/  FMUL.FTZ R84, R3.reuse, R84 ;  /* 0x0000005403547220 */ /* 0x040fe80000410000 */
[C---:B------:R-:W-:Y:S02]  /*13140*/  FMUL.FTZ R85, R3.reuse, R85 ;  /* 0x0000005503557220 */ /* 0x040fe40000410000 */
[----:B------:R-:W-:Y:S01]  /*13150*/  FMUL.FTZ R86, R2, R86 ;  /* 0x0000005602567220 */ /* 0x000fe20000410000 */
[----:B--2---:R-:W-:Y:S01]  /*13160*/  F2FP.BF16.PACK_AB R162, R166, R173 ;  /* 0x000000ada6a2723e */ /* 0x004fe200000010ff */
[C---:B------:R-:W-:Y:S02]  /*13170*/  FMUL.FTZ R87, R2.reuse, R87 ;  /* 0x0000005702577220 */ /* 0x040fe40000410000 */
[C---:B------:R-:W-:Y:S02]  /*13180*/  FMUL.FTZ R96, R3.reuse, R96 ;  /* 0x0000006003607220 */ /* 0x040fe40000410000 */
[----:B------:R-:W-:Y:S02]  /*13190*/  FMUL.FTZ R97, R3, R97 ;  /* 0x0000006103617220 */ /* 0x000fe40000410000 */
[C---:B------:R-:W-:Y:S02]  /*131a0*/  FMUL.FTZ R98, R2.reuse, R98 ;  /* 0x0000006202627220 */ /* 0x040fe40000410000 */
[----:B------:R-:W-:Y:S01]  /*131b0*/  FMUL.FTZ R99, R2, R99 ;  /* 0x0000006302637220 */ /* 0x000fe20000410000 */
[----:B----4-:R-:W-:Y:S01]  /*131c0*/  F2FP.BF16.PACK_AB R161, R164, R165 ;  /* 0x000000a5a4a1723e */ /* 0x010fe200000010ff */
[----:B------:R-:W-:Y:S02]  /*131d0*/  FADD.FTZ R2, R220, R105 ;  /* 0x00000069dc027221 */ /* 0x000fe40000010000 */
[----:B------:R-:W-:Y:S02]  /*131e0*/  FADD.FTZ R0, R206, R107 ;  /* 0x0000006bce007221 */ /* 0x000fe40000010000 */
[----:B------:R-:W-:Y:S01]  /*131f0*/  MUFU.EX2 R107, R199 ;  /* 0x000000c7006b7308 */ /* 0x000fe20000000800 */
[----:B------:R-:W-:Y:S02]  /*13200*/  FADD.FTZ R2, R213, R2 ;  /* 0x00000002d5027221 */ /* 0x000fe40000010000 */
[----:B------:R-:W-:Y:S02]  /*13210*/  FADD.FTZ R3, R224, R106 ;  /* 0x0000006ae0037221 */ /* 0x000fe40000010000 */
[----:B------:R-:W-:Y:S02]  /*13220*/  FADD.FTZ R2, R130, R2 ;  /* 0x0000000282027221 */ /* 0x000fe40000010000 */
[----:B------:R-:W-:Y:S02]  /*13230*/  FADD.FTZ R3, R225, R3 ;  /* 0x00000003e1037221 */ /* 0x000fe40000010000 */
[----:B------:R-:W-:Y:S01]  /*13240*/  FADD.FTZ R0, R211, R0 ;  /* 0x00000000d3007221 */ /* 0x000fe20000010000 */
[-C--:B---3--:R-:W-:Y:S01]  /*13250*/  HMMA.16816.F32.BF16 R52, R108, R116.reuse, R52 ;  /* 0x000000746c34723c */ /* 0x088fe20000041834 */
[----:B------:R-:W1:Y:S02]  /*13260*/  MUFU.EX2 R106, R200 ;  /* 0x000000c8006a7308 */ /* 0x000e640000000800 */
[----:B------:R-:W-:Y:S02]  /*13270*/  FADD.FTZ R3, R131, R3 ;  /* 0x0000000383037221 */ /* 0x000fe40000010000 */
[----:B------:R-:W-:Y:S02]  /*13280*/  FADD.FTZ R0, R231, R0 ;  /* 0x00000000e7007221 */ /* 0x000fe40000010000 */
[----:B------:R-:W-:Y:S01]  /*13290*/  FADD.FTZ R3, R133, R3 ;  /* 0x0000000385037221 */ /* 0x000fe20000010000 */
[C---:B------:R-:W-:Y:S04]  /*132a0*/  HMMA.16816.F32.BF16 R56, R112.reuse, R116, R56 ;  /* 0x000000747038723c */ /* 0x040fe80000041838 */
[----:B------:R-:W-:Y:S02]  /*132b0*/  FADD.FTZ R105, R128, R0 ;  /* 0x0000000080697221 */ /* 0x000fe40000010000 */
[----:B------:R-:W-:Y:S02]  /*132c0*/  FADD.FTZ R100, R205, R100 ;  /* 0x00000064cd647221 */ /* 0x000fe40000010000 */
[-C--:B------:R-:W-:Y:S04]  /*132d0*/  HMMA.16816.F32.BF16 R60, R112, R118.reuse, R60 ;  /* 0x00000076703c723c */ /* 0x080fe8000004183c */
[----:B------:R-:W-:Y:S04]  /*132e0*/  FADD.FTZ R100, R212, R100 ;  /* 0x00000064d4647221 */ /* 0x000fe80000010000 */
[C---:B------:R-:W-:Y:S01]  /*132f0*/  HMMA.16816.F32.BF16 R64, R108.reuse, R118, R64 ;  /* 0x000000766c40723c */ /* 0x040fe20000041840 */
[----:B------:R-:W2:Y:S03]  /*13300*/  LDSM.16.MT88.4 R116, [R181+0x1800] ;  /* 0x00180000b574783b */ /* 0x000ea60000004200 */
[----:B-1----:R-:W-:Y:S01]  /*13310*/  F2FP.BF16.PACK_AB R163, R106, R107 ;  /* 0x0000006b6aa3723e */ /* 0x002fe200000010ff */
[----:B------:R-:W-:Y:S04]  /*13320*/  FADD.FTZ R100, R230, R100 ;  /* 0x00000064e6647221 */ /* 0x000fe80000010000 */
[----:B------:R-:W-:Y:S03]  /*13330*/  FADD.FTZ R0, R129, R100 ;  /* 0x0000006481007221 */ /* 0x000fe60000010000 */
[----:B------:R-:W-:Y:S02]  /*13340*/  FADD.FTZ R100, R132, R2 ;  /* 0x0000000284647221 */ /* 0x000fe40000010000 */
[----:B------:R-:W-:Y:S01]  /*13350*/  FADD.FTZ R2, R221, R105 ;  /* 0x00000069dd027221 */ /* 0x000fe20000010000 */
[----:B------:R-:W-:Y:S01]  /*13360*/  MOV R105, R104 ;  /* 0x0000006800697202 */ /* 0x000fe20000000f00 */
        /* <DEDUP_REMOVED lines=13> */
[----:B------:R-:W-:Y:S04]  /*13440*/  F2FP.BF16.PACK_AB R117, R219, R129 ;  /* 0x00000081db75723e */ /* 0x000fe800000010ff */
[----:B------:R-:W-:Y:S07]  /*13450*/  HMMA.16816.F32.BF16 R96, R108, R118, R96 ;  /* 0x000000766c60723c */ /* 0x000fee0000041860 */
[----:B------:R-:W-:Y:S02]  /*13460*/  F2FP.BF16.PACK_AB R108, R133, R131 ;  /* 0x00000083856c723e */ /* 0x000fe400000010ff */
[----:B------:R-:W-:Y:S03]  /*13470*/  F2FP.BF16.PACK_AB R109, R132, R130 ;  /* 0x00000082846d723e */ /* 0x000fe600000010ff */
[----:B------:R-:W-:Y:S02]  /*13480*/  F2FP.BF16.PACK_AB R110, R229, R223 ;  /* 0x000000dfe56e723e */ /* 0x000fe400000010ff */
[----:B------:R-:W-:Y:S02]  /*13490*/  F2FP.BF16.PACK_AB R111, R228, R227 ;  /* 0x000000e3e46f723e */ /* 0x000fe400000010ff */
[----:B------:R-:W-:Y:S02]  /*134a0*/  F2FP.BF16.PACK_AB R118, R226, R222 ;  /* 0x000000dee276723e */ /* 0x000fe400000010ff */
[----:B------:R-:W-:Y:S03]  /*134b0*/  F2FP.BF16.PACK_AB R119, R214, R218 ;  /* 0x000000dad677723e */ /* 0x000fe600000010ff */
        /* <DEDUP_REMOVED lines=52> */
[----:B------:R-:W-:Y:S01]  /*13800*/  FADD.FTZ R3, R227, R100 ;  /* 0x00000064e3037221 */ /* 0x000fe20000010000 */
[----:B------:R-:W-:Y:S01]  /*13810*/  MOV R100, R102 ;  /* 0x0000006600647202 */ /* 0x000fe20000000f00 */
        /* <DEDUP_REMOVED lines=17> */
[----:B------:R-:W-:Y:S01]  /*13930*/  FADD.FTZ R2, R107, R0 ;  /* 0x000000006b027221 */ /* 0x000fe20000010000 */
[----:B------:R-:W-:Y:S01]  /*13940*/  IADD3 R0, R208, -0x1, RZ ;  /* 0xffffffffd0007810 */ /* 0x000fe20007ffe0ff */
[----:B------:R-:W-:Y:S01]  /*13950*/  FADD.FTZ R222, R198, R3 ;  /* 0x00000003c6de7221 */ /* 0x000fe20000010000 */
[----:B------:R-:W-:Y:S01]  /*13960*/  MOV R107, R101 ;  /* 0x00000065006b7202 */ /* 0x000fe20000000f00 */
[----:B------:R-:W-:Y:S04]  /*13970*/  HMMA.16816.F32.BF16 R96, R156, R14, R96 ;  /* 0x0000000e9c60723c */ /* 0x000fe80000041860 */
[----:B------:R-:W-:Y:S01]  /*13980*/  FADD.FTZ R228, R179, R5 ;  /* 0x00000005b3e47221 */ /* 0x000fe20000010000 */
[----:B------:R-:W-:Y:S01]  /*13990*/  MOV R208, R0 ;  /* 0x0000000000d07202 */ /* 0x000fe20000000f00 */
[----:B------:R-:W-:Y:S02]  /*139a0*/  FADD.FTZ R221, R166, R4 ;  /* 0x00000004a6dd7221 */ /* 0x000fe40000010000 */
[----:B------:R-:W-:Y:S01]  /*139b0*/  FADD.FTZ R223, R106, R2 ;  /* 0x000000026adf7221 */ /* 0x000fe20000010000 */
[----:B------:R-:W-:Y:S01]  /*139c0*/  MOV R106, R103 ;  /* 0x00000067006a7202 */ /* 0x000fe20000000f00 */
[----:B------:R-:W-:-:S09]  /*139d0*/  @P0 BRA `(.L_x_705) ;  /* 0xffffba0000000947 */ /* 0x000fd2000383ffff */
.L_x_673:
[----:B------:R-:W-:Y:S05]  /*139e0*/  BRA.DIV ~URZ, `(.L_x_706) ;  /* 0x000077c27f007947 */ /* 0x000fea000b800000 */
[----:B------:R1:W2:Y:S02]  /*139f0*/  SHFL.BFLY PT, R0, R222, 0x2, 0x1f ;  /* 0x0c401f00de007f89 */ /* 0x0002a400000e0000 */
.L_x_827:
[----:B--2---:R-:W-:Y:S01]  /*13a00*/  FADD.FTZ R7, R0, R222 ;  /* 0x000000de00077221 */ /* 0x004fe20000010000 */
[----:B------:R-:W-:Y:S05]  /*13a10*/  BRA.DIV ~URZ, `(.L_x_707) ;  /* 0x000077e27f007947 */ /* 0x000fea000b800000 */
[----:B------:R-:W2:Y:S04]  /*13a20*/  SHFL.BFLY PT, R2, R228, 0x2, 0x1f ;  /* 0x0c401f00e4027f89 */ /* 0x000ea800000e0000 */
[----:B------:R-:W3:Y:S04]  /*13a30*/  SHFL.BFLY PT, R0, R221, 0x2, 0x1f ;  /* 0x0c401f00dd007f89 */ /* 0x000ee800000e0000 */
[----:B------:R-:W4:Y:S04]  /*13a40*/  SHFL.BFLY PT, R4, R223, 0x2, 0x1f ;  /* 0x0c401f00df047f89 */ /* 0x000f2800000e0000 */
[----:B------:R-:W5:Y:S01]  /*13a50*/  SHFL.BFLY PT, R3, R7, 0x1, 0x1f ;  /* 0x0c201f0007037f89 */ /* 0x000f6200000e0000 */
[----:B--2---:R-:W-:-:S02]  /*13a60*/  FADD.FTZ R2, R2, R228 ;  /* 0x000000e402027221 */ /* 0x004fc40000010000 */
[----:B---3--:R-:W-:-:S03]  /*13a70*/  FADD.FTZ R0, R0, R221 ;  /* 0x000000dd00007221 */ /* 0x008fc60000010000 */
[----:B------:R-:W2:Y:S01]  /*13a80*/  SHFL.BFLY PT, R6, R2, 0x1, 0x1f ;  /* 0x0c201f0002067f89 */ /* 0x000ea200000e0000 */
[----:B----4-:R-:W-:-:S03]  /*13a90*/  FADD.FTZ R4, R4, R223 ;  /* 0x000000df04047221 */ /* 0x010fc60000010000 */
[----:B------:R-:W3:Y:S01]  /*13aa0*/  SHFL.BFLY PT, R5, R0, 0x1, 0x1f ;  /* 0x0c201f0000057f89 */ /* 0x000ee200000e0000 */
[----:B-----5:R-:W-:-:S03]  /*13ab0*/  FADD.FTZ R7, R7, R3 ;  /* 0x0000000307077221 */ /* 0x020fc60000010000 */
[----:B------:R4:W1:Y:S01]  /*13ac0*/  SHFL.BFLY PT, R8, R4, 0x1, 0x1f ;  /* 0x0c201f0004087f89 */ /* 0x00086200000e0000 */
[----:B--2---:R-:W-:Y:S02]  /*13ad0*/  FADD.FTZ R6, R2, R6 ;  /* 0x0000000602067221 */ /* 0x004fe40000010000 */
[----:B---3--:R-:W-:Y:S02]  /*13ae0*/  FADD.FTZ R5, R0, R5 ;  /* 0x0000000500057221 */ /* 0x008fe40000010000 */
.L_x_828:
[----:B------:R-:W-:Y:S01]  /*13af0*/  FSETP.NE.FTZ.AND P3, PT, R7, RZ, PT ;  /* 0x000000ff0700720b */ /* 0x000fe20003f75000 */
[----:B------:R-:W-:Y:S01]  /*13b00*/  CS2R R2, SRZ ;  /* 0x0000000000027805 */ /* 0x000fe2000001ff00 */
[----:B------:R-:W-:Y:S01]  /*13b10*/  MOV R0, RZ ;  /* 0x000000ff00007202 */ /* 0x000fe20000000f00 */
[----:B-1--4-:R-:W-:Y:S01]  /*13b20*/  FADD.FTZ R4, R8, R4 ;  /* 0x0000000408047221 */ /* 0x012fe20000010000 */
[----:B------:R-:W-:Y:S02]  /*13b30*/  FSETP.NE.FTZ.AND P2, PT, R6, RZ, PT ;  /* 0x000000ff0600720b */ /* 0x000fe40003f55000 */
[----:B------:R-:W-:Y:S02]  /*13b40*/  FSETP.NE.FTZ.AND P1, PT, R5, RZ, PT ;  /* 0x000000ff0500720b */ /* 0x000fe40003f35000 */
[----:B------:R-:W-:-:S02]  /*13b50*/  FSETP.NE.FTZ.AND P0, PT, R4, RZ, PT ;  /* 0x000000ff0400720b */ /* 0x000fc40003f15000 */
        /* <DEDUP_REMOVED lines=47> */
[C---:B------:R-:W-:Y:S02]  /*13e50*/  FMUL.FTZ R133, R3.reuse, R151 ;  /* 0x0000009703857220 */ /* 0x040fe40000410000 */
[C---:B------:R-:W-:Y:S01]  /*13e60*/  FMUL.FTZ R146, R3.reuse, R82 ;  /* 0x0000005203927220 */ /* 0x040fe20000410000 */
[----:B------:R-:W1:Y:S01]  /*13e70*/  @P0 MUFU.RCP R0, R4 ;  /* 0x0000000400000308 */ /* 0x000e620000001000 */
[----:B------:R-:W-:-:S02]  /*13e80*/  FMUL.FTZ R147, R3, R83 ;  /* 0x0000005303937220 */ /* 0x000fc40000410000 */
[C---:B------:R-:W-:Y:S02]  /*13e90*/  FMUL.FTZ R46, R2.reuse, R60 ;  /* 0x0000003c022e7220 */ /* 0x040fe40000410000 */
[----:B------:R-:W-:Y:S02]  /*13ea0*/  FMUL.FTZ R47, R2, R61 ;  /* 0x0000003d022f7220 */ /* 0x000fe40000410000 */
        /* <DEDUP_REMOVED lines=74> */
.L_x_572:
[----:B------:R3:W5:Y:S04]  /*14350*/  LDL R6, [R1] ;  /* 0x0000000001067983 */ /* 0x0007680000100800 */
[----:B------:R-:W4:Y:S01]  /*14360*/  S2R R2, SR_TID.X ;  /* 0x0000000000027919 */ /* 0x000f220000002100 */
[----:B------:R-:W-:Y:S01]  /*14370*/  BSSY B0, `(.L_x_708) ;  /* 0x0000011000007945 */ /* 0x000fe20003800000 */
[----:B----4-:R-:W-:-:S13]  /*14380*/  LOP3.LUT P0, RZ, R2, 0x7f, RZ, 0xc0, !PT ;  /* 0x0000007f02ff7812 */ /* 0x010fda000780c0ff */
[----:B------:R-:W-:Y:S05]  /*14390*/  @P0 BRA `(.L_x_709) ;  /* 0x000000e000000947 */ /* 0x000fea0003800000 */
[----:B---3--:R-:W3:Y:S01]  /*143a0*/  S2R R4, SR_LANEID ;  /* 0x0000000000047919 */ /* 0x008ee20000000000 */
[----:B------:R-:W-:Y:S01]  /*143b0*/  VOTEU.ANY UR4, UPT, PT ;  /* 0x0000000000047886 */ /* 0x000fe200038e0100 */
[----:B--2---:R-:W-:Y:S01]  /*143c0*/  IMAD.MOV.U32 R5, RZ, RZ, c[0x0][0x564] ;  /* 0x00015900ff057624 */ /* 0x004fe200078e00ff */
[----:B------:R-:W3:Y:S08]  /*143d0*/  FLO.U32 R3, UR4 ;  /* 0x0000000400037d00 */ /* 0x000ef000080e0000 */
[----:B------:R-:W2:Y:S01]  /*143e0*/  POPC R2, UR4 ;  /* 0x0000000400027d09 */ /* 0x000ea20008000000 */
[----:B---3--:R-:W-:Y:S01]  /*143f0*/  ISETP.EQ.U32.AND P0, PT, R3, R4, PT ;  /* 0x000000040300720c */ /* 0x008fe20003f02070 */
[----:B------:R-:W-:-:S12]  /*14400*/  IMAD.MOV.U32 R4, RZ, RZ, c[0x0][0x560] ;  /* 0x00015800ff047624 */ /* 0x000fd800078e00ff */
[----:B--2---:R2:W3:Y:S04]  /*14410*/  @P0 ATOMG.E.ADD.STRONG.GPU PT, R2, [R4.64], R2 ;  /* 0x00000002040209a8 */ /* 0x0044e800081ee1c6 */
[----:B--2---:R-:W2:Y:S04]  /*14420*/  S2R R4, SR_LTMASK ;  /* 0x0000000000047919 */ /* 0x004ea80000003900 */
[----:B---3--:R2:W3:Y:S02]  /*14430*/  SHFL.IDX PT, R3, R2, R3, 0x1f ;  /* 0x00001f0302037589 */ /* 0x0084e400000e0000 */
[----:B--2---:R-:W-:-:S06]  /*14440*/  LOP3.LUT R2, R4, UR4, RZ, 0xc0, !PT ;  /* 0x0000000404027c12 */ /* 0x004fcc000f8ec0ff */
[----:B------:R-:W3:Y:S02]  /*14450*/  POPC R2, R2 ;  /* 0x0000000200027309 */ /* 0x000ee40000000000 */
[----:B---3-5:R-:W-:-:S05]  /*14460*/  IADD3 R6, R3, c[0x0][0xc], R2 ;  /* 0x0000030003067a10 */ /* 0x028fca0007ffe002 */
[----:B------:R2:W-:Y:S02]  /*14470*/  STL [R1], R6 ;  /* 0x0000000601007387 */ /* 0x0005e40000100800 */
.L_x_709:
[----:B---3--:R-:W-:Y:S05]  /*14480*/  BSYNC B0 ;  /* 0x0000000000007941 */ /* 0x008fea0003800000 */
.L_x_708:
[----:B------:R-:W-:Y:S01]  /*14490*/  PRMT R0, R0, 0x9910, RZ ;  /* 0x0000991000007816 */ /* 0x000fe200000000ff */
[----:B------:R-:W-:Y:S01]  /*144a0*/  BSSY B1, `(.L_x_710) ;  /* 0x00003b3000017945 */ /* 0x000fe20003800000 */
[----:B-----5:R-:W-:Y:S02]  /*144b0*/  IMAD.MOV.U32 R74, RZ, RZ, R6 ;  /* 0x000000ffff4a7224 */ /* 0x020fe400078e0006 */
[----:B------:R-:W-:-:S13]  /*144c0*/  ISETP.NE.AND P0, PT, R0, RZ, PT ;  /* 0x000000ff0000720c */ /* 0x000fda0003f05270 */
[----:B------:R-:W-:Y:S05]  /*144d0*/  @!P0 BRA `(.L_x_711) ;  /* 0x00002e3000008947 */ /* 0x000fea0003800000 */
[----:B------:R-:W3:Y:S04]  /*144e0*/  LDL R8, [R1+0x10] ;  /* 0x0000100001087983 */ /* 0x000ee80000100800 */
[----:B-1----:R-:W4:Y:S04]  /*144f0*/  LDL R7, [R1+0x14] ;  /* 0x0000140001077983 */ /* 0x002f280000100800 */
[----:B--2---:R-:W2:Y:S04]  /*14500*/  LDL R6, [R1+0x1c] ;  /* 0x00001c0001067983 */ /* 0x004ea80000100800 */
[----:B------:R-:W2:Y:S04]  /*14510*/  LDL R9, [R1+0x18] ;  /* 0x0000180001097983 */ /* 0x000ea80000100800 */
[----:B------:R-:W2:Y:S01]  /*14520*/  LDL R10, [R1+0xc] ;  /* 0x00000c00010a7983 */ /* 0x000ea20000100800 */
[----:B------:R-:W-:Y:S01]  /*14530*/  WARPSYNC 0xffffffff ;  /* 0xffffffff00007948 */ /* 0x000fe20003800000 */
[----:B------:R-:W-:-:S02]  /*14540*/  F2FP.BF16.PACK_AB R0, R157, R156 ;  /* 0x0000009c9d00723e */ /* 0x000fc400000010ff */
[----:B------:R-:W-:Y:S01]  /*14550*/  BAR.SYNC.DEFER_BLOCKING 0x1, 0x80 ;  /* 0x0042000000007b1d */ /* 0x000fe20000010000 */
[----:B------:R-:W-:Y:S02]  /*14560*/  F2FP.BF16.PACK_AB R3, R141, R140 ;  /* 0x0000008c8d03723e */ /* 0x000fe400000010ff */
[----:B------:R-:W-:Y:S02]  /*14570*/  F2FP.BF16.PACK_AB R2, R159, R158 ;  /* 0x0000009e9f02723e */ /* 0x000fe400000010ff */
[----:B------:R-:W-:Y:S02]  /*14580*/  F2FP.BF16.PACK_AB R4, R31, R30 ;  /* 0x0000001e1f04723e */ /* 0x000fe400000010ff */
[----:B------:R-:W-:Y:S02]  /*14590*/  F2FP.BF16.PACK_AB R5, R61, R60 ;  /* 0x0000003c3d05723e */ /* 0x000fe400000010ff */
[----:B------:R-:W-:Y:S02]  /*145a0*/  ISETP.NE.U32.AND P0, PT, RZ, c[0x0][0x508], PT ;  /* 0x00014200ff007a0c */ /* 0x000fe40003f05070 */
[----:B------:R-:W-:-:S02]  /*145b0*/  ISETP.NE.U32.AND P2, PT, RZ, c[0x0][0x500], PT ;  /* 0x00014000ff007a0c */ /* 0x000fc40003f45070 */
[----:B------:R-:W-:Y:S02]  /*145c0*/  ISETP.NE.AND.EX P1, PT, RZ, c[0x0][0x50c], PT, P0 ;  /* 0x00014300ff007a0c */ /* 0x000fe40003f25300 */
[----:B------:R-:W-:Y:S01]  /*145d0*/  ISETP.NE.AND.EX P2, PT, RZ, c[0x0][0x504], PT, P2 ;  /* 0x00014100ff007a0c */ /* 0x000fe20003f45320 */
[----:B------:R-:W-:Y:S01]  /*145e0*/  IMAD.MOV.U32 R11, RZ, RZ, c[0x0][0x388] ;  /* 0x0000e200ff0b7624 */ /* 0x000fe200078e00ff */
[----:B---3--:R1:W-:Y:S04]  /*145f0*/  STS [R8+0x80], R0 ;  /* 0x0000800008007388 */ /* 0x0083e80000000800 */
[----:B------:R3:W-:Y:S04]  /*14600*/  STS [R8+0x280], R3 ;  /* 0x0002800308007388 */ /* 0x0007e80000000800 */
[----:B----4-:R4:W-:Y:S01]  /*14610*/  STS [R7], R2 ;  /* 0x0000000207007388 */ /* 0x0109e20000000800 */
[----:B-1----:R-:W-:-:S02]  /*14620*/  F2FP.BF16.PACK_AB R0, R145, R144 ;  /* 0x000000909100723e */ /* 0x002fc400000010ff */
[----:B---3--:R-:W-:-:S03]  /*14630*/  F2FP.BF16.PACK_AB R3, R35, R34 ;  /* 0x000000222303723e */ /* 0x008fc600000010ff */
[----:B------:R1:W-:Y:S01]  /*14640*/  STS [R7+0x200], R0 ;  /* 0x0002000007007388 */ /* 0x0003e20000000800 */
[----:B----4-:R-:W-:-:S03]  /*14650*/  F2FP.BF16.PACK_AB R2, R53, R52 ;  /* 0x000000343502723e */ /* 0x010fc600000010ff */
        /* <DEDUP_REMOVED lines=54> */
[----:B---3--:R-:W-:Y:S02]  /*149c0*/  F2FP.BF16.PACK_AB R0, R107, R106 ;  /* 0x0000006a6b00723e */ /* 0x008fe400000010ff */
[----:B----4-:R-:W-:-:S03]  /*149d0*/  F2FP.BF16.PACK_AB R2, R151, R150 ;  /* 0x000000969702723e */ /* 0x010fc600000010ff */
[----:B------:R2:W-:Y:S04]  /*149e0*/  STS [R8+0x4080], R0 ;  /* 0x0040800008007388 */ /* 0x0005e80000000800 */
[----:B------:R3:W-:Y:S01]  /*149f0*/  STS [R8+0x4280], R2 ;  /* 0x0042800208007388 */ /* 0x0007e20000000800 */
[----:B-1----:R-:W-:-:S05]  /*14a00*/  F2FP.BF16.PACK_AB R3, R171, R170 ;  /* 0x000000aaab03723e */ /* 0x002fca00000010ff */
[----:B------:R1:W-:Y:S01]  /*14a10*/  STS [R7+0x4000], R3 ;  /* 0x0040000307007388 */ /* 0x0003e20000000800 */
[----:B--2---:R-:W-:Y:S02]  /*14a20*/  F2FP.BF16.PACK_AB R0, R147, R146 ;  /* 0x000000929300723e */ /* 0x004fe400000010ff */
[----:B---3--:R-:W-:-:S03]  /*14a30*/  F2FP.BF16.PACK_AB R2, R69, R68 ;  /* 0x000000444502723e */ /* 0x008fc600000010ff */
[----:B------:R2:W-:Y:S04]  /*14a40*/  STS [R7+0x4200], R0 ;  /* 0x0042000007007388 */ /* 0x0005e80000000800 */
[----:B------:R3:W-:Y:S04]  /*14a50*/  STS [R8+0x5080], R2 ;  /* 0x0050800208007388 */ /* 0x0007e80000000800 */
[----:B------:R4:W-:Y:S04]  /*14a60*/  STS [R8+0x5280], R4 ;  /* 0x0052800408007388 */ /* 0x0009e80000000800 */
[----:B------:R-:W-:Y:S01]  /*14a70*/  STS [R7+0x5000], R5 ;  /* 0x0050000507007388 */ /* 0x000fe20000000800 */
[----:B-1----:R-:W-:-:S05]  /*14a80*/  F2FP.BF16.PACK_AB R3, R63, R62 ;  /* 0x0000003e3f03723e */ /* 0x002fca00000010ff */
[----:B------:R1:W-:Y:S01]  /*14a90*/  STS [R7+0x5200], R3 ;  /* 0x0052000307007388 */ /* 0x0003e20000000800 */
[----:B--2---:R-:W-:Y:S02]  /*14aa0*/  F2FP.BF16.PACK_AB R0, R83, R82 ;  /* 0x000000525300723e */ /* 0x004fe400000010ff */
[----:B---3--:R-:W-:Y:S02]  /*14ab0*/  F2FP.BF16.PACK_AB R2, R169, R168 ;  /* 0x000000a8a902723e */ /* 0x008fe400000010ff */
[----:B----4-:R-:W-:-:S03]  /*14ac0*/  F2FP.BF16.PACK_AB R4, R49, R48 ;  /* 0x000000303104723e */ /* 0x010fc600000010ff */
[----:B------:R2:W-:Y:S04]  /*14ad0*/  STS [R6+0x4080], R2 ;  /* 0x0040800206007388 */ /* 0x0005e80000000800 */
[----:B------:R3:W-:Y:S04]  /*14ae0*/  STS [R6+0x4280], R0 ;  /* 0x0042800006007388 */ /* 0x0007e80000000800 */
[----:B------:R-:W4:Y:S01]  /*14af0*/  LDL.LU R8, [R1+0x24] ;  /* 0x0000240001087983 */ /* 0x000f220000300800 */
[----:B-1----:R-:W-:Y:S02]  /*14b00*/  F2FP.BF16.PACK_AB R3, R51, R50 ;  /* 0x000000323303723e */ /* 0x002fe400000010ff */
[----:B--2---:R-:W-:-:S02]  /*14b10*/  F2FP.BF16.PACK_AB R2, R85, R84 ;  /* 0x000000545502723e */ /* 0x004fc400000010ff */
[----:B---3--:R-:W-:-:S03]  /*14b20*/  F2FP.BF16.PACK_AB R0, R81, R80 ;  /* 0x000000505100723e */ /* 0x008fc600000010ff */
[----:B------:R1:W-:Y:S04]  /*14b30*/  STS [R9+0x4000], R2 ;  /* 0x0040000209007388 */ /* 0x0003e80000000800 */
[----:B------:R2:W-:Y:S04]  /*14b40*/  STS [R9+0x4200], R0 ;  /* 0x0042000009007388 */ /* 0x0005e80000000800 */
[----:B------:R3:W-:Y:S04]  /*14b50*/  STS [R6+0x5080], R4 ;  /* 0x0050800406007388 */ /* 0x0007e80000000800 */
[----:B------:R3:W-:Y:S01]  /*14b60*/  STS [R6+0x5280], R3 ;  /* 0x0052800306007388 */ /* 0x0007e20000000800 */
[----:B-1----:R-:W-:Y:S01]  /*14b70*/  F2FP.BF16.PACK_AB R2, R29, R28 ;  /* 0x0000001c1d02723e */ /* 0x002fe200000010ff */
[----:B--2---:R-:W-:-:S02]  /*14b80*/  IMAD.MOV.U32 R0, RZ, RZ, RZ ;  /* 0x000000ffff007224 */ /* 0x004fc400078e00ff */
[----:B---3--:R-:W-:Y:S01]  /*14b90*/  IMAD.MOV.U32 R4, RZ, RZ, 0x4 ;  /* 0x00000004ff047424 */ /* 0x008fe200078e00ff */
[----:B------:R-:W-:-:S03]  /*14ba0*/  F2FP.BF16.PACK_AB R3, R27, R26 ;  /* 0x0000001a1b03723e */ /* 0x000fc600000010ff */
[CC--:B------:R-:W-:Y:S02]  /*14bb0*/  @P1 IMAD.WIDE R6, R10.reuse, R4.reuse, c[0x0][0x508] ;  /* 0x000142000a061625 */ /* 0x0c0fe400078e0204 */
[----:B------:R1:W-:Y:S02]  /*14bc0*/  STS [R9+0x5000], R3 ;  /* 0x0050000309007388 */ /* 0x0003e40000000800 */
[----:B------:R-:W-:Y:S02]  /*14bd0*/  IMAD.WIDE R4, R10, R4, c[0x0][0x500] ;  /* 0x000140000a047625 */ /* 0x000fe400078e0204 */
[----:B------:R2:W-:Y:S04]  /*14be0*/  STS [R9+0x5200], R2 ;  /* 0x0052000209007388 */ /* 0x0005e80000000800 */
[----:B------:R-:W-:Y:S06]  /*14bf0*/  BAR.SYNC.DEFER_BLOCKING 0x1, 0x80 ;  /* 0x0042000000007b1d */ /* 0x000fec0000010000 */
[----:B------:R2:W5:Y:S04]  /*14c00*/  @P1 LDG.E R11, [R6.64] ;  /* 0x00000006060b1981 */ /* 0x000568000c1e1900 */
[----:B------:R2:W5:Y:S01]  /*14c10*/  @P2 LDG.E R0, [R4.64] ;  /* 0x0000000604002981 */ /* 0x000562000c1e1900 */
[----:B----4-:R-:W-:-:S04]  /*14c20*/  ISETP.NE.AND P0, PT, R8, RZ, PT ;  /* 0x000000ff0800720c */ /* 0x010fc80003f05270 */
[----:B-1----:R-:W-:Y:S01]  /*14c30*/  SEL R3, R8, c[0x0][0x3d4], P0 ;  /* 0x0000f50008037a07 */ /* 0x002fe20000000000 */
[----:B------:R-:W-:Y:S05]  /*14c40*/  @P1 BRA `(.L_x_712) ;  /* 0x0000004000001947 */ /* 0x000fea0003800000 */
[----:B--2---:R-:W-:Y:S05]  /*14c50*/  @!P2 BRA `(.L_x_712) ;  /* 0x000000300000a947 */ /* 0x004fea0003800000 */
[----:B------:R1:W2:Y:S04]  /*14c60*/  LDG.E R2, [R4.64] ;  /* 0x0000000604027981 */ /* 0x0002a8000c1e1900 */
[----:B-1----:R-:W2:Y:S02]  /*14c70*/  LDG.E R4, [R4.64+0x4] ;  /* 0x0000040604047981 */ /* 0x002ea4000c1e1900 */
[----:B--2--5:R-:W-:Y:S02]  /*14c80*/  IADD3 R11, -R2, R4, RZ ;  /* 0x00000004020b7210 */ /* 0x024fe40007ffe1ff */
.L_x_712:
[----:B--2---:R-:W2:Y:S04]  /*14c90*/  LDL.LU R7, [R1+0x8] ;  /* 0x0000080001077983 */ /* 0x004ea80000300800 */
[----:B------:R-:W3:Y:S01]  /*14ca0*/  LDL R16, [R1+0x2c] ;  /* 0x00002c0001107983 */ /* 0x000ee20000100800 */
[----:B------:R-:W-:Y:S01]  /*14cb0*/  IMAD.MOV.U32 R2, RZ, RZ, 0x368 ;  /* 0x00000368ff027424 */ /* 0x000fe200078e00ff */
[----:B------:R-:W-:Y:S01]  /*14cc0*/  ISETP.GT.AND P2, PT, R3, 0x1, PT ;  /* 0x000000010300780c */ /* 0x000fe20003f44270 */
[----:B------:R-:W-:Y:S01]  /*14cd0*/  IMAD.IADD R5, R251, 0x1, R250 ;  /* 0x00000001fb057824 */ /* 0x000fe200078e02fa */
[----:B------:R-:W4:Y:S01]  /*14ce0*/  LDL R75, [R1+0x34] ;  /* 0x00003400014b7983 */ /* 0x000f220000100800 */
[----:B------:R-:W-:-:S02]  /*14cf0*/  ISETP.NE.U32.AND P0, PT, RZ, c[0x0][0x500], PT ;  /* 0x00014000ff007a0c */ /* 0x000fc40003f05070 */
[----:B------:R-:W-:Y:S02]  /*14d00*/  SEL R2, R2, 0x328, P2 ;  /* 0x0000032802027807 */ /* 0x000fe40001000000 */
[----:B------:R-:W-:Y:S02]  /*14d10*/  ISETP.NE.AND.EX P0, PT, RZ, c[0x0][0x504], PT, P0 ;  /* 0x00014100ff007a0c */ /* 0x000fe40003f05300 */
[----:B------:R1:W1:Y:S01]  /*14d20*/  LDC.64 R8, c[0x0][R2+0x170] ;  /* 0x00005c0002087b82 */ /* 0x0002620000000a00 */
[----:B------:R-:W-:-:S04]  /*14d30*/  SHF.R.S32.HI R3, RZ, 0x1f, R10 ;  /* 0x0000001fff037819 */ /* 0x000fc8000001140a */
[----:B------:R-:W-:-:S03]  /*14d40*/  SEL R6, R3, RZ, !P0 ;  /* 0x000000ff03067207 */ /* 0x000fc60004000000 */
[----:B------:R1:W2:Y:S08]  /*14d50*/  LDC.64 R14, c[0x0][R2+0x168] ;  /* 0x00005a00020e7b82 */ /* 0x0002b00000000a00 */
[----:B------:R1:W2:Y:S08]  /*14d60*/  LDC.64 R18, c[0x0][R2+0x178] ;  /* 0x00005e0002127b82 */ /* 0x0002b00000000a00 */
[----:B------:R1:W2:Y:S02]  /*14d70*/  LDC.64 R20, c[0x0][R2+0x160] ;  /* 0x0000580002147b82 */ /* 0x0002a40000000a00 */
[----:B-1----:R-:W-:-:S05]  /*14d80*/  IMAD.MOV.U32 R2, RZ, RZ, c[0x0][0x4e8] ;  /* 0x00013a00ff027624 */ /* 0x002fca00078e00ff */
[----:B------:R-:W-:Y:S02]  /*14d90*/  ISETP.NE.AND P5, PT, R2, 0x1, PT ;  /* 0x000000010200780c */ /* 0x000fe40003fa5270 */
[----:B------:R-:W-:-:S05]  /*14da0*/  SEL R2, R10, RZ, !P0 ;  /* 0x000000ff0a027207 */ /* 0x000fca0004000000 */
[----:B------:R-:W-:-:S04]  /*14db0*/  IMAD R4, R9, R2, RZ ;  /* 0x0000000209047224 */ /* 0x000fc800078e02ff */
[----:B------:R-:W-:Y:S02]  /*14dc0*/  IMAD R12, R8, R6, R4 ;  /* 0x00000006080c7224 */ /* 0x000fe400078e0204 */
[----:B------:R-:W-:Y:S01]  /*14dd0*/  @P5 IMAD.HI.U32 R10, R5, c[0x0][0x4ec], RZ ;  /* 0x00013b00050a5a27 */ /* 0x000fe200078e00ff */
[----:B------:R-:W1:Y:S03]  /*14de0*/  S2R R76, SR_TID.X ;  /* 0x00000000004c7919 */ /* 0x000e660000002100 */
[----:B------:R-:W-:Y:S01]  /*14df0*/  IMAD.MOV.U32 R4, RZ, RZ, R5 ;  /* 0x000000ffff047224 */ /* 0x000fe200078e0005 */
[----:B------:R-:W-:Y:S02]  /*14e00*/  @P5 SHF.R.U32.HI R4, RZ, c[0x0][0x4f0], R10 ;  /* 0x00013c00ff045a19 */ /* 0x000fe4000001160a */
[----:B-----5:R-:W-:Y:S02]  /*14e10*/  SHF.R.S32.HI R17, RZ, 0x1f, R0 ;  /* 0x0000001fff117819 */ /* 0x020fe40000011400 */
[----:B------:R-:W-:-:S04]  /*14e20*/  LOP3.LUT R194, R194, 0xfffffffd, RZ, 0xc0, !PT ;  /* 0xfffffffdc2c27812 */ /* 0x000fc800078ec0ff */
[----:B------:R-:W-:Y:S02]  /*14e30*/  LOP3.LUT R194, R194, 0xfffffffe, RZ, 0xc0, !PT ;  /* 0xfffffffec2c27812 */ /* 0x000fe400078ec0ff */
[----:B--2---:R-:W-:Y:S01]  /*14e40*/  LOP3.LUT R3, R7, 0xffff, RZ, 0xc0, !PT ;  /* 0x0000ffff07037812 */ /* 0x004fe200078ec0ff */
[----:B------:R-:W-:Y:S01]  /*14e50*/  IMAD.WIDE.U32 R6, R8, R2, RZ ;  /* 0x0000000208067225 */ /* 0x000fe200078e00ff */
[----:B---3--:R-:W-:-:S03]  /*14e60*/  SEL R10, R16, RZ, P2 ;  /* 0x000000ff100a7207 */ /* 0x008fc60001000000 */
[----:B------:R-:W-:-:S04]  /*14e70*/  IMAD.WIDE.U32 R8, R14, R3, RZ ;  /* 0x000000030e087225 */ /* 0x000fc800078e00ff */
[----:B------:R-:W-:Y:S01]  /*14e80*/  IMAD R13, R15, R3, RZ ;  /* 0x000000030f0d7224 */ /* 0x000fe200078e02ff */
[----:B------:R-:W-:Y:S01]  /*14e90*/  IADD3 R15, P1, P0, R6, R8, R0 ;  /* 0x00000008060f7210 */ /* 0x000fe2000783e000 */
[----:B------:R-:W-:Y:S02]  /*14ea0*/  IMAD.IADD R14, R7, 0x1, R12 ;  /* 0x00000001070e7824 */ /* 0x000fe400078e020c */
[----:B------:R-:W-:Y:S02]  /*14eb0*/  IMAD.IADD R6, R9, 0x1, R13 ;  /* 0x0000000109067824 */ /* 0x000fe400078e020d */
[-C--:B------:R-:W-:Y:S02]  /*14ec0*/  IMAD R12, R19, R10.reuse, RZ ;  /* 0x0000000a130c7224 */ /* 0x080fe400078e02ff */
[----:B------:R-:W-:Y:S02]  /*14ed0*/  IMAD.MOV R7, RZ, RZ, -R4 ;  /* 0x000000ffff077224 */ /* 0x000fe400078e0a04 */
        /* <DEDUP_REMOVED lines=14> */
[----:B-1----:R-:W-:Y:S01]  /*14fc0*/  SHF.R.S32.HI R16, RZ, 0x1f, R76 ;  /* 0x0000001fff107819 */ /* 0x002fe2000001144c */
[----:B------:R-:W-:Y:S01]  /*14fd0*/  IMAD.IADD R4, R7, 0x1, R4 ;  /* 0x0000000107047824 */ /* 0x000fe200078e0204 */
[----:B------:R-:W-:Y:S02]  /*14fe0*/  LEA R7, P0, R6, R8, 0x2 ;  /* 0x0000000806077211 */ /* 0x000fe400078010ff */
[----:B------:R-:W-:Y:S02]  /*14ff0*/  SEL R9, R9, c[0x0][0x454], P2 ;  /* 0x0001150009097a07 */ /* 0x000fe40001000000 */
[----:B------:R-:W-:Y:S02]  /*15000*/  LEA.HI R16, R16, R76, RZ, 0x5 ;  /* 0x0000004c10107211 */ /* 0x000fe400078f28ff */
[----:B------:R-:W-:Y:S02]  /*15010*/  LEA.HI.X R6, R6, R9, R4, 0x2, P0 ;  /* 0x0000000906067211 */ /* 0x000fe400000f1404 */
[----:B------:R-:W-:Y:S01]  /*15020*/  LOP3.LUT R16, R16, 0xffffffe0, RZ, 0xc0, !PT ;  /* 0xffffffe010107812 */ /* 0x000fe200078ec0ff */
[----:B------:R-:W-:Y:S01]  /*15030*/  SHFL.IDX PT, R14, R7, RZ, 0x1c1f ;  /* 0x001c1fff070e7589 */ /* 0x000fe200000e0000 */
[----:B------:R-:W-:-:S03]  /*15040*/  IMAD R4, R11, c[0x0][0x4e8], RZ ;  /* 0x00013a000b047a24 */ /* 0x000fc600078e02ff */
[----:B------:R-:W1:Y:S01]  /*15050*/  SHFL.IDX PT, R15, R6, RZ, 0x1c1f ;  /* 0x001c1fff060f7589 */ /* 0x000e6200000e0000 */
[----:B------:R-:W-:-:S03]  /*15060*/  IMAD.IADD R16, R76, 0x1, -R16 ;  /* 0x000000014c107824 */ /* 0x000fc600078e0a10 */
[----:B------:R-:W-:Y:S04]  /*15070*/  SHFL.IDX PT, R12, R7, 0x1, 0x1c1f ;  /* 0x003c1f00070c7f89 */ /* 0x000fe800000e0000 */
[----:B------:R-:W2:Y:S04]  /*15080*/  SHFL.IDX PT, R13, R6, 0x1, 0x1c1f ;  /* 0x003c1f00060d7f89 */ /* 0x000ea800000e0000 */
[----:B------:R-:W-:Y:S04]  /*15090*/  SHFL.IDX PT, R11, R6, 0x2, 0x1c1f ;  /* 0x005c1f00060b7f89 */ /* 0x000fe800000e0000 */
[----:B------:R4:W-:Y:S01]  /*150a0*/  SHFL.IDX PT, R9, R6, 0x3, 0x1c1f ;  /* 0x007c1f0006097f89 */ /* 0x0009e200000e0000 */
[----:B------:R-:W-:-:S03]  /*150b0*/  LOP3.LUT P0, RZ, R16, 0x3, RZ, 0xc0, !PT ;  /* 0x0000000310ff7812 */ /* 0x000fc6000780c0ff */
[----:B------:R-:W3:Y:S04]  /*150c0*/  SHFL.IDX PT, R10, R7, 0x2, 0x1c1f ;  /* 0x005c1f00070a7f89 */ /* 0x000ee800000e0000 */
[----:B------:R1:W1:Y:S01]  /*150d0*/  SHFL.IDX PT, R8, R7, 0x3, 0x1c1f ;  /* 0x007c1f0007087f89 */ /* 0x00026200000e0000 */
[----:B----4-:R-:W-:-:S05]  /*150e0*/  IMAD.IADD R6, R75, 0x1, R250 ;  /* 0x000000014b067824 */ /* 0x010fca00078e02fa */
[C---:B------:R-:W-:Y:S02]  /*150f0*/  IADD3 R18, R6.reuse, 0x8, RZ ;  /* 0x0000000806127810 */ /* 0x040fe40007ffe0ff */
[CC--:B------:R-:W-:Y:S02]  /*15100*/  ISETP.GE.OR P4, PT, R6.reuse, R4.reuse, P0 ;  /* 0x000000040600720c */ /* 0x0c0fe40000786670 */
[----:B------:R-:W-:Y:S02]  /*15110*/  IADD3 R16, R6, 0x40, RZ ;  /* 0x0000004006107810 */ /* 0x000fe40007ffe0ff */
[-C--:B------:R-:W-:Y:S02]  /*15120*/  ISETP.GE.OR P3, PT, R18, R4.reuse, P0 ;  /* 0x000000041200720c */ /* 0x080fe40000766670 */
[----:B------:R-:W-:Y:S02]  /*15130*/  ISETP.GE.OR P1, PT, R16, R4, P0 ;  /* 0x000000041000720c */ /* 0x000fe40000726670 */
[----:B-1----:R-:W-:-:S05]  /*15140*/  IADD3 R7, R6, 0x48, RZ ;  /* 0x0000004806077810 */ /* 0x002fca0007ffe0ff */
[----:B------:R1:W-:Y:S04]  /*15150*/  @!P4 ST.E [R14.64], R23 ;  /* 0x000000170e00c985 */ /* 0x0003e8000c101906 */
[----:B--2---:R1:W-:Y:S01]  /*15160*/  @!P3 ST.E [R12.64], R24 ;  /* 0x000000180c00b985 */ /* 0x0043e2000c101906 */
[-C--:B------:R-:W-:Y:S02]  /*15170*/  ISETP.GE.AND P3, PT, R16, R4.reuse, PT ;  /* 0x000000041000720c */ /* 0x080fe40003f66270 */
[CC--:B------:R-:W-:Y:S01]  /*15180*/  ISETP.GE.OR P0, PT, R7.reuse, R4.reuse, P0 ;  /* 0x000000040700720c */ /* 0x0c0fe20000706670 */
[----:B---3--:R1:W-:Y:S01]  /*15190*/  @!P1 ST.E [R10.64], R25 ;  /* 0x000000190a009985 */ /* 0x0083e2000c101906 */
[-C--:B------:R-:W-:Y:S02]  /*151a0*/  ISETP.GE.AND P1, PT, R7, R4.reuse, PT ;  /* 0x000000040700720c */ /* 0x080fe40003f26270 */
[----:B------:R-:W-:-:S07]  /*151b0*/  ISETP.GE.AND P6, PT, R18, R4, PT ;  /* 0x000000041200720c */ /* 0x000fce0003fc6270 */
[----:B------:R-:W-:Y:S02]  /*151c0*/  @P3 LOP3.LUT R194, R194, 0x1, RZ, 0xfc, !PT ;  /* 0x00000001c2c23812 */ /* 0x000fe400078efcff */
[----:B------:R1:W-:Y:S01]  /*151d0*/  @!P0 ST.E [R8.64], R22 ;  /* 0x0000001608008985 */ /* 0x0003e2000c101906 */
[----:B------:R-:W-:Y:S02]  /*151e0*/  ISETP.GE.AND P0, PT, R6, R4, PT ;  /* 0x000000040600720c */ /* 0x000fe40003f06270 */
[----:B------:R-:W-:Y:S01]  /*151f0*/  @P1 LOP3.LUT R194, R194, 0x2, RZ, 0xfc, !PT ;  /* 0x00000002c2c21812 */ /* 0x000fe200078efcff */
[----:B------:R-:W-:Y:S05]  /*15200*/  @P2 BRA `(.L_x_713) ;  /* 0x0000089000002947 */ /* 0x000fea0003800000 */
[----:B------:R-:W2:Y:S01]  /*15210*/  LDL R19, [R1+0x28] ;  /* 0x0000280001137983 */ /* 0x000ea20000100800 */
[----:B------:R-:W-:Y:S01]  /*15220*/  IMAD R17, R17, c[0x0][0x3a0], RZ ;  /* 0x0000e80011117a24 */ /* 0x000fe200078e02ff */
[----:B-1----:R-:W-:Y:S01]  /*15230*/  IADD3 R8, R238, R250, RZ ;  /* 0x000000faee087210 */ /* 0x002fe20007ffe0ff */
[----:B------:R-:W-:-:S03]  /*15240*/  IMAD.WIDE.U32 R6, R0, c[0x0][0x3a0], RZ ;  /* 0x0000e80000067a25 */ /* 0x000fc600078e00ff */
[----:B------:R-:W-:Y:S01]  /*15250*/  MOV R5, R8 ;  /* 0x0000000800057202 */ /* 0x000fe20000000f00 */
[----:B------:R-:W-:Y:S02]  /*15260*/  IMAD R0, R0, c[0x0][0x3a4], R17 ;  /* 0x0000e90000007a24 */ /* 0x000fe400078e0211 */
[----:B------:R-:W-:-:S03]  /*15270*/  @P5 IMAD.HI.U32 R9, R8, c[0x0][0x4ec], RZ ;  /* 0x00013b0008095a27 */ /* 0x000fc600078e00ff */
        /* <DEDUP_REMOVED lines=38> */
.L_x_829:
[----:B------:R-:W-:Y:S05]  /*154e0*/  BRA.DIV ~URZ, `(.L_x_715) ;  /* 0x00005fa27f007947 */ /* 0x000fea000b800000 */
[----:B------:R3:W4:Y:S02]  /*154f0*/  SHFL.IDX PT, R0, R13, RZ, 0x1c1f ;  /* 0x001c1fff0d007589 */ /* 0x00072400000e0000 */
.L_x_830:
[----:B------:R-:W-:Y:S01]  /*15500*/  IADD3 R12, R239, R250, RZ ;  /* 0x000000faef0c7210 */ /* 0x000fe20007ffe0ff */
        /* <DEDUP_REMOVED lines=10> */
[CC--:B------:R-:W-:Y:S02]  /*155b0*/  @!P1 LEA R8, P4, R235.reuse, R0.reuse, 0x1 ;  /* 0x00000000eb089211 */ /* 0x0c0fe400078808ff */
[----:B------:R-:W-:Y:S02]  /*155c0*/  @!P0 LEA R2, P3, R236, R0, 0x1 ;  /* 0x00000000ec028211 */ /* 0x000fe400078608ff */
[-C--:B--2---:R-:W-:Y:S02]  /*155d0*/  @!P2 LEA.HI.X R11, R210, R6.reuse, R15, 0x1, P5 ;  /* 0x00000006d20ba211 */ /* 0x084fe400028f0c0f */
[-C--:B------:R-:W-:Y:S02]  /*155e0*/  @!P1 LEA.HI.X R9, R235, R6.reuse, R14, 0x1, P4 ;  /* 0x00000006eb099211 */ /* 0x080fe400020f0c0e */
[----:B------:R-:W-:Y:S01]  /*155f0*/  @!P0 LEA.HI.X R3, R236, R6, R5, 0x1, P3 ;  /* 0x00000006ec038211 */ /* 0x000fe200018f0c05 */
[----:B------:R2:W-:Y:S04]  /*15600*/  @!P2 ST.E.128 [R10.64], R24 ;  /* 0x000000180a00a985 */ /* 0x0005e8000c101d06 */
[----:B------:R2:W-:Y:S04]  /*15610*/  @!P1 ST.E.128 [R8.64], R20 ;  /* 0x0000001408009985 */ /* 0x0005e8000c101d06 */
[----:B------:R2:W-:Y:S02]  /*15620*/  @!P0 ST.E.128 [R2.64], R16 ;  /* 0x0000001002008985 */ /* 0x0005e4000c101d06 */
.L_x_717:
[----:B------:R-:W-:Y:S05]  /*15630*/  BSYNC B0 ;  /* 0x0000000000007941 */ /* 0x000fea0003800000 */
.L_x_716:
[----:B------:R-:W-:Y:S05]  /*15640*/  BRA.DIV ~URZ, `(.L_x_718) ;  /* 0x00005eb27f007947 */ /* 0x000fea000b800000 */
[----:B--2---:R2:W1:Y:S04]  /*15650*/  SHFL.IDX PT, R6, R7, 0x1, 0x1c1f ;  /* 0x003c1f0007067f89 */ /* 0x00446800000e0000 */
[----:B----4-:R2:W4:Y:S02]  /*15660*/  SHFL.IDX PT, R0, R13, 0x1, 0x1c1f ;  /* 0x003c1f000d007f89 */ /* 0x01052400000e0000 */
.L_x_831:
        /* <DEDUP_REMOVED lines=13> */
[-C--:B-1----:R-:W-:Y:S02]  /*15740*/  @!P2 LEA.HI.X R11, R210, R6.reuse, R15, 0x1, P5 ;  /* 0x00000006d20ba211 */ /* 0x082fe400028f0c0f */
[-C--:B------:R-:W-:Y:S02]  /*15750*/  @!P1 LEA.HI.X R9, R235, R6.reuse, R14, 0x1, P4 ;  /* 0x00000006eb099211 */ /* 0x080fe400020f0c0e */
[----:B------:R-:W-:Y:S01]  /*15760*/  @!P0 LEA.HI.X R3, R236, R6, R5, 0x1, P3 ;  /* 0x00000006ec038211 */ /* 0x000fe200018f0c05 */
[----:B------:R1:W-:Y:S04]  /*15770*/  @!P2 ST.E.128 [R10.64], R36 ;  /* 0x000000240a00a985 */ /* 0x0003e8000c101d06 */
[----:B------:R1:W-:Y:S04]  /*15780*/  @!P1 ST.E.128 [R8.64], R32 ;  /* 0x0000002008009985 */ /* 0x0003e8000c101d06 */
[----:B------:R1:W-:Y:S02]  /*15790*/  @!P0 ST.E.128 [R2.64], R28 ;  /* 0x0000001c02008985 */ /* 0x0003e4000c101d06 */
.L_x_720:
[----:B------:R-:W-:Y:S05]  /*157a0*/  BSYNC B0 ;  /* 0x0000000000007941 */ /* 0x000fea0003800000 */
.L_x_719:
[----:B------:R-:W-:Y:S05]  /*157b0*/  BRA.DIV ~URZ, `(.L_x_721) ;  /* 0x00005e127f007947 */ /* 0x000fea000b800000 */
[----:B-1----:R1:W2:Y:S02]  /*157c0*/  SHFL.IDX PT, R6, R7, 0x2, 0x1c1f ;  /* 0x005c1f0007067f89 */ /* 0x0022a400000e0000 */
.L_x_832:
[----:B------:R-:W-:Y:S05]  /*157d0*/  BRA.DIV ~URZ, `(.L_x_722) ;  /* 0x00005e627f007947 */ /* 0x000fea000b800000 */
[----:B----4-:R4:W1:Y:S02]  /*157e0*/  SHFL.IDX PT, R0, R13, 0x2, 0x1c1f ;  /* 0x005c1f000d007f89 */ /* 0x01086400000e0000 */
.L_x_833:
        /* <DEDUP_REMOVED lines=19> */
.L_x_724:
[----:B------:R-:W-:Y:S05]  /*15920*/  BSYNC B0 ;  /* 0x0000000000007941 */ /* 0x000fea0003800000 */
.L_x_723:
[----:B------:R-:W-:Y:S05]  /*15930*/  BRA.DIV ~URZ, `(.L_x_725) ;  /* 0x00005d727f007947 */ /* 0x000fea000b800000 */
[----:B--2---:R2:W3:Y:S04]  /*15940*/  SHFL.IDX PT, R6, R7, 0x3, 0x1c1f ;  /* 0x007c1f0007067f89 */ /* 0x0044e800000e0000 */
[----:B-1----:R2:W1:Y:S02]  /*15950*/  SHFL.IDX PT, R0, R13, 0x3, 0x1c1f ;  /* 0x007c1f000d007f89 */ /* 0x00246400000e0000 */
.L_x_834:
[----:B------:R-:W-:-:S04]  /*15960*/  IADD3 R2, R12, 0x60, RZ ;  /* 0x000000600c027810 */ /* 0x000fc80007ffe0ff */
[----:B------:R-:W-:-:S13]  /*15970*/  ISETP.GE.AND P0, PT, R2, R4, PT ;  /* 0x000000040200720c */ /* 0x000fda0003f06270 */
[----:B------:R-:W-:Y:S05]  /*15980*/  @P0 BRA `(.L_x_726) ;  /* 0x0000264000000947 */ /* 0x000fea0003800000 */
[----:B------:R-:W-:Y:S02]  /*15990*/  ISETP.GE.AND P1, PT, R210, c[0x0][0x3c8], PT ;  /* 0x0000f200d2007a0c */ /* 0x000fe40003f26270 */
[----:B------:R-:W-:Y:S02]  /*159a0*/  ISETP.GE.AND P0, PT, R235, c[0x0][0x3c8], PT ;  /* 0x0000f200eb007a0c */ /* 0x000fe40003f06270 */
[----:B------:R-:W-:Y:S02]  /*159b0*/  SHF.R.S32.HI R8, RZ, 0x1f, R210 ;  /* 0x0000001fff087819 */ /* 0x000fe400000114d2 */
[----:B--2---:R-:W-:-:S07]  /*159c0*/  SHF.R.S32.HI R7, RZ, 0x1f, R235 ;  /* 0x0000001fff077819 */ /* 0x004fce00000114eb */
[CC--:B-1----:R-:W-:Y:S02]  /*159d0*/  @!P1 LEA R4, P3, R210.reuse, R0.reuse, 0x1 ;  /* 0x00000000d2049211 */ /* 0x0c2fe400078608ff */
[C---:B------:R-:W-:Y:S02]  /*159e0*/  @!P0 LEA R2, P2, R235.reuse, R0, 0x1 ;  /* 0x00000000eb028211 */ /* 0x040fe400078408ff */
[-C--:B---3--:R-:W-:Y:S02]  /*159f0*/  @!P1 LEA.HI.X R5, R210, R6.reuse, R8, 0x1, P3 ;  /* 0x00000006d2059211 */ /* 0x088fe400018f0c08 */
[----:B------:R-:W-:-:S03]  /*15a00*/  @!P0 LEA.HI.X R3, R235, R6, R7, 0x1, P2 ;  /* 0x00000006eb038211 */ /* 0x000fc600010f0c07 */
[----:B------:R1:W-:Y:S04]  /*15a10*/  @!P1 ST.E.128 [R4.64], R60 ;  /* 0x0000003c04009985 */ /* 0x0003e8000c101d06 */
[----:B------:R1:W-:Y:S01]  /*15a20*/  @!P0 ST.E.128 [R2.64], R56 ;  /* 0x0000003802008985 */ /* 0x0003e2000c101d06 */
[----:B------:R-:W-:-:S13]  /*15a30*/  ISETP.GE.AND P0, PT, R236, c[0x0][0x3c8], PT ;  /* 0x0000f200ec007a0c */ /* 0x000fda0003f06270 */
[----:B------:R-:W-:Y:S05]  /*15a40*/  @P0 BRA `(.L_x_726) ;  /* 0x0000258000000947 */ /* 0x000fea0003800000 */
[----:B------:R-:W-:Y:S02]  /*15a50*/  SHF.R.S32.HI R7, RZ, 0x1f, R236 ;  /* 0x0000001fff077819 */ /* 0x000fe400000114ec */
[----:B-1----:R-:W-:-:S04]  /*15a60*/  LEA R2, P0, R236, R0, 0x1 ;  /* 0x00000000ec027211 */ /* 0x002fc800078008ff */
[----:B------:R-:W-:-:S05]  /*15a70*/  LEA.HI.X R3, R236, R6, R7, 0x1, P0 ;  /* 0x00000006ec037211 */ /* 0x000fca00000f0c07 */
[----:B------:R1:W-:Y:S01]  /*15a80*/  ST.E.128 [R2.64], R52 ;  /* 0x0000003402007985 */ /* 0x0003e2000c101d06 */
[----:B------:R-:W-:Y:S05]  /*15a90*/  BRA `(.L_x_726) ;  /* 0x0000253000007947 */ /* 0x000fea0003800000 */
.L_x_713:
        /* <DEDUP_REMOVED lines=33> */
.L_x_835:
[----:B------:R-:W-:Y:S05]  /*15cb0*/  BRA.DIV ~URZ, `(.L_x_728) ;  /* 0x00005b327f007947 */ /* 0x000fea000b800000 */
[----:B------:R3:W4:Y:S02]  /*15cc0*/  SHFL.IDX PT, R0, R13, RZ, 0x1c1f ;  /* 0x001c1fff0d007589 */ /* 0x00072400000e0000 */
.L_x_836:
[----:B------:R-:W-:Y:S01]  /*15cd0*/  BSSY B0, `(.L_x_729) ;  /* 0x0000054000007945 */ /* 0x000fe20003800000 */
[----:B------:R-:W-:Y:S05]  /*15ce0*/  @P0 BRA `(.L_x_730) ;  /* 0x0000052000000947 */ /* 0x000fea0003800000 */
[C---:B------:R-:W-:Y:S02]  /*15cf0*/  ISETP.GE.AND P1, PT, R234.reuse, c[0x0][0x3c8], PT ;  /* 0x0000f200ea007a0c */ /* 0x040fe40003f26270 */
[C---:B------:R-:W-:Y:S02]  /*15d00*/  IADD3 R9, R234.reuse, 0x8, RZ ;  /* 0x00000008ea097810 */ /* 0x040fe40007ffe0ff */
[----:B------:R-:W-:Y:S02]  /*15d10*/  IADD3 R10, R234, 0x10, RZ ;  /* 0x00000010ea0a7810 */ /* 0x000fe40007ffe0ff */
[----:B------:R-:W-:Y:S02]  /*15d20*/  ISETP.GE.AND P2, PT, R9, c[0x0][0x3c8], PT ;  /* 0x0000f20009007a0c */ /* 0x000fe40003f46270 */
[----:B------:R-:W-:-:S02]  /*15d30*/  SHF.R.S32.HI R6, RZ, 0x1f, R234 ;  /* 0x0000001fff067819 */ /* 0x000fc400000114ea */
[----:B------:R-:W-:Y:S02]  /*15d40*/  ISETP.GE.AND P4, PT, R10, c[0x0][0x3c8], PT ;  /* 0x0000f2000a007a0c */ /* 0x000fe40003f86270 */
[C---:B------:R-:W-:Y:S02]  /*15d50*/  IADD3 R11, R234.reuse, 0x8, RZ ;  /* 0x00000008ea0b7810 */ /* 0x040fe40007ffe0ff */
[C---:B----4-:R-:W-:Y:S02]  /*15d60*/  @!P1 LEA R2, P0, R234.reuse, R0, 0x2 ;  /* 0x00000000ea029211 */ /* 0x050fe400078010ff */
[----:B------:R-:W-:Y:S02]  /*15d70*/  SHF.R.S32.HI R11, RZ, 0x1f, R11 ;  /* 0x0000001fff0b7819 */ /* 0x000fe4000001140b */
[----:B--2---:R-:W-:Y:S02]  /*15d80*/  @!P1 LEA.HI.X R3, R234, R4, R6, 0x2, P0 ;  /* 0x00000004ea039211 */ /* 0x004fe400000f1406 */
[----:B------:R-:W-:-:S02]  /*15d90*/  @!P2 LEA R6, P0, R9, R0, 0x2 ;  /* 0x000000000906a211 */ /* 0x000fc400078010ff */
[C---:B------:R-:W-:Y:S01]  /*15da0*/  IADD3 R5, R234.reuse, 0x18, RZ ;  /* 0x00000018ea057810 */ /* 0x040fe20007ffe0ff */
[----:B------:R2:W-:Y:S01]  /*15db0*/  @!P1 ST.E.64 [R2.64], R156 ;  /* 0x0000009c02009985 */ /* 0x0005e2000c101b06 */
[----:B------:R-:W-:Y:S02]  /*15dc0*/  @!P2 LEA.HI.X R7, R9, R4, R11, 0x2, P0 ;  /* 0x000000040907a211 */ /* 0x000fe400000f140b */
[----:B------:R-:W-:Y:S02]  /*15dd0*/  ISETP.GE.AND P3, PT, R5, c[0x0][0x3c8], PT ;  /* 0x0000f20005007a0c */ /* 0x000fe40003f66270 */
[C---:B------:R-:W-:Y:S01]  /*15de0*/  IADD3 R11, R234.reuse, 0x10, RZ ;  /* 0x00000010ea0b7810 */ /* 0x040fe20007ffe0ff */
[----:B------:R4:W-:Y:S01]  /*15df0*/  @!P2 ST.E.64 [R6.64], R158 ;  /* 0x0000009e0600a985 */ /* 0x0009e2000c101b06 */
[----:B------:R-:W-:Y:S02]  /*15e00*/  IADD3 R8, R234, 0x20, RZ ;  /* 0x00000020ea087810 */ /* 0x000fe40007ffe0ff */
[----:B------:R-:W-:-:S02]  /*15e10*/  SHF.R.S32.HI R11, RZ, 0x1f, R11 ;  /* 0x0000001fff0b7819 */ /* 0x000fc4000001140b */
[----:B------:R-:W-:Y:S02]  /*15e20*/  ISETP.GE.AND P1, PT, R8, c[0x0][0x3c8], PT ;  /* 0x0000f20008007a0c */ /* 0x000fe40003f26270 */
[C---:B------:R-:W-:Y:S02]  /*15e30*/  IADD3 R9, R234.reuse, 0x28, RZ ;  /* 0x00000028ea097810 */ /* 0x040fe40007ffe0ff */
[----:B------:R-:W-:-:S04]  /*15e40*/  IADD3 R14, R234, 0x48, RZ ;  /* 0x00000048ea0e7810 */ /* 0x000fc80007ffe0ff */
[----:B------:R-:W-:Y:S02]  /*15e50*/  SHF.R.S32.HI R14, RZ, 0x1f, R14 ;  /* 0x0000001fff0e7819 */ /* 0x000fe4000001140e */
[----:B--2---:R-:W-:-:S04]  /*15e60*/  @!P4 LEA R2, P0, R10, R0, 0x2 ;  /* 0x000000000a02c211 */ /* 0x004fc800078010ff */
[----:B------:R-:W-:Y:S02]  /*15e70*/  @!P4 LEA.HI.X R3, R10, R4, R11, 0x2, P0 ;  /* 0x000000040a03c211 */ /* 0x000fe400000f140b */
[----:B------:R-:W-:Y:S02]  /*15e80*/  IADD3 R11, R234, 0x18, RZ ;  /* 0x00000018ea0b7810 */ /* 0x000fe40007ffe0ff */
[----:B----4-:R-:W-:Y:S01]  /*15e90*/  @!P3 LEA R6, P0, R5, R0, 0x2 ;  /* 0x000000000506b211 */ /* 0x010fe200078010ff */
[----:B------:R2:W-:Y:S01]  /*15ea0*/  @!P4 ST.E.64 [R2.64], R160 ;  /* 0x000000a00200c985 */ /* 0x0005e2000c101b06 */
[----:B------:R-:W-:Y:S02]  /*15eb0*/  SHF.R.S32.HI R11, RZ, 0x1f, R11 ;  /* 0x0000001fff0b7819 */ /* 0x000fe4000001140b */
[----:B------:R-:W-:Y:S02]  /*15ec0*/  ISETP.GE.AND P4, PT, R9, c[0x0][0x3c8], PT ;  /* 0x0000f20009007a0c */ /* 0x000fe40003f86270 */
[----:B------:R-:W-:-:S02]  /*15ed0*/  @!P3 LEA.HI.X R7, R5, R4, R11, 0x2, P0 ;  /* 0x000000040507b211 */ /* 0x000fc400000f140b */
[C---:B------:R-:W-:Y:S02]  /*15ee0*/  IADD3 R11, R234.reuse, 0x20, RZ ;  /* 0x00000020ea0b7810 */ /* 0x040fe40007ffe0ff */
[----:B------:R-:W-:Y:S01]  /*15ef0*/  IADD3 R10, R234, 0x30, RZ ;  /* 0x00000030ea0a7810 */ /* 0x000fe20007ffe0ff */
[----:B------:R4:W-:Y:S01]  /*15f00*/  @!P3 ST.E.64 [R6.64], R162 ;  /* 0x000000a20600b985 */ /* 0x0009e2000c101b06 */
[----:B------:R-:W-:Y:S02]  /*15f10*/  SHF.R.S32.HI R11, RZ, 0x1f, R11 ;  /* 0x0000001fff0b7819 */ /* 0x000fe4000001140b */
[----:B------:R-:W-:Y:S02]  /*15f20*/  ISETP.GE.AND P2, PT, R10, c[0x0][0x3c8], PT ;  /* 0x0000f2000a007a0c */ /* 0x000fe40003f46270 */
[----:B------:R-:W-:Y:S02]  /*15f30*/  IADD3 R5, R234, 0x38, RZ ;  /* 0x00000038ea057810 */ /* 0x000fe40007ffe0ff */
[----:B--2---:R-:W-:-:S04]  /*15f40*/  @!P1 LEA R2, P0, R8, R0, 0x2 ;  /* 0x0000000008029211 */ /* 0x004fc800078010ff */
[----:B------:R-:W-:Y:S02]  /*15f50*/  @!P1 LEA.HI.X R3, R8, R4, R11, 0x2, P0 ;  /* 0x0000000408039211 */ /* 0x000fe400000f140b */
[C---:B------:R-:W-:Y:S02]  /*15f60*/  IADD3 R11, R234.reuse, 0x28, RZ ;  /* 0x00000028ea0b7810 */ /* 0x040fe40007ffe0ff */
[----:B------:R-:W-:Y:S01]  /*15f70*/  IADD3 R8, R234, 0x40, RZ ;  /* 0x00000040ea087810 */ /* 0x000fe20007ffe0ff */
[----:B------:R2:W-:Y:S01]  /*15f80*/  @!P1 ST.E.64 [R2.64], R148 ;  /* 0x0000009402009985 */ /* 0x0005e2000c101b06 */
[----:B----4-:R-:W-:Y:S02]  /*15f90*/  @!P4 LEA R6, P0, R9, R0, 0x2 ;  /* 0x000000000906c211 */ /* 0x010fe400078010ff */
[----:B------:R-:W-:Y:S02]  /*15fa0*/  SHF.R.S32.HI R11, RZ, 0x1f, R11 ;  /* 0x0000001fff0b7819 */ /* 0x000fe4000001140b */
[----:B------:R-:W-:-:S02]  /*15fb0*/  ISETP.GE.AND P1, PT, R5, c[0x0][0x3c8], PT ;  /* 0x0000f20005007a0c */ /* 0x000fc40003f26270 */
[----:B------:R-:W-:Y:S02]  /*15fc0*/  @!P4 LEA.HI.X R7, R9, R4, R11, 0x2, P0 ;  /* 0x000000040907c211 */ /* 0x000fe400000f140b */
[C---:B------:R-:W-:Y:S02]  /*15fd0*/  IADD3 R11, R234.reuse, 0x30, RZ ;  /* 0x00000030ea0b7810 */ /* 0x040fe40007ffe0ff */
[----:B------:R-:W-:Y:S01]  /*15fe0*/  IADD3 R9, R234, 0x38, RZ ;  /* 0x00000038ea097810 */ /* 0x000fe20007ffe0ff */
[----:B------:R4:W-:Y:S01]  /*15ff0*/  @!P4 ST.E.64 [R6.64], R152 ;  /* 0x000000980600c985 */ /* 0x0009e2000c101b06 */
[----:B------:R-:W-:Y:S02]  /*16000*/  SHF.R.S32.HI R11, RZ, 0x1f, R11 ;  /* 0x0000001fff0b7819 */ /* 0x000fe4000001140b */
[----:B------:R-:W-:Y:S02]  /*16010*/  ISETP.GE.AND P4, PT, R8, c[0x0][0x3c8], PT ;  /* 0x0000f20008007a0c */ /* 0x000fe40003f86270 */
[----:B------:R-:W-:-:S02]  /*16020*/  SHF.R.S32.HI R9, RZ, 0x1f, R9 ;  /* 0x0000001fff097819 */ /* 0x000fc40000011409 */
[----:B--2---:R-:W-:-:S04]  /*16030*/  @!P2 LEA R2, P0, R10, R0, 0x2 ;  /* 0x000000000a02a211 */ /* 0x004fc800078010ff */
[----:B------:R-:W-:Y:S02]  /*16040*/  @!P2 LEA.HI.X R3, R10, R4, R11, 0x2, P0 ;  /* 0x000000040a03a211 */ /* 0x000fe400000f140b */
[C---:B------:R-:W-:Y:S02]  /*16050*/  IADD3 R10, R234.reuse, 0x48, RZ ;  /* 0x00000048ea0a7810 */ /* 0x040fe40007ffe0ff */
[----:B------:R-:W-:Y:S01]  /*16060*/  IADD3 R11, R234, 0x50, RZ ;  /* 0x00000050ea0b7810 */ /* 0x000fe20007ffe0ff */
[----:B------:R2:W-:Y:S01]  /*16070*/  @!P2 ST.E.64 [R2.64], R164 ;  /* 0x000000a40200a985 */ /* 0x0005e2000c101b06 */
[----:B------:R-:W-:Y:S02]  /*16080*/  ISETP.GE.AND P3, PT, R10, c[0x0][0x3c8], PT ;  /* 0x0000f2000a007a0c */ /* 0x000fe40003f66270 */
[----:B----4-:R-:W-:Y:S02]  /*16090*/  @!P1 LEA R6, P0, R5, R0, 0x2 ;  /* 0x0000000005069211 */ /* 0x010fe400078010ff */
[----:B------:R-:W-:-:S02]  /*160a0*/  ISETP.GE.AND P2, PT, R11, c[0x0][0x3c8], PT ;  /* 0x0000f2000b007a0c */ /* 0x000fc40003f46270 */
[----:B------:R-:W-:Y:S02]  /*160b0*/  @!P1 LEA.HI.X R7, R5, R4, R9, 0x2, P0 ;  /* 0x0000000405079211 */ /* 0x000fe400000f1409 */
[C---:B------:R-:W-:Y:S02]  /*160c0*/  IADD3 R9, R234.reuse, 0x40, RZ ;  /* 0x00000040ea097810 */ /* 0x040fe40007ffe0ff */
[----:B------:R-:W-:Y:S01]  /*160d0*/  IADD3 R5, R234, 0x58, RZ ;  /* 0x00000058ea057810 */ /* 0x000fe20007ffe0ff */
[----:B------:R4:W-:Y:S01]  /*160e0*/  @!P1 ST.E.64 [R6.64], R166 ;  /* 0x000000a606009985 */ /* 0x0009e2000c101b06 */
[----:B------:R-:W-:Y:S02]  /*160f0*/  SHF.R.S32.HI R9, RZ, 0x1f, R9 ;  /* 0x0000001fff097819 */ /* 0x000fe40000011409 */
[----:B------:R-:W-:Y:S02]  /*16100*/  ISETP.GE.AND P1, PT, R5, c[0x0][0x3c8], PT ;  /* 0x0000f20005007a0c */ /* 0x000fe40003f26270 */
[----:B--2---:R-:W-:-:S04]  /*16110*/  @!P4 LEA R2, P0, R8, R0, 0x2 ;  /* 0x000000000802c211 */ /* 0x004fc800078010ff */
[----:B------:R-:W-:Y:S02]  /*16120*/  @!P4 LEA.HI.X R3, R8, R4, R9, 0x2, P0 ;  /* 0x000000040803c211 */ /* 0x000fe400000f1409 */
[----:B------:R-:W-:-:S03]  /*16130*/  @!P3 LEA R8, P0, R10, R0, 0x2 ;  /* 0x000000000a08b211 */ /* 0x000fc600078010ff */
[----:B------:R2:W-:Y:S01]  /*16140*/  @!P4 ST.E.64 [R2.64], R106 ;  /* 0x0000006a0200c985 */ /* 0x0005e2000c101b06 */
[----:B------:R-:W-:Y:S02]  /*16150*/  @!P3 LEA.HI.X R9, R10, R4, R14, 0x2, P0 ;  /* 0x000000040a09b211 */ /* 0x000fe400000f140e */
[C---:B------:R-:W-:Y:S02]  /*16160*/  IADD3 R14, R234.reuse, 0x50, RZ ;  /* 0x00000050ea0e7810 */ /* 0x040fe40007ffe0ff */
[C---:B----4-:R-:W-:Y:S01]  /*16170*/  @!P2 LEA R6, P0, R11.reuse, R0, 0x2 ;  /* 0x000000000b06a211 */ /* 0x050fe200078010ff */
[----:B------:R4:W-:Y:S01]  /*16180*/  @!P3 ST.E.64 [R8.64], R170 ;  /* 0x000000aa0800b985 */ /* 0x0009e2000c101b06 */
[----:B------:R-:W-:Y:S02]  /*16190*/  SHF.R.S32.HI R14, RZ, 0x1f, R14 ;  /* 0x0000001fff0e7819 */ /* 0x000fe4000001140e */
[----:B------:R-:W-:Y:S02]  /*161a0*/  IADD3 R10, R234, 0x58, RZ ;  /* 0x00000058ea0a7810 */ /* 0x000fe40007ffe0ff */
[----:B------:R-:W-:-:S02]  /*161b0*/  @!P2 LEA.HI.X R7, R11, R4, R14, 0x2, P0 ;  /* 0x000000040b07a211 */ /* 0x000fc400000f140e */
[----:B------:R-:W-:-:S03]  /*161c0*/  SHF.R.S32.HI R10, RZ, 0x1f, R10 ;  /* 0x0000001fff0a7819 */ /* 0x000fc6000001140a */
[----:B------:R4:W-:Y:S01]  /*161d0*/  @!P2 ST.E.64 [R6.64], R168 ;  /* 0x000000a80600a985 */ /* 0x0009e2000c101b06 */
[----:B--2---:R-:W-:-:S04]  /*161e0*/  @!P1 LEA R2, P0, R5, R0, 0x2 ;  /* 0x0000000005029211 */ /* 0x004fc800078010ff */
[----:B------:R-:W-:-:S05]  /*161f0*/  @!P1 LEA.HI.X R3, R5, R4, R10, 0x2, P0 ;  /* 0x0000000405039211 */ /* 0x000fca00000f140a */
[----:B------:R4:W-:Y:S04]  /*16200*/  @!P1 ST.E.64 [R2.64], R84 ;  /* 0x0000005402009985 */ /* 0x0009e8000c101b06 */
.L_x_730:
[----:B------:R-:W-:Y:S05]  /*16210*/  BSYNC B0 ;  /* 0x0000000000007941 */ /* 0x000fea0003800000 */
.L_x_729:
[----:B------:R-:W-:Y:S05]  /*16220*/  BRA.DIV ~URZ, `(.L_x_731) ;  /* 0x000056327f007947 */ /* 0x000fea000b800000 */
[----:B--2---:R2:W1:Y:S04]  /*16230*/  SHFL.IDX PT, R4, R12, 0x1, 0x1c1f ;  /* 0x003c1f000c047f89 */ /* 0x00446800000e0000 */
[----:B----4-:R2:W4:Y:S02]  /*16240*/  SHFL.IDX PT, R0, R13, 0x1, 0x1c1f ;  /* 0x003c1f000d007f89 */ /* 0x01052400000e0000 */
.L_x_837:
[----:B------:R-:W-:Y:S01]  /*16250*/  BSSY B0, `(.L_x_732) ;  /* 0x0000054000007945 */ /* 0x000fe20003800000 */
[----:B------:R-:W-:Y:S05]  /*16260*/  @P6 BRA `(.L_x_733) ;  /* 0x0000052000006947 */ /* 0x000fea0003800000 */
[C---:B------:R-:W-:Y:S02]  /*16270*/  ISETP.GE.AND P1, PT, R234.reuse, c[0x0][0x3c8], PT ;  /* 0x0000f200ea007a0c */ /* 0x040fe40003f26270 */
[C---:B------:R-:W-:Y:S02]  /*16280*/  IADD3 R9, R234.reuse, 0x8, RZ ;  /* 0x00000008ea097810 */ /* 0x040fe40007ffe0ff */
[----:B------:R-:W-:Y:S02]  /*16290*/  IADD3 R11, R234, 0x10, RZ ;  /* 0x00000010ea0b7810 */ /* 0x000fe40007ffe0ff */
[----:B------:R-:W-:-:S02]  /*162a0*/  ISETP.GE.AND P0, PT, R9, c[0x0][0x3c8], PT ;  /* 0x0000f20009007a0c */ /* 0x000fc40003f06270 */
[C---:B------:R-:W-:Y:S02]  /*162b0*/  IADD3 R5, R234.reuse, 0x18, RZ ;  /* 0x00000018ea057810 */ /* 0x040fe40007ffe0ff */
[----:B------:R-:W-:Y:S02]  /*162c0*/  SHF.R.S32.HI R6, RZ, 0x1f, R234 ;  /* 0x0000001fff067819 */ /* 0x000fe400000114ea */
[----:B------:R-:W-:Y:S02]  /*162d0*/  ISETP.GE.AND P3, PT, R11, c[0x0][0x3c8], PT ;  /* 0x0000f2000b007a0c */ /* 0x000fe40003f66270 */
[C---:B----4-:R-:W-:Y:S02]  /*162e0*/  @!P1 LEA R2, P2, R234.reuse, R0, 0x2 ;  /* 0x00000000ea029211 */ /* 0x050fe400078410ff */
[----:B------:R-:W-:Y:S02]  /*162f0*/  IADD3 R10, R234, 0x8, RZ ;  /* 0x00000008ea0a7810 */ /* 0x000fe40007ffe0ff */
[----:B------:R-:W-:-:S02]  /*16300*/  ISETP.GE.AND P5, PT, R5, c[0x0][0x3c8], PT ;  /* 0x0000f20005007a0c */ /* 0x000fc40003fa6270 */
[C---:B-1----:R-:W-:Y:S02]  /*16310*/  @!P1 LEA.HI.X R3, R234.reuse, R4, R6, 0x2, P2 ;  /* 0x00000004ea039211 */ /* 0x042fe400010f1406 */
[----:B------:R-:W-:Y:S02]  /*16320*/  SHF.R.S32.HI R10, RZ, 0x1f, R10 ;  /* 0x0000001fff0a7819 */ /* 0x000fe4000001140a */
[C---:B------:R-:W-:Y:S01]  /*16330*/  @!P0 LEA R6, P2, R9.reuse, R0, 0x2 ;  /* 0x0000000009068211 */ /* 0x040fe200078410ff */
[----:B------:R1:W-:Y:S01]  /*16340*/  @!P1 ST.E.64 [R2.64], R140 ;  /* 0x0000008c02009985 */ /* 0x0003e2000c101b06 */
[C---:B------:R-:W-:Y:S02]  /*16350*/  IADD3 R8, R234.reuse, 0x20, RZ ;  /* 0x00000020ea087810 */ /* 0x040fe40007ffe0ff */
[----:B------:R-:W-:Y:S02]  /*16360*/  @!P0 LEA.HI.X R7, R9, R4, R10, 0x2, P2 ;  /* 0x0000000409078211 */ /* 0x000fe400010f140a */
[----:B------:R-:W-:-:S02]  /*16370*/  IADD3 R14, R234, 0x10, RZ ;  /* 0x00000010ea0e7810 */ /* 0x000fc40007ffe0ff */
[----:B------:R-:W-:Y:S01]  /*16380*/  ISETP.GE.AND P2, PT, R8, c[0x0][0x3c8], PT ;  /* 0x0000f20008007a0c */ /* 0x000fe20003f46270 */
[----:B------:R4:W-:Y:S01]  /*16390*/  @!P0 ST.E.64 [R6.64], R144 ;  /* 0x0000009006008985 */ /* 0x0009e2000c101b06 */
[C---:B------:R-:W-:Y:S02]  /*163a0*/  IADD3 R9, R234.reuse, 0x18, RZ ;  /* 0x00000018ea097810 */ /* 0x040fe40007ffe0ff */
[----:B------:R-:W-:Y:S02]  /*163b0*/  IADD3 R10, R234, 0x28, RZ ;  /* 0x00000028ea0a7810 */ /* 0x000fe40007ffe0ff */
[----:B------:R-:W-:Y:S02]  /*163c0*/  SHF.R.S32.HI R14, RZ, 0x1f, R14 ;  /* 0x0000001fff0e7819 */ /* 0x000fe4000001140e */
[----:B------:R-:W-:Y:S02]  /*163d0*/  SHF.R.S32.HI R9, RZ, 0x1f, R9 ;  /* 0x0000001fff097819 */ /* 0x000fe40000011409 */
[----:B------:R-:W-:-:S02]  /*163e0*/  ISETP.GE.AND P1, PT, R10, c[0x0][0x3c8], PT ;  /* 0x0000f2000a007a0c */ /* 0x000fc40003f26270 */
[C---:B------:R-:W-:Y:S02]  /*163f0*/  IADD3 R17, R234.reuse, 0x40, RZ ;  /* 0x00000040ea117810 */ /* 0x040fe40007ffe0ff */
[C---:B------:R-:W-:Y:S02]  /*16400*/  IADD3 R15, R234.reuse, 0x30, RZ ;  /* 0x00000030ea0f7810 */ /* 0x040fe40007ffe0ff */
[----:B------:R-:W-:Y:S02]  /*16410*/  IADD3 R18, R234, 0x40, RZ ;  /* 0x00000040ea127810 */ /* 0x000fe40007ffe0ff */
[----:B------:R-:W-:Y:S02]  /*16420*/  SHF.R.S32.HI R15, RZ, 0x1f, R15 ;  /* 0x0000001fff0f7819 */ /* 0x000fe4000001140f */
[----:B------:R-:W-:Y:S02]  /*16430*/  SHF.R.S32.HI R18, RZ, 0x1f, R18 ;  /* 0x0000001fff127819 */ /* 0x000fe40000011412 */
[----:B-1----:R-:W-:-:S02]  /*16440*/  @!P3 LEA R2, P4, R11, R0, 0x2 ;  /* 0x000000000b02b211 */ /* 0x002fc400078810ff */
[C---:B------:R-:W-:Y:S02]  /*16450*/  IADD3 R16, R234.reuse, 0x48, RZ ;  /* 0x00000048ea107810 */ /* 0x040fe40007ffe0ff */
[----:B------:R-:W-:Y:S02]  /*16460*/  @!P3 LEA.HI.X R3, R11, R4, R14, 0x2, P4 ;  /* 0x000000040b03b211 */ /* 0x000fe400020f140e */
[C---:B------:R-:W-:Y:S02]  /*16470*/  IADD3 R11, R234.reuse, 0x30, RZ ;  /* 0x00000030ea0b7810 */ /* 0x040fe40007ffe0ff */
[C---:B----4-:R-:W-:Y:S01]  /*16480*/  @!P5 LEA R6, P0, R5.reuse, R0, 0x2 ;  /* 0x000000000506d211 */ /* 0x050fe200078010ff */
[----:B------:R1:W-:Y:S01]  /*16490*/  @!P3 ST.E.64 [R2.64], R142 ;  /* 0x0000008e0200b985 */ /* 0x0003e2000c101b06 */
[----:B------:R-:W-:Y:S02]  /*164a0*/  IADD3 R14, R234, 0x28, RZ ;  /* 0x00000028ea0e7810 */ /* 0x000fe40007ffe0ff */
[----:B------:R-:W-:-:S02]  /*164b0*/  @!P5 LEA.HI.X R7, R5, R4, R9, 0x2, P0 ;  /* 0x000000040507d211 */ /* 0x000fc400000f1409 */
[C---:B------:R-:W-:Y:S02]  /*164c0*/  IADD3 R9, R234.reuse, 0x20, RZ ;  /* 0x00000020ea097810 */ /* 0x040fe40007ffe0ff */
[----:B------:R-:W-:Y:S01]  /*164d0*/  ISETP.GE.AND P0, PT, R11, c[0x0][0x3c8], PT ;  /* 0x0000f2000b007a0c */ /* 0x000fe20003f06270 */
[----:B------:R4:W-:Y:S01]  /*164e0*/  @!P5 ST.E.64 [R6.64], R96 ;  /* 0x000000600600d985 */ /* 0x0009e2000c101b06 */
[----:B------:R-:W-:Y:S02]  /*164f0*/  IADD3 R5, R234, 0x38, RZ ;  /* 0x00000038ea057810 */ /* 0x000fe40007ffe0ff */
[----:B------:R-:W-:Y:S02]  /*16500*/  SHF.R.S32.HI R9, RZ, 0x1f, R9 ;  /* 0x0000001fff097819 */ /* 0x000fe40000011409 */
[----:B------:R-:W-:Y:S02]  /*16510*/  ISETP.GE.AND P4, PT, R5, c[0x0][0x3c8], PT ;  /* 0x0000f20005007a0c */ /* 0x000fe40003f86270 */
[----:B------:R-:W-:-:S02]  /*16520*/  SHF.R.S32.HI R14, RZ, 0x1f, R14 ;  /* 0x0000001fff0e7819 */ /* 0x000fc4000001140e */
[----:B------:R-:W-:Y:S02]  /*16530*/  ISETP.GE.AND P5, PT, R17, c[0x0][0x3c8], PT ;  /* 0x0000f20011007a0c */ /* 0x000fe40003fa6270 */
[----:B------:R-:W-:Y:S02]  /*16540*/  SHF.R.S32.HI R16, RZ, 0x1f, R16 ;  /* 0x0000001fff107819 */ /* 0x000fe40000011410 */
[----:B-1----:R-:W-:-:S04]  /*16550*/  @!P2 LEA R2, P3, R8, R0, 0x2 ;  /* 0x000000000802a211 */ /* 0x002fc800078610ff */
[----:B------:R-:W-:Y:S02]  /*16560*/  @!P2 LEA.HI.X R3, R8, R4, R9, 0x2, P3 ;  /* 0x000000040803a211 */ /* 0x000fe400018f1409 */
[----:B------:R-:W-:-:S03]  /*16570*/  @!P1 LEA R8, P3, R10, R0, 0x2 ;  /* 0x000000000a089211 */ /* 0x000fc600078610ff */
[----:B------:R1:W-:Y:S01]  /*16580*/  @!P2 ST.E.64 [R2.64], R132 ;  /* 0x000000840200a985 */ /* 0x0003e2000c101b06 */
[----:B------:R-:W-:Y:S02]  /*16590*/  @!P1 LEA.HI.X R9, R10, R4, R14, 0x2, P3 ;  /* 0x000000040a099211 */ /* 0x000fe400018f140e */
[C---:B------:R-:W-:Y:S02]  /*165a0*/  IADD3 R14, R234.reuse, 0x48, RZ ;  /* 0x00000048ea0e7810 */ /* 0x040fe40007ffe0ff */
[C---:B----4-:R-:W-:Y:S01]  /*165b0*/  @!P0 LEA R6, P2, R11.reuse, R0, 0x2 ;  /* 0x000000000b068211 */ /* 0x050fe200078410ff */
[----:B------:R4:W-:Y:S01]  /*165c0*/  @!P1 ST.E.64 [R8.64], R134 ;  /* 0x0000008608009985 */ /* 0x0009e2000c101b06 */
[----:B------:R-:W-:Y:S02]  /*165d0*/  IADD3 R10, R234, 0x38, RZ ;  /* 0x00000038ea0a7810 */ /* 0x000fe40007ffe0ff */
[----:B------:R-:W-:Y:S02]  /*165e0*/  ISETP.GE.AND P3, PT, R14, c[0x0][0x3c8], PT ;  /* 0x0000f2000e007a0c */ /* 0x000fe40003f66270 */
[----:B------:R-:W-:-:S02]  /*165f0*/  @!P0 LEA.HI.X R7, R11, R4, R15, 0x2, P2 ;  /* 0x000000040b078211 */ /* 0x000fc400010f140f */
[----:B------:R-:W-:Y:S02]  /*16600*/  SHF.R.S32.HI R10, RZ, 0x1f, R10 ;  /* 0x0000001fff0a7819 */ /* 0x000fe4000001140a */
[----:B------:R-:W-:Y:S01]  /*16610*/  IADD3 R15, R234, 0x50, RZ ;  /* 0x00000050ea0f7810 */ /* 0x000fe20007ffe0ff */
[----:B------:R5:W-:Y:S03]  /*16620*/  @!P0 ST.E.64 [R6.64], R136 ;  /* 0x0000008806008985 */ /* 0x000be6000c101b06 */
[----:B------:R-:W-:Y:S02]  /*16630*/  ISETP.GE.AND P2, PT, R15, c[0x0][0x3c8], PT ;  /* 0x0000f2000f007a0c */ /* 0x000fe40003f46270 */
[----:B-1----:R-:W-:-:S04]  /*16640*/  @!P4 LEA R2, P1, R5, R0, 0x2 ;  /* 0x000000000502c211 */ /* 0x002fc800078210ff */
[----:B------:R-:W-:Y:S02]  /*16650*/  @!P4 LEA.HI.X R3, R5, R4, R10, 0x2, P1 ;  /* 0x000000040503c211 */ /* 0x000fe400008f140a */
[C---:B------:R-:W-:Y:S02]  /*16660*/  @!P5 LEA R10, P0, R17.reuse, R0, 0x2 ;  /* 0x00000000110ad211 */ /* 0x040fe400078010ff */
[----:B------:R-:W-:Y:S01]  /*16670*/  IADD3 R5, R234, 0x58, RZ ;  /* 0x00000058ea057810 */ /* 0x000fe20007ffe0ff */
[----:B------:R1:W-:Y:S01]  /*16680*/  @!P4 ST.E.64 [R2.64], R138 ;  /* 0x0000008a0200c985 */ /* 0x0003e2000c101b06 */
[----:B------:R-:W-:Y:S02]  /*16690*/  @!P5 LEA.HI.X R11, R17, R4, R18, 0x2, P0 ;  /* 0x00000004110bd211 */ /* 0x000fe400000f1412 */
[C---:B----4-:R-:W-:Y:S02]  /*166a0*/  @!P3 LEA R8, P0, R14.reuse, R0, 0x2 ;  /* 0x000000000e08b211 */ /* 0x050fe400078010ff */
[----:B------:R-:W-:Y:S01]  /*166b0*/  ISETP.GE.AND P1, PT, R5, c[0x0][0x3c8], PT ;  /* 0x0000f20005007a0c */ /* 0x000fe20003f26270 */
[----:B------:R4:W-:Y:S01]  /*166c0*/  @!P5 ST.E.64 [R10.64], R150 ;  /* 0x000000960a00d985 */ /* 0x0009e2000c101b06 */
[----:B------:R-:W-:-:S02]  /*166d0*/  @!P3 LEA.HI.X R9, R14, R4, R16, 0x2, P0 ;  /* 0x000000040e09b211 */ /* 0x000fc400000f1410 */
[C---:B------:R-:W-:Y:S02]  /*166e0*/  IADD3 R16, R234.reuse, 0x50, RZ ;  /* 0x00000050ea107810 */ /* 0x040fe40007ffe0ff */
[C---:B-----5:R-:W-:Y:S01]  /*166f0*/  @!P2 LEA R6, P0, R15.reuse, R0, 0x2 ;  /* 0x000000000f06a211 */ /* 0x060fe200078010ff */
[----:B------:R4:W-:Y:S01]  /*16700*/  @!P3 ST.E.64 [R8.64], R146 ;  /* 0x000000920800b985 */ /* 0x0009e2000c101b06 */
[----:B------:R-:W-:Y:S02]  /*16710*/  SHF.R.S32.HI R16, RZ, 0x1f, R16 ;  /* 0x0000001fff107819 */ /* 0x000fe40000011410 */
[----:B------:R-:W-:Y:S02]  /*16720*/  IADD3 R14, R234, 0x58, RZ ;  /* 0x00000058ea0e7810 */ /* 0x000fe40007ffe0ff */
[----:B------:R-:W-:Y:S02]  /*16730*/  @!P2 LEA.HI.X R7, R15, R4, R16, 0x2, P0 ;  /* 0x000000040f07a211 */ /* 0x000fe400000f1410 */
[----:B------:R-:W-:-:S03]  /*16740*/  SHF.R.S32.HI R14, RZ, 0x1f, R14 ;  /* 0x0000001fff0e7819 */ /* 0x000fc6000001140e */
[----:B------:R4:W-:Y:S01]  /*16750*/  @!P2 ST.E.64 [R6.64], R82 ;  /* 0x000000520600a985 */ /* 0x0009e2000c101b06 */
[----:B-1----:R-:W-:-:S04]  /*16760*/  @!P1 LEA R2, P0, R5, R0, 0x2 ;  /* 0x0000000005029211 */ /* 0x002fc800078010ff */
[----:B------:R-:W-:-:S05]  /*16770*/  @!P1 LEA.HI.X R3, R5, R4, R14, 0x2, P0 ;  /* 0x0000000405039211 */ /* 0x000fca00000f140e */
[----:B------:R4:W-:Y:S04]  /*16780*/  @!P1 ST.E.64 [R2.64], R80 ;  /* 0x0000005002009985 */ /* 0x0009e8000c101b06 */
.L_x_733:
[----:B------:R-:W-:Y:S05]  /*16790*/  BSYNC B0 ;  /* 0x0000000000007941 */ /* 0x000fea0003800000 */
.L_x_732:
[----:B------:R-:W-:Y:S05]  /*167a0*/  BRA.DIV ~URZ, `(.L_x_734) ;  /* 0x000051827f007947 */ /* 0x000fea000b800000 */
[----:B-1----:R1:W2:Y:S02]  /*167b0*/  SHFL.IDX PT, R4, R12, 0x2, 0x1c1f ;  /* 0x005c1f000c047f89 */ /* 0x0022a400000e0000 */
.L_x_838:
[----:B------:R-:W-:Y:S05]  /*167c0*/  BRA.DIV ~URZ, `(.L_x_735) ;  /* 0x000051d27f007947 */ /* 0x000fea000b800000 */
[----:B----4-:R4:W1:Y:S02]  /*167d0*/  SHFL.IDX PT, R0, R13, 0x2, 0x1c1f ;  /* 0x005c1f000d007f89 */ /* 0x01086400000e0000 */
.L_x_839:
[----:B------:R-:W-:Y:S01]  /*167e0*/  LOP3.LUT P0, RZ, R194, 0x1, RZ, 0xc0, !PT ;  /* 0x00000001c2ff7812 */ /* 0x000fe2000780c0ff */
[----:B------:R-:W-:-:S12]  /*167f0*/  BSSY B0, `(.L_x_736) ;  /* 0x0000054000007945 */ /* 0x000fd80003800000 */
[----:B------:R-:W-:Y:S05]  /*16800*/  @P0 BRA `(.L_x_737) ;  /* 0x0000052000000947 */ /* 0x000fea0003800000 */
[C---:B------:R-:W-:Y:S02]  /*16810*/  IADD3 R5, R234.reuse, 0x8, RZ ;  /* 0x00000008ea057810 */ /* 0x040fe40007ffe0ff */
[C---:B------:R-:W-:Y:S02]  /*16820*/  ISETP.GE.AND P0, PT, R234.reuse, c[0x0][0x3c8], PT ;  /* 0x0000f200ea007a0c */ /* 0x040fe40003f06270 */
[----:B------:R-:W-:Y:S02]  /*16830*/  ISETP.GE.AND P2, PT, R5, c[0x0][0x3c8], PT ;  /* 0x0000f20005007a0c */ /* 0x000fe40003f46270 */
[C---:B------:R-:W-:Y:S02]  /*16840*/  IADD3 R16, R234.reuse, 0x10, RZ ;  /* 0x00000010ea107810 */ /* 0x040fe40007ffe0ff */
[----:B------:R-:W-:Y:S02]  /*16850*/  IADD3 R10, R234, 0x18, RZ ;  /* 0x00000018ea0a7810 */ /* 0x000fe40007ffe0ff */
[----:B------:R-:W-:-:S02]  /*16860*/  ISETP.GE.AND P4, PT, R16, c[0x0][0x3c8], PT ;  /* 0x0000f20010007a0c */ /* 0x000fc40003f86270 */
[----:B------:R-:W-:Y:S02]  /*16870*/  IADD3 R6, R234, 0x8, RZ ;  /* 0x00000008ea067810 */ /* 0x000fe40007ffe0ff */
[----:B------:R-:W-:Y:S02]  /*16880*/  ISETP.GE.AND P3, PT, R10, c[0x0][0x3c8], PT ;  /* 0x0000f2000a007a0c */ /* 0x000fe40003f66270 */
[-C--:B-1----:R-:W-:Y:S02]  /*16890*/  @!P0 LEA R2, P5, R234, R0.reuse, 0x2 ;  /* 0x00000000ea028211 */ /* 0x082fe400078a10ff */
[----:B------:R-:W-:Y:S02]  /*168a0*/  SHF.R.S32.HI R7, RZ, 0x1f, R234 ;  /* 0x0000001fff077819 */ /* 0x000fe400000114ea */
[----:B------:R-:W-:Y:S02]  /*168b0*/  SHF.R.S32.HI R6, RZ, 0x1f, R6 ;  /* 0x0000001fff067819 */ /* 0x000fe40000011406 */
[----:B------:R-:W-:-:S02]  /*168c0*/  @!P2 LEA R8, P1, R5, R0, 0x2 ;  /* 0x000000000508a211 */ /* 0x000fc400078210ff */
[CC--:B--2---:R-:W-:Y:S02]  /*168d0*/  @!P0 LEA.HI.X R3, R234.reuse, R4.reuse, R7, 0x2, P5 ;  /* 0x00000004ea038211 */ /* 0x0c4fe400028f1407 */
[C---:B------:R-:W-:Y:S02]  /*168e0*/  IADD3 R11, R234.reuse, 0x28, RZ ;  /* 0x00000028ea0b7810 */ /* 0x040fe40007ffe0ff */
[C---:B------:R-:W-:Y:S01]  /*168f0*/  IADD3 R14, R234.reuse, 0x20, RZ ;  /* 0x00000020ea0e7810 */ /* 0x040fe20007ffe0ff */
[----:B------:R1:W-:Y:S01]  /*16900*/  @!P0 ST.E.64 [R2.64], R34 ;  /* 0x0000002202008985 */ /* 0x0003e2000c101b06 */
[----:B------:R-:W-:Y:S02]  /*16910*/  @!P2 LEA.HI.X R9, R5, R4, R6, 0x2, P1 ;  /* 0x000000040509a211 */ /* 0x000fe400008f1406 */
[C---:B------:R-:W-:Y:S02]  /*16920*/  IADD3 R17, R234.reuse, 0x10, RZ ;  /* 0x00000010ea117810 */ /* 0x040fe40007ffe0ff */
[----:B------:R-:W-:Y:S01]  /*16930*/  IADD3 R15, R234, 0x18, RZ ;  /* 0x00000018ea0f7810 */ /* 0x000fe20007ffe0ff */
[----:B------:R2:W-:Y:S01]  /*16940*/  @!P2 ST.E.64 [R8.64], R36 ;  /* 0x000000240800a985 */ /* 0x0005e2000c101b06 */
[----:B------:R-:W-:-:S02]  /*16950*/  ISETP.GE.AND P0, PT, R11, c[0x0][0x3c8], PT ;  /* 0x0000f2000b007a0c */ /* 0x000fc40003f06270 */
[----:B------:R-:W-:Y:S02]  /*16960*/  ISETP.GE.AND P1, PT, R14, c[0x0][0x3c8], PT ;  /* 0x0000f2000e007a0c */ /* 0x000fe40003f26270 */
[----:B------:R-:W-:Y:S02]  /*16970*/  @!P4 LEA R6, P5, R16, R0, 0x2 ;  /* 0x000000001006c211 */ /* 0x000fe400078a10ff */
[----:B------:R-:W-:Y:S02]  /*16980*/  SHF.R.S32.HI R17, RZ, 0x1f, R17 ;  /* 0x0000001fff117819 */ /* 0x000fe40000011411 */
[----:B------:R-:W-:Y:S02]  /*16990*/  SHF.R.S32.HI R15, RZ, 0x1f, R15 ;  /* 0x0000001fff0f7819 */ /* 0x000fe4000001140f */
[----:B------:R-:W-:Y:S02]  /*169a0*/  IADD3 R5, R234, 0x30, RZ ;  /* 0x00000030ea057810 */ /* 0x000fe40007ffe0ff */
[----:B------:R-:W-:-:S02]  /*169b0*/  @!P4 LEA.HI.X R7, R16, R4, R17, 0x2, P5 ;  /* 0x000000041007c211 */ /* 0x000fc400028f1411 */
[----:B------:R-:W-:Y:S02]  /*169c0*/  ISETP.GE.AND P6, PT, R5, c[0x0][0x3c8], PT ;  /* 0x0000f20005007a0c */ /* 0x000fe40003fc6270 */
[C---:B------:R-:W-:Y:S01]  /*169d0*/  IADD3 R16, R234.reuse, 0x20, RZ ;  /* 0x00000020ea107810 */ /* 0x040fe20007ffe0ff */
[----:B------:R5:W-:Y:S01]  /*169e0*/  @!P4 ST.E.64 [R6.64], R38 ;  /* 0x000000260600c985 */ /* 0x000be2000c101b06 */
[----:B------:R-:W-:Y:S02]  /*169f0*/  IADD3 R17, R234, 0x48, RZ ;  /* 0x00000048ea117810 */ /* 0x000fe40007ffe0ff */
[----:B------:R-:W-:Y:S02]  /*16a00*/  SHF.R.S32.HI R16, RZ, 0x1f, R16 ;  /* 0x0000001fff107819 */ /* 0x000fe40000011410 */
[----:B-1----:R-:W-:Y:S02]  /*16a10*/  @!P3 LEA R2, P2, R10, R0, 0x2 ;  /* 0x000000000a02b211 */ /* 0x002fe400078410ff */
[----:B------:R-:W-:-:S02]  /*16a20*/  IADD3 R18, R234, 0x48, RZ ;  /* 0x00000048ea127810 */ /* 0x000fc40007ffe0ff */
[----:B------:R-:W-:Y:S02]  /*16a30*/  @!P3 LEA.HI.X R3, R10, R4, R15, 0x2, P2 ;  /* 0x000000040a03b211 */ /* 0x000fe400010f140f */
[C---:B------:R-:W-:Y:S02]  /*16a40*/  IADD3 R15, R234.reuse, 0x28, RZ ;  /* 0x00000028ea0f7810 */ /* 0x040fe40007ffe0ff */
[----:B------:R-:W-:Y:S01]  /*16a50*/  IADD3 R10, R234, 0x38, RZ ;  /* 0x00000038ea0a7810 */ /* 0x000fe20007ffe0ff */
[----:B------:R1:W-:Y:S01]  /*16a60*/  @!P3 ST.E.64 [R2.64], R40 ;  /* 0x000000280200b985 */ /* 0x0003e2000c101b06 */
[----:B------:R-:W-:Y:S02]  /*16a70*/  SHF.R.S32.HI R15, RZ, 0x1f, R15 ;  /* 0x0000001fff0f7819 */ /* 0x000fe4000001140f */
[----:B--2---:R-:W-:Y:S02]  /*16a80*/  @!P1 LEA R8, P5, R14, R0, 0x2 ;  /* 0x000000000e089211 */ /* 0x004fe400078a10ff */
[----:B------:R-:W-:-:S02]  /*16a90*/  ISETP.GE.AND P4, PT, R10, c[0x0][0x3c8], PT ;  /* 0x0000f2000a007a0c */ /* 0x000fc40003f86270 */
[----:B------:R-:W-:Y:S02]  /*16aa0*/  @!P1 LEA.HI.X R9, R14, R4, R16, 0x2, P5 ;  /* 0x000000040e099211 */ /* 0x000fe400028f1410 */
[C---:B------:R-:W-:Y:S02]  /*16ab0*/  IADD3 R14, R234.reuse, 0x40, RZ ;  /* 0x00000040ea0e7810 */ /* 0x040fe40007ffe0ff */
[----:B------:R-:W-:Y:S01]  /*16ac0*/  IADD3 R16, R234, 0x40, RZ ;  /* 0x00000040ea107810 */ /* 0x000fe20007ffe0ff */
[----:B------:R-:W-:Y:S01]  /*16ad0*/  @!P1 ST.E.64 [R8.64], R64 ;  /* 0x0000004008009985 */ /* 0x000fe2000c101b06 */
[----:B------:R-:W-:Y:S02]  /*16ae0*/  ISETP.GE.AND P3, PT, R14, c[0x0][0x3c8], PT ;  /* 0x0000f2000e007a0c */ /* 0x000fe40003f66270 */
[----:B-----5:R-:W-:Y:S02]  /*16af0*/  @!P6 LEA R6, P5, R5, R0, 0x2 ;  /* 0x000000000506e211 */ /* 0x020fe400078a10ff */
[----:B------:R-:W-:-:S02]  /*16b00*/  SHF.R.S32.HI R16, RZ, 0x1f, R16 ;  /* 0x0000001fff107819 */ /* 0x000fc40000011410 */
[----:B------:R-:W-:Y:S02]  /*16b10*/  SHF.R.S32.HI R18, RZ, 0x1f, R18 ;  /* 0x0000001fff127819 */ /* 0x000fe40000011412 */
[----:B-1----:R-:W-:-:S04]  /*16b20*/  @!P0 LEA R2, P2, R11, R0, 0x2 ;  /* 0x000000000b028211 */ /* 0x002fc800078410ff */
[-C--:B------:R-:W-:Y:S02]  /*16b30*/  @!P0 LEA.HI.X R3, R11, R4.reuse, R15, 0x2, P2 ;  /* 0x000000040b038211 */ /* 0x080fe400010f140f */
[C---:B------:R-:W-:Y:S02]  /*16b40*/  IADD3 R11, R234.reuse, 0x30, RZ ;  /* 0x00000030ea0b7810 */ /* 0x040fe40007ffe0ff */
[----:B------:R-:W-:Y:S01]  /*16b50*/  IADD3 R15, R234, 0x50, RZ ;  /* 0x00000050ea0f7810 */ /* 0x000fe20007ffe0ff */
        /* <DEDUP_REMOVED lines=9> */
[----:B------:R-:W-:Y:S02]  /*16bf0*/  ISETP.GE.AND P0, PT, R5, c[0x0][0x3c8], PT ;  /* 0x0000f20005007a0c */ /* 0x000fe40003f06270 */
[----:B-1----:R-:W-:-:S04]  /*16c00*/  @!P4 LEA R2, P5, R10, R0, 0x2 ;  /* 0x000000000a02c211 */ /* 0x002fc800078a10ff */
[----:B------:R-:W-:Y:S02]  /*16c10*/  @!P4 LEA.HI.X R3, R10, R4, R11, 0x2, P5 ;  /* 0x000000040a03c211 */ /* 0x000fe400028f140b */
[----:B------:R-:W-:-:S03]  /*16c20*/  @!P3 LEA R10, P5, R14, R0, 0x2 ;  /* 0x000000000e0ab211 */ /* 0x000fc600078a10ff */
[----:B------:R1:W-:Y:S01]  /*16c30*/  @!P4 ST.E.64 [R2.64], R46 ;  /* 0x0000002e0200c985 */ /* 0x0003e2000c101b06 */
[----:B------:R-:W-:Y:S02]  /*16c40*/  @!P3 LEA.HI.X R11, R14, R4, R16, 0x2, P5 ;  /* 0x000000040e0bb211 */ /* 0x000fe400028f1410 */
[-C--:B------:R-:W-:Y:S02]  /*16c50*/  @!P2 LEA R8, P4, R17, R0.reuse, 0x2 ;  /* 0x000000001108a211 */ /* 0x080fe400078810ff */
[C---:B------:R-:W-:Y:S01]  /*16c60*/  IADD3 R16, R234.reuse, 0x50, RZ ;  /* 0x00000050ea107810 */ /* 0x040fe20007ffe0ff */
[----:B------:R3:W-:Y:S01]  /*16c70*/  @!P3 ST.E.64 [R10.64], R68 ;  /* 0x000000440a00b985 */ /* 0x0007e2000c101b06 */
[----:B------:R-:W-:Y:S02]  /*16c80*/  IADD3 R14, R234, 0x58, RZ ;  /* 0x00000058ea0e7810 */ /* 0x000fe40007ffe0ff */
[----:B--2---:R-:W-:Y:S02]  /*16c90*/  @!P1 LEA R6, P5, R15, R0, 0x2 ;  /* 0x000000000f069211 */ /* 0x004fe400078a10ff */
[----:B------:R-:W-:-:S02]  /*16ca0*/  SHF.R.S32.HI R16, RZ, 0x1f, R16 ;  /* 0x0000001fff107819 */ /* 0x000fc40000011410 */
[-C--:B------:R-:W-:Y:S02]  /*16cb0*/  @!P2 LEA.HI.X R9, R17, R4.reuse, R18, 0x2, P4 ;  /* 0x000000041109a211 */ /* 0x080fe400020f1412 */
[----:B------:R-:W-:Y:S02]  /*16cc0*/  SHF.R.S32.HI R14, RZ, 0x1f, R14 ;  /* 0x0000001fff0e7819 */ /* 0x000fe4000001140e */
[----:B------:R-:W-:Y:S01]  /*16cd0*/  @!P1 LEA.HI.X R7, R15, R4, R16, 0x2, P5 ;  /* 0x000000040f079211 */ /* 0x000fe200028f1410 */
[----:B------:R3:W-:Y:S04]  /*16ce0*/  @!P2 ST.E.64 [R8.64], R60 ;  /* 0x0000003c0800a985 */ /* 0x0007e8000c101b06 */
[----:B------:R3:W-:Y:S01]  /*16cf0*/  @!P1 ST.E.64 [R6.64], R48 ;  /* 0x0000003006009985 */ /* 0x0007e2000c101b06 */
[----:B-1----:R-:W-:-:S04]  /*16d00*/  @!P0 LEA R2, P4, R5, R0, 0x2 ;  /* 0x0000000005028211 */ /* 0x002fc800078810ff */
[----:B------:R-:W-:-:S05]  /*16d10*/  @!P0 LEA.HI.X R3, R5, R4, R14, 0x2, P4 ;  /* 0x0000000405038211 */ /* 0x000fca00020f140e */
[----:B------:R3:W-:Y:S04]  /*16d20*/  @!P0 ST.E.64 [R2.64], R26 ;  /* 0x0000001a02008985 */ /* 0x0007e8000c101b06 */
.L_x_737:
[----:B------:R-:W-:Y:S05]  /*16d30*/  BSYNC B0 ;  /* 0x0000000000007941 */ /* 0x000fea0003800000 */
.L_x_736:
[----:B------:R-:W-:Y:S05]  /*16d40*/  BRA.DIV ~URZ, `(.L_x_738) ;  /* 0x00004cc27f007947 */ /* 0x000fea000b800000 */
[----:B--2---:R2:W3:Y:S04]  /*16d50*/  SHFL.IDX PT, R4, R12, 0x3, 0x1c1f ;  /* 0x007c1f000c047f89 */ /* 0x0044e800000e0000 */
[----:B-1----:R2:W1:Y:S02]  /*16d60*/  SHFL.IDX PT, R0, R13, 0x3, 0x1c1f ;  /* 0x007c1f000d007f89 */ /* 0x00246400000e0000 */
.L_x_840:
[----:B------:R-:W-:-:S13]  /*16d70*/  LOP3.LUT P0, RZ, R194, 0x2, RZ, 0xc0, !PT ;  /* 0x00000002c2ff7812 */ /* 0x000fda000780c0ff */
[----:B------:R-:W-:Y:S05]  /*16d80*/  @P0 BRA `(.L_x_726) ;  /* 0x0000124000000947 */ /* 0x000fea0003800000 */
[C---:B------:R-:W-:Y:S02]  /*16d90*/  ISETP.GE.AND P4, PT, R234.reuse, c[0x0][0x3c8], PT ;  /* 0x0000f200ea007a0c */ /* 0x040fe40003f86270 */
[C---:B---3--:R-:W-:Y:S02]  /*16da0*/  IADD3 R8, R234.reuse, 0x8, RZ ;  /* 0x00000008ea087810 */ /* 0x048fe40007ffe0ff */
[----:B--2---:R-:W-:Y:S02]  /*16db0*/  IADD3 R12, R234, 0x18, RZ ;  /* 0x00000018ea0c7810 */ /* 0x004fe40007ffe0ff */
[----:B------:R-:W-:Y:S02]  /*16dc0*/  ISETP.GE.AND P3, PT, R8, c[0x0][0x3c8], PT ;  /* 0x0000f20008007a0c */ /* 0x000fe40003f66270 */
[----:B------:R-:W-:Y:S02]  /*16dd0*/  ISETP.GE.AND P1, PT, R12, c[0x0][0x3c8], PT ;  /* 0x0000f2000c007a0c */ /* 0x000fe40003f26270 */
[----:B------:R-:W-:-:S02]  /*16de0*/  SHF.R.S32.HI R10, RZ, 0x1f, R234 ;  /* 0x0000001fff0a7819 */ /* 0x000fc400000114ea */
[C---:B------:R-:W-:Y:S02]  /*16df0*/  IADD3 R11, R234.reuse, 0x10, RZ ;  /* 0x00000010ea0b7810 */ /* 0x040fe40007ffe0ff */
[C---:B-1----:R-:W-:Y:S02]  /*16e00*/  @!P4 LEA R6, P6, R234.reuse, R0, 0x2 ;  /* 0x00000000ea06c211 */ /* 0x042fe400078c10ff */
[C---:B------:R-:W-:Y:S02]  /*16e10*/  IADD3 R9, R234.reuse, 0x8, RZ ;  /* 0x00000008ea097810 */ /* 0x040fe40007ffe0ff */
[----:B------:R-:W-:Y:S02]  /*16e20*/  @!P4 LEA.HI.X R7, R234, R4, R10, 0x2, P6 ;  /* 0x00000004ea07c211 */ /* 0x000fe400030f140a */
[----:B------:R-:W-:Y:S02]  /*16e30*/  ISETP.GE.AND P2, PT, R11, c[0x0][0x3c8], PT ;  /* 0x0000f2000b007a0c */ /* 0x000fe40003f46270 */
[----:B------:R-:W-:Y:S01]  /*16e40*/  SHF.R.S32.HI R9, RZ, 0x1f, R9 ;  /* 0x0000001fff097819 */ /* 0x000fe20000011409 */
[----:B------:R1:W-:Y:S01]  /*16e50*/  @!P4 ST.E.64 [R6.64], R52 ;  /* 0x000000340600c985 */ /* 0x0003e2000c101b06 */
[----:B------:R-:W-:-:S02]  /*16e60*/  @!P3 LEA R2, P5, R8, R0, 0x2 ;  /* 0x000000000802b211 */ /* 0x000fc400078a10ff */
[----:B------:R-:W-:Y:S02]  /*16e70*/  IADD3 R5, R234, 0x20, RZ ;  /* 0x00000020ea057810 */ /* 0x000fe40007ffe0ff */
[----:B------:R-:W-:Y:S02]  /*16e80*/  @!P3 LEA.HI.X R3, R8, R4, R9, 0x2, P5 ;  /* 0x000000040803b211 */ /* 0x000fe400028f1409 */
[----:B----4-:R-:W-:Y:S02]  /*16e90*/  IADD3 R13, R234, 0x10, RZ ;  /* 0x00000010ea0d7810 */ /* 0x010fe40007ffe0ff */
[----:B------:R-:W-:Y:S01]  /*16ea0*/  ISETP.GE.AND P0, PT, R5, c[0x0][0x3c8], PT ;  /* 0x0000f20005007a0c */ /* 0x000fe20003f06270 */
[----:B------:R2:W-:Y:S01]  /*16eb0*/  @!P3 ST.E.64 [R2.64], R30 ;  /* 0x0000001e0200b985 */ /* 0x0005e2000c101b06 */
[----:B------:R-:W-:Y:S02]  /*16ec0*/  @!P2 LEA R8, P3, R11, R0, 0x2 ;  /* 0x000000000b08a211 */ /* 0x000fe400078610ff */
[----:B------:R-:W-:-:S02]  /*16ed0*/  SHF.R.S32.HI R13, RZ, 0x1f, R13 ;  /* 0x0000001fff0d7819 */ /* 0x000fc4000001140d */
[C---:B------:R-:W-:Y:S02]  /*16ee0*/  IADD3 R14, R234.reuse, 0x28, RZ ;  /* 0x00000028ea0e7810 */ /* 0x040fe40007ffe0ff */
[----:B------:R-:W-:Y:S02]  /*16ef0*/  @!P2 LEA.HI.X R9, R11, R4, R13, 0x2, P3 ;  /* 0x000000040b09a211 */ /* 0x000fe400018f140d */
[C---:B------:R-:W-:Y:S02]  /*16f00*/  IADD3 R13, R234.reuse, 0x18, RZ ;  /* 0x00000018ea0d7810 */ /* 0x040fe40007ffe0ff */
[----:B------:R-:W-:Y:S01]  /*16f10*/  IADD3 R11, R234, 0x20, RZ ;  /* 0x00000020ea0b7810 */ /* 0x000fe20007ffe0ff */
[----:B------:R-:W-:Y:S01]  /*16f20*/  @!P2 ST.E.64 [R8.64], R66 ;  /* 0x000000420800a985 */ /* 0x000fe2000c101b06 */
[----:B------:R-:W-:Y:S02]  /*16f30*/  ISETP.GE.AND P5, PT, R14, c[0x0][0x3c8], PT ;  /* 0x0000f2000e007a0c */ /* 0x000fe40003fa6270 */
[----:B------:R-:W-:-:S02]  /*16f40*/  IADD3 R10, R234, 0x30, RZ ;  /* 0x00000030ea0a7810 */ /* 0x000fc40007ffe0ff */
[----:B------:R-:W-:Y:S02]  /*16f50*/  SHF.R.S32.HI R13, RZ, 0x1f, R13 ;  /* 0x0000001fff0d7819 */ /* 0x000fe4000001140d */
[----:B-1----:R-:W-:Y:S02]  /*16f60*/  @!P1 LEA R6, P4, R12, R0, 0x2 ;  /* 0x000000000c069211 */ /* 0x002fe400078810ff */
[----:B------:R-:W-:Y:S02]  /*16f70*/  SHF.R.S32.HI R11, RZ, 0x1f, R11 ;  /* 0x0000001fff0b7819 */ /* 0x000fe4000001140b */
[C---:B------:R-:W-:Y:S02]  /*16f80*/  IADD3 R16, R234.reuse, 0x28, RZ ;  /* 0x00000028ea107810 */ /* 0x040fe40007ffe0ff */
[----:B------:R-:W-:Y:S02]  /*16f90*/  IADD3 R15, R234, 0x40, RZ ;  /* 0x00000040ea0f7810 */ /* 0x000fe40007ffe0ff */
[----:B------:R-:W-:-:S02]  /*16fa0*/  SHF.R.S32.HI R16, RZ, 0x1f, R16 ;  /* 0x0000001fff107819 */ /* 0x000fc40000011410 */
[----:B--2---:R-:W-:Y:S02]  /*16fb0*/  @!P0 LEA R2, P6, R5, R0, 0x2 ;  /* 0x0000000005028211 */ /* 0x004fe400078c10ff */
[----:B------:R-:W-:Y:S02]  /*16fc0*/  ISETP.GE.AND P2, PT, R15, c[0x0][0x3c8], PT ;  /* 0x0000f2000f007a0c */ /* 0x000fe40003f46270 */
[----:B------:R-:W-:Y:S02]  /*16fd0*/  P2R R3, PR, RZ, 0x10 ;  /* 0x00000010ff037803 */ /* 0x000fe40000000000 */
[----:B------:R-:W-:Y:S02]  /*16fe0*/  ISETP.GE.AND P4, PT, R10, c[0x0][0x3c8], PT ;  /* 0x0000f2000a007a0c */ /* 0x000fe40003f86270 */
[----:B------:R-:W-:Y:S02]  /*16ff0*/  ISETP.NE.AND P3, PT, R3, RZ, PT ;  /* 0x000000ff0300720c */ /* 0x000fe40003f65270 */
[----:B------:R-:W-:-:S02]  /*17000*/  @!P0 LEA.HI.X R3, R5, R4, R11, 0x2, P6 ;  /* 0x0000000405038211 */ /* 0x000fc400030f140b */
[----:B------:R-:W-:Y:S02]  /*17010*/  @!P1 LEA.HI.X R7, R12, R4, R13, 0x2, P3 ;  /* 0x000000040c079211 */ /* 0x000fe400018f140d */
[C---:B------:R-:W-:Y:S02]  /*17020*/  IADD3 R12, R234.reuse, 0x38, RZ ;  /* 0x00000038ea0c7810 */ /* 0x040fe40007ffe0ff */
[----:B------:R-:W-:Y:S01]  /*17030*/  IADD3 R11, R234, 0x30, RZ ;  /* 0x00000030ea0b7810 */ /* 0x000fe20007ffe0ff */
[----:B------:R1:W-:Y:S01]  /*17040*/  @!P1 ST.E.64 [R6.64], R56 ;  /* 0x0000003806009985 */ /* 0x0003e2000c101b06 */
[----:B------:R-:W-:Y:S02]  /*17050*/  ISETP.GE.AND P3, PT, R12, c[0x0][0x3c8], PT ;  /* 0x0000f2000c007a0c */ /* 0x000fe40003f66270 */
[----:B------:R-:W-:Y:S01]  /*17060*/  SHF.R.S32.HI R11, RZ, 0x1f, R11 ;  /* 0x0000001fff0b7819 */ /* 0x000fe2000001140b */
[----:B------:R2:W-:Y:S01]  /*17070*/  @!P0 ST.E.64 [R2.64], R32 ;  /* 0x0000002002008985 */ /* 0x0005e2000c101b06 */
[----:B------:R-:W-:-:S02]  /*17080*/  IADD3 R13, R234, 0x48, RZ ;  /* 0x00000048ea0d7810 */ /* 0x000fc40007ffe0ff */
[----:B------:R-:W-:Y:S02]  /*17090*/  IADD3 R5, R234, 0x50, RZ ;  /* 0x00000050ea057810 */ /* 0x000fe40007ffe0ff */
[----:B------:R-:W-:Y:S02]  /*170a0*/  ISETP.GE.AND P1, PT, R13, c[0x0][0x3c8], PT ;  /* 0x0000f2000d007a0c */ /* 0x000fe40003f26270 */
[----:B-1----:R-:W-:-:S04]  /*170b0*/  @!P5 LEA R6, P0, R14, R0, 0x2 ;  /* 0x000000000e06d211 */ /* 0x002fc800078010ff */
[----:B------:R-:W-:Y:S02]  /*170c0*/  @!P5 LEA.HI.X R7, R14, R4, R16, 0x2, P0 ;  /* 0x000000040e07d211 */ /* 0x000fe400000f1410 */
[----:B--2---:R-:W-:Y:S02]  /*170d0*/  @!P4 LEA R2, P6, R10, R0, 0x2 ;  /* 0x000000000a02c211 */ /* 0x004fe400078c10ff */
[----:B------:R-:W-:Y:S01]  /*170e0*/  IADD3 R14, R234, 0x38, RZ ;  /* 0x00000038ea0e7810 */ /* 0x000fe20007ffe0ff */
[----:B------:R-:W-:Y:S01]  /*170f0*/  @!P5 ST.E.64 [R6.64], R54 ;  /* 0x000000360600d985 */ /* 0x000fe2000c101b06 */
[----:B------:R-:W-:Y:S02]  /*17100*/  @!P4 LEA.HI.X R3, R10, R4, R11, 0x2, P6 ;  /* 0x000000040a03c211 */ /* 0x000fe400030f140b */
[----:B------:R-:W-:Y:S02]  /*17110*/  @!P3 LEA R10, P5, R12, R0, 0x2 ;  /* 0x000000000c0ab211 */ /* 0x000fe400078a10ff */
[----:B------:R-:W-:Y:S01]  /*17120*/  ISETP.GE.AND P0, PT, R5, c[0x0][0x3c8], PT ;  /* 0x0000f20005007a0c */ /* 0x000fe20003f06270 */
[----:B------:R1:W-:Y:S01]  /*17130*/  @!P4 ST.E.64 [R2.64], R58 ;  /* 0x0000003a0200c985 */ /* 0x0003e2000c101b06 */
[----:B------:R-:W-:-:S02]  /*17140*/  SHF.R.S32.HI R14, RZ, 0x1f, R14 ;  /* 0x0000001fff0e7819 */ /* 0x000fc4000001140e */
[----:B------:R-:W-:Y:S02]  /*17150*/  IADD3 R16, R234, 0x40, RZ ;  /* 0x00000040ea107810 */ /* 0x000fe40007ffe0ff */
[----:B------:R-:W-:Y:S02]  /*17160*/  @!P2 LEA R8, P6, R15, R0, 0x2 ;  /* 0x000000000f08a211 */ /* 0x000fe400078c10ff */
[----:B------:R-:W-:-:S04]  /*17170*/  SHF.R.S32.HI R16, RZ, 0x1f, R16 ;  /* 0x0000001fff107819 */ /* 0x000fc80000011410 */
[----:B------:R-:W-:Y:S02]  /*17180*/  @!P2 LEA.HI.X R9, R15, R4, R16, 0x2, P6 ;  /* 0x000000040f09a211 */ /* 0x000fe400030f1410 */
[----:B-1----:R-:W-:Y:S02]  /*17190*/  P2R R2, PR, RZ, 0x20 ;  /* 0x00000020ff027803 */ /* 0x002fe40000000000 */
[----:B------:R-:W-:Y:S02]  /*171a0*/  @!P1 LEA R6, P5, R13, R0, 0x2 ;  /* 0x000000000d069211 */ /* 0x000fe400078a10ff */
[----:B------:R-:W-:-:S04]  /*171b0*/  ISETP.NE.AND P4, PT, R2, RZ, PT ;  /* 0x000000ff0200720c */ /* 0x000fc80003f85270 */
[----:B------:R-:W-:Y:S02]  /*171c0*/  @!P3 LEA.HI.X R11, R12, R4, R14, 0x2, P4 ;  /* 0x000000040c0bb211 */ /* 0x000fe400020f140e */
[C---:B------:R-:W-:Y:S02]  /*171d0*/  IADD3 R14, R234.reuse, 0x48, RZ ;  /* 0x00000048ea0e7810 */ /* 0x040fe40007ffe0ff */
[----:B------:R-:W-:Y:S01]  /*171e0*/  IADD3 R12, R234, 0x50, RZ ;  /* 0x00000050ea0c7810 */ /* 0x000fe20007ffe0ff */
[----:B------:R1:W-:Y:S01]  /*171f0*/  @!P3 ST.E.64 [R10.64], R72 ;  /* 0x000000480a00b985 */ /* 0x0003e2000c101b06 */
[----:B------:R-:W-:Y:S02]  /*17200*/  SHF.R.S32.HI R14, RZ, 0x1f, R14 ;  /* 0x0000001fff0e7819 */ /* 0x000fe4000001140e */
[----:B------:R-:W-:Y:S01]  /*17210*/  SHF.R.S32.HI R12, RZ, 0x1f, R12 ;  /* 0x0000001fff0c7819 */ /* 0x000fe2000001140c */
[----:B------:R1:W-:Y:S01]  /*17220*/  @!P2 ST.E.64 [R8.64], R70 ;  /* 0x000000460800a985 */ /* 0x0003e2000c101b06 */
[----:B------:R-:W-:-:S02]  /*17230*/  @!P0 LEA R2, P4, R5, R0, 0x2 ;  /* 0x0000000005028211 */ /* 0x000fc400078810ff */
[-C--:B------:R-:W-:Y:S02]  /*17240*/  @!P1 LEA.HI.X R7, R13, R4.reuse, R14, 0x2, P5 ;  /* 0x000000040d079211 */ /* 0x080fe400028f140e */
[----:B------:R-:W-:Y:S02]  /*17250*/  @!P0 LEA.HI.X R3, R5, R4, R12, 0x2, P4 ;  /* 0x0000000405038211 */ /* 0x000fe400020f140c */
[----:B------:R-:W-:Y:S01]  /*17260*/  IADD3 R5, R234, 0x58, RZ ;  /* 0x00000058ea057810 */ /* 0x000fe20007ffe0ff */
[----:B------:R1:W-:Y:S04]  /*17270*/  @!P1 ST.E.64 [R6.64], R62 ;  /* 0x0000003e06009985 */ /* 0x0003e8000c101b06 */
[----:B------:R1:W-:Y:S01]  /*17280*/  @!P0 ST.E.64 [R2.64], R50 ;  /* 0x0000003202008985 */ /* 0x0003e2000c101b06 */
[----:B------:R-:W-:-:S13]  /*17290*/  ISETP.GE.AND P0, PT, R5, c[0x0][0x3c8], PT ;  /* 0x0000f20005007a0c */ /* 0x000fda0003f06270 */
[----:B------:R-:W-:Y:S05]  /*172a0*/  @P0 BRA `(.L_x_726) ;  /* 0x00000d2000000947 */ /* 0x000fea0003800000 */
[----:B------:R-:W-:Y:S02]  /*172b0*/  IADD3 R12, R234, 0x58, RZ ;  /* 0x00000058ea0c7810 */ /* 0x000fe40007ffe0ff */
[----:B-1----:R-:W-:Y:S02]  /*172c0*/  LEA R2, P0, R5, R0, 0x2 ;  /* 0x0000000005027211 */ /* 0x002fe400078010ff */
[----:B------:R-:W-:-:S04]  /*172d0*/  SHF.R.S32.HI R12, RZ, 0x1f, R12 ;  /* 0x0000001fff0c7819 */ /* 0x000fc8000001140c */
[----:B------:R-:W-:-:S05]  /*172e0*/  LEA.HI.X R3, R5, R4, R12, 0x2, P0 ;  /* 0x0000000405037211 */ /* 0x000fca00000f140c */
[----:B------:R1:W-:Y:S01]  /*172f0*/  ST.E.64 [R2.64], R28 ;  /* 0x0000001c02007985 */ /* 0x0003e2000c101b06 */
[----:B------:R-:W-:Y:S05]  /*17300*/  BRA `(.L_x_726) ;  /* 0x00000cc000007947 */ /* 0x000fea0003800000 */
.L_x_711:
[----:B-1----:R-:W3:Y:S04]  /*17310*/  LDL.LU R7, [R1+0x24] ;  /* 0x0000240001077983 */ /* 0x002ee80000300800 */
[----:B--2---:R-:W2:Y:S01]  /*17320*/  LDL R6, [R1+0xc] ;  /* 0x00000c0001067983 */ /* 0x004ea20000100800 */
[----:B------:R-:W-:Y:S01]  /*17330*/  ISETP.NE.U32.AND P0, PT, RZ, c[0x0][0x508], PT ;  /* 0x00014200ff007a0c */ /* 0x000fe20003f05070 */
[----:B------:R-:W-:Y:S01]  /*17340*/  IMAD.MOV.U32 R4, RZ, RZ, 0x4 ;  /* 0x00000004ff047424 */ /* 0x000fe200078e00ff */
[----:B------:R-:W-:Y:S01]  /*17350*/  ISETP.NE.U32.AND P2, PT, RZ, c[0x0][0x500], PT ;  /* 0x00014000ff007a0c */ /* 0x000fe20003f45070 */
[----:B------:R-:W-:Y:S01]  /*17360*/  IMAD.MOV.U32 R20, RZ, RZ, c[0x0][0x388] ;  /* 0x0000e200ff147624 */ /* 0x000fe200078e00ff */
[----:B------:R-:W-:Y:S01]  /*17370*/  ISETP.NE.AND.EX P0, PT, RZ, c[0x0][0x50c], PT, P0 ;  /* 0x00014300ff007a0c */ /* 0x000fe20003f05300 */
[----:B------:R-:W-:Y:S01]  /*17380*/  IMAD.MOV.U32 R0, RZ, RZ, RZ ;  /* 0x000000ffff007224 */ /* 0x000fe200078e00ff */
[----:B------:R-:W-:Y:S01]  /*17390*/  ISETP.NE.AND.EX P2, PT, RZ, c[0x0][0x504], PT, P2 ;  /* 0x00014100ff007a0c */ /* 0x000fe20003f45320 */
[----:B--2---:R-:W-:-:S10]  /*173a0*/  IMAD.WIDE R2, R6, R4, c[0x0][0x500] ;  /* 0x0001400006027625 */ /* 0x004fd400078e0204 */
[----:B------:R-:W-:Y:S02]  /*173b0*/  @P0 IMAD.WIDE R4, R6, R4, c[0x0][0x508] ;  /* 0x0001420006040625 */ /* 0x000fe400078e0204 */
[----:B------:R1:W5:Y:S04]  /*173c0*/  @P2 LDG.E R0, [R2.64] ;  /* 0x0000000602002981 */ /* 0x000368000c1e1900 */
[----:B------:R1:W5:Y:S01]  /*173d0*/  @P0 LDG.E R20, [R4.64] ;  /* 0x0000000604140981 */ /* 0x000362000c1e1900 */
[----:B---3--:R-:W-:-:S04]  /*173e0*/  ISETP.NE.AND P1, PT, R7, RZ, PT ;  /* 0x000000ff0700720c */ /* 0x008fc80003f25270 */
[----:B------:R-:W-:Y:S01]  /*173f0*/  SEL R19, R7, c[0x0][0x3d4], P1 ;  /* 0x0000f50007137a07 */ /* 0x000fe20000800000 */
[----:B------:R-:W-:Y:S05]  /*17400*/  @P0 BRA `(.L_x_739) ;  /* 0x0000004000000947 */ /* 0x000fea0003800000 */
[----:B------:R-:W-:Y:S05]  /*17410*/  @!P2 BRA `(.L_x_739) ;  /* 0x000000300000a947 */ /* 0x000fea0003800000 */
[----:B-1----:R1:W2:Y:S04]  /*17420*/  LDG.E R4, [R2.64] ;  /* 0x0000000602047981 */ /* 0x0022a8000c1e1900 */
[----:B-1----:R-:W2:Y:S02]  /*17430*/  LDG.E R2, [R2.64+0x4] ;  /* 0x0000040602027981 */ /* 0x002ea4000c1e1900 */
[----:B--2--5:R-:W-:Y:S02]  /*17440*/  IADD3 R20, -R4, R2, RZ ;  /* 0x0000000204147210 */ /* 0x024fe40007ffe1ff */
.L_x_739:
[----:B-1----:R-:W2:Y:S01]  /*17450*/  LDL.LU R4, [R1+0x8] ;  /* 0x0000080001047983 */ /* 0x002ea20000300800 */
[----:B------:R-:W-:Y:S01]  /*17460*/  SHF.R.S32.HI R2, RZ, 0x1f, R6 ;  /* 0x0000001fff027819 */ /* 0x000fe20000011406 */
[----:B------:R-:W-:Y:S01]  /*17470*/  BSSY B0, `(.L_x_740) ;  /* 0x0000038000007945 */ /* 0x000fe20003800000 */
[----:B-----5:R-:W-:Y:S01]  /*17480*/  SHF.R.S32.HI R18, RZ, 0x1f, R0 ;  /* 0x0000001fff127819 */ /* 0x020fe20000011400 */
[----:B------:R-:W1:Y:S01]  /*17490*/  S2R R3, SR_TID.X ;  /* 0x0000000000037919 */ /* 0x000e620000002100 */
[----:B------:R-:W-:-:S02]  /*174a0*/  SEL R13, R6, RZ, !P2 ;  /* 0x000000ff060d7207 */ /* 0x000fc40005000000 */
[----:B------:R-:W-:Y:S02]  /*174b0*/  SEL R21, R2, RZ, !P2 ;  /* 0x000000ff02157207 */ /* 0x000fe40005000000 */
[----:B-1----:R-:W-:Y:S02]  /*174c0*/  ISETP.GT.AND P0, PT, R3, 0x7f, PT ;  /* 0x0000007f0300780c */ /* 0x002fe40003f04270 */
[----:B--2---:R-:W-:-:S11]  /*174d0*/  LOP3.LUT R12, R4, 0xffff, RZ, 0xc0, !PT ;  /* 0x0000ffff040c7812 */ /* 0x004fd600078ec0ff */
[----:B------:R-:W-:Y:S05]  /*174e0*/  @P0 BRA `(.L_x_741) ;  /* 0x0000030000000947 */ /* 0x000fea0003800000 */
[----:B------:R-:W-:Y:S01]  /*174f0*/  IMAD R2, R20, c[0x0][0x4e8], RZ ;  /* 0x00013a0014027a24 */ /* 0x000fe200078e02ff */
[----:B------:R-:W-:-:S04]  /*17500*/  IADD3 R16, R250, R3, RZ ;  /* 0x00000003fa107210 */ /* 0x000fc80007ffe0ff */
        /* <DEDUP_REMOVED lines=24> */
[----:B------:R-:W-:Y:S02]  /*17690*/  IADD3.X R9, R7, R9, R18, P1, P0 ;  /* 0x0000000907097210 */ /* 0x000fe40000fe0412 */
[----:B--2---:R-:W-:-:S05]  /*176a0*/  SEL R3, R22, RZ, P2 ;  /* 0x000000ff16037207 */ /* 0x004fca0001000000 */
[-C--:B-----5:R-:W-:Y:S02]  /*176b0*/  IMAD R8, R15, R3.reuse, RZ ;  /* 0x000000030f087224 */ /* 0x0a0fe400078e02ff */
[----:B------:R-:W-:-:S04]  /*176c0*/  IMAD.WIDE.U32 R4, R14, R3, RZ ;  /* 0x000000030e047225 */ /* 0x000fc800078e00ff */
[----:B------:R-:W-:Y:S01]  /*176d0*/  IMAD R3, R6, c[0x0][0x4e8], R16 ;  /* 0x00013a0006037a24 */ /* 0x000fe200078e0210 */
        /* <DEDUP_REMOVED lines=17> */
.L_x_741:
[----:B------:R-:W-:Y:S05]  /*177f0*/  BSYNC B0 ;  /* 0x0000000000007941 */ /* 0x000fea0003800000 */
.L_x_740:
[----:B------:R-:W-:-:S13]  /*17800*/  ISETP.GT.AND P0, PT, R19, 0x1, PT ;  /* 0x000000011300780c */ /* 0x000fda0003f04270 */
[----:B------:R-:W-:Y:S05]  /*17810*/  @P0 BRA `(.L_x_726) ;  /* 0x000007b000000947 */ /* 0x000fea0003800000 */
[----:B-1----:R-:W-:Y:S01]  /*17820*/  MOV R2, c[0x0][0x4e8] ;  /* 0x00013a0000027a02 */ /* 0x002fe20000000f00 */
[----:B------:R-:W-:Y:S02]  /*17830*/  IMAD R4, R18, c[0x0][0x3a0], RZ ;  /* 0x0000e80012047a24 */ /* 0x000fe400078e02ff */
[----:B------:R-:W-:Y:S01]  /*17840*/  IMAD R5, R21, c[0x0][0x3f0], RZ ;  /* 0x0000fc0015057a24 */ /* 0x000fe200078e02ff */
[----:B------:R-:W-:Y:S01]  /*17850*/  ISETP.NE.AND P0, PT, R2, 0x1, PT ;  /* 0x000000010200780c */ /* 0x000fe20003f05270 */
[----:B------:R-:W-:-:S04]  /*17860*/  IMAD.WIDE.U32 R2, R0, c[0x0][0x3a0], RZ ;  /* 0x0000e80000027a25 */ /* 0x000fc800078e00ff */
[----:B------:R-:W-:Y:S01]  /*17870*/  IMAD R0, R0, c[0x0][0x3a4], R4 ;  /* 0x0000e90000007a24 */ /* 0x000fe200078e0204 */
[----:B------:R-:W-:Y:S01]  /*17880*/  IADD3 R4, R238, R250, RZ ;  /* 0x000000faee047210 */ /* 0x000fe20007ffe0ff */
[----:B------:R-:W-:-:S03]  /*17890*/  IMAD R7, R13, c[0x0][0x3f4], R5 ;  /* 0x0000fd000d077a24 */ /* 0x000fc600078e0205 */
[----:B------:R-:W-:Y:S02]  /*178a0*/  IADD3 R3, R3, R0, RZ ;  /* 0x0000000003037210 */ /* 0x000fe40007ffe0ff */
[----:B------:R-:W-:Y:S01]  /*178b0*/  MOV R0, R4 ;  /* 0x0000000400007202 */ /* 0x000fe20000000f00 */
[----:B------:R-:W-:-:S04]  /*178c0*/  @P0 IMAD.HI.U32 R6, R4, c[0x0][0x4ec], RZ ;  /* 0x00013b0004060a27 */ /* 0x000fc800078e00ff */
[----:B------:R-:W-:Y:S01]  /*178d0*/  IMAD.WIDE.U32 R2, R12, c[0x0][0x3e8], R2 ;  /* 0x0000fa000c027a25 */ /* 0x000fe200078e0002 */
[----:B------:R-:W-:-:S03]  /*178e0*/  @P0 SHF.R.U32.HI R0, RZ, c[0x0][0x4f0], R6 ;  /* 0x00013c00ff000a19 */ /* 0x000fc60000011606 */
[----:B------:R-:W-:Y:S01]  /*178f0*/  IMAD R3, R12, c[0x0][0x3ec], R3 ;  /* 0x0000fb000c037a24 */ /* 0x000fe200078e0203 */
[----:B------:R-:W-:Y:S02]  /*17900*/  SHF.R.S32.HI R6, RZ, 0x1f, R0 ;  /* 0x0000001fff067819 */ /* 0x000fe40000011400 */
[----:B------:R-:W-:Y:S01]  /*17910*/  IADD3 R5, -R0, RZ, RZ ;  /* 0x000000ff00057210 */ /* 0x000fe20007ffe1ff */
[----:B------:R-:W-:-:S04]  /*17920*/  IMAD.WIDE.U32 R2, R13, c[0x0][0x3f0], R2 ;  /* 0x0000fc000d027a25 */ /* 0x000fc800078e0002 */
[----:B------:R-:W-:Y:S01]  /*17930*/  IMAD R6, R6, c[0x0][0x3e0], RZ ;  /* 0x0000f80006067a24 */ /* 0x000fe200078e02ff */
[----:B------:R-:W-:Y:S01]  /*17940*/  IADD3 R3, R3, R7, RZ ;  /* 0x0000000703037210 */ /* 0x000fe20007ffe0ff */
        /* <DEDUP_REMOVED lines=13> */
.L_x_841:
[----:B------:R-:W-:Y:S05]  /*17a20*/  BRA.DIV ~URZ, `(.L_x_743) ;  /* 0x000041227f007947 */ /* 0x000fea000b800000 */
[----:B------:R3:W4:Y:S02]  /*17a30*/  SHFL.IDX PT, R0, R13, RZ, 0x1c1f ;  /* 0x001c1fff0d007589 */ /* 0x00072400000e0000 */
.L_x_842:
[----:B------:R-:W-:Y:S01]  /*17a40*/  IMAD R12, R20, c[0x0][0x4e8], RZ ;  /* 0x00013a00140c7a24 */ /* 0x000fe200078e02ff */
        /* <DEDUP_REMOVED lines=16> */
[----:B------:R2:W-:Y:S04]  /*17b50*/  @!P2 ST.E.128 [R8.64], RZ ;  /* 0x000000ff0800a985 */ /* 0x0005e8000c101d06 */
[----:B------:R2:W-:Y:S04]  /*17b60*/  @!P1 ST.E.128 [R6.64], RZ ;  /* 0x000000ff06009985 */ /* 0x0005e8000c101d06 */
[----:B------:R2:W-:Y:S02]  /*17b70*/  @!P0 ST.E.128 [R2.64], RZ ;  /* 0x000000ff02008985 */ /* 0x0005e4000c101d06 */
.L_x_745:
[----:B------:R-:W-:Y:S05]  /*17b80*/  BSYNC B0 ;  /* 0x0000000000007941 */ /* 0x000fea0003800000 */
.L_x_744:
[----:B------:R-:W-:Y:S05]  /*17b90*/  BRA.DIV ~URZ, `(.L_x_746) ;  /* 0x000040227f007947 */ /* 0x000fea000b800000 */
[----:B--2---:R2:W1:Y:S04]  /*17ba0*/  SHFL.IDX PT, R4, R10, 0x1, 0x1c1f ;  /* 0x003c1f000a047f89 */ /* 0x00446800000e0000 */
[----:B----4-:R2:W4:Y:S02]  /*17bb0*/  SHFL.IDX PT, R0, R13, 0x1, 0x1c1f ;  /* 0x003c1f000d007f89 */ /* 0x01052400000e0000 */
.L_x_843:
        /* <DEDUP_REMOVED lines=16> */
[----:B------:R1:W-:Y:S04]  /*17cc0*/  @!P2 ST.E.128 [R8.64], RZ ;  /* 0x000000ff0800a985 */ /* 0x0003e8000c101d06 */
[----:B------:R1:W-:Y:S04]  /*17cd0*/  @!P1 ST.E.128 [R6.64], RZ ;  /* 0x000000ff06009985 */ /* 0x0003e8000c101d06 */
[----:B------:R1:W-:Y:S02]  /*17ce0*/  @!P0 ST.E.128 [R2.64], RZ ;  /* 0x000000ff02008985 */ /* 0x0003e4000c101d06 */
.L_x_748:
[----:B------:R-:W-:Y:S05]  /*17cf0*/  BSYNC B0 ;  /* 0x0000000000007941 */ /* 0x000fea0003800000 */
.L_x_747:
[----:B------:R-:W-:Y:S05]  /*17d00*/  BRA.DIV ~URZ, `(.L_x_749) ;  /* 0x00003f827f007947 */ /* 0x000fea000b800000 */
[----:B-1----:R1:W2:Y:S02]  /*17d10*/  SHFL.IDX PT, R4, R10, 0x2, 0x1c1f ;  /* 0x005c1f000a047f89 */ /* 0x0022a400000e0000 */
.L_x_844:
[----:B------:R-:W-:Y:S05]  /*17d20*/  BRA.DIV ~URZ, `(.L_x_750) ;  /* 0x00003fd27f007947 */ /* 0x000fea000b800000 */
[----:B----4-:R4:W1:Y:S02]  /*17d30*/  SHFL.IDX PT, R0, R13, 0x2, 0x1c1f ;  /* 0x005c1f000d007f89 */ /* 0x01086400000e0000 */
.L_x_845:
        /* <DEDUP_REMOVED lines=19> */
.L_x_752:
[----:B------:R-:W-:Y:S05]  /*17e70*/  BSYNC B0 ;  /* 0x0000000000007941 */ /* 0x000fea0003800000 */
.L_x_751:
[----:B------:R-:W-:Y:S05]  /*17e80*/  BRA.DIV ~URZ, `(.L_x_753) ;  /* 0x00003ee27f007947 */ /* 0x000fea000b800000 */
[----:B--2---:R2:W3:Y:S04]  /*17e90*/  SHFL.IDX PT, R4, R10, 0x3, 0x1c1f ;  /* 0x007c1f000a047f89 */ /* 0x0044e800000e0000 */
[----:B-1----:R2:W1:Y:S02]  /*17ea0*/  SHFL.IDX PT, R0, R13, 0x3, 0x1c1f ;  /* 0x007c1f000d007f89 */ /* 0x00246400000e0000 */
.L_x_846:
[----:B------:R-:W-:-:S04]  /*17eb0*/  IADD3 R11, R11, 0x60, RZ ;  /* 0x000000600b0b7810 */ /* 0x000fc80007ffe0ff */
[----:B------:R-:W-:-:S13]  /*17ec0*/  ISETP.GE.AND P0, PT, R11, R12, PT ;  /* 0x0000000c0b00720c */ /* 0x000fda0003f06270 */
[----:B------:R-:W-:Y:S05]  /*17ed0*/  @P0 BRA `(.L_x_726) ;  /* 0x000000f000000947 */ /* 0x000fea0003800000 */
[----:B------:R-:W-:Y:S02]  /*17ee0*/  ISETP.GE.AND P2, PT, R210, c[0x0][0x3c8], PT ;  /* 0x0000f200d2007a0c */ /* 0x000fe40003f46270 */
[----:B------:R-:W-:Y:S02]  /*17ef0*/  ISETP.GE.AND P1, PT, R235, c[0x0][0x3c8], PT ;  /* 0x0000f200eb007a0c */ /* 0x000fe40003f26270 */
[----:B------:R-:W-:Y:S02]  /*17f00*/  ISETP.GE.AND P0, PT, R236, c[0x0][0x3c8], PT ;  /* 0x0000f200ec007a0c */ /* 0x000fe40003f06270 */
[----:B--234-:R-:W-:Y:S02]  /*17f10*/  SHF.R.S32.HI R13, RZ, 0x1f, R210 ;  /* 0x0000001fff0d7819 */ /* 0x01cfe400000114d2 */
[----:B------:R-:W-:Y:S02]  /*17f20*/  SHF.R.S32.HI R10, RZ, 0x1f, R235 ;  /* 0x0000001fff0a7819 */ /* 0x000fe400000114eb */
[----:B------:R-:W-:-:S03]  /*17f30*/  SHF.R.S32.HI R5, RZ, 0x1f, R236 ;  /* 0x0000001fff057819 */ /* 0x000fc600000114ec */
[-C--:B-1----:R-:W-:Y:S02]  /*17f40*/  @!P2 LEA R8, P5, R210, R0.reuse, 0x1 ;  /* 0x00000000d208a211 */ /* 0x082fe400078a08ff */
[CC--:B------:R-:W-:Y:S02]  /*17f50*/  @!P1 LEA R6, P4, R235.reuse, R0.reuse, 0x1 ;  /* 0x00000000eb069211 */ /* 0x0c0fe400078808ff */
[----:B------:R-:W-:Y:S02]  /*17f60*/  @!P0 LEA R2, P3, R236, R0, 0x1 ;  /* 0x00000000ec028211 */ /* 0x000fe400078608ff */
[-C--:B------:R-:W-:Y:S02]  /*17f70*/  @!P2 LEA.HI.X R9, R210, R4.reuse, R13, 0x1, P5 ;  /* 0x00000004d209a211 */ /* 0x080fe400028f0c0d */
[-C--:B------:R-:W-:Y:S02]  /*17f80*/  @!P1 LEA.HI.X R7, R235, R4.reuse, R10, 0x1, P4 ;  /* 0x00000004eb079211 */ /* 0x080fe400020f0c0a */
[----:B------:R-:W-:Y:S01]  /*17f90*/  @!P0 LEA.HI.X R3, R236, R4, R5, 0x1, P3 ;  /* 0x00000004ec038211 */ /* 0x000fe200018f0c05 */
[----:B------:R1:W-:Y:S04]  /*17fa0*/  @!P2 ST.E.128 [R8.64], RZ ;  /* 0x000000ff0800a985 */ /* 0x0003e8000c101d06 */
[----:B------:R1:W-:Y:S04]  /*17fb0*/  @!P1 ST.E.128 [R6.64], RZ ;  /* 0x000000ff06009985 */ /* 0x0003e8000c101d06 */
[----:B------:R1:W-:Y:S02]  /*17fc0*/  @!P0 ST.E.128 [R2.64], RZ ;  /* 0x000000ff02008985 */ /* 0x0003e4000c101d06 */
.L_x_726:
[----:B------:R-:W-:Y:S05]  /*17fd0*/  BSYNC B1 ;  /* 0x0000000000017941 */ /* 0x000fea0003800000 */
.L_x_710:
[----:B-1----:R-:W5:Y:S02]  /*17fe0*/  LDL R0, [R1+0x30] ;  /* 0x0000300001007983 */ /* 0x002f640000100800 */
[----:B-----5:R-:W-:-:S13]  /*17ff0*/  ISETP.NE.AND P0, PT, R0, RZ, PT ;  /* 0x000000ff0000720c */ /* 0x020fda0003f05270 */
        /* <DEDUP_REMOVED lines=9> */
[----:B--2-4-:R-:W-:-:S04]  /*18090*/  LOP3.LUT R13, R0, 0x1f, RZ, 0xc0, !PT ;  /* 0x0000001f000d7812 */ /* 0x014fc800078ec0ff */
[----:B------:R-:W-:Y:S01]  /*180a0*/  ISETP.NE.AND P6, PT, R13, 0x1f, PT ;  /* 0x0000001f0d00780c */ /* 0x000fe20003fc5270 */
[----:B------:R-:W-:Y:S10]  /*180b0*/  BRA.DIV ~URZ, `(.L_x_755) ;  /* 0x00003d827f007947 */ /* 0x000ff4000b800000 */
[----:B------:R1:W2:Y:S02]  /*180c0*/  SHFL.IDX PT, R9, R74, RZ, 0x1f ;  /* 0x00001fff4a097589 */ /* 0x0002a400000e0000 */
.L_x_847:
[----:B------:R-:W-:Y:S05]  /*180d0*/  BRA.DIV ~URZ, `(.L_x_756) ;  /* 0x00003dd27f007947 */ /* 0x000fea000b800000 */
[----:B------:R3:W4:Y:S02]  /*180e0*/  SHFL.IDX PT, R8, R74, 0x1, 0x1f ;  /* 0x00201f004a087f89 */ /* 0x00072400000e0000 */
.L_x_848:
        /* <DEDUP_REMOVED lines=19> */
.L_x_849:
        /* <DEDUP_REMOVED lines=16> */
.L_x_850:
[----:B---3--:R-:W-:Y:S01]  /*18320*/  IMAD R0, R0, c[0x0][0x538], RZ ;  /* 0x00014e0000007a24 */ /* 0x008fe200078e02ff */
[----:B------:R-:W-:Y:S04]  /*18330*/  BSSY B1, `(.L_x_759) ;  /* 0x00000ce000017945 */ /* 0x000fe80003800000 */
[----:B----4-:R-:W-:-:S04]  /*18340*/  IADD3 R8, R0, R8, RZ ;  /* 0x0000000800087210 */ /* 0x010fc80007ffe0ff */
[----:B--2---:R-:W-:-:S13]  /*18350*/  ISETP.GT.AND P0, PT, R8, R9, PT ;  /* 0x000000090800720c */ /* 0x004fda0003f04270 */
[----:B------:R-:W-:Y:S05]  /*18360*/  @P0 BRA `(.L_x_760) ;  /* 0x0000025000000947 */ /* 0x000fea0003800000 */
.L_x_764:
        /* <DEDUP_REMOVED lines=17> */
.L_x_851:
        /* <DEDUP_REMOVED lines=16> */
.L_x_852:
[----:B--2---:R-:W-:-:S05]  /*18580*/  IMAD R0, R0, c[0x0][0x538], RZ ;  /* 0x00014e0000007a24 */ /* 0x004fca00078e02ff */
[----:B------:R-:W-:-:S04]  /*18590*/  IADD3 R8, R0, R8, RZ ;  /* 0x0000000800087210 */ /* 0x000fc80007ffe0ff */
[----:B------:R-:W-:-:S13]  /*185a0*/  ISETP.GT.AND P0, PT, R8, R9, PT ;  /* 0x000000090800720c */ /* 0x000fda0003f04270 */
[----:B-1----:R-:W-:Y:S05]  /*185b0*/  @!P0 BRA `(.L_x_764) ;  /* 0xfffffdb000008947 */ /* 0x002fea000383ffff */
.L_x_760:
[----:B------:R-:W-:-:S05]  /*185c0*/  IADD3 R10, -R0, R8, RZ ;  /* 0x00000008000a7210 */ /* 0x000fca0007ffe1ff */
[----:B------:R-:W-:-:S05]  /*185d0*/  IMAD R0, R4, c[0x0][0x538], R10 ;  /* 0x00014e0004007a24 */ /* 0x000fca00078e020a */
[----:B------:R-:W-:Y:S01]  /*185e0*/  ISETP.GT.AND P0, PT, R0, R9, PT ;  /* 0x000000090000720c */ /* 0x000fe20003f04270 */
[----:B------:R-:W-:-:S12]  /*185f0*/  BRA.DIV ~URZ, `(.L_x_765) ;  /* 0x00003d127f007947 */ /* 0x000fd8000b800000 */
[----:B------:R-:W-:-:S03]  /*18600*/  VOTE.ANY R11, PT, !P0 ;  /* 0x00000000000b7806 */ /* 0x000fc600040e0100 */
.L_x_853:
[----:B------:R-:W2:Y:S01]  /*18610*/  LDL.LU R2, [R1+0xc] ;  /* 0x00000c0001027983 */ /* 0x000ea20000300800 */
[----:B------:R-:W2:Y:S02]  /*18620*/  POPC R0, R11 ;  /* 0x0000000b00007309 */ /* 0x000ea40000000000 */
[----:B--2---:R-:W-:-:S05]  /*18630*/  IADD3 R2, R0, R2, RZ ;  /* 0x0000000200027210 */ /* 0x004fca0007ffe0ff */
[----:B------:R2:W-:Y:S01]  /*18640*/  STL [R1+0xc], R2 ;  /* 0x00000c0201007387 */ /* 0x0005e20000100800 */
[----:B------:R-:W-:Y:S05]  /*18650*/  BRA.DIV ~URZ, `(.L_x_766) ;  /* 0x00003d027f007947 */ /* 0x000fea000b800000 */
[----:B------:R3:W4:Y:S04]  /*18660*/  SHFL.IDX PT, R8, R6, R0, 0x1f ;  /* 0x00001f0006087589 */ /* 0x00072800000e0000 */
[----:B------:R3:W1:Y:S02]  /*18670*/  SHFL.IDX PT, R7, R7, R0, 0x1f ;  /* 0x00001f0007077589 */ /* 0x00066400000e0000 */
.L_x_854:
[----:B------:R-:W-:Y:S01]  /*18680*/  ISETP.NE.AND P0, PT, R11, RZ, PT ;  /* 0x000000ff0b00720c */ /* 0x000fe20003f05270 */
[----:B------:R-:W-:-:S12]  /*18690*/  BSSY B0, `(.L_x_767) ;  /* 0x0000005000007945 */ /* 0x000fd80003800000 */
[----:B------:R-:W-:Y:S05]  /*186a0*/  @!P0 BRA `(.L_x_768) ;  /* 0x0000003000008947 */ /* 0x000fea0003800000 */
[----:B---3--:R-:W-:Y:S01]  /*186b0*/  IADD3 R0, R0, -0x1, RZ ;  /* 0xffffffff00007810 */ /* 0x008fe20007ffe0ff */
[----:B------:R-:W-:Y:S05]  /*186c0*/  BRA.DIV ~URZ, `(.L_x_769) ;  /* 0x00003d627f007947 */ /* 0x000fea000b800000 */
[----:B------:R3:W2:Y:S02]  /*186d0*/  SHFL.IDX PT, R12, R4, R0, 0x1f ;  /* 0x00001f00040c7589 */ /* 0x0006a400000e0000 */
.L_x_768:
[----:B------:R-:W-:Y:S05]  /*186e0*/  BSYNC B0 ;  /* 0x0000000000007941 */ /* 0x000fea0003800000 */
.L_x_767:
[----:B--23--:R-:W-:Y:S01]  /*186f0*/  IMAD R0, R12, c[0x0][0x538], R10 ;  /* 0x00014e000c007a24 */ /* 0x00cfe200078e020a */
[----:B-1----:R-:W-:Y:S01]  /*18700*/  ISETP.NE.AND P0, PT, R7, 0x1, PT ;  /* 0x000000010700780c */ /* 0x002fe20003f05270 */
[----:B------:R-:W-:Y:S03]  /*18710*/  BSSY B0, `(.L_x_770) ;  /* 0x0000086000007945 */ /* 0x000fe60003800000 */
[----:B------:R1:W-:Y:S01]  /*18720*/  STL [R1], R0 ;  /* 0x0000000001007387 */ /* 0x0003e20000100800 */
[----:B------:R-:W-:-:S08]  /*18730*/  IADD3 R9, -R0, R9, RZ ;  /* 0x0000000900097210 */ /* 0x000fd00007ffe1ff */
[----:B------:R-:W-:Y:S05]  /*18740*/  @!P0 BRA `(.L_x_771) ;  /* 0x000003e000008947 */ /* 0x000fea0003800000 */
[-C--:B----4-:R-:W-:Y:S02]  /*18750*/  IABS R2, R8.reuse ;  /* 0x0000000800027213 */ /* 0x090fe40000000000 */
[----:B------:R-:W-:Y:S02]  /*18760*/  IABS R10, R8 ;  /* 0x00000008000a7213 */ /* 0x000fe40000000000 */
[----:B-1----:R-:W1:Y:S08]  /*18770*/  I2F.RP R0, R2 ;  /* 0x0000000200007306 */ /* 0x002e700000209400 */
[----:B-1----:R-:W1:Y:S02]  /*18780*/  MUFU.RCP R0, R0 ;  /* 0x0000000000007308 */ /* 0x002e640000001000 */
[----:B-1----:R-:W-:-:S06]  /*18790*/  IADD3 R0, R0, 0xffffffe, RZ ;  /* 0x0ffffffe00007810 */ /* 0x002fcc0007ffe0ff */
[----:B------:R-:W1:Y:S02]  /*187a0*/  F2I.FTZ.U32.TRUNC.NTZ R5, R0 ;  /* 0x0000000000057305 */ /* 0x000e64000021f000 */
[----:B-1----:R-:W-:Y:S01]  /*187b0*/  IMAD.MOV R3, RZ, RZ, -R5 ;  /* 0x000000ffff037224 */ /* 0x002fe200078e0a05 */
[----:B------:R-:W-:-:S03]  /*187c0*/  IABS R0, R7 ;  /* 0x0000000700007213 */ /* 0x000fc60000000000 */
[----:B------:R-:W-:Y:S01]  /*187d0*/  IMAD.MOV.U32 R4, RZ, RZ, R3 ;  /* 0x000000ffff047224 */ /* 0x000fe200078e0003 */
[----:B------:R-:W-:Y:S01]  /*187e0*/  IABS R3, R9 ;  /* 0x0000000900037213 */ /* 0x000fe20000000000 */
[----:B------:R-:W-:Y:S02]  /*187f0*/  IMAD.MOV.U32 R6, RZ, RZ, R0 ;  /* 0x000000ffff067224 */ /* 0x000fe400078e0000 */
[----:B------:R-:W-:Y:S02]  /*18800*/  IMAD R0, R4, R2, RZ ;  /* 0x0000000204007224 */ /* 0x000fe400078e02ff */
[----:B------:R-:W-:Y:S01]  /*18810*/  IMAD.MOV.U32 R4, RZ, RZ, RZ ;  /* 0x000000ffff047224 */ /* 0x000fe200078e00ff */
[----:B------:R-:W1:Y:S03]  /*18820*/  I2F.RP R11, R6 ;  /* 0x00000006000b7306 */ /* 0x000e660000209400 */
[----:B------:R-:W-:-:S04]  /*18830*/  IMAD.HI.U32 R5, R5, R0, R4 ;  /* 0x0000000005057227 */ /* 0x000fc800078e0004 */
[----:B------:R-:W-:-:S05]  /*18840*/  IMAD.MOV R0, RZ, RZ, -R10 ;  /* 0x000000ffff007224 */ /* 0x000fca00078e0a0a */
[----:B------:R-:W-:Y:S01]  /*18850*/  MOV R4, R0 ;  /* 0x0000000000047202 */ /* 0x000fe20000000f00 */
[----:B------:R-:W-:-:S04]  /*18860*/  IMAD.HI.U32 R0, R5, R3, RZ ;  /* 0x0000000305007227 */ /* 0x000fc800078e00ff */
[----:B------:R-:W-:Y:S02]  /*18870*/  IMAD R3, R0, R4, R3 ;  /* 0x0000000400037224 */ /* 0x000fe400078e0203 */
[----:B-1----:R-:W1:Y:S03]  /*18880*/  MUFU.RCP R4, R11 ;  /* 0x0000000b00047308 */ /* 0x002e660000001000 */
        /* <DEDUP_REMOVED lines=9> */
[----:B------:R-:W-:Y:S01]  /*18920*/  @P2 IADD3 R0, R0, 0x1, RZ ;  /* 0x0000000100002810 */ /* 0x000fe20007ffe0ff */
[----:B-1----:R-:W-:-:S06]  /*18930*/  IMAD.MOV R2, RZ, RZ, -R3 ;  /* 0x000000ffff027224 */ /* 0x002fcc00078e0a03 */
[----:B------:R-:W-:Y:S01]  /*18940*/  @!P1 IMAD.MOV R0, RZ, RZ, -R0 ;  /* 0x000000ffff009224 */ /* 0x000fe200078e0a00 */
[----:B------:R-:W-:Y:S02]  /*18950*/  @!P0 LOP3.LUT R0, RZ, R8, RZ, 0x33, !PT ;  /* 0x00000008ff008212 */ /* 0x000fe400078e33ff */
[----:B------:R-:W-:Y:S02]  /*18960*/  MOV R4, R2 ;  /* 0x0000000200047202 */ /* 0x000fe40000000f00 */
[----:B------:R-:W-:Y:S02]  /*18970*/  IABS R2, R7 ;  /* 0x0000000700027213 */ /* 0x000fe40000000000 */
[----:B------:R-:W-:Y:S01]  /*18980*/  IABS R10, R0 ;  /* 0x00000000000a7213 */ /* 0x000fe20000000000 */
[----:B------:R-:W-:Y:S02]  /*18990*/  IMAD R4, R4, R6, RZ ;  /* 0x0000000604047224 */ /* 0x000fe400078e02ff */
[----:B------:R-:W-:-:S02]  /*189a0*/  IMAD.MOV R5, RZ, RZ, -R2 ;  /* 0x000000ffff057224 */ /* 0x000fc400078e0a02 */
[----:B------:R-:W-:-:S04]  /*189b0*/  IMAD.MOV.U32 R2, RZ, RZ, RZ ;  /* 0x000000ffff027224 */ /* 0x000fc800078e00ff */
[----:B------:R-:W-:Y:S01]  /*189c0*/  IMAD.HI.U32 R2, R3, R4, R2 ;  /* 0x0000000403027227 */ /* 0x000fe200078e0002 */
[----:B------:R-:W-:-:S03]  /*189d0*/  MOV R4, R5 ;  /* 0x0000000500047202 */ /* 0x000fc60000000f00 */
[----:B------:R-:W-:-:S04]  /*189e0*/  IMAD.MOV.U32 R3, RZ, RZ, R10 ;  /* 0x000000ffff037224 */ /* 0x000fc800078e000a */
[----:B------:R-:W-:-:S04]  /*189f0*/  IMAD.HI.U32 R2, R2, R3, RZ ;  /* 0x0000000302027227 */ /* 0x000fc800078e00ff */
[----:B------:R-:W-:Y:S01]  /*18a00*/  IMAD R3, R2, R4, R3 ;  /* 0x0000000402037224 */ /* 0x000fe200078e0203 */
[----:B------:R-:W-:-:S04]  /*18a10*/  IADD3 R4, -R0, RZ, RZ ;  /* 0x000000ff00047210 */ /* 0x000fc80007ffe1ff */
        /* <DEDUP_REMOVED lines=9> */
[----:B------:R-:W-:-:S05]  /*18ab0*/  @!P0 LOP3.LUT R2, RZ, R7, RZ, 0x33, !PT ;  /* 0x00000007ff028212 */ /* 0x000fca00078e33ff */
[----:B------:R-:W-:-:S04]  /*18ac0*/  IMAD.MOV R3, RZ, RZ, -R2 ;  /* 0x000000ffff037224 */ /* 0x000fc800078e0a02 */
[C---:B------:R-:W-:Y:S02]  /*18ad0*/  IMAD R3, R7.reuse, R3, R0 ;  /* 0x0000000307037224 */ /* 0x040fe400078e0200 */
[----:B------:R-:W-:Y:S02]  /*18ae0*/  IMAD R0, R7, 0x1000000, R2 ;  /* 0x0100000007007824 */ /* 0x000fe400078e0202 */
[----:B------:R-:W-:Y:S02]  /*18af0*/  IMAD R2, R8, R4, R9 ;  /* 0x0000000408027224 */ /* 0x000fe400078e0209 */
[----:B------:R-:W-:-:S05]  /*18b00*/  IMAD R0, R3, 0x10000, R0 ;  /* 0x0001000003007824 */ /* 0x000fca00078e0200 */
[----:B------:R1:W-:Y:S01]  /*18b10*/  STL [R1+0x8], R0 ;  /* 0x0000080001007387 */ /* 0x0003e20000100800 */
[----:B------:R-:W-:Y:S05]  /*18b20*/  BRA `(.L_x_772) ;  /* 0x0000044000007947 */ /* 0x000fea0003800000 */
.L_x_771:
[----:B-1----:R-:W2:Y:S01]  /*18b30*/  LDL R0, [R1+0xc] ;  /* 0x00000c0001007983 */ /* 0x002ea20000100800 */
[----:B------:R-:W-:-:S04]  /*18b40*/  IMAD.MOV.U32 R2, RZ, RZ, 0x4 ;  /* 0x00000004ff027424 */ /* 0x000fc800078e00ff */
[----:B--2---:R-:W-:-:S05]  /*18b50*/  IMAD.WIDE R2, R0, R2, c[0x0][0x590] ;  /* 0x0001640000027625 */ /* 0x004fca00078e0202 */
[----:B------:R-:W2:Y:S02]  /*18b60*/  LDG.E R4, [R2.64] ;  /* 0x0000000602047981 */ /* 0x000ea4000c1e1900 */
[----:B--2-4-:R-:W-:-:S05]  /*18b70*/  IMAD R10, R4, R8, RZ ;  /* 0x00000008040a7224 */ /* 0x014fca00078e02ff */
[-C--:B------:R-:W-:Y:S02]  /*18b80*/  IABS R0, R10.reuse ;  /* 0x0000000a00007213 */ /* 0x080fe40000000000 */
        /* <DEDUP_REMOVED lines=27> */
[----:B------:R-:W-:Y:S02]  /*18d40*/  IMAD R11, R4, R2, RZ ;  /* 0x00000002040b7224 */ /* 0x000fe400078e02ff */
[----:B------:R-:W-:-:S03]  /*18d50*/  IMAD.MOV R2, RZ, RZ, -R2 ;  /* 0x000000ffff027224 */ /* 0x000fc600078e0a02 */
[----:B------:R-:W-:Y:S01]  /*18d60*/  IADD3 R0, -R11, c[0x0][0x538], RZ ;  /* 0x00014e000b007a10 */ /* 0x000fe20007ffe1ff */
[----:B------:R-:W-:-:S03]  /*18d70*/  IMAD R6, R10, R2, R9 ;  /* 0x000000020a067224 */ /* 0x000fc600078e0209 */
[----:B------:R-:W-:Y:S02]  /*18d80*/  IMNMX R0, R4, R0, PT ;  /* 0x0000000004007217 */ /* 0x000fe40003800200 */
[----:B------:R-:W-:Y:S02]  /*18d90*/  IABS R2, R6 ;  /* 0x0000000600027213 */ /* 0x000fe40000000000 */
[-C--:B------:R-:W-:Y:S02]  /*18da0*/  IABS R3, R0.reuse ;  /* 0x0000000000037213 */ /* 0x080fe40000000000 */
[----:B------:R-:W-:Y:S02]  /*18db0*/  IABS R10, R0 ;  /* 0x00000000000a7213 */ /* 0x000fe40000000000 */
[----:B------:R-:W1:Y:S01]  /*18dc0*/  I2F.RP R4, R3 ;  /* 0x0000000300047306 */ /* 0x000e620000209400 */
[----:B------:R-:W-:Y:S02]  /*18dd0*/  MOV R7, R2 ;  /* 0x0000000200077202 */ /* 0x000fe40000000f00 */
[----:B------:R-:W-:-:S05]  /*18de0*/  IMAD.MOV R2, RZ, RZ, -R10 ;  /* 0x000000ffff027224 */ /* 0x000fca00078e0a0a */
[----:B-1----:R-:W1:Y:S02]  /*18df0*/  MUFU.RCP R4, R4 ;  /* 0x0000000400047308 */ /* 0x002e640000001000 */
[----:B-1----:R-:W-:-:S06]  /*18e00*/  IADD3 R4, R4, 0xffffffe, RZ ;  /* 0x0ffffffe04047810 */ /* 0x002fcc0007ffe0ff */
[----:B------:R-:W1:Y:S02]  /*18e10*/  F2I.FTZ.U32.TRUNC.NTZ R5, R4 ;  /* 0x0000000400057305 */ /* 0x000e64000021f000 */
[----:B-1----:R-:W-:-:S04]  /*18e20*/  IMAD.MOV R4, RZ, RZ, -R5 ;  /* 0x000000ffff047224 */ /* 0x002fc800078e0a05 */
[----:B------:R-:W-:Y:S02]  /*18e30*/  IMAD R9, R4, R3, RZ ;  /* 0x0000000304097224 */ /* 0x000fe400078e02ff */
[----:B------:R-:W-:-:S04]  /*18e40*/  IMAD.MOV.U32 R4, RZ, RZ, RZ ;  /* 0x000000ffff047224 */ /* 0x000fc800078e00ff */
[----:B------:R-:W-:-:S04]  /*18e50*/  IMAD.HI.U32 R5, R5, R9, R4 ;  /* 0x0000000905057227 */ /* 0x000fc800078e0004 */
[----:B------:R-:W-:Y:S02]  /*18e60*/  IMAD.MOV.U32 R4, RZ, RZ, R2 ;  /* 0x000000ffff047224 */ /* 0x000fe400078e0002 */
[----:B------:R-:W-:-:S04]  /*18e70*/  IMAD.HI.U32 R2, R5, R7, RZ ;  /* 0x0000000705027227 */ /* 0x000fc800078e00ff */
[----:B------:R-:W-:-:S05]  /*18e80*/  IMAD R4, R2, R4, R7 ;  /* 0x0000000402047224 */ /* 0x000fca00078e0207 */
[----:B------:R-:W-:-:S13]  /*18e90*/  ISETP.GT.U32.AND P0, PT, R3, R4, PT ;  /* 0x000000040300720c */ /* 0x000fda0003f04070 */
[-C--:B------:R-:W-:Y:S02]  /*18ea0*/  @!P0 IADD3 R4, R4, -R3.reuse, RZ ;  /* 0x8000000304048210 */ /* 0x080fe40007ffe0ff */
[----:B------:R-:W-:Y:S02]  /*18eb0*/  @!P0 IADD3 R2, R2, 0x1, RZ ;  /* 0x0000000102028810 */ /* 0x000fe40007ffe0ff */
[----:B------:R-:W-:Y:S02]  /*18ec0*/  ISETP.GE.U32.AND P2, PT, R4, R3, PT ;  /* 0x000000030400720c */ /* 0x000fe40003f46070 */
[----:B------:R-:W-:Y:S02]  /*18ed0*/  LOP3.LUT R3, R6, R0, RZ, 0x3c, !PT ;  /* 0x0000000006037212 */ /* 0x000fe400078e3cff */
[----:B------:R-:W-:Y:S02]  /*18ee0*/  ISETP.NE.AND P0, PT, R0, RZ, PT ;  /* 0x000000ff0000720c */ /* 0x000fe40003f05270 */
[----:B------:R-:W-:Y:S01]  /*18ef0*/  ISETP.GE.AND P1, PT, R3, RZ, PT ;  /* 0x000000ff0300720c */ /* 0x000fe20003f26270 */
[----:B------:R-:W-:Y:S01]  /*18f00*/  IMAD.MOV R3, RZ, RZ, -R0 ;  /* 0x000000ffff037224 */ /* 0x000fe200078e0a00 */
[----:B------:R-:W-:-:S05]  /*18f10*/  IADD3 R6, R11, 0x1000000, R6 ;  /* 0x010000000b067810 */ /* 0x000fca0007ffe006 */
[----:B------:R-:W-:-:S06]  /*18f20*/  @P2 IADD3 R2, R2, 0x1, RZ ;  /* 0x0000000102022810 */ /* 0x000fcc0007ffe0ff */
[----:B------:R-:W-:Y:S01]  /*18f30*/  @!P1 IMAD.MOV R2, RZ, RZ, -R2 ;  /* 0x000000ffff029224 */ /* 0x000fe200078e0a02 */
[----:B------:R-:W-:-:S05]  /*18f40*/  @!P0 LOP3.LUT R2, RZ, R0, RZ, 0x33, !PT ;  /* 0x00000000ff028212 */ /* 0x000fca00078e33ff */
[----:B------:R-:W-:-:S05]  /*18f50*/  IMAD R0, R2, R3, R6 ;  /* 0x0000000302007224 */ /* 0x000fca00078e0206 */
[----:B------:R1:W-:Y:S02]  /*18f60*/  STL [R1+0x8], R0 ;  /* 0x0000080001007387 */ /* 0x0003e40000100800 */
.L_x_772:
[----:B------:R-:W-:Y:S05]  /*18f70*/  BSYNC B0 ;  /* 0x0000000000007941 */ /* 0x000fea0003800000 */
.L_x_770:
[----:B------:R-:W-:-:S04]  /*18f80*/  LOP3.LUT R2, RZ, R2, RZ, 0x33, !PT ;  /* 0x00000002ff027212 */ /* 0x000fc800078e33ff */
[----:B-1----:R-:W-:-:S05]  /*18f90*/  IADD3 R0, R2, R8, RZ ;  /* 0x0000000802007210 */ /* 0x002fca0007ffe0ff */
[----:B------:R1:W-:Y:S01]  /*18fa0*/  STL [R1+0x4], R0 ;  /* 0x0000040001007387 */ /* 0x0003e20000100800 */
[----:B------:R-:W-:Y:S05]  /*18fb0*/  BRA `(.L_x_773) ;  /* 0x0000005000007947 */ /* 0x000fea0003800000 */
.L_x_761:
[----:B------:R-:W-:Y:S01]  /*18fc0*/  MOV R0, c[0x0][0x53c] ;  /* 0x00014f0000007a02 */ /* 0x000fe20000000f00 */
[----:B------:R2:W-:Y:S04]  /*18fd0*/  STL [R1], R9 ;  /* 0x0000000901007387 */ /* 0x0005e80000100800 */
[----:B------:R2:W-:Y:S04]  /*18fe0*/  STL [R1+0x4], RZ ;  /* 0x000004ff01007387 */ /* 0x0005e80000100800 */
[----:B------:R2:W-:Y:S04]  /*18ff0*/  STL [R1+0x8], RZ ;  /* 0x000008ff01007387 */ /* 0x0005e80000100800 */
[----:B------:R2:W-:Y:S02]  /*19000*/  STL [R1+0xc], R0 ;  /* 0x00000c0001007387 */ /* 0x0005e40000100800 */
.L_x_773:
[----:B------:R-:W-:Y:S05]  /*19010*/  BSYNC B1 ;  /* 0x0000000000017941 */ /* 0x000fea0003800000 */
.L_x_759:
        /* <DEDUP_REMOVED lines=9> */
.L_x_754:
[----:B--2---:R-:W2:Y:S02]  /*190b0*/  LDL R0, [R1+0xc] ;  /* 0x00000c0001007983 */ /* 0x004ea40000100800 */
[----:B--2---:R-:W-:-:S13]  /*190c0*/  ISETP.GE.AND P0, PT, R0, c[0x0][0x53c], PT ;  /* 0x00014f0000007a0c */ /* 0x004fda0003f06270 */
[----:B-1--4-:R-:W-:Y:S01]  /*190d0*/  @P0 CALL.REL.NOINC `(.L_x_774) ;  /* 0x0000001000000944 */ /* 0x012fe20003c00000 */
[----:B------:R-:W-:Y:S05]  /*190e0*/  BRA `(.L_x_775) ;  /* 0xfffe8a5000007947 */ /* 0x000fea000383ffff */
.L_x_774:
[----:B------:R-:W-:Y:S05]  /*190f0*/  EXIT ;  /* 0x000000000000794d */ /* 0x000fea0003800000 */
.L_x_547:
[----:B------:R-:W-:Y:S01]  /*19100*/  IMAD.MOV.U32 R0, RZ, RZ, R5 ;  /* 0x000000ffff007224 */ /* 0x000fe200078e0005 */
[----:B------:R-:W-:Y:S02]  /*19110*/  MOV R2, 0x1 ;  /* 0x0000000100027802 */ /* 0x000fe40000000f00 */
[----:B------:R-:W-:Y:S02]  /*19120*/  MOV R3, 0x19140 ;  /* 0x0001914000037802 */ /* 0x000fe40000000f00 */
[----:B------:R-:W-:Y:S05]  /*19130*/  CALL.REL.NOINC `($__internal_11_$__cuda_sm70_shflsync_up_p) ;  /* 0x0000342000007944 */ /* 0x000fea0003c00000 */
[----:B------:R-:W-:Y:S01]  /*19140*/  MOV R0, R4 ;  /* 0x0000000400007202 */ /* 0x000fe20000000f00 */
[----:B------:R-:W-:Y:S05]  /*19150*/  BRA `(.L_x_776) ;  /* 0xfffe730000007947 */ /* 0x000fea000383ffff */
.L_x_548:
[----:B------:R-:W-:Y:S01]  /*19160*/  IMAD.MOV.U32 R0, RZ, RZ, R5 ;  /* 0x000000ffff007224 */ /* 0x000fe200078e0005 */
[----:B------:R-:W-:Y:S02]  /*19170*/  MOV R2, 0x2 ;  /* 0x0000000200027802 */ /* 0x000fe40000000f00 */
[----:B------:R-:W-:Y:S02]  /*19180*/  MOV R3, 0x191a0 ;  /* 0x000191a000037802 */ /* 0x000fe40000000f00 */
[----:B------:R-:W-:Y:S05]  /*19190*/  CALL.REL.NOINC `($__internal_11_$__cuda_sm70_shflsync_up_p) ;  /* 0x000033c000007944 */ /* 0x000fea0003c00000 */
[----:B------:R-:W-:Y:S01]  /*191a0*/  SEL R0, R4, RZ, P4 ;  /* 0x000000ff04007207 */ /* 0x000fe20002000000 */
[----:B------:R-:W-:Y:S01]  /*191b0*/  IMAD.MOV.U32 R2, RZ, RZ, 0x4 ;  /* 0x00000004ff027424 */ /* 0x000fe200078e00ff */
[----:B------:R-:W-:-:S03]  /*191c0*/  MOV R3, 0x191f0 ;  /* 0x000191f000037802 */ /* 0x000fc60000000f00 */
[----:B------:R-:W-:Y:S02]  /*191d0*/  IMAD.IADD R0, R5, 0x1, R0 ;  /* 0x0000000105007824 */ /* 0x000fe400078e0200 */
        /* <DEDUP_REMOVED lines=13> */
[----:B------:R-:W-:Y:S02]  /*192b0*/  MOV R211, 0x1f ;  /* 0x0000001f00d37802 */ /* 0x000fe40000000f00 */
[----:B------:R-:W-:Y:S01]  /*192c0*/  MOV R3, 0x19300 ;  /* 0x0001930000037802 */ /* 0x000fe20000000f00 */
[----:B------:R-:W-:-:S04]  /*192d0*/  IMAD.IADD R4, R0, 0x1, R4 ;  /* 0x0000000100047824 */ /* 0x000fc800078e0204 */
[----:B------:R-:W-:Y:S02]  /*192e0*/  IMAD.MOV.U32 R5, RZ, RZ, R4 ;  /* 0x000000ffff057224 */ /* 0x000fe400078e0004 */
[----:B------:R-:W-:Y:S05]  /*192f0*/  CALL.REL.NOINC `($__internal_10_$__cuda_sm70_shflsync_idx_p) ;  /* 0x0000320000007944 */ /* 0x000fea0003c00000 */
[----:B------:R-:W-:Y:S01]  /*19300*/  MOV R0, R211 ;  /* 0x000000d300007202 */ /* 0x000fe20000000f00 */
[----:B------:R-:W-:Y:S05]  /*19310*/  BRA `(.L_x_777) ;  /* 0xfffe724000007947 */ /* 0x000fea000383ffff */
.L_x_550:
[----:B------:R-:W-:Y:S02]  /*19320*/  SEL R0, RZ, 0x1, P0 ;  /* 0x00000001ff007807 */ /* 0x000fe40000000000 */
[----:B------:R-:W-:Y:S02]  /*19330*/  MOV R2, 0x19350 ;  /* 0x0001935000027802 */ /* 0x000fe40000000f00 */
[----:B------:R-:W-:Y:S05]  /*19340*/  CALL.REL.NOINC `($__internal_12_$__cuda_sm70_votesync_ballot) ;  /* 0x0000328000007944 */ /* 0x000fea0003c00000 */
[----:B------:R-:W-:Y:S01]  /*19350*/  MOV R7, R0 ;  /* 0x0000000000077202 */ /* 0x000fe20000000f00 */
[----:B------:R-:W-:Y:S05]  /*19360*/  BRA `(.L_x_778) ;  /* 0xfffe728000007947 */ /* 0x000fea000383ffff */
.L_x_551:
[----:B------:R-:W-:Y:S01]  /*19370*/  IMAD.MOV.U32 R5, RZ, RZ, R9 ;  /* 0x000000ffff057224 */ /* 0x000fe200078e0009 */
[----:B-1----:R-:W-:Y:S01]  /*19380*/  MOV R2, R0 ;  /* 0x0000000000027202 */ /* 0x002fe20000000f00 */
[----:B------:R-:W-:Y:S01]  /*19390*/  IMAD.MOV.U32 R211, RZ, RZ, 0x1f ;  /* 0x0000001fffd37424 */ /* 0x000fe200078e00ff */
[----:B------:R-:W-:Y:S02]  /*193a0*/  MOV R3, 0x193c0 ;  /* 0x000193c000037802 */ /* 0x000fe40000000f00 */
[----:B------:R-:W-:Y:S05]  /*193b0*/  CALL.REL.NOINC `($__internal_10_$__cuda_sm70_shflsync_idx_p) ;  /* 0x0000314000007944 */ /* 0x000fea0003c00000 */
[----:B------:R-:W-:Y:S01]  /*193c0*/  IMAD.MOV.U32 R12, RZ, RZ, R211 ;  /* 0x000000ffff0c7224 */ /* 0x000fe200078e00d3 */
[----:B------:R-:W-:Y:S01]  /*193d0*/  MOV R5, R8 ;  /* 0x0000000800057202 */ /* 0x000fe20000000f00 */
[----:B------:R-:W-:Y:S01]  /*193e0*/  IMAD.MOV.U32 R6, RZ, RZ, RZ ;  /* 0x000000ffff067224 */ /* 0x000fe200078e00ff */
[----:B------:R-:W-:Y:S01]  /*193f0*/  MOV R2, R0 ;  /* 0x0000000000027202 */ /* 0x000fe20000000f00 */
[----:B------:R-:W-:Y:S01]  /*19400*/  IMAD.MOV.U32 R211, RZ, RZ, 0x1f ;  /* 0x0000001fffd37424 */ /* 0x000fe200078e00ff */
[----:B------:R-:W-:-:S02]  /*19410*/  MOV R3, 0x19430 ;  /* 0x0001943000037802 */ /* 0x000fc40000000f00 */
[----:B------:R-:W-:Y:S05]  /*19420*/  CALL.REL.NOINC `($__internal_10_$__cuda_sm70_shflsync_idx_p) ;  /* 0x000030d000007944 */ /* 0x000fea0003c00000 */
[----:B------:R-:W-:Y:S01]  /*19430*/  MOV R9, R211 ;  /* 0x000000d300097202 */ /* 0x000fe20000000f00 */
[----:B------:R-:W-:Y:S05]  /*19440*/  BRA `(.L_x_779) ;  /* 0xfffe721000007947 */ /* 0x000fea000383ffff */
.L_x_554:
[----:B------:R-:W-:Y:S01]  /*19450*/  IMAD.MOV.U32 R5, RZ, RZ, R4 ;  /* 0x000000ffff057224 */ /* 0x000fe200078e0004 */
[----:B-1----:R-:W-:Y:S01]  /*19460*/  MOV R2, R0 ;  /* 0x0000000000027202 */ /* 0x002fe20000000f00 */
[----:B------:R-:W-:Y:S01]  /*19470*/  IMAD.MOV.U32 R211, RZ, RZ, 0x1f ;  /* 0x0000001fffd37424 */ /* 0x000fe200078e00ff */
[----:B------:R-:W-:-:S02]  /*19480*/  MOV R3, 0x194a0 ;  /* 0x000194a000037802 */ /* 0x000fc40000000f00 */
[----:B---34-:R-:W-:Y:S05]  /*19490*/  CALL.REL.NOINC `($__internal_10_$__cuda_sm70_shflsync_idx_p) ;  /* 0x0000306000007944 */ /* 0x018fea0003c00000 */
[----:B------:R-:W-:Y:S01]  /*194a0*/  MOV R6, R211 ;  /* 0x000000d300067202 */ /* 0x000fe20000000f00 */
[----:B------:R-:W-:Y:S05]  /*194b0*/  BRA `(.L_x_553) ;  /* 0xfffe720000007947 */ /* 0x000fea000383ffff */
.L_x_573:
[----:B------:R-:W-:Y:S01]  /*194c0*/  IMAD.MOV.U32 R5, RZ, RZ, R10 ;  /* 0x000000ffff057224 */ /* 0x000fe200078e000a */
[----:B------:R-:W-:Y:S01]  /*194d0*/  MOV R2, RZ ;  /* 0x000000ff00027202 */ /* 0x000fe20000000f00 */
[----:B------:R-:W-:Y:S01]  /*194e0*/  IMAD.MOV.U32 R211, RZ, RZ, 0x1c1f ;  /* 0x00001c1fffd37424 */ /* 0x000fe200078e00ff */
[----:B------:R-:W-:-:S02]  /*194f0*/  MOV R3, 0x19510 ;  /* 0x0001951000037802 */ /* 0x000fc40000000f00 */
[----:B-----5:R-:W-:Y:S05]  /*19500*/  CALL.REL.NOINC `($__internal_10_$__cuda_sm70_shflsync_idx_p) ;  /* 0x00002ff000007944 */ /* 0x020fea0003c00000 */
[----:B------:R-:W-:Y:S01]  /*19510*/  MOV R4, R211 ;  /* 0x000000d300047202 */ /* 0x000fe20000000f00 */
[----:B------:R-:W-:Y:S05]  /*19520*/  BRA `(.L_x_780) ;  /* 0xfffe95e000007947 */ /* 0x000fea000383ffff */
.L_x_574:
[----:B------:R-:W-:Y:S01]  /*19530*/  IMAD.MOV.U32 R5, RZ, RZ, R13 ;  /* 0x000000ffff057224 */ /* 0x000fe200078e000d */
[----:B------:R-:W-:Y:S01]  /*19540*/  MOV R2, RZ ;  /* 0x000000ff00027202 */ /* 0x000fe20000000f00 */
[----:B------:R-:W-:Y:S01]  /*19550*/  IMAD.MOV.U32 R211, RZ, RZ, 0x1c1f ;  /* 0x00001c1fffd37424 */ /* 0x000fe200078e00ff */
[----:B------:R-:W-:-:S02]  /*19560*/  MOV R3, 0x19580 ;  /* 0x0001958000037802 */ /* 0x000fc40000000f00 */
[----:B-12--5:R-:W-:Y:S05]  /*19570*/  CALL.REL.NOINC `($__internal_10_$__cuda_sm70_shflsync_idx_p) ;  /* 0x00002f8000007944 */ /* 0x026fea0003c00000 */
[----:B------:R-:W-:Y:S01]  /*19580*/  MOV R0, R211 ;  /* 0x000000d300007202 */ /* 0x000fe20000000f00 */
[----:B------:R-:W-:Y:S05]  /*19590*/  BRA `(.L_x_781) ;  /* 0xfffe959000007947 */ /* 0x000fea000383ffff */
.L_x_577:
[----:B------:R-:W-:Y:S01]  /*195a0*/  IMAD.MOV.U32 R5, RZ, RZ, R10 ;  /* 0x000000ffff057224 */ /* 0x000fe200078e000a */
[----:B--2---:R-:W-:Y:S01]  /*195b0*/  MOV R2, 0x1 ;  /* 0x0000000100027802 */ /* 0x004fe20000000f00 */
[----:B------:R-:W-:Y:S01]  /*195c0*/  IMAD.MOV.U32 R211, RZ, RZ, 0x1c1f ;  /* 0x00001c1fffd37424 */ /* 0x000fe200078e00ff */
[----:B------:R-:W-:-:S02]  /*195d0*/  MOV R3, 0x195f0 ;  /* 0x000195f000037802 */ /* 0x000fc40000000f00 */
[----:B-1-345:R-:W-:Y:S05]  /*195e0*/  CALL.REL.NOINC `($__internal_10_$__cuda_sm70_shflsync_idx_p) ;  /* 0x00002f1000007944 */ /* 0x03afea0003c00000 */
[----:B------:R-:W-:Y:S01]  /*195f0*/  IMAD.MOV.U32 R4, RZ, RZ, R211 ;  /* 0x000000ffff047224 */ /* 0x000fe200078e00d3 */
[----:B------:R-:W-:Y:S01]  /*19600*/  MOV R2, 0x1 ;  /* 0x0000000100027802 */ /* 0x000fe20000000f00 */
[----:B------:R-:W-:Y:S01]  /*19610*/  IMAD.MOV.U32 R5, RZ, RZ, R13 ;  /* 0x000000ffff057224 */ /* 0x000fe200078e000d */
[----:B------:R-:W-:-:S02]  /*19620*/  MOV R211, 0x1c1f ;  /* 0x00001c1f00d37802 */ /* 0x000fc40000000f00 */
[----:B------:R-:W-:Y:S02]  /*19630*/  MOV R3, 0x19650 ;  /* 0x0001965000037802 */ /* 0x000fe40000000f00 */
[----:B------:R-:W-:Y:S05]  /*19640*/  CALL.REL.NOINC `($__internal_10_$__cuda_sm70_shflsync_idx_p) ;  /* 0x00002eb000007944 */ /* 0x000fea0003c00000 */
[----:B------:R-:W-:Y:S01]  /*19650*/  MOV R0, R211 ;  /* 0x000000d300007202 */ /* 0x000fe20000000f00 */
[----:B------:R-:W-:Y:S05]  /*19660*/  BRA `(.L_x_782) ;  /* 0xfffe966000007947 */ /* 0x000fea000383ffff */
.L_x_580:
[----:B------:R-:W-:Y:S01]  /*19670*/  IMAD.MOV.U32 R5, RZ, RZ, R10 ;  /* 0x000000ffff057224 */ /* 0x000fe200078e000a */
[----:B-1----:R-:W-:Y:S01]  /*19680*/  MOV R2, 0x2 ;  /* 0x0000000200027802 */ /* 0x002fe20000000f00 */
[----:B------:R-:W-:Y:S01]  /*19690*/  IMAD.MOV.U32 R211, RZ, RZ, 0x1c1f ;  /* 0x00001c1fffd37424 */ /* 0x000fe200078e00ff */
[----:B------:R-:W-:Y:S02]  /*196a0*/  MOV R3, 0x196c0 ;  /* 0x000196c000037802 */ /* 0x000fe40000000f00 */
[----:B--2345:R-:W-:Y:S05]  /*196b0*/  CALL.REL.NOINC `($__internal_10_$__cuda_sm70_shflsync_idx_p) ;  /* 0x00002e4000007944 */ /* 0x03cfea0003c00000 */
[----:B------:R-:W-:Y:S01]  /*196c0*/  MOV R4, R211 ;  /* 0x000000d300047202 */ /* 0x000fe20000000f00 */
[----:B------:R-:W-:Y:S05]  /*196d0*/  BRA `(.L_x_783) ;  /* 0xfffe977000007947 */ /* 0x000fea000383ffff */
.L_x_581:
[----:B------:R-:W-:Y:S01]  /*196e0*/  IMAD.MOV.U32 R5, RZ, RZ, R13 ;  /* 0x000000ffff057224 */ /* 0x000fe200078e000d */
[----:B------:R-:W-:Y:S01]  /*196f0*/  MOV R2, 0x2 ;  /* 0x0000000200027802 */ /* 0x000fe20000000f00 */
[----:B------:R-:W-:Y:S01]  /*19700*/  IMAD.MOV.U32 R211, RZ, RZ, 0x1c1f ;  /* 0x00001c1fffd37424 */ /* 0x000fe200078e00ff */
[----:B------:R-:W-:Y:S02]  /*19710*/  MOV R3, 0x19730 ;  /* 0x0001973000037802 */ /* 0x000fe40000000f00 */
[----:B-12345:R-:W-:Y:S05]  /*19720*/  CALL.REL.NOINC `($__internal_10_$__cuda_sm70_shflsync_idx_p) ;  /* 0x00002dd000007944 */ /* 0x03efea0003c00000 */
[----:B------:R-:W-:Y:S01]  /*19730*/  MOV R0, R211 ;  /* 0x000000d300007202 */ /* 0x000fe20000000f00 */
[----:B------:R-:W-:Y:S05]  /*19740*/  BRA `(.L_x_784) ;  /* 0xfffe972000007947 */ /* 0x000fea000383ffff */
.L_x_584:
[----:B------:R-:W-:Y:S01]  /*19750*/  IMAD.MOV.U32 R5, RZ, RZ, R10 ;  /* 0x000000ffff057224 */ /* 0x000fe200078e000a */
[----:B-1----:R-:W-:Y:S01]  /*19760*/  MOV R2, 0x3 ;  /* 0x0000000300027802 */ /* 0x002fe20000000f00 */
[----:B------:R-:W-:Y:S01]  /*19770*/  IMAD.MOV.U32 R211, RZ, RZ, 0x1c1f ;  /* 0x00001c1fffd37424 */ /* 0x000fe200078e00ff */
[----:B------:R-:W-:-:S02]  /*19780*/  MOV R3, 0x197a0 ;  /* 0x000197a000037802 */ /* 0x000fc40000000f00 */
[----:B--2345:R-:W-:Y:S05]  /*19790*/  CALL.REL.NOINC `($__internal_10_$__cuda_sm70_shflsync_idx_p) ;  /* 0x00002d6000007944 */ /* 0x03cfea0003c00000 */
        /* <DEDUP_REMOVED lines=8> */
.L_x_587:
[----:B-1----:R-:W-:Y:S01]  /*19820*/  IMAD.MOV.U32 R5, RZ, RZ, R16 ;  /* 0x000000ffff057224 */ /* 0x002fe200078e0010 */
[----:B------:R-:W-:Y:S01]  /*19830*/  MOV R2, 0x1 ;  /* 0x0000000100027802 */ /* 0x000fe20000000f00 */
[----:B------:R-:W-:Y:S01]  /*19840*/  IMAD.MOV.U32 R211, RZ, RZ, 0x1c1f ;  /* 0x00001c1fffd37424 */ /* 0x000fe200078e00ff */
[----:B------:R-:W-:Y:S02]  /*19850*/  MOV R3, 0x19870 ;  /* 0x0001987000037802 */ /* 0x000fe40000000f00 */
[----:B------:R-:W-:Y:S05]  /*19860*/  CALL.REL.NOINC `($__internal_10_$__cuda_sm70_shflsync_idx_p) ;  /* 0x00002c9000007944 */ /* 0x000fea0003c00000 */
[----:B------:R-:W-:Y:S01]  /*19870*/  IMAD.MOV.U32 R4, RZ, RZ, R211 ;  /* 0x000000ffff047224 */ /* 0x000fe200078e00d3 */
[----:B------:R-:W-:Y:S01]  /*19880*/  MOV R2, 0x1 ;  /* 0x0000000100027802 */ /* 0x000fe20000000f00 */
[----:B------:R-:W-:Y:S01]  /*19890*/  IMAD.MOV.U32 R5, RZ, RZ, R17 ;  /* 0x000000ffff057224 */ /* 0x000fe200078e0011 */
[----:B------:R-:W-:Y:S02]  /*198a0*/  MOV R211, 0x1c1f ;  /* 0x00001c1f00d37802 */ /* 0x000fe40000000f00 */
[----:B------:R-:W-:Y:S02]  /*198b0*/  MOV R3, 0x198d0 ;  /* 0x000198d000037802 */ /* 0x000fe40000000f00 */
[----:B------:R-:W-:Y:S05]  /*198c0*/  CALL.REL.NOINC `($__internal_10_$__cuda_sm70_shflsync_idx_p) ;  /* 0x00002c3000007944 */ /* 0x000fea0003c00000 */
[----:B------:R-:W-:Y:S01]  /*198d0*/  MOV R2, R211 ;  /* 0x000000d300027202 */ /* 0x000fe20000000f00 */
[----:B------:R-:W-:Y:S05]  /*198e0*/  BRA `(.L_x_786) ;  /* 0xfffea16000007947 */ /* 0x000fea000383ffff */
.L_x_590:
[----:B------:R-:W-:Y:S01]  /*198f0*/  IMAD.MOV.U32 R5, RZ, RZ, R8 ;  /* 0x000000ffff057224 */ /* 0x000fe200078e0008 */
[----:B------:R-:W-:Y:S01]  /*19900*/  MOV R2, RZ ;  /* 0x000000ff00027202 */ /* 0x000fe20000000f00 */
[----:B------:R-:W-:Y:S01]  /*19910*/  IMAD.MOV.U32 R211, RZ, RZ, 0x1c1f ;  /* 0x00001c1fffd37424 */ /* 0x000fe200078e00ff */
[----:B------:R-:W-:-:S02]  /*19920*/  MOV R3, 0x19940 ;  /* 0x0001994000037802 */ /* 0x000fc40000000f00 */
[----:B------:R-:W-:Y:S05]  /*19930*/  CALL.REL.NOINC `($__internal_10_$__cuda_sm70_shflsync_idx_p) ;  /* 0x00002bc000007944 */ /* 0x000fea0003c00000 */
[----:B------:R-:W-:Y:S01]  /*19940*/  MOV R4, R211 ;  /* 0x000000d300047202 */ /* 0x000fe20000000f00 */
[----:B------:R-:W-:Y:S05]  /*19950*/  BRA `(.L_x_787) ;  /* 0xfffeb06000007947 */ /* 0x000fea000383ffff */
.L_x_591:
[----:B------:R-:W-:Y:S01]  /*19960*/  IMAD.MOV.U32 R5, RZ, RZ, R9 ;  /* 0x000000ffff057224 */ /* 0x000fe200078e0009 */
[----:B------:R-:W-:Y:S01]  /*19970*/  MOV R2, RZ ;  /* 0x000000ff00027202 */ /* 0x000fe20000000f00 */
[----:B------:R-:W-:Y:S01]  /*19980*/  IMAD.MOV.U32 R211, RZ, RZ, 0x1c1f ;  /* 0x00001c1fffd37424 */ /* 0x000fe200078e00ff */
[----:B------:R-:W-:-:S02]  /*19990*/  MOV R3, 0x199b0 ;  /* 0x000199b000037802 */ /* 0x000fc40000000f00 */
[----:B-12---:R-:W-:Y:S05]  /*199a0*/  CALL.REL.NOINC `($__internal_10_$__cuda_sm70_shflsync_idx_p) ;  /* 0x00002b5000007944 */ /* 0x006fea0003c00000 */
[----:B------:R-:W-:Y:S01]  /*199b0*/  MOV R0, R211 ;  /* 0x000000d300007202 */ /* 0x000fe20000000f00 */
[----:B------:R-:W-:Y:S05]  /*199c0*/  BRA `(.L_x_788) ;  /* 0xfffeb01000007947 */ /* 0x000fea000383ffff */
.L_x_594:
[----:B------:R-:W-:Y:S01]  /*199d0*/  IMAD.MOV.U32 R5, RZ, RZ, R8 ;  /* 0x000000ffff057224 */ /* 0x000fe200078e0008 */
[----:B----4-:R-:W-:Y:S01]  /*199e0*/  MOV R2, 0x1 ;  /* 0x0000000100027802 */ /* 0x010fe20000000f00 */
[----:B------:R-:W-:Y:S01]  /*199f0*/  IMAD.MOV.U32 R211, RZ, RZ, 0x1c1f ;  /* 0x00001c1fffd37424 */ /* 0x000fe200078e00ff */
[----:B------:R-:W-:-:S03]  /*19a00*/  MOV R3, 0x19a20 ;  /* 0x00019a2000037802 */ /* 0x000fc60000000f00 */
[----:B-123--:R-:W-:Y:S05]  /*19a10*/  CALL.REL.NOINC `($__internal_10_$__cuda_sm70_shflsync_idx_p) ;  /* 0x00002ae000007944 */ /* 0x00efea0003c00000 */
        /* <DEDUP_REMOVED lines=8> */
.L_x_595:
[----:B------:R-:W-:Y:S01]  /*19aa0*/  IMAD.MOV.U32 R2, RZ, RZ, RZ ;  /* 0x000000ffff027224 */ /* 0x000fe200078e00ff */
[----:B------:R-:W-:Y:S02]  /*19ab0*/  MOV R211, 0x1c1f ;  /* 0x00001c1f00d37802 */ /* 0x000fe40000000f00 */
[----:B------:R-:W-:Y:S02]  /*19ac0*/  MOV R3, 0x19ae0 ;  /* 0x00019ae000037802 */ /* 0x000fe40000000f00 */
[----:B------:R-:W-:Y:S05]  /*19ad0*/  CALL.REL.NOINC `($__internal_10_$__cuda_sm70_shflsync_idx_p) ;  /* 0x00002a2000007944 */ /* 0x000fea0003c00000 */
[----:B------:R-:W-:Y:S01]  /*19ae0*/  MOV R3, R211 ;  /* 0x000000d300037202 */ /* 0x000fe20000000f00 */
[----:B------:R-:W-:Y:S05]  /*19af0*/  BRA `(.L_x_790) ;  /* 0xfffeb2c000007947 */ /* 0x000fea000383ffff */
.L_x_600:
[----:B------:R-:W-:Y:S01]  /*19b00*/  IMAD.MOV.U32 R2, RZ, RZ, 0x1 ;  /* 0x00000001ff027424 */ /* 0x000fe200078e00ff */
[----:B------:R-:W-:Y:S02]  /*19b10*/  MOV R211, 0x1c1f ;  /* 0x00001c1f00d37802 */ /* 0x000fe40000000f00 */
[----:B------:R-:W-:Y:S02]  /*19b20*/  MOV R3, 0x19b40 ;  /* 0x00019b4000037802 */ /* 0x000fe40000000f00 */
[----:B-1----:R-:W-:Y:S05]  /*19b30*/  CALL.REL.NOINC `($__internal_10_$__cuda_sm70_shflsync_idx_p) ;  /* 0x000029c000007944 */ /* 0x002fea0003c00000 */
[----:B------:R-:W-:Y:S01]  /*19b40*/  MOV R3, R211 ;  /* 0x000000d300037202 */ /* 0x000fe20000000f00 */
[----:B------:R-:W-:Y:S05]  /*19b50*/  BRA `(.L_x_791) ;  /* 0xfffeb7e000007947 */ /* 0x000fea000383ffff */
.L_x_605:
[----:B------:R-:W-:Y:S01]  /*19b60*/  IMAD.MOV.U32 R2, RZ, RZ, 0x2 ;  /* 0x00000002ff027424 */ /* 0x000fe200078e00ff */
[----:B------:R-:W-:-:S02]  /*19b70*/  MOV R211, 0x1c1f ;  /* 0x00001c1f00d37802 */ /* 0x000fc40000000f00 */
[----:B------:R-:W-:Y:S02]  /*19b80*/  MOV R3, 0x19ba0 ;  /* 0x00019ba000037802 */ /* 0x000fe40000000f00 */
[----:B-12---:R-:W-:Y:S05]  /*19b90*/  CALL.REL.NOINC `($__internal_10_$__cuda_sm70_shflsync_idx_p) ;  /* 0x0000296000007944 */ /* 0x006fea0003c00000 */
[----:B------:R-:W-:Y:S01]  /*19ba0*/  MOV R3, R211 ;  /* 0x000000d300037202 */ /* 0x000fe20000000f00 */
[----:B------:R-:W-:Y:S05]  /*19bb0*/  BRA `(.L_x_792) ;  /* 0xfffebbe000007947 */ /* 0x000fea000383ffff */
.L_x_610:
[----:B------:R-:W-:Y:S01]  /*19bc0*/  IMAD.MOV.U32 R2, RZ, RZ, 0x3 ;  /* 0x00000003ff027424 */ /* 0x000fe200078e00ff */
[----:B------:R-:W-:Y:S02]  /*19bd0*/  MOV R211, 0x1c1f ;  /* 0x00001c1f00d37802 */ /* 0x000fe40000000f00 */
[----:B------:R-:W-:Y:S02]  /*19be0*/  MOV R3, 0x19c00 ;  /* 0x00019c0000037802 */ /* 0x000fe40000000f00 */
[----:B-123--:R-:W-:Y:S05]  /*19bf0*/  CALL.REL.NOINC `($__internal_10_$__cuda_sm70_shflsync_idx_p) ;  /* 0x0000290000007944 */ /* 0x00efea0003c00000 */
[----:B------:R-:W-:Y:S01]  /*19c00*/  MOV R3, R211 ;  /* 0x000000d300037202 */ /* 0x000fe20000000f00 */
[----:B------:R-:W-:Y:S05]  /*19c10*/  BRA `(.L_x_793) ;  /* 0xfffebfe000007947 */ /* 0x000fea000383ffff */
.L_x_615:
[----:B------:R-:W-:Y:S02]  /*19c20*/  MOV R0, 0x2 ;  /* 0x0000000200007802 */ /* 0x000fe40000000f00 */
[----:B------:R-:W-:Y:S02]  /*19c30*/  MOV R2, 0x19c50 ;  /* 0x00019c5000027802 */ /* 0x000fe40000000f00 */
[----:B------:R-:W-:Y:S05]  /*19c40*/  CALL.REL.NOINC `($__internal_9_$__cuda_sm70_shflsync_bfly_p) ;  /* 0x0000285000007944 */ /* 0x000fea0003c00000 */
[----:B------:R-:W-:Y:S05]  /*19c50*/  BRA `(.L_x_794) ;  /* 0xfffec6c000007947 */ /* 0x000fea000383ffff */
.L_x_616:
[----:B------:R-:W-:Y:S02]  /*19c60*/  MOV R0, 0x1 ;  /* 0x0000000100007802 */ /* 0x000fe40000000f00 */
[----:B------:R-:W-:Y:S02]  /*19c70*/  MOV R2, 0x19c90 ;  /* 0x00019c9000027802 */ /* 0x000fe40000000f00 */
[----:B------:R-:W-:Y:S05]  /*19c80*/  CALL.REL.NOINC `($__internal_9_$__cuda_sm70_shflsync_bfly_p) ;  /* 0x0000281000007944 */ /* 0x000fea0003c00000 */
[----:B------:R-:W-:Y:S01]  /*19c90*/  FMNMX.FTZ R104, R4, R0, !PT ;  /* 0x0000000004687209 */ /* 0x000fe20007810000 */
[----:B------:R-:W-:Y:S01]  /*19ca0*/  IMAD.MOV.U32 R4, RZ, RZ, R5 ;  /* 0x000000ffff047224 */ /* 0x000fe200078e0005 */
[----:B------:R-:W-:Y:S01]  /*19cb0*/  MOV R2, 0x19ce0 ;  /* 0x00019ce000027802 */ /* 0x000fe20000000f00 */
[----:B------:R-:W-:-:S02]  /*19cc0*/  IMAD.MOV.U32 R0, RZ, RZ, 0x2 ;  /* 0x00000002ff007424 */ /* 0x000fc400078e00ff */
[----:B------:R-:W-:Y:S05]  /*19cd0*/  CALL.REL.NOINC `($__internal_9_$__cuda_sm70_shflsync_bfly_p) ;  /* 0x000027c000007944 */ /* 0x000fea0003c00000 */
[----:B------:R-:W-:Y:S01]  /*19ce0*/  FMNMX.FTZ R5, R5, R0, !PT ;  /* 0x0000000005057209 */ /* 0x000fe20007810000 */
[----:B------:R-:W-:Y:S01]  /*19cf0*/  IMAD.MOV.U32 R0, RZ, RZ, 0x1 ;  /* 0x00000001ff007424 */ /* 0x000fe200078e00ff */
[----:B------:R-:W-:-:S03]  /*19d00*/  MOV R2, 0x19d30 ;  /* 0x00019d3000027802 */ /* 0x000fc60000000f00 */
[----:B------:R-:W-:Y:S02]  /*19d10*/  IMAD.MOV.U32 R4, RZ, RZ, R5 ;  /* 0x000000ffff047224 */ /* 0x000fe400078e0005 */
[----:B------:R-:W-:Y:S05]  /*19d20*/  CALL.REL.NOINC `($__internal_9_$__cuda_sm70_shflsync_bfly_p) ;  /* 0x0000277000007944 */ /* 0x000fea0003c00000 */
[----:B------:R-:W-:Y:S01]  /*19d30*/  FMNMX.FTZ R103, R5, R0, !PT ;  /* 0x0000000005677209 */ /* 0x000fe20007810000 */
[----:B------:R-:W-:Y:S01]  /*19d40*/  IMAD.MOV.U32 R4, RZ, RZ, R6 ;  /* 0x000000ffff047224 */ /* 0x000fe200078e0006 */
[----:B------:R-:W-:Y:S01]  /*19d50*/  MOV R2, 0x19d80 ;  /* 0x00019d8000027802 */ /* 0x000fe20000000f00 */
[----:B------:R-:W-:Y:S02]  /*19d60*/  IMAD.MOV.U32 R0, RZ, RZ, 0x2 ;  /* 0x00000002ff007424 */ /* 0x000fe400078e00ff */
        /* <DEDUP_REMOVED lines=16> */
[----:B------:R-:W-:Y:S01]  /*19e70*/  MOV R8, R0 ;  /* 0x0000000000087202 */ /* 0x000fe20000000f00 */
[----:B------:R-:W-:Y:S05]  /*19e80*/  BRA `(.L_x_795) ;  /* 0xfffec58000007947 */ /* 0x000fea000383ffff */
.L_x_624:
[----:B------:R-:W-:Y:S01]  /*19e90*/  MOV R2, RZ ;  /* 0x000000ff00027202 */ /* 0x000fe20000000f00 */
[----:B------:R-:W-:Y:S01]  /*19ea0*/  IMAD.MOV.U32 R5, RZ, RZ, R10 ;  /* 0x000000ffff057224 */ /* 0x000fe200078e000a */
[----:B------:R-:W-:Y:S01]  /*19eb0*/  MOV R3, 0x19ee0 ;  /* 0x00019ee000037802 */ /* 0x000fe20000000f00 */
[----:B------:R-:W-:Y:S02]  /*19ec0*/  IMAD.MOV.U32 R211, RZ, RZ, 0x1c1f ;  /* 0x00001c1fffd37424 */ /* 0x000fe400078e00ff */
[----:B-1234-:R-:W-:Y:S05]  /*19ed0*/  CALL.REL.NOINC `($__internal_10_$__cuda_sm70_shflsync_idx_p) ;  /* 0x0000262000007944 */ /* 0x01efea0003c00000 */
[----:B------:R-:W-:Y:S01]  /*19ee0*/  MOV R4, R211 ;  /* 0x000000d300047202 */ /* 0x000fe20000000f00 */
[----:B------:R-:W-:-:S05]  /*19ef0*/  BRA `(.L_x_796) ;  /* 0xfffedb5000007947 */ /* 0x000fca000383ffff */
.L_x_625:
[----:B------:R-:W-:Y:S01]  /*19f00*/  MOV R2, RZ ;  /* 0x000000ff00027202 */ /* 0x000fe20000000f00 */
[----:B------:R-:W-:Y:S01]  /*19f10*/  IMAD.MOV.U32 R5, RZ, RZ, R11 ;  /* 0x000000ffff057224 */ /* 0x000fe200078e000b */
[----:B------:R-:W-:Y:S01]  /*19f20*/  MOV R3, 0x19f50 ;  /* 0x00019f5000037802 */ /* 0x000fe20000000f00 */
[----:B------:R-:W-:Y:S02]  /*19f30*/  IMAD.MOV.U32 R211, RZ, RZ, 0x1c1f ;  /* 0x00001c1fffd37424 */ /* 0x000fe400078e00ff */
[----:B-1234-:R-:W-:Y:S05]  /*19f40*/  CALL.REL.NOINC `($__internal_10_$__cuda_sm70_shflsync_idx_p) ;  /* 0x000025b000007944 */ /* 0x01efea0003c00000 */
[----:B------:R-:W-:Y:S01]  /*19f50*/  MOV R0, R211 ;  /* 0x000000d300007202 */ /* 0x000fe20000000f00 */
[----:B------:R-:W-:-:S05]  /*19f60*/  BRA `(.L_x_797) ;  /* 0xfffedb0000007947 */ /* 0x000fca000383ffff */
.L_x_626:
[----:B----4-:R-:W-:Y:S01]  /*19f70*/  MOV R2, 0x1 ;  /* 0x0000000100027802 */ /* 0x010fe20000000f00 */
[----:B------:R-:W-:Y:S01]  /*19f80*/  IMAD.MOV.U32 R5, RZ, RZ, R10 ;  /* 0x000000ffff057224 */ /* 0x000fe200078e000a */
[----:B------:R-:W-:Y:S01]  /*19f90*/  MOV R3, 0x19fc0 ;  /* 0x00019fc000037802 */ /* 0x000fe20000000f00 */
[----:B------:R-:W-:Y:S02]  /*19fa0*/  IMAD.MOV.U32 R211, RZ, RZ, 0x1c1f ;  /* 0x00001c1fffd37424 */ /* 0x000fe400078e00ff */
[----:B-12---:R-:W-:Y:S05]  /*19fb0*/  CALL.REL.NOINC `($__internal_10_$__cuda_sm70_shflsync_idx_p) ;  /* 0x0000254000007944 */ /* 0x006fea0003c00000 */
[----:B------:R-:W-:Y:S01]  /*19fc0*/  MOV R2, 0x1 ;  /* 0x0000000100027802 */ /* 0x000fe20000000f00 */
[----:B------:R-:W-:Y:S01]  /*19fd0*/  IMAD.MOV.U32 R4, RZ, RZ, R211 ;  /* 0x000000ffff047224 */ /* 0x000fe200078e00d3 */
[----:B------:R-:W-:Y:S01]  /*19fe0*/  MOV R211, 0x1c1f ;  /* 0x00001c1f00d37802 */ /* 0x000fe20000000f00 */
[----:B------:R-:W-:Y:S01]  /*19ff0*/  IMAD.MOV.U32 R5, RZ, RZ, R11 ;  /* 0x000000ffff057224 */ /* 0x000fe200078e000b */
[----:B------:R-:W-:Y:S02]  /*1a000*/  MOV R3, 0x1a020 ;  /* 0x0001a02000037802 */ /* 0x000fe40000000f00 */
[----:B------:R-:W-:Y:S05]  /*1a010*/  CALL.REL.NOINC `($__internal_10_$__cuda_sm70_shflsync_idx_p) ;  /* 0x000024e000007944 */ /* 0x000fea0003c00000 */
[----:B------:R-:W-:Y:S01]  /*1a020*/  MOV R0, R211 ;  /* 0x000000d300007202 */ /* 0x000fe20000000f00 */
[----:B------:R-:W-:-:S05]  /*1a030*/  BRA `(.L_x_798) ;  /* 0xfffedbc000007947 */ /* 0x000fca000383ffff */
.L_x_629:
[----:B------:R-:W-:Y:S01]  /*1a040*/  MOV R2, RZ ;  /* 0x000000ff00027202 */ /* 0x000fe20000000f00 */
[----:B------:R-:W-:Y:S01]  /*1a050*/  IMAD.MOV.U32 R5, RZ, RZ, R7 ;  /* 0x000000ffff057224 */ /* 0x000fe200078e0007 */
[----:B------:R-:W-:Y:S01]  /*1a060*/  MOV R3, 0x1a090 ;  /* 0x0001a09000037802 */ /* 0x000fe20000000f00 */
[----:B------:R-:W-:Y:S02]  /*1a070*/  IMAD.MOV.U32 R211, RZ, RZ, 0x1c1f ;  /* 0x00001c1fffd37424 */ /* 0x000fe400078e00ff */
[----:B------:R-:W-:Y:S05]  /*1a080*/  CALL.REL.NOINC `($__internal_10_$__cuda_sm70_shflsync_idx_p) ;  /* 0x0000247000007944 */ /* 0x000fea0003c00000 */
[----:B------:R-:W-:Y:S01]  /*1a090*/  MOV R4, R211 ;  /* 0x000000d300047202 */ /* 0x000fe20000000f00 */
[----:B------:R-:W-:-:S05]  /*1a0a0*/  BRA `(.L_x_799) ;  /* 0xfffeeab000007947 */ /* 0x000fca000383ffff */
.L_x_630:
[----:B------:R-:W-:Y:S01]  /*1a0b0*/  MOV R2, RZ ;  /* 0x000000ff00027202 */ /* 0x000fe20000000f00 */
[----:B------:R-:W-:Y:S01]  /*1a0c0*/  IMAD.MOV.U32 R5, RZ, RZ, R8 ;  /* 0x000000ffff057224 */ /* 0x000fe200078e0008 */
[----:B------:R-:W-:Y:S01]  /*1a0d0*/  MOV R3, 0x1a100 ;  /* 0x0001a10000037802 */ /* 0x000fe20000000f00 */
[----:B------:R-:W-:Y:S02]  /*1a0e0*/  IMAD.MOV.U32 R211, RZ, RZ, 0x1c1f ;  /* 0x00001c1fffd37424 */ /* 0x000fe400078e00ff */
[----:B-12---:R-:W-:Y:S05]  /*1a0f0*/  CALL.REL.NOINC `($__internal_10_$__cuda_sm70_shflsync_idx_p) ;  /* 0x0000240000007944 */ /* 0x006fea0003c00000 */
[----:B------:R-:W-:Y:S01]  /*1a100*/  MOV R0, R211 ;  /* 0x000000d300007202 */ /* 0x000fe20000000f00 */
[----:B------:R-:W-:-:S05]  /*1a110*/  BRA `(.L_x_800) ;  /* 0xfffeea6000007947 */ /* 0x000fca000383ffff */
.L_x_631:
[----:B--2---:R-:W-:Y:S01]  /*1a120*/  MOV R2, 0x1 ;  /* 0x0000000100027802 */ /* 0x004fe20000000f00 */
[----:B------:R-:W-:Y:S01]  /*1a130*/  IMAD.MOV.U32 R5, RZ, RZ, R7 ;  /* 0x000000ffff057224 */ /* 0x000fe200078e0007 */
[----:B------:R-:W-:Y:S01]  /*1a140*/  MOV R3, 0x1a170 ;  /* 0x0001a17000037802 */ /* 0x000fe20000000f00 */
[----:B------:R-:W-:Y:S03]  /*1a150*/  IMAD.MOV.U32 R211, RZ, RZ, 0x1c1f ;  /* 0x00001c1fffd37424 */ /* 0x000fe600078e00ff */
[----:B-1-3--:R-:W-:Y:S05]  /*1a160*/  CALL.REL.NOINC `($__internal_10_$__cuda_sm70_shflsync_idx_p) ;  /* 0x0000239000007944 */ /* 0x00afea0003c00000 */
        /* <DEDUP_REMOVED lines=8> */
.L_x_632:
[----:B------:R-:W-:Y:S01]  /*1a1f0*/  MOV R211, 0x1c1f ;  /* 0x00001c1f00d37802 */ /* 0x000fe20000000f00 */
[----:B------:R-:W-:Y:S01]  /*1a200*/  IMAD.MOV.U32 R2, RZ, RZ, RZ ;  /* 0x000000ffff027224 */ /* 0x000fe200078e00ff */
[----:B------:R-:W-:Y:S02]  /*1a210*/  MOV R3, 0x1a230 ;  /* 0x0001a23000037802 */ /* 0x000fe40000000f00 */
[----:B------:R-:W-:Y:S05]  /*1a220*/  CALL.REL.NOINC `($__internal_10_$__cuda_sm70_shflsync_idx_p) ;  /* 0x000022d000007944 */ /* 0x000fea0003c00000 */
[----:B------:R-:W-:Y:S01]  /*1a230*/  MOV R4, R211 ;  /* 0x000000d300047202 */ /* 0x000fe20000000f00 */
[----:B------:R-:W-:-:S05]  /*1a240*/  BRA `(.L_x_802) ;  /* 0xfffeecf000007947 */ /* 0x000fca000383ffff */
.L_x_637:
[----:B------:R-:W-:Y:S01]  /*1a250*/  MOV R211, 0x1c1f ;  /* 0x00001c1f00d37802 */ /* 0x000fe20000000f00 */
[----:B------:R-:W-:Y:S01]  /*1a260*/  IMAD.MOV.U32 R2, RZ, RZ, 0x1 ;  /* 0x00000001ff027424 */ /* 0x000fe200078e00ff */
[----:B------:R-:W-:Y:S02]  /*1a270*/  MOV R3, 0x1a290 ;  /* 0x0001a29000037802 */ /* 0x000fe40000000f00 */
[----:B-1----:R-:W-:Y:S05]  /*1a280*/  CALL.REL.NOINC `($__internal_10_$__cuda_sm70_shflsync_idx_p) ;  /* 0x0000227000007944 */ /* 0x002fea0003c00000 */
[----:B------:R-:W-:Y:S01]  /*1a290*/  MOV R4, R211 ;  /* 0x000000d300047202 */ /* 0x000fe20000000f00 */
[----:B------:R-:W-:-:S05]  /*1a2a0*/  BRA `(.L_x_803) ;  /* 0xfffef26000007947 */ /* 0x000fca000383ffff */
.L_x_642:
[----:B------:R-:W-:Y:S01]  /*1a2b0*/  MOV R211, 0x1c1f ;  /* 0x00001c1f00d37802 */ /* 0x000fe20000000f00 */
[----:B------:R-:W-:Y:S01]  /*1a2c0*/  IMAD.MOV.U32 R2, RZ, RZ, 0x2 ;  /* 0x00000002ff027424 */ /* 0x000fe200078e00ff */
[----:B------:R-:W-:Y:S02]  /*1a2d0*/  MOV R3, 0x1a2f0 ;  /* 0x0001a2f000037802 */ /* 0x000fe40000000f00 */
[----:B-12---:R-:W-:Y:S05]  /*1a2e0*/  CALL.REL.NOINC `($__internal_10_$__cuda_sm70_shflsync_idx_p) ;  /* 0x0000221000007944 */ /* 0x006fea0003c00000 */
[----:B------:R-:W-:Y:S01]  /*1a2f0*/  MOV R4, R211 ;  /* 0x000000d300047202 */ /* 0x000fe20000000f00 */
[----:B------:R-:W-:-:S05]  /*1a300*/  BRA `(.L_x_804) ;  /* 0xfffef6a000007947 */ /* 0x000fca000383ffff */
.L_x_647:
[----:B------:R-:W-:Y:S01]  /*1a310*/  MOV R211, 0x1c1f ;  /* 0x00001c1f00d37802 */ /* 0x000fe20000000f00 */
[----:B------:R-:W-:Y:S01]  /*1a320*/  IMAD.MOV.U32 R2, RZ, RZ, 0x3 ;  /* 0x00000003ff027424 */ /* 0x000fe200078e00ff */
[----:B------:R-:W-:Y:S02]  /*1a330*/  MOV R3, 0x1a350 ;  /* 0x0001a35000037802 */ /* 0x000fe40000000f00 */
[----:B-123--:R-:W-:Y:S05]  /*1a340*/  CALL.REL.NOINC `($__internal_10_$__cuda_sm70_shflsync_idx_p) ;  /* 0x000021b000007944 */ /* 0x00efea0003c00000 */
[----:B------:R-:W-:Y:S01]  /*1a350*/  MOV R4, R211 ;  /* 0x000000d300047202 */ /* 0x000fe20000000f00 */
[----:B------:R-:W-:-:S05]  /*1a360*/  BRA `(.L_x_805) ;  /* 0xfffefae000007947 */ /* 0x000fca000383ffff */
.L_x_652:
[----:B------:R-:W-:Y:S02]  /*1a370*/  MOV R0, 0x2 ;  /* 0x0000000200007802 */ /* 0x000fe40000000f00 */
[----:B------:R-:W-:Y:S02]  /*1a380*/  MOV R2, 0x1a3a0 ;  /* 0x0001a3a000027802 */ /* 0x000fe40000000f00 */
[----:B------:R-:W-:Y:S05]  /*1a390*/  CALL.REL.NOINC `($__internal_9_$__cuda_sm70_shflsync_bfly_p) ;  /* 0x0000210000007944 */ /* 0x000fea0003c00000 */
[----:B------:R-:W-:-:S05]  /*1a3a0*/  BRA `(.L_x_806) ;  /* 0xffff024000007947 */ /* 0x000fca000383ffff */
.L_x_653:
[----:B------:R-:W-:Y:S02]  /*1a3b0*/  MOV R0, 0x1 ;  /* 0x0000000100007802 */ /* 0x000fe40000000f00 */
[----:B------:R-:W-:Y:S02]  /*1a3c0*/  MOV R2, 0x1a3e0 ;  /* 0x0001a3e000027802 */ /* 0x000fe40000000f00 */
        /* <DEDUP_REMOVED lines=28> */
[----:B------:R-:W-:-:S05]  /*1a590*/  BRA `(.L_x_807) ;  /* 0xffff014000007947 */ /* 0x000fca000383ffff */
.L_x_662:
[----:B------:R-:W-:Y:S01]  /*1a5a0*/  MOV R2, RZ ;  /* 0x000000ff00027202 */ /* 0x000fe20000000f00 */
[----:B------:R-:W-:Y:S01]  /*1a5b0*/  IMAD.MOV.U32 R5, RZ, RZ, R10 ;  /* 0x000000ffff057224 */ /* 0x000fe200078e000a */
[----:B------:R-:W-:Y:S01]  /*1a5c0*/  MOV R3, 0x1a5f0 ;  /* 0x0001a5f000037802 */ /* 0x000fe20000000f00 */
[----:B------:R-:W-:Y:S02]  /*1a5d0*/  IMAD.MOV.U32 R211, RZ, RZ, 0x1c1f ;  /* 0x00001c1fffd37424 */ /* 0x000fe400078e00ff */
[----:B-1234-:R-:W-:Y:S05]  /*1a5e0*/  CALL.REL.NOINC `($__internal_10_$__cuda_sm70_shflsync_idx_p) ;  /* 0x00001f1000007944 */ /* 0x01efea0003c00000 */
[----:B------:R-:W-:Y:S01]  /*1a5f0*/  MOV R4, R211 ;  /* 0x000000d300047202 */ /* 0x000fe20000000f00 */
[----:B------:R-:W-:-:S05]  /*1a600*/  BRA `(.L_x_808) ;  /* 0xffff1d9000007947 */ /* 0x000fca000383ffff */
.L_x_663:
[----:B------:R-:W-:Y:S01]  /*1a610*/  MOV R2, RZ ;  /* 0x000000ff00027202 */ /* 0x000fe20000000f00 */
[----:B------:R-:W-:Y:S01]  /*1a620*/  IMAD.MOV.U32 R5, RZ, RZ, R11 ;  /* 0x000000ffff057224 */ /* 0x000fe200078e000b */
[----:B------:R-:W-:Y:S01]  /*1a630*/  MOV R3, 0x1a660 ;  /* 0x0001a66000037802 */ /* 0x000fe20000000f00 */
[----:B------:R-:W-:Y:S02]  /*1a640*/  IMAD.MOV.U32 R211, RZ, RZ, 0x1c1f ;  /* 0x00001c1fffd37424 */ /* 0x000fe400078e00ff */
[----:B-1234-:R-:W-:Y:S05]  /*1a650*/  CALL.REL.NOINC `($__internal_10_$__cuda_sm70_shflsync_idx_p) ;  /* 0x00001ea000007944 */ /* 0x01efea0003c00000 */
[----:B------:R-:W-:Y:S01]  /*1a660*/  MOV R0, R211 ;  /* 0x000000d300007202 */ /* 0x000fe20000000f00 */
[----:B------:R-:W-:-:S05]  /*1a670*/  BRA `(.L_x_809) ;  /* 0xffff1d4000007947 */ /* 0x000fca000383ffff */
.L_x_664:
        /* <DEDUP_REMOVED lines=13> */
.L_x_667:
[----:B------:R-:W-:Y:S01]  /*1a750*/  MOV R2, RZ ;  /* 0x000000ff00027202 */ /* 0x000fe20000000f00 */
[----:B------:R-:W-:Y:S01]  /*1a760*/  IMAD.MOV.U32 R5, RZ, RZ, R7 ;  /* 0x000000ffff057224 */ /* 0x000fe200078e0007 */
[----:B------:R-:W-:Y:S01]  /*1a770*/  MOV R3, 0x1a7a0 ;  /* 0x0001a7a000037802 */ /* 0x000fe20000000f00 */
[----:B------:R-:W-:Y:S02]  /*1a780*/  IMAD.MOV.U32 R211, RZ, RZ, 0x1c1f ;  /* 0x00001c1fffd37424 */ /* 0x000fe400078e00ff */
[----:B------:R-:W-:Y:S05]  /*1a790*/  CALL.REL.NOINC `($__internal_10_$__cuda_sm70_shflsync_idx_p) ;  /* 0x00001d6000007944 */ /* 0x000fea0003c00000 */
[----:B------:R-:W-:Y:S01]  /*1a7a0*/  MOV R4, R211 ;  /* 0x000000d300047202 */ /* 0x000fe20000000f00 */
[----:B------:R-:W-:-:S05]  /*1a7b0*/  BRA `(.L_x_811) ;  /* 0xffff2d0000007947 */ /* 0x000fca000383ffff */
.L_x_668:
[----:B------:R-:W-:Y:S01]  /*1a7c0*/  MOV R2, RZ ;  /* 0x000000ff00027202 */ /* 0x000fe20000000f00 */
[----:B------:R-:W-:Y:S01]  /*1a7d0*/  IMAD.MOV.U32 R5, RZ, RZ, R8 ;  /* 0x000000ffff057224 */ /* 0x000fe200078e0008 */
[----:B------:R-:W-:Y:S01]  /*1a7e0*/  MOV R3, 0x1a810 ;  /* 0x0001a81000037802 */ /* 0x000fe20000000f00 */
[----:B------:R-:W-:Y:S02]  /*1a7f0*/  IMAD.MOV.U32 R211, RZ, RZ, 0x1c1f ;  /* 0x00001c1fffd37424 */ /* 0x000fe400078e00ff */
[----:B-12---:R-:W-:Y:S05]  /*1a800*/  CALL.REL.NOINC `($__internal_10_$__cuda_sm70_shflsync_idx_p) ;  /* 0x00001cf000007944 */ /* 0x006fea0003c00000 */
[----:B------:R-:W-:Y:S01]  /*1a810*/  MOV R0, R211 ;  /* 0x000000d300007202 */ /* 0x000fe20000000f00 */
[----:B------:R-:W-:-:S05]  /*1a820*/  BRA `(.L_x_812) ;  /* 0xffff2cb000007947 */ /* 0x000fca000383ffff */
.L_x_669:
        /* <DEDUP_REMOVED lines=13> */
.L_x_670:
[----:B------:R-:W-:Y:S02]  /*1a900*/  MOV R0, 0x2 ;  /* 0x0000000200007802 */ /* 0x000fe40000000f00 */
[----:B------:R-:W-:Y:S02]  /*1a910*/  MOV R2, 0x1a930 ;  /* 0x0001a93000027802 */ /* 0x000fe40000000f00 */
[----:B------:R-:W-:Y:S05]  /*1a920*/  CALL.REL.NOINC `($__internal_9_$__cuda_sm70_shflsync_bfly_p) ;  /* 0x00001b7000007944 */ /* 0x000fea0003c00000 */
[----:B------:R-:W-:-:S05]  /*1a930*/  BRA `(.L_x_814) ;  /* 0xffff31c000007947 */ /* 0x000fca000383ffff */
.L_x_671:
        /* <DEDUP_REMOVED lines=31> */
.L_x_674:
[----:B------:R-:W-:Y:S01]  /*1ab30*/  MOV R211, 0x1c1f ;  /* 0x00001c1f00d37802 */ /* 0x000fe20000000f00 */
[----:B------:R-:W-:Y:S01]  /*1ab40*/  IMAD.MOV.U32 R2, RZ, RZ, RZ ;  /* 0x000000ffff027224 */ /* 0x000fe200078e00ff */
[----:B------:R-:W-:Y:S02]  /*1ab50*/  MOV R3, 0x1ab70 ;  /* 0x0001ab7000037802 */ /* 0x000fe40000000f00 */
[----:B-1234-:R-:W-:Y:S05]  /*1ab60*/  CALL.REL.NOINC `($__internal_10_$__cuda_sm70_shflsync_idx_p) ;  /* 0x0000199000007944 */ /* 0x01efea0003c00000 */
[----:B------:R-:W-:Y:S01]  /*1ab70*/  MOV R0, R211 ;  /* 0x000000d300007202 */ /* 0x000fe20000000f00 */
[----:B------:R-:W-:-:S05]  /*1ab80*/  BRA `(.L_x_816) ;  /* 0xffff4a1000007947 */ /* 0x000fca000383ffff */
.L_x_677:
[----:B------:R-:W-:Y:S01]  /*1ab90*/  MOV R211, 0x1c1f ;  /* 0x00001c1f00d37802 */ /* 0x000fe20000000f00 */
[----:B---3--:R-:W-:Y:S01]  /*1aba0*/  IMAD.MOV.U32 R2, RZ, RZ, 0x1 ;  /* 0x00000001ff027424 */ /* 0x008fe200078e00ff */
[----:B------:R-:W-:Y:S02]  /*1abb0*/  MOV R3, 0x1abd0 ;  /* 0x0001abd000037802 */ /* 0x000fe40000000f00 */
[----:B-12-4-:R-:W-:Y:S05]  /*1abc0*/  CALL.REL.NOINC `($__internal_10_$__cuda_sm70_shflsync_idx_p) ;  /* 0x0000193000007944 */ /* 0x016fea0003c00000 */
        /* <DEDUP_REMOVED lines=8> */
.L_x_680:
[----:B------:R-:W-:Y:S01]  /*1ac50*/  MOV R2, RZ ;  /* 0x000000ff00027202 */ /* 0x000fe20000000f00 */
[----:B------:R-:W-:Y:S01]  /*1ac60*/  IMAD.MOV.U32 R5, RZ, RZ, R7 ;  /* 0x000000ffff057224 */ /* 0x000fe200078e0007 */
[----:B------:R-:W-:Y:S01]  /*1ac70*/  MOV R3, 0x1aca0 ;  /* 0x0001aca000037802 */ /* 0x000fe20000000f00 */
[----:B------:R-:W-:Y:S02]  /*1ac80*/  IMAD.MOV.U32 R211, RZ, RZ, 0x1c1f ;  /* 0x00001c1fffd37424 */ /* 0x000fe400078e00ff */
[----:B------:R-:W-:Y:S05]  /*1ac90*/  CALL.REL.NOINC `($__internal_10_$__cuda_sm70_shflsync_idx_p) ;  /* 0x0000186000007944 */ /* 0x000fea0003c00000 */
[----:B------:R-:W-:Y:S01]  /*1aca0*/  MOV R4, R211 ;  /* 0x000000d300047202 */ /* 0x000fe20000000f00 */
[----:B------:R-:W-:-:S05]  /*1acb0*/  BRA `(.L_x_818) ;  /* 0xffff59e000007947 */ /* 0x000fca000383ffff */
.L_x_681:
[----:B------:R-:W-:Y:S01]  /*1acc0*/  MOV R2, RZ ;  /* 0x000000ff00027202 */ /* 0x000fe20000000f00 */
[----:B------:R-:W-:Y:S01]  /*1acd0*/  IMAD.MOV.U32 R5, RZ, RZ, R8 ;  /* 0x000000ffff057224 */ /* 0x000fe200078e0008 */
[----:B------:R-:W-:Y:S01]  /*1ace0*/  MOV R3, 0x1ad10 ;  /* 0x0001ad1000037802 */ /* 0x000fe20000000f00 */
[----:B------:R-:W-:Y:S02]  /*1acf0*/  IMAD.MOV.U32 R211, RZ, RZ, 0x1c1f ;  /* 0x00001c1fffd37424 */ /* 0x000fe400078e00ff */
[----:B-12---:R-:W-:Y:S05]  /*1ad00*/  CALL.REL.NOINC `($__internal_10_$__cuda_sm70_shflsync_idx_p) ;  /* 0x000017f000007944 */ /* 0x006fea0003c00000 */
[----:B------:R-:W-:Y:S01]  /*1ad10*/  MOV R0, R211 ;  /* 0x000000d300007202 */ /* 0x000fe20000000f00 */
[----:B------:R-:W-:-:S05]  /*1ad20*/  BRA `(.L_x_819) ;  /* 0xffff599000007947 */ /* 0x000fca000383ffff */
.L_x_682:
        /* <DEDUP_REMOVED lines=13> */
.L_x_683:
[----:B------:R-:W-:Y:S01]  /*1ae00*/  MOV R211, 0x1c1f ;  /* 0x00001c1f00d37802 */ /* 0x000fe20000000f00 */
[----:B------:R-:W-:Y:S01]  /*1ae10*/  IMAD.MOV.U32 R2, RZ, RZ, RZ ;  /* 0x000000ffff027224 */ /* 0x000fe200078e00ff */
[----:B------:R-:W-:Y:S02]  /*1ae20*/  MOV R3, 0x1ae40 ;  /* 0x0001ae4000037802 */ /* 0x000fe40000000f00 */
[----:B------:R-:W-:Y:S05]  /*1ae30*/  CALL.REL.NOINC `($__internal_10_$__cuda_sm70_shflsync_idx_p) ;  /* 0x000016c000007944 */ /* 0x000fea0003c00000 */
[----:B------:R-:W-:Y:S01]  /*1ae40*/  MOV R4, R211 ;  /* 0x000000d300047202 */ /* 0x000fe20000000f00 */
[----:B------:R-:W-:-:S05]  /*1ae50*/  BRA `(.L_x_821) ;  /* 0xffff5b6000007947 */ /* 0x000fca000383ffff */
.L_x_688:
[----:B------:R-:W-:Y:S01]  /*1ae60*/  MOV R211, 0x1c1f ;  /* 0x00001c1f00d37802 */ /* 0x000fe20000000f00 */
[----:B------:R-:W-:Y:S01]  /*1ae70*/  IMAD.MOV.U32 R2, RZ, RZ, 0x1 ;  /* 0x00000001ff027424 */ /* 0x000fe200078e00ff */
[----:B------:R-:W-:Y:S02]  /*1ae80*/  MOV R3, 0x1aea0 ;  /* 0x0001aea000037802 */ /* 0x000fe40000000f00 */
[----:B-1----:R-:W-:Y:S05]  /*1ae90*/  CALL.REL.NOINC `($__internal_10_$__cuda_sm70_shflsync_idx_p) ;  /* 0x0000166000007944 */ /* 0x002fea0003c00000 */
[----:B------:R-:W-:Y:S01]  /*1aea0*/  MOV R4, R211 ;  /* 0x000000d300047202 */ /* 0x000fe20000000f00 */
[----:B------:R-:W-:-:S05]  /*1aeb0*/  BRA `(.L_x_822) ;  /* 0xffff60d000007947 */ /* 0x000fca000383ffff */
.L_x_693:
[----:B------:R-:W-:Y:S01]  /*1aec0*/  MOV R211, 0x1c1f ;  /* 0x00001c1f00d37802 */ /* 0x000fe20000000f00 */
[----:B------:R-:W-:Y:S01]  /*1aed0*/  IMAD.MOV.U32 R2, RZ, RZ, 0x2 ;  /* 0x00000002ff027424 */ /* 0x000fe200078e00ff */
[----:B------:R-:W-:Y:S02]  /*1aee0*/  MOV R3, 0x1af00 ;  /* 0x0001af0000037802 */ /* 0x000fe40000000f00 */
[----:B-12---:R-:W-:Y:S05]  /*1aef0*/  CALL.REL.NOINC `($__internal_10_$__cuda_sm70_shflsync_idx_p) ;  /* 0x0000160000007944 */ /* 0x006fea0003c00000 */
[----:B------:R-:W-:Y:S01]  /*1af00*/  MOV R4, R211 ;  /* 0x000000d300047202 */ /* 0x000fe20000000f00 */
[----:B------:R-:W-:-:S05]  /*1af10*/  BRA `(.L_x_823) ;  /* 0xffff651000007947 */ /* 0x000fca000383ffff */
.L_x_698:
[----:B------:R-:W-:Y:S01]  /*1af20*/  MOV R211, 0x1c1f ;  /* 0x00001c1f00d37802 */ /* 0x000fe20000000f00 */
[----:B------:R-:W-:Y:S01]  /*1af30*/  IMAD.MOV.U32 R2, RZ, RZ, 0x3 ;  /* 0x00000003ff027424 */ /* 0x000fe200078e00ff */
[----:B------:R-:W-:Y:S02]  /*1af40*/  MOV R3, 0x1af60 ;  /* 0x0001af6000037802 */ /* 0x000fe40000000f00 */
[----:B-123--:R-:W-:Y:S05]  /*1af50*/  CALL.REL.NOINC `($__internal_10_$__cuda_sm70_shflsync_idx_p) ;  /* 0x000015a000007944 */ /* 0x00efea0003c00000 */
[----:B------:R-:W-:Y:S01]  /*1af60*/  MOV R4, R211 ;  /* 0x000000d300047202 */ /* 0x000fe20000000f00 */
[----:B------:R-:W-:-:S05]  /*1af70*/  BRA `(.L_x_824) ;  /* 0xffff695000007947 */ /* 0x000fca000383ffff */
.L_x_703:
[----:B------:R-:W-:Y:S02]  /*1af80*/  MOV R0, 0x2 ;  /* 0x0000000200007802 */ /* 0x000fe40000000f00 */
[----:B------:R-:W-:Y:S02]  /*1af90*/  MOV R2, 0x1afb0 ;  /* 0x0001afb000027802 */ /* 0x000fe40000000f00 */
[----:B------:R-:W-:Y:S05]  /*1afa0*/  CALL.REL.NOINC `($__internal_9_$__cuda_sm70_shflsync_bfly_p) ;  /* 0x000014f000007944 */ /* 0x000fea0003c00000 */
[----:B------:R-:W-:-:S05]  /*1afb0*/  BRA `(.L_x_825) ;  /* 0xffff70b000007947 */ /* 0x000fca000383ffff */
.L_x_704:
        /* <DEDUP_REMOVED lines=31> */
.L_x_706:
[----:B------:R-:W-:Y:S01]  /*1b1b0*/  IMAD.MOV.U32 R4, RZ, RZ, R222 ;  /* 0x000000ffff047224 */ /* 0x000fe200078e00de */
[----:B------:R-:W-:-:S02]  /*1b1c0*/  MOV R0, 0x2 ;  /* 0x0000000200007802 */ /* 0x000fc40000000f00 */
[----:B------:R-:W-:Y:S02]  /*1b1d0*/  MOV R2, 0x1b1f0 ;  /* 0x0001b1f000027802 */ /* 0x000fe40000000f00 */
[----:B------:R-:W-:Y:S05]  /*1b1e0*/  CALL.REL.NOINC `($__internal_9_$__cuda_sm70_shflsync_bfly_p) ;  /* 0x000012b000007944 */ /* 0x000fea0003c00000 */
[----:B------:R-:W-:Y:S05]  /*1b1f0*/  BRA `(.L_x_827) ;  /* 0xffff880000007947 */ /* 0x000fea000383ffff */
.L_x_707:
[----:B------:R-:W-:Y:S01]  /*1b200*/  IMAD.MOV.U32 R4, RZ, RZ, R7 ;  /* 0x000000ffff047224 */ /* 0x000fe200078e0007 */
[----:B------:R-:W-:Y:S02]  /*1b210*/  MOV R0, 0x1 ;  /* 0x0000000100007802 */ /* 0x000fe40000000f00 */
[----:B------:R-:W-:Y:S02]  /*1b220*/  MOV R2, 0x1b240 ;  /* 0x0001b24000027802 */ /* 0x000fe40000000f00 */
[----:B-1----:R-:W-:Y:S05]  /*1b230*/  CALL.REL.NOINC `($__internal_9_$__cuda_sm70_shflsync_bfly_p) ;  /* 0x0000126000007944 */ /* 0x002fea0003c00000 */
[----:B------:R-:W-:Y:S01]  /*1b240*/  FADD.FTZ R7, R7, R0 ;  /* 0x0000000007077221 */ /* 0x000fe20000010000 */
[----:B------:R-:W-:Y:S02]  /*1b250*/  MOV R4, R228 ;  /* 0x000000e400047202 */ /* 0x000fe40000000f00 */
[----:B------:R-:W-:Y:S02]  /*1b260*/  MOV R0, 0x2 ;  /* 0x0000000200007802 */ /* 0x000fe40000000f00 */
[----:B------:R-:W-:Y:S02]  /*1b270*/  MOV R2, 0x1b290 ;  /* 0x0001b29000027802 */ /* 0x000fe40000000f00 */
[----:B------:R-:W-:Y:S05]  /*1b280*/  CALL.REL.NOINC `($__internal_9_$__cuda_sm70_shflsync_bfly_p) ;  /* 0x0000121000007944 */ /* 0x000fea0003c00000 */
[----:B------:R-:W-:Y:S01]  /*1b290*/  FADD.FTZ R4, R228, R0 ;  /* 0x00000000e4047221 */ /* 0x000fe20000010000 */
[----:B------:R-:W-:Y:S02]  /*1b2a0*/  MOV R0, 0x1 ;  /* 0x0000000100007802 */ /* 0x000fe40000000f00 */
[----:B------:R-:W-:-:S02]  /*1b2b0*/  MOV R2, 0x1b2d0 ;  /* 0x0001b2d000027802 */ /* 0x000fc40000000f00 */
[----:B------:R-:W-:Y:S05]  /*1b2c0*/  CALL.REL.NOINC `($__internal_9_$__cuda_sm70_shflsync_bfly_p) ;  /* 0x000011d000007944 */ /* 0x000fea0003c00000 */
[----:B------:R-:W-:Y:S01]  /*1b2d0*/  FADD.FTZ R6, R4, R0 ;  /* 0x0000000004067221 */ /* 0x000fe20000010000 */
[----:B------:R-:W-:-:S02]  /*1b2e0*/  MOV R4, R221 ;  /* 0x000000dd00047202 */ /* 0x000fc40000000f00 */
[----:B------:R-:W-:Y:S02]  /*1b2f0*/  MOV R0, 0x2 ;  /* 0x0000000200007802 */ /* 0x000fe40000000f00 */
[----:B------:R-:W-:Y:S02]  /*1b300*/  MOV R2, 0x1b320 ;  /* 0x0001b32000027802 */ /* 0x000fe40000000f00 */
[----:B------:R-:W-:Y:S05]  /*1b310*/  CALL.REL.NOINC `($__internal_9_$__cuda_sm70_shflsync_bfly_p) ;  /* 0x0000118000007944 */ /* 0x000fea0003c00000 */
[----:B------:R-:W-:Y:S01]  /*1b320*/  FADD.FTZ R5, R221, R0 ;  /* 0x00000000dd057221 */ /* 0x000fe20000010000 */
[----:B------:R-:W-:Y:S02]  /*1b330*/  MOV R0, 0x1 ;  /* 0x0000000100007802 */ /* 0x000fe40000000f00 */
[----:B------:R-:W-:Y:S02]  /*1b340*/  MOV R2, 0x1b370 ;  /* 0x0001b37000027802 */ /* 0x000fe40000000f00 */
[----:B------:R-:W-:Y:S02]  /*1b350*/  MOV R4, R5 ;  /* 0x0000000500047202 */ /* 0x000fe40000000f00 */
[----:B------:R-:W-:Y:S05]  /*1b360*/  CALL.REL.NOINC `($__internal_9_$__cuda_sm70_shflsync_bfly_p) ;  /* 0x0000113000007944 */ /* 0x000fea0003c00000 */
[----:B------:R-:W-:Y:S01]  /*1b370*/  FADD.FTZ R5, R5, R0 ;  /* 0x0000000005057221 */ /* 0x000fe20000010000 */
[----:B------:R-:W-:Y:S02]  /*1b380*/  MOV R4, R223 ;  /* 0x000000df00047202 */ /* 0x000fe40000000f00 */
[----:B------:R-:W-:-:S02]  /*1b390*/  MOV R0, 0x2 ;  /* 0x0000000200007802 */ /* 0x000fc40000000f00 */
[----:B------:R-:W-:Y:S02]  /*1b3a0*/  MOV R2, 0x1b3c0 ;  /* 0x0001b3c000027802 */ /* 0x000fe40000000f00 */
[----:B------:R-:W-:Y:S05]  /*1b3b0*/  CALL.REL.NOINC `($__internal_9_$__cuda_sm70_shflsync_bfly_p) ;  /* 0x000010e000007944 */ /* 0x000fea0003c00000 */
[----:B------:R-:W-:Y:S01]  /*1b3c0*/  FADD.FTZ R4, R223, R0 ;  /* 0x00000000df047221 */ /* 0x000fe20000010000 */
[----:B------:R-:W-:Y:S02]  /*1b3d0*/  MOV R0, 0x1 ;  /* 0x0000000100007802 */ /* 0x000fe40000000f00 */
[----:B------:R-:W-:Y:S02]  /*1b3e0*/  MOV R2, 0x1b400 ;  /* 0x0001b40000027802 */ /* 0x000fe40000000f00 */
[----:B------:R-:W-:Y:S05]  /*1b3f0*/  CALL.REL.NOINC `($__internal_9_$__cuda_sm70_shflsync_bfly_p) ;  /* 0x000010a000007944 */ /* 0x000fea0003c00000 */
[----:B------:R-:W-:Y:S01]  /*1b400*/  MOV R8, R0 ;  /* 0x0000000000087202 */ /* 0x000fe20000000f00 */
[----:B------:R-:W-:Y:S05]  /*1b410*/  BRA `(.L_x_828) ;  /* 0xffff86d000007947 */ /* 0x000fea000383ffff */
.L_x_714:
[----:B-1234-:R-:W-:Y:S01]  /*1b420*/  IMAD.MOV.U32 R5, RZ, RZ, R7 ;  /* 0x000000ffff057224 */ /* 0x01efe200078e0007 */
[----:B------:R-:W-:Y:S01]  /*1b430*/  MOV R2, RZ ;  /* 0x000000ff00027202 */ /* 0x000fe20000000f00 */
[----:B------:R-:W-:Y:S01]  /*1b440*/  IMAD.MOV.U32 R211, RZ, RZ, 0x1c1f ;  /* 0x00001c1fffd37424 */ /* 0x000fe200078e00ff */
[----:B------:R-:W-:Y:S02]  /*1b450*/  MOV R3, 0x1b470 ;  /* 0x0001b47000037802 */ /* 0x000fe40000000f00 */
[----:B------:R-:W-:Y:S05]  /*1b460*/  CALL.REL.NOINC `($__internal_10_$__cuda_sm70_shflsync_idx_p) ;  /* 0x0000109000007944 */ /* 0x000fea0003c00000 */
[----:B------:R-:W-:Y:S01]  /*1b470*/  MOV R6, R211 ;  /* 0x000000d300067202 */ /* 0x000fe20000000f00 */
[----:B------:R-:W-:Y:S05]  /*1b480*/  BRA `(.L_x_829) ;  /* 0xffffa05000007947 */ /* 0x000fea000383ffff */
.L_x_715:
[----:B------:R-:W-:Y:S01]  /*1b490*/  IMAD.MOV.U32 R5, RZ, RZ, R13 ;  /* 0x000000ffff057224 */ /* 0x000fe200078e000d */
[----:B------:R-:W-:Y:S01]  /*1b4a0*/  MOV R2, RZ ;  /* 0x000000ff00027202 */ /* 0x000fe20000000f00 */
[----:B------:R-:W-:Y:S01]  /*1b4b0*/  IMAD.MOV.U32 R211, RZ, RZ, 0x1c1f ;  /* 0x00001c1fffd37424 */ /* 0x000fe200078e00ff */
[----:B------:R-:W-:-:S02]  /*1b4c0*/  MOV R3, 0x1b4e0 ;  /* 0x0001b4e000037802 */ /* 0x000fc40000000f00 */
[----:B-12---:R-:W-:Y:S05]  /*1b4d0*/  CALL.REL.NOINC `($__internal_10_$__cuda_sm70_shflsync_idx_p) ;  /* 0x0000102000007944 */ /* 0x006fea0003c00000 */
[----:B------:R-:W-:Y:S01]  /*1b4e0*/  MOV R0, R211 ;  /* 0x000000d300007202 */ /* 0x000fe20000000f00 */
[----:B------:R-:W-:Y:S05]  /*1b4f0*/  BRA `(.L_x_830) ;  /* 0xffffa00000007947 */ /* 0x000fea000383ffff */
.L_x_718:
[----:B------:R-:W-:Y:S01]  /*1b500*/  IMAD.MOV.U32 R5, RZ, RZ, R7 ;  /* 0x000000ffff057224 */ /* 0x000fe200078e0007 */
[----:B--2---:R-:W-:Y:S01]  /*1b510*/  MOV R2, 0x1 ;  /* 0x0000000100027802 */ /* 0x004fe20000000f00 */
[----:B------:R-:W-:Y:S01]  /*1b520*/  IMAD.MOV.U32 R211, RZ, RZ, 0x1c1f ;  /* 0x00001c1fffd37424 */ /* 0x000fe200078e00ff */
[----:B------:R-:W-:-:S02]  /*1b530*/  MOV R3, 0x1b550 ;  /* 0x0001b55000037802 */ /* 0x000fc40000000f00 */
[----:B-1-34-:R-:W-:Y:S05]  /*1b540*/  CALL.REL.NOINC `($__internal_10_$__cuda_sm70_shflsync_idx_p) ;  /* 0x00000fb000007944 */ /* 0x01afea0003c00000 */
        /* <DEDUP_REMOVED lines=8> */
.L_x_721:
[----:B------:R-:W-:Y:S01]  /*1b5d0*/  IMAD.MOV.U32 R5, RZ, RZ, R7 ;  /* 0x000000ffff057224 */ /* 0x000fe200078e0007 */
[----:B-1----:R-:W-:Y:S01]  /*1b5e0*/  MOV R2, 0x2 ;  /* 0x0000000200027802 */ /* 0x002fe20000000f00 */
[----:B------:R-:W-:Y:S01]  /*1b5f0*/  IMAD.MOV.U32 R211, RZ, RZ, 0x1c1f ;  /* 0x00001c1fffd37424 */ /* 0x000fe200078e00ff */
[----:B------:R-:W-:Y:S02]  /*1b600*/  MOV R3, 0x1b620 ;  /* 0x0001b62000037802 */ /* 0x000fe40000000f00 */
[----:B--234-:R-:W-:Y:S05]  /*1b610*/  CALL.REL.NOINC `($__internal_10_$__cuda_sm70_shflsync_idx_p) ;  /* 0x00000ee000007944 */ /* 0x01cfea0003c00000 */
[----:B------:R-:W-:Y:S01]  /*1b620*/  MOV R6, R211 ;  /* 0x000000d300067202 */ /* 0x000fe20000000f00 */
[----:B------:R-:W-:Y:S05]  /*1b630*/  BRA `(.L_x_832) ;  /* 0xffffa19000007947 */ /* 0x000fea000383ffff */
.L_x_722:
[----:B------:R-:W-:Y:S01]  /*1b640*/  IMAD.MOV.U32 R5, RZ, RZ, R13 ;  /* 0x000000ffff057224 */ /* 0x000fe200078e000d */
[----:B------:R-:W-:Y:S01]  /*1b650*/  MOV R2, 0x2 ;  /* 0x0000000200027802 */ /* 0x000fe20000000f00 */
[----:B------:R-:W-:Y:S01]  /*1b660*/  IMAD.MOV.U32 R211, RZ, RZ, 0x1c1f ;  /* 0x00001c1fffd37424 */ /* 0x000fe200078e00ff */
[----:B------:R-:W-:Y:S02]  /*1b670*/  MOV R3, 0x1b690 ;  /* 0x0001b69000037802 */ /* 0x000fe40000000f00 */
[----:B-1234-:R-:W-:Y:S05]  /*1b680*/  CALL.REL.NOINC `($__internal_10_$__cuda_sm70_shflsync_idx_p) ;  /* 0x00000e7000007944 */ /* 0x01efea0003c00000 */
[----:B------:R-:W-:Y:S01]  /*1b690*/  MOV R0, R211 ;  /* 0x000000d300007202 */ /* 0x000fe20000000f00 */
[----:B------:R-:W-:Y:S05]  /*1b6a0*/  BRA `(.L_x_833) ;  /* 0xffffa14000007947 */ /* 0x000fea000383ffff */
.L_x_725:
[----:B------:R-:W-:Y:S01]  /*1b6b0*/  IMAD.MOV.U32 R5, RZ, RZ, R7 ;  /* 0x000000ffff057224 */ /* 0x000fe200078e0007 */
[----:B-1----:R-:W-:Y:S01]  /*1b6c0*/  MOV R2, 0x3 ;  /* 0x0000000300027802 */ /* 0x002fe20000000f00 */
[----:B------:R-:W-:Y:S01]  /*1b6d0*/  IMAD.MOV.U32 R211, RZ, RZ, 0x1c1f ;  /* 0x00001c1fffd37424 */ /* 0x000fe200078e00ff */
[----:B------:R-:W-:-:S02]  /*1b6e0*/  MOV R3, 0x1b700 ;  /* 0x0001b70000037802 */ /* 0x000fc40000000f00 */
[----:B--234-:R-:W-:Y:S05]  /*1b6f0*/  CALL.REL.NOINC `($__internal_10_$__cuda_sm70_shflsync_idx_p) ;  /* 0x00000e0000007944 */ /* 0x01cfea0003c00000 */
        /* <DEDUP_REMOVED lines=8> */
.L_x_727:
[----:B------:R-:W-:Y:S01]  /*1b780*/  IMAD.MOV.U32 R5, RZ, RZ, R12 ;  /* 0x000000ffff057224 */ /* 0x000fe200078e000c */
[----:B------:R-:W-:Y:S01]  /*1b790*/  MOV R2, RZ ;  /* 0x000000ff00027202 */ /* 0x000fe20000000f00 */
[----:B------:R-:W-:Y:S01]  /*1b7a0*/  IMAD.MOV.U32 R211, RZ, RZ, 0x1c1f ;  /* 0x00001c1fffd37424 */ /* 0x000fe200078e00ff */
[----:B------:R-:W-:Y:S02]  /*1b7b0*/  MOV R3, 0x1b7d0 ;  /* 0x0001b7d000037802 */ /* 0x000fe40000000f00 */
[----:B------:R-:W-:Y:S05]  /*1b7c0*/  CALL.REL.NOINC `($__internal_10_$__cuda_sm70_shflsync_idx_p) ;  /* 0x00000d3000007944 */ /* 0x000fea0003c00000 */
[----:B------:R-:W-:Y:S01]  /*1b7d0*/  MOV R4, R211 ;  /* 0x000000d300047202 */ /* 0x000fe20000000f00 */
[----:B------:R-:W-:Y:S05]  /*1b7e0*/  BRA `(.L_x_835) ;  /* 0xffffa4c000007947 */ /* 0x000fea000383ffff */
.L_x_728:
[----:B------:R-:W-:Y:S01]  /*1b7f0*/  IMAD.MOV.U32 R5, RZ, RZ, R13 ;  /* 0x000000ffff057224 */ /* 0x000fe200078e000d */
[----:B------:R-:W-:Y:S01]  /*1b800*/  MOV R2, RZ ;  /* 0x000000ff00027202 */ /* 0x000fe20000000f00 */
[----:B------:R-:W-:Y:S01]  /*1b810*/  IMAD.MOV.U32 R211, RZ, RZ, 0x1c1f ;  /* 0x00001c1fffd37424 */ /* 0x000fe200078e00ff */
[----:B------:R-:W-:Y:S02]  /*1b820*/  MOV R3, 0x1b840 ;  /* 0x0001b84000037802 */ /* 0x000fe40000000f00 */
[----:B-12---:R-:W-:Y:S05]  /*1b830*/  CALL.REL.NOINC `($__internal_10_$__cuda_sm70_shflsync_idx_p) ;  /* 0x00000cc000007944 */ /* 0x006fea0003c00000 */
[----:B------:R-:W-:Y:S01]  /*1b840*/  MOV R0, R211 ;  /* 0x000000d300007202 */ /* 0x000fe20000000f00 */
[----:B------:R-:W-:Y:S05]  /*1b850*/  BRA `(.L_x_836) ;  /* 0xffffa47000007947 */ /* 0x000fea000383ffff */
.L_x_731:
[----:B------:R-:W-:Y:S01]  /*1b860*/  IMAD.MOV.U32 R5, RZ, RZ, R12 ;  /* 0x000000ffff057224 */ /* 0x000fe200078e000c */
[----:B----4-:R-:W-:Y:S01]  /*1b870*/  MOV R2, 0x1 ;  /* 0x0000000100027802 */ /* 0x010fe20000000f00 */
[----:B------:R-:W-:Y:S01]  /*1b880*/  IMAD.MOV.U32 R211, RZ, RZ, 0x1c1f ;  /* 0x00001c1fffd37424 */ /* 0x000fe200078e00ff */
[----:B------:R-:W-:-:S02]  /*1b890*/  MOV R3, 0x1b8b0 ;  /* 0x0001b8b000037802 */ /* 0x000fc40000000f00 */
        /* <DEDUP_REMOVED lines=9> */
.L_x_734:
[----:B------:R-:W-:Y:S01]  /*1b930*/  IMAD.MOV.U32 R5, RZ, RZ, R12 ;  /* 0x000000ffff057224 */ /* 0x000fe200078e000c */
[----:B----4-:R-:W-:Y:S01]  /*1b940*/  MOV R2, 0x2 ;  /* 0x0000000200027802 */ /* 0x010fe20000000f00 */
[----:B------:R-:W-:Y:S01]  /*1b950*/  IMAD.MOV.U32 R211, RZ, RZ, 0x1c1f ;  /* 0x00001c1fffd37424 */ /* 0x000fe200078e00ff */
[----:B------:R-:W-:Y:S02]  /*1b960*/  MOV R3, 0x1b980 ;  /* 0x0001b98000037802 */ /* 0x000fe40000000f00 */
[----:B-123--:R-:W-:Y:S05]  /*1b970*/  CALL.REL.NOINC `($__internal_10_$__cuda_sm70_shflsync_idx_p) ;  /* 0x00000b8000007944 */ /* 0x00efea0003c00000 */
[----:B------:R-:W-:Y:S01]  /*1b980*/  MOV R4, R211 ;  /* 0x000000d300047202 */ /* 0x000fe20000000f00 */
[----:B------:R-:W-:Y:S05]  /*1b990*/  BRA `(.L_x_838) ;  /* 0xffffae2000007947 */ /* 0x000fea000383ffff */
.L_x_735:
[----:B------:R-:W-:Y:S01]  /*1b9a0*/  IMAD.MOV.U32 R5, RZ, RZ, R13 ;  /* 0x000000ffff057224 */ /* 0x000fe200078e000d */
[----:B----4-:R-:W-:Y:S01]  /*1b9b0*/  MOV R2, 0x2 ;  /* 0x0000000200027802 */ /* 0x010fe20000000f00 */
[----:B------:R-:W-:Y:S01]  /*1b9c0*/  IMAD.MOV.U32 R211, RZ, RZ, 0x1c1f ;  /* 0x00001c1fffd37424 */ /* 0x000fe200078e00ff */
[----:B------:R-:W-:Y:S02]  /*1b9d0*/  MOV R3, 0x1b9f0 ;  /* 0x0001b9f000037802 */ /* 0x000fe40000000f00 */
[----:B-123--:R-:W-:Y:S05]  /*1b9e0*/  CALL.REL.NOINC `($__internal_10_$__cuda_sm70_shflsync_idx_p) ;  /* 0x00000b1000007944 */ /* 0x00efea0003c00000 */
[----:B------:R-:W-:Y:S01]  /*1b9f0*/  MOV R0, R211 ;  /* 0x000000d300007202 */ /* 0x000fe20000000f00 */
[----:B------:R-:W-:Y:S05]  /*1ba00*/  BRA `(.L_x_839) ;  /* 0xffffadd000007947 */ /* 0x000fea000383ffff */
.L_x_738:
[----:B------:R-:W-:Y:S01]  /*1ba10*/  IMAD.MOV.U32 R5, RZ, RZ, R12 ;  /* 0x000000ffff057224 */ /* 0x000fe200078e000c */
[----:B---3--:R-:W-:Y:S01]  /*1ba20*/  MOV R2, 0x3 ;  /* 0x0000000300027802 */ /* 0x008fe20000000f00 */
        /* <DEDUP_REMOVED lines=11> */
.L_x_742:
[----:B------:R-:W-:Y:S01]  /*1bae0*/  IMAD.MOV.U32 R5, RZ, RZ, R10 ;  /* 0x000000ffff057224 */ /* 0x000fe200078e000a */
[----:B------:R-:W-:Y:S01]  /*1baf0*/  MOV R2, RZ ;  /* 0x000000ff00027202 */ /* 0x000fe20000000f00 */
[----:B------:R-:W-:Y:S01]  /*1bb00*/  IMAD.MOV.U32 R211, RZ, RZ, 0x1c1f ;  /* 0x00001c1fffd37424 */ /* 0x000fe200078e00ff */
[----:B------:R-:W-:Y:S02]  /*1bb10*/  MOV R3, 0x1bb30 ;  /* 0x0001bb3000037802 */ /* 0x000fe40000000f00 */
[----:B------:R-:W-:Y:S05]  /*1bb20*/  CALL.REL.NOINC `($__internal_10_$__cuda_sm70_shflsync_idx_p) ;  /* 0x000009d000007944 */ /* 0x000fea0003c00000 */
[----:B------:R-:W-:Y:S01]  /*1bb30*/  MOV R4, R211 ;  /* 0x000000d300047202 */ /* 0x000fe20000000f00 */
[----:B------:R-:W-:Y:S05]  /*1bb40*/  BRA `(.L_x_841) ;  /* 0xffffbed000007947 */ /* 0x000fea000383ffff */
.L_x_743:
[----:B------:R-:W-:Y:S01]  /*1bb50*/  IMAD.MOV.U32 R5, RZ, RZ, R13 ;  /* 0x000000ffff057224 */ /* 0x000fe200078e000d */
[----:B------:R-:W-:Y:S01]  /*1bb60*/  MOV R2, RZ ;  /* 0x000000ff00027202 */ /* 0x000fe20000000f00 */
[----:B------:R-:W-:Y:S01]  /*1bb70*/  IMAD.MOV.U32 R211, RZ, RZ, 0x1c1f ;  /* 0x00001c1fffd37424 */ /* 0x000fe200078e00ff */
[----:B------:R-:W-:Y:S02]  /*1bb80*/  MOV R3, 0x1bba0 ;  /* 0x0001bba000037802 */ /* 0x000fe40000000f00 */
[----:B-12---:R-:W-:Y:S05]  /*1bb90*/  CALL.REL.NOINC `($__internal_10_$__cuda_sm70_shflsync_idx_p) ;  /* 0x0000096000007944 */ /* 0x006fea0003c00000 */
[----:B------:R-:W-:Y:S01]  /*1bba0*/  MOV R0, R211 ;  /* 0x000000d300007202 */ /* 0x000fe20000000f00 */
[----:B------:R-:W-:Y:S05]  /*1bbb0*/  BRA `(.L_x_842) ;  /* 0xffffbe8000007947 */ /* 0x000fea000383ffff */
.L_x_746:
        /* <DEDUP_REMOVED lines=13> */
.L_x_749:
[----:B------:R-:W-:Y:S01]  /*1bc90*/  IMAD.MOV.U32 R5, RZ, RZ, R10 ;  /* 0x000000ffff057224 */ /* 0x000fe200078e000a */
[----:B-1----:R-:W-:Y:S01]  /*1bca0*/  MOV R2, 0x2 ;  /* 0x0000000200027802 */ /* 0x002fe20000000f00 */
[----:B------:R-:W-:Y:S01]  /*1bcb0*/  IMAD.MOV.U32 R211, RZ, RZ, 0x1c1f ;  /* 0x00001c1fffd37424 */ /* 0x000fe200078e00ff */
[----:B------:R-:W-:Y:S02]  /*1bcc0*/  MOV R3, 0x1bce0 ;  /* 0x0001bce000037802 */ /* 0x000fe40000000f00 */
[----:B--234-:R-:W-:Y:S05]  /*1bcd0*/  CALL.REL.NOINC `($__internal_10_$__cuda_sm70_shflsync_idx_p) ;  /* 0x0000082000007944 */ /* 0x01cfea0003c00000 */
[----:B------:R-:W-:Y:S01]  /*1bce0*/  MOV R4, R211 ;  /* 0x000000d300047202 */ /* 0x000fe20000000f00 */
[----:B------:R-:W-:Y:S05]  /*1bcf0*/  BRA `(.L_x_844) ;  /* 0xffffc02000007947 */ /* 0x000fea000383ffff */
.L_x_750:
[----:B------:R-:W-:Y:S01]  /*1bd00*/  IMAD.MOV.U32 R5, RZ, RZ, R13 ;  /* 0x000000ffff057224 */ /* 0x000fe200078e000d */
[----:B------:R-:W-:Y:S01]  /*1bd10*/  MOV R2, 0x2 ;  /* 0x0000000200027802 */ /* 0x000fe20000000f00 */
[----:B------:R-:W-:Y:S01]  /*1bd20*/  IMAD.MOV.U32 R211, RZ, RZ, 0x1c1f ;  /* 0x00001c1fffd37424 */ /* 0x000fe200078e00ff */
[----:B------:R-:W-:Y:S02]  /*1bd30*/  MOV R3, 0x1bd50 ;  /* 0x0001bd5000037802 */ /* 0x000fe40000000f00 */
[----:B-1234-:R-:W-:Y:S05]  /*1bd40*/  CALL.REL.NOINC `($__internal_10_$__cuda_sm70_shflsync_idx_p) ;  /* 0x000007b000007944 */ /* 0x01efea0003c00000 */
[----:B------:R-:W-:Y:S01]  /*1bd50*/  MOV R0, R211 ;  /* 0x000000d300007202 */ /* 0x000fe20000000f00 */
[----:B------:R-:W-:Y:S05]  /*1bd60*/  BRA `(.L_x_845) ;  /* 0xffffbfd000007947 */ /* 0x000fea000383ffff */
.L_x_753:
        /* <DEDUP_REMOVED lines=13> */
.L_x_755:
[----:B------:R-:W-:Y:S01]  /*1be40*/  IMAD.MOV.U32 R5, RZ, RZ, R74 ;  /* 0x000000ffff057224 */ /* 0x000fe200078e004a */
[----:B------:R-:W-:Y:S01]  /*1be50*/  MOV R2, RZ ;  /* 0x000000ff00027202 */ /* 0x000fe20000000f00 */
[----:B------:R-:W-:Y:S01]  /*1be60*/  IMAD.MOV.U32 R211, RZ, RZ, 0x1f ;  /* 0x0000001fffd37424 */ /* 0x000fe200078e00ff */
[----:B------:R-:W-:Y:S02]  /*1be70*/  MOV R3, 0x1be90 ;  /* 0x0001be9000037802 */ /* 0x000fe40000000f00 */
[----:B------:R-:W-:Y:S05]  /*1be80*/  CALL.REL.NOINC `($__internal_10_$__cuda_sm70_shflsync_idx_p) ;  /* 0x0000067000007944 */ /* 0x000fea0003c00000 */
[----:B------:R-:W-:Y:S01]  /*1be90*/  MOV R9, R211 ;  /* 0x000000d300097202 */ /* 0x000fe20000000f00 */
[----:B------:R-:W-:Y:S05]  /*1bea0*/  BRA `(.L_x_847) ;  /* 0xffffc22000007947 */ /* 0x000fea000383ffff */
.L_x_756:
[----:B------:R-:W-:Y:S01]  /*1beb0*/  IMAD.MOV.U32 R5, RZ, RZ, R74 ;  /* 0x000000ffff057224 */ /* 0x000fe200078e004a */
[----:B------:R-:W-:Y:S01]  /*1bec0*/  MOV R2, 0x1 ;  /* 0x0000000100027802 */ /* 0x000fe20000000f00 */
[----:B------:R-:W-:Y:S01]  /*1bed0*/  IMAD.MOV.U32 R211, RZ, RZ, 0x1f ;  /* 0x0000001fffd37424 */ /* 0x000fe200078e00ff */
[----:B------:R-:W-:Y:S02]  /*1bee0*/  MOV R3, 0x1bf00 ;  /* 0x0001bf0000037802 */ /* 0x000fe40000000f00 */
[----:B-12---:R-:W-:Y:S05]  /*1bef0*/  CALL.REL.NOINC `($__internal_10_$__cuda_sm70_shflsync_idx_p) ;  /* 0x0000060000007944 */ /* 0x006fea0003c00000 */
[----:B------:R-:W-:Y:S01]  /*1bf00*/  MOV R8, R211 ;  /* 0x000000d300087202 */ /* 0x000fe20000000f00 */
[----:B------:R-:W-:Y:S05]  /*1bf10*/  BRA `(.L_x_848) ;  /* 0xffffc1d000007947 */ /* 0x000fea000383ffff */
.L_x_757:
[----:B------:R-:W-:Y:S02]  /*1bf20*/  MOV R2, 0x1 ;  /* 0x0000000100027802 */ /* 0x000fe40000000f00 */
[----:B------:R-:W-:-:S02]  /*1bf30*/  MOV R3, 0x1bf50 ;  /* 0x0001bf5000037802 */ /* 0x000fc40000000f00 */
[----:B-1234-:R-:W-:Y:S05]  /*1bf40*/  CALL.REL.NOINC `($__internal_11_$__cuda_sm70_shflsync_up_p) ;  /* 0x0000061000007944 */ /* 0x01efea0003c00000 */
[----:B------:R-:W-:Y:S05]  /*1bf50*/  BRA `(.L_x_849) ;  /* 0xffffc2c000007947 */ /* 0x000fea000383ffff */
.L_x_758:
[----:B------:R-:W-:Y:S02]  /*1bf60*/  MOV R2, 0x2 ;  /* 0x0000000200027802 */ /* 0x000fe40000000f00 */
[----:B------:R-:W-:-:S02]  /*1bf70*/  MOV R3, 0x1bf90 ;  /* 0x0001bf9000037802 */ /* 0x000fc40000000f00 */
[----:B--2-4-:R-:W-:Y:S05]  /*1bf80*/  CALL.REL.NOINC `($__internal_11_$__cuda_sm70_shflsync_up_p) ;  /* 0x000005d000007944 */ /* 0x014fea0003c00000 */
        /* <DEDUP_REMOVED lines=24> */
.L_x_762:
[----:B------:R-:W-:Y:S02]  /*1c110*/  MOV R2, 0x1 ;  /* 0x0000000100027802 */ /* 0x000fe40000000f00 */
[----:B------:R-:W-:Y:S02]  /*1c120*/  MOV R3, 0x1c140 ;  /* 0x0001c14000037802 */ /* 0x000fe40000000f00 */
[----:B------:R-:W-:Y:S05]  /*1c130*/  CALL.REL.NOINC `($__internal_11_$__cuda_sm70_shflsync_up_p) ;  /* 0x0000042000007944 */ /* 0x000fea0003c00000 */
[----:B------:R-:W-:Y:S01]  /*1c140*/  MOV R2, R4 ;  /* 0x0000000400027202 */ /* 0x000fe20000000f00 */
[----:B------:R-:W-:Y:S05]  /*1c150*/  BRA `(.L_x_851) ;  /* 0xffffc32000007947 */ /* 0x000fea000383ffff */
.L_x_763:
        /* <DEDUP_REMOVED lines=27> */
.L_x_765:
[----:B------:R-:W-:Y:S02]  /*1c310*/  SEL R0, RZ, 0x1, P0 ;  /* 0x00000001ff007807 */ /* 0x000fe40000000000 */
[----:B------:R-:W-:Y:S02]  /*1c320*/  MOV R2, 0x1c340 ;  /* 0x0001c34000027802 */ /* 0x000fe40000000f00 */
[----:B-1----:R-:W-:Y:S05]  /*1c330*/  CALL.REL.NOINC `($__internal_12_$__cuda_sm70_votesync_ballot) ;  /* 0x0000029000007944 */ /* 0x002fea0003c00000 */
[----:B------:R-:W-:Y:S01]  /*1c340*/  MOV R11, R0 ;  /* 0x00000000000b7202 */ /* 0x000fe20000000f00 */
[----:B------:R-:W-:Y:S05]  /*1c350*/  BRA `(.L_x_853) ;  /* 0xffffc2b000007947 */ /* 0x000fea000383ffff */
.L_x_766:
[----:B------:R-:W-:Y:S01]  /*1c360*/  IMAD.MOV.U32 R5, RZ, RZ, R6 ;  /* 0x000000ffff057224 */ /* 0x000fe200078e0006 */
[----:B--2---:R-:W-:Y:S01]  /*1c370*/  MOV R2, R0 ;  /* 0x0000000000027202 */ /* 0x004fe20000000f00 */
[----:B------:R-:W-:Y:S01]  /*1c380*/  IMAD.MOV.U32 R211, RZ, RZ, 0x1f ;  /* 0x0000001fffd37424 */ /* 0x000fe200078e00ff */
[----:B------:R-:W-:Y:S02]  /*1c390*/  MOV R3, 0x1c3b0 ;  /* 0x0001c3b000037802 */ /* 0x000fe40000000f00 */
[----:B-1----:R-:W-:Y:S05]  /*1c3a0*/  CALL.REL.NOINC `($__internal_10_$__cuda_sm70_shflsync_idx_p) ;  /* 0x0000015000007944 */ /* 0x002fea0003c00000 */
[----:B------:R-:W-:Y:S01]  /*1c3b0*/  IMAD.MOV.U32 R8, RZ, RZ, R211 ;  /* 0x000000ffff087224 */ /* 0x000fe200078e00d3 */
[----:B------:R-:W-:Y:S01]  /*1c3c0*/  MOV R2, R0 ;  /* 0x0000000000027202 */ /* 0x000fe20000000f00 */
[----:B------:R-:W-:Y:S01]  /*1c3d0*/  IMAD.MOV.U32 R5, RZ, RZ, R7 ;  /* 0x000000ffff057224 */ /* 0x000fe200078e0007 */
[----:B------:R-:W-:-:S02]  /*1c3e0*/  MOV R211, 0x1f ;  /* 0x0000001f00d37802 */ /* 0x000fc40000000f00 */
[----:B------:R-:W-:Y:S02]  /*1c3f0*/  MOV R3, 0x1c410 ;  /* 0x0001c41000037802 */ /* 0x000fe40000000f00 */
[----:B------:R-:W-:Y:S05]  /*1c400*/  CALL.REL.NOINC `($__internal_10_$__cuda_sm70_shflsync_idx_p) ;  /* 0x000000f000007944 */ /* 0x000fea0003c00000 */
[----:B------:R-:W-:Y:S01]  /*1c410*/  MOV R7, R211 ;  /* 0x000000d300077202 */ /* 0x000fe20000000f00 */
[----:B------:R-:W-:Y:S05]  /*1c420*/  BRA `(.L_x_854) ;  /* 0xffffc25000007947 */ /* 0x000fea000383ffff */
.L_x_769:
[----:B------:R-:W-:Y:S01]  /*1c430*/  IMAD.MOV.U32 R5, RZ, RZ, R4 ;  /* 0x000000ffff057224 */ /* 0x000fe200078e0004 */
[----:B--2---:R-:W-:Y:S01]  /*1c440*/  MOV R2, R0 ;  /* 0x0000000000027202 */ /* 0x004fe20000000f00 */
[----:B------:R-:W-:Y:S01]  /*1c450*/  IMAD.MOV.U32 R211, RZ, RZ, 0x1f ;  /* 0x0000001fffd37424 */ /* 0x000fe200078e00ff */
[----:B------:R-:W-:Y:S02]  /*1c460*/  MOV R3, 0x1c480 ;  /* 0x0001c48000037802 */ /* 0x000fe40000000f00 */
[----:B-1--4-:R-:W-:Y:S05]  /*1c470*/  CALL.REL.NOINC `($__internal_10_$__cuda_sm70_shflsync_idx_p) ;  /* 0x0000008000007944 */ /* 0x012fea0003c00000 */
[----:B------:R-:W-:Y:S01]  /*1c480*/  MOV R12, R211 ;  /* 0x000000d3000c7202 */ /* 0x000fe20000000f00 */
[----:B------:R-:W-:Y:S05]  /*1c490*/  BRA `(.L_x_768) ;  /* 0xffffc24000007947 */ /* 0x000fea000383ffff */
        .weak           $__internal_9_$__cuda_sm70_shflsync_bfly_p
        .type           $__internal_9_$__cuda_sm70_shflsync_bfly_p,@function
        .size           $__internal_9_$__cuda_sm70_shflsync_bfly_p,($__internal_10_$__cuda_sm70_shflsync_idx_p - $__internal_9_$__cuda_sm70_shflsync_bfly_p)
$__internal_9_$__cuda_sm70_shflsync_bfly_p:
[----:B------:R-:W-:Y:S02]  /*1c4a0*/  MOV R162, 0xffffffff ;  /* 0xffffffff00a27802 */ /* 0x000fe40000000f00 */
[----:B------:R-:W-:Y:S02]  /*1c4b0*/  MOV R3, 0x1f ;  /* 0x0000001f00037802 */ /* 0x000fe40000000f00 */
[----:B------:R-:W-:Y:S04]  /*1c4c0*/  WARPSYNC R162 ;  /* 0x000000a200007348 */ /* 0x000fe80003800000 */
[----:B------:R1:W2:Y:S02]  /*1c4d0*/  SHFL.BFLY PT, R0, R4, R0, R3 ;  /* 0x0c00000004007389 */ /* 0x0002a400000e0003 */
[----:B-1----:R-:W-:-:S04]  /*1c4e0*/  MOV R3, 0x0 ;  /* 0x0000000000037802 */ /* 0x002fc80000000f00 */
[----:B--2---:R-:W-:Y:S05]  /*1c4f0*/  RET.REL.NODEC R2 `(_ZN7cutlass13device_kernelIN5flash19enable_sm80_to_sm89INS1_16FlashAttnFwdSm80INS1_25CollectiveMainloopFwdSm80ILi4ELi1ELb0EN4cute5tupleIJNS5_1CILi128EEENS7_ILi48EEENS7_ILi96EEEEEELi96ENS_10bfloat16_tEfNS_4arch4Sm80ELb0ELb1ELb1ELb1ELb1ELb0ELb1ELb1EEENS1_21CollectiveEpilogueFwdINS6_IJS8_SA_S9_EEENS6_IJNS7_ILi1EEESI_SI_EEESC_SE_Li128ELb1ELb1ELb1ELb0EEENS1_36VarlenDynamicPersistentTileSchedulerILi128ELi48ELi128ELi128ELb1ELb1ELb0ELb1ELb0ELb1EEEEEEEEEvNT_6ParamsE) ;  /* 0xfffe3b0002007950 */ /* 0x004fea0003c3ffff */
        .weak           $__internal_10_$__cuda_sm70_shflsync_idx_p
        .type           $__internal_10_$__cuda_sm70_shflsync_idx_p,@function
        .size           $__internal_10_$__cuda_sm70_shflsync_idx_p,($__internal_11_$__cuda_sm70_shflsync_up_p - $__internal_10_$__cuda_sm70_shflsync_idx_p)
$__internal_10_$__cuda_sm70_shflsync_idx_p:
[----:B------:R-:W-:-:S04]  /*1c500*/  MOV R212, 0xffffffff ;  /* 0xffffffff00d47802 */ /* 0x000fc80000000f00 */
[----:B------:R-:W-:Y:S04]  /*1c510*/  WARPSYNC R212 ;  /* 0x000000d400007348 */ /* 0x000fe80003800000 */
[----:B------:R1:W2:Y:S02]  /*1c520*/  SHFL.IDX PT, R211, R5, R2, R211 ;  /* 0x0000000205d37389 */ /* 0x0002a400000e00d3 */
[----:B-1----:R-:W-:Y:S02]  /*1c530*/  MOV R2, R3 ;  /* 0x0000000300027202 */ /* 0x002fe40000000f00 */
[----:B------:R-:W-:-:S04]  /*1c540*/  MOV R3, 0x0 ;  /* 0x0000000000037802 */ /* 0x000fc80000000f00 */
[----:B--2---:R-:W-:Y:S05]  /*1c550*/  RET.REL.NODEC R2 `(_ZN7cutlass13device_kernelIN5flash19enable_sm80_to_sm89INS1_16FlashAttnFwdSm80INS1_25CollectiveMainloopFwdSm80ILi4ELi1ELb0EN4cute5tupleIJNS5_1CILi128EEENS7_ILi48EEENS7_ILi96EEEEEELi96ENS_10bfloat16_tEfNS_4arch4Sm80ELb0ELb1ELb1ELb1ELb1ELb0ELb1ELb1EEENS1_21CollectiveEpilogueFwdINS6_IJS8_SA_S9_EEENS6_IJNS7_ILi1EEESI_SI_EEESC_SE_Li128ELb1ELb1ELb1ELb0EEENS1_36VarlenDynamicPersistentTileSchedulerILi128ELi48ELi128ELi128ELb1ELb1ELb0ELb1ELb0ELb1EEEEEEEEEvNT_6ParamsE) ;  /* 0xfffe3aa002007950 */ /* 0x004fea0003c3ffff */
        .weak           $__internal_11_$__cuda_sm70_shflsync_up_p
        .type           $__internal_11_$__cuda_sm70_shflsync_up_p,@function
        .size           $__internal_11_$__cuda_sm70_shflsync_up_p,($__internal_12_$__cuda_sm70_votesync_ballot - $__internal_11_$__cuda_sm70_shflsync_up_p)
$__internal_11_$__cuda_sm70_shflsync_up_p:
[----:B------:R-:W-:Y:S02]  /*1c560*/  IMAD.MOV.U32 R4, RZ, RZ, RZ ;  /* 0x000000ffff047224 */ /* 0x000fe400078e00ff */
[----:B------:R-:W-:-:S04]  /*1c570*/  IMAD.MOV.U32 R10, RZ, RZ, -0x1 ;  /* 0xffffffffff0a7424 */ /* 0x000fc800078e00ff */
[----:B------:R-:W-:Y:S04]  /*1c580*/  WARPSYNC R10 ;  /* 0x0000000a00007348 */ /* 0x000fe80003800000 */
[----:B------:R1:W2:Y:S02]  /*1c590*/  SHFL.UP PT, R4, R0, R2, R4 ;  /* 0x0400000200047389 */ /* 0x0002a400000e0004 */
[----:B-1----:R-:W-:Y:S02]  /*1c5a0*/  MOV R2, R3 ;  /* 0x0000000300027202 */ /* 0x002fe40000000f00 */
[----:B------:R-:W-:-:S04]  /*1c5b0*/  MOV R3, 0x0 ;  /* 0x0000000000037802 */ /* 0x000fc80000000f00 */
[----:B--2---:R-:W-:Y:S05]  /*1c5c0*/  RET.REL.NODEC R2 `(_ZN7cutlass13device_kernelIN5flash19enable_sm80_to_sm89INS1_16FlashAttnFwdSm80INS1_25CollectiveMainloopFwdSm80ILi4ELi1ELb0EN4cute5tupleIJNS5_1CILi128EEENS7_ILi48EEENS7_ILi96EEEEEELi96ENS_10bfloat16_tEfNS_4arch4Sm80ELb0ELb1ELb1ELb1ELb1ELb0ELb1ELb1EEENS1_21CollectiveEpilogueFwdINS6_IJS8_SA_S9_EEENS6_IJNS7_ILi1EEESI_SI_EEESC_SE_Li128ELb1ELb1ELb1ELb0EEENS1_36VarlenDynamicPersistentTileSchedulerILi128ELi48ELi128ELi128ELb1ELb1ELb0ELb1ELb0ELb1EEEEEEEEEvNT_6ParamsE) ;  /* 0xfffe3a3002007950 */ /* 0x004fea0003c3ffff */
        .weak           $__internal_12_$__cuda_sm70_votesync_ballot
        .type           $__internal_12_$__cuda_sm70_votesync_ballot,@function
        .size           $__internal_12_$__cuda_sm70_votesync_ballot,(.L_x_3641 - $__internal_12_$__cuda_sm70_votesync_ballot)
$__internal_12_$__cuda_sm70_votesync_ballot:
[----:B------:R-:W-:Y:S01]  /*1c5d0*/  ISETP.NE.U32.AND P0, PT, R0, 0x1, PT ;  /* 0x000000010000780c */ /* 0x000fe20003f05070 */
[----:B------:R-:W-:-:S04]  /*1c5e0*/  IMAD.MOV.U32 R3, RZ, RZ, -0x1 ;  /* 0xffffffffff037424 */ /* 0x000fc800078e00ff */
[----:B------:R-:W-:Y:S08]  /*1c5f0*/  WARPSYNC R3 ;  /* 0x0000000300007348 */ /* 0x000ff00003800000 */
[----:B------:R-:W-:-:S04]  /*1c600*/  VOTE.ANY R0, PT, !P0 ;  /* 0x0000000000007806 */ /* 0x000fc800040e0100 */
[----:B------:R-:W-:Y:S01]  /*1c610*/  LOP3.LUT R0, R0, R3, RZ, 0xc0, !PT ;  /* 0x0000000300007212 */ /* 0x000fe200078ec0ff */
[----:B------:R-:W-:-:S04]  /*1c620*/  IMAD.MOV.U32 R3, RZ, RZ, 0x0 ;  /* 0x00000000ff037424 */ /* 0x000fc800078e00ff */
[----:B------:R-:W-:Y:S05]  /*1c630*/  RET.REL.NODEC R2 `(_ZN7cutlass13device_kernelIN5flash19enable_sm80_to_sm89INS1_16FlashAttnFwdSm80INS1_25CollectiveMainloopFwdSm80ILi4ELi1ELb0EN4cute5tupleIJNS5_1CILi128EEENS7_ILi48EEENS7_ILi96EEEEEELi96ENS_10bfloat16_tEfNS_4arch4Sm80ELb0ELb1ELb1ELb1ELb1ELb0ELb1ELb1EEENS1_21CollectiveEpilogueFwdINS6_IJS8_SA_S9_EEENS6_IJNS7_ILi1EEESI_SI_EEESC_SE_Li128ELb1ELb1ELb1ELb0EEENS1_36VarlenDynamicPersistentTileSchedulerILi128ELi48ELi128ELi128ELb1ELb1ELb0ELb1ELb0ELb1EEEEEEEEEvNT_6ParamsE) ;  /* 0xfffe39c002007950 */ /* 0x000fea0003c3ffff */
.L_x_855:
        /* <DEDUP_REMOVED lines=12> */
.L_x_3641:


//--------------------- .text._ZN7cutlass13device_kernelIN5flash19enable_sm80_to_sm89INS1_16FlashAttnFwdSm80INS1_25CollectiveMainloopFwdSm80ILi4ELi1ELb0EN4cute5tupleIJNS5_1CILi128EEENS7_ILi48EEENS7_ILi96EEEEEELi96ENS_10bfloat16_tEfNS_4arch4Sm80ELb0ELb1ELb1ELb1ELb1ELb1ELb1ELb1EEENS1_21CollectiveEpilogueFwdINS6_IJS8_SA_S9_EEENS6_IJNS7_ILi1EEESI_SI_EEESC_SE_Li128ELb1ELb1ELb1ELb0EEENS1_36VarlenDynamicPersistentTileSchedulerILi128ELi48ELi128ELi128ELb1ELb1ELb0ELb1ELb0ELb1EEEEEEEEEvNT_6ParamsE --------------------------
	.section	.text._ZN7cutlass13device_kernelIN5flash19enable_sm80_to_sm89INS1_16FlashAttnFwdSm80INS1_25CollectiveMainloopFwdSm80ILi4ELi1ELb0EN4cute5tupleIJNS5_1CILi128EEENS7_ILi48EEENS7_ILi96EEEEEELi96ENS_10bfloat16_tEfNS_4arch4Sm80ELb0ELb1ELb1ELb1ELb1ELb1ELb1ELb1EEENS1_21CollectiveEpilogueFwdINS6_IJS8_SA_S9_EEENS6_IJNS7_ILi1EEESI_SI_EEESC_SE_Li128ELb1ELb1ELb1ELb0EEENS1_36VarlenDynamicPersistentTileSchedulerILi128ELi48ELi128ELi128ELb1ELb1ELb0ELb1ELb0ELb1EEEEEEEEEvNT_6ParamsE,"ax",@progbits
	.sectioninfo	@"SHI_REGISTERS=255"
	.align	128
.text._ZN7cutlass13device_kernelIN5flash19enable_sm80_to_sm89INS1_16FlashAttnFwdSm80INS1_25CollectiveMainloopFwdSm80ILi4ELi1ELb0EN4cute5tupleIJNS5_1CILi128EEENS7_ILi48EEENS7_ILi96EEEEEELi96ENS_10bfloat16_tEfNS_4arch4Sm80ELb0ELb1ELb1ELb1ELb1ELb1ELb1ELb1EEENS1_21CollectiveEpilogueFwdINS6_IJS8_SA_S9_EEENS6_IJNS7_ILi1EEESI_SI_EEESC_SE_Li128ELb1ELb1ELb1ELb0EEENS1_36VarlenDynamicPersistentTileSchedulerILi128ELi48ELi128ELi128ELb1ELb1ELb0ELb1ELb0ELb1EEEEEEEEEvNT_6ParamsE:
        .type           _ZN7cutlass13device_kernelIN5flash19enable_sm80_to_sm89INS1_16FlashAttnFwdSm80INS1_25CollectiveMainloopFwdSm80ILi4ELi1ELb0EN4cute5tupleIJNS5_1CILi128EEENS7_ILi48EEENS7_ILi96EEEEEELi96ENS_10bfloat16_tEfNS_4arch4Sm80ELb0ELb1ELb1ELb1ELb1ELb1ELb1ELb1EEENS1_21CollectiveEpilogueFwdINS6_IJS8_SA_S9_EEENS6_IJNS7_ILi1EEESI_SI_EEESC_SE_Li128ELb1ELb1ELb1ELb0EEENS1_36VarlenDynamicPersistentTileSchedulerILi128ELi48ELi128ELi128ELb1ELb1ELb0ELb1ELb0ELb1EEEEEEEEEvNT_6ParamsE,@function
        .size           _ZN7cutlass13device_kernelIN5flash19enable_sm80_to_sm89INS1_16FlashAttnFwdSm80INS1_25CollectiveMainloopFwdSm80ILi4ELi1ELb0EN4cute5tupleIJNS5_1CILi128EEENS7_ILi48EEENS7_ILi96EEEEEELi96ENS_10bfloat16_tEfNS_4arch4Sm80ELb0ELb1ELb1ELb1ELb1ELb1ELb1ELb1EEENS1_21CollectiveEpilogueFwdINS6_IJS8_SA_S9_EEENS6_IJNS7_ILi1EEESI_SI_EEESC_SE_Li128ELb1ELb1ELb1ELb0EEENS1_36VarlenDynamicPersistentTileSchedulerILi128ELi48ELi128ELi128ELb1ELb1ELb0ELb1ELb0ELb1EEEEEEEEEvNT_6ParamsE,(.L_x_3646 - _ZN7cutlass13device_kernelIN5flash19enable_sm80_to_sm89INS1_16FlashAttnFwdSm80INS1_25CollectiveMainloopFwdSm80ILi4ELi1ELb0EN4cute5tupleIJNS5_1CILi128EEENS7_ILi48EEENS7_ILi96EEEEEELi96ENS_10bfloat16_tEfNS_4arch4Sm80ELb0ELb1ELb1ELb1ELb1ELb1ELb1ELb1EEENS1_21CollectiveEpilogueFwdINS6_IJS8_SA_S9_EEENS6_IJNS7_ILi1EEESI_SI_EEESC_SE_Li128ELb1ELb1ELb1ELb0EEENS1_36VarlenDynamicPersistentTileSchedulerILi128ELi48ELi128ELi128ELb1ELb1ELb0ELb1ELb0ELb1EEEEEEEEEvNT_6ParamsE)
        .other          _ZN7cutlass13device_kernelIN5flash19enable_sm80_to_sm89INS1_16FlashAttnFwdSm80INS1_25CollectiveMainloopFwdSm80ILi4ELi1ELb0EN4cute5tupleIJNS5_1CILi128EEENS7_ILi48EEENS7_ILi96EEEEEELi96ENS_10bfloat16_tEfNS_4arch4Sm80ELb0ELb1ELb1ELb1ELb1ELb1ELb1ELb1EEENS1_21CollectiveEpilogueFwdINS6_IJS8_SA_S9_EEENS6_IJNS7_ILi1EEESI_SI_EEESC_SE_Li128ELb1ELb1ELb1ELb0EEENS1_36VarlenDynamicPersistentTileSchedulerILi128ELi48ELi128ELi128ELb1ELb1ELb0ELb1ELb0ELb1EEEEEEEEEvNT_6ParamsE,@"STO_CUDA_ENTRY STV_DEFAULT"
_ZN7cutlass13device_kernelIN5flash19enable_sm80_to_sm89INS1_16FlashAttnFwdSm80INS1_25CollectiveMainloopFwdSm80ILi4ELi1ELb0EN4cute5tupleIJNS5_1CILi128EEENS7_ILi48EEENS7_ILi96EEEEEELi96ENS_10bfloat16_tEfNS_4arch4Sm80ELb0ELb1ELb1ELb1ELb1ELb1ELb1ELb1EEENS1_21CollectiveEpilogueFwdINS6_IJS8_SA_S9_EEENS6_IJNS7_ILi1EEESI_SI_EEESC_SE_Li128ELb1ELb1ELb1ELb0EEENS1_36VarlenDynamicPersistentTileSchedulerILi128ELi48ELi128ELi128ELb1ELb1ELb0ELb1ELb0ELb1EEEEEEEEEvNT_6ParamsE:
        /* <DEDUP_REMOVED lines=54> */
.L_x_861:
        /* <DEDUP_REMOVED lines=16> */
.L_x_1170:
        /* <DEDUP_REMOVED lines=16> */
.L_x_1171:
[----:B--2---:R-:W-:-:S05]  /*0560*/  IMAD R0, R0, c[0x0][0x538], RZ ;  /* 0x00014e0000007a24 */ /* 0x004fca00078e02ff */
[----:B------:R-:W-:-:S04]  /*0570*/  IADD3 R7, R0, R7, RZ ;  /* 0x0000000700077210 */ /* 0x000fc80007ffe0ff */
[----:B------:R-:W-:-:S13]  /*0580*/  ISETP.GT.AND P0, PT, R7, UR4, PT ;  /* 0x0000000407007c0c */ /* 0x000fda000bf04270 */
[----:B-1----:R-:W-:Y:S05]  /*0590*/  @!P0 BRA `(.L_x_861) ;  /* 0xfffffdc000008947 */ /* 0x002fea000383ffff */
.L_x_857:
[----:B------:R-:W-:-:S05]  /*05a0*/  IADD3 R10, -R0, R7, RZ ;  /* 0x00000007000a7210 */ /* 0x000fca0007ffe1ff */
[----:B------:R-:W-:-:S05]  /*05b0*/  IMAD R0, R4, c[0x0][0x538], R10 ;  /* 0x00014e0004007a24 */ /* 0x000fca00078e020a */
[----:B------:R-:W-:Y:S01]  /*05c0*/  ISETP.GT.AND P0, PT, R0, UR4, PT ;  /* 0x0000000400007c0c */ /* 0x000fe2000bf04270 */
[----:B------:R-:W-:-:S12]  /*05d0*/  BRA.DIV ~URZ, `(.L_x_862) ;  /* 0x000267027f007947 */ /* 0x000fd8000b800000 */
[----:B------:R-:W-:-:S04]  /*05e0*/  VOTE.ANY R7, PT, !P0 ;  /* 0x0000000000077806 */ /* 0x000fc800040e0100 */
.L_x_1172:
[----:B------:R-:W1:Y:S02]  /*05f0*/  POPC R0, R7 ;  /* 0x0000000700007309 */ /* 0x000e640000000000 */
[----:B-1----:R-:W-:-:S05]  /*0600*/  IADD3 R2, R0, R6, RZ ;  /* 0x0000000600027210 */ /* 0x002fca0007ffe0ff */
[----:B------:R1:W-:Y:S01]  /*0610*/  STL [R1+0x8c], R2 ;  /* 0x00008c0201007387 */ /* 0x0003e20000100800 */
[----:B------:R-:W-:Y:S05]  /*0620*/  BRA.DIV ~URZ, `(.L_x_863) ;  /* 0x000267027f007947 */ /* 0x000fea000b800000 */
[----:B------:R2:W3:Y:S01]  /*0630*/  SHFL.IDX PT, R12, R9, R0, 0x1f ;  /* 0x00001f00090c7589 */ /* 0x0004e200000e0000 */
[----:B------:R-:W-:-:S03]  /*0640*/  MOV R5, RZ ;  /* 0x000000ff00057202 */ /* 0x000fc60000000f00 */
[----:B------:R2:W4:Y:S04]  /*0650*/  SHFL.IDX PT, R9, R8, R0, 0x1f ;  /* 0x00001f0008097589 */ /* 0x00052800000e0000 */
.L_x_1173:
[----:B------:R-:W-:Y:S01]  /*0660*/  ISETP.NE.AND P0, PT, R7, RZ, PT ;  /* 0x000000ff0700720c */ /* 0x000fe20003f05270 */
[----:B------:R-:W-:-:S12]  /*0670*/  BSSY B0, `(.L_x_864) ;  /* 0x0000005000007945 */ /* 0x000fd80003800000 */
[----:B------:R-:W-:Y:S05]  /*0680*/  @!P0 BRA `(.L_x_865) ;  /* 0x0000003000008947 */ /* 0x000fea0003800000 */
[----:B--2---:R-:W-:Y:S01]  /*0690*/  IADD3 R0, R0, -0x1, RZ ;  /* 0xffffffff00007810 */ /* 0x004fe20007ffe0ff */
[----:B------:R-:W-:Y:S05]  /*06a0*/  BRA.DIV ~URZ, `(.L_x_866) ;  /* 0x000267627f007947 */ /* 0x000fea000b800000 */
[----:B------:R2:W1:Y:S02]  /*06b0*/  SHFL.IDX PT, R5, R4, R0, 0x1f ;  /* 0x00001f0004057589 */ /* 0x00046400000e0000 */
.L_x_865:
[----:B------:R-:W-:Y:S05]  /*06c0*/  BSYNC B0 ;  /* 0x0000000000007941 */ /* 0x000fea0003800000 */
.L_x_864:
[----:B-12---:R-:W-:Y:S01]  /*06d0*/  IMAD R0, R5, c[0x0][0x538], R10 ;  /* 0x00014e0005007a24 */ /* 0x006fe200078e020a */
[----:B----4-:R-:W-:Y:S01]  /*06e0*/  ISETP.NE.AND P0, PT, R9, 0x1, PT ;  /* 0x000000010900780c */ /* 0x010fe20003f05270 */
[----:B------:R-:W-:Y:S03]  /*06f0*/  BSSY B0, `(.L_x_867) ;  /* 0x0000089000007945 */ /* 0x000fe60003800000 */
[----:B------:R1:W-:Y:S01]  /*0700*/  STL [R1+0x80], R0 ;  /* 0x0000800001007387 */ /* 0x0003e20000100800 */
        /* <DEDUP_REMOVED lines=65> */
.L_x_868:
        /* <DEDUP_REMOVED lines=70> */
.L_x_869:
[----:B------:R-:W-:Y:S05]  /*0f80*/  BSYNC B0 ;  /* 0x0000000000007941 */ /* 0x000fea0003800000 */
.L_x_867:
[----:B------:R-:W-:-:S04]  /*0f90*/  LOP3.LUT R0, RZ, R0, RZ, 0x33, !PT ;  /* 0x00000000ff007212 */ /* 0x000fc800078e33ff */
[----:B------:R-:W-:-:S05]  /*0fa0*/  IADD3 R0, R0, R12, RZ ;  /* 0x0000000c00007210 */ /* 0x000fca0007ffe0ff */
[----:B------:R2:W-:Y:S01]  /*0fb0*/  STL [R1+0x84], R0 ;  /* 0x0000840001007387 */ /* 0x0005e20000100800 */
[----:B------:R-:W-:Y:S05]  /*0fc0*/  BRA `(.L_x_870) ;  /* 0x0000006000007947 */ /* 0x000fea0003800000 */
.L_x_858:
[----:B------:R-:W-:Y:S01]  /*0fd0*/  MOV R0, UR4 ;  /* 0x0000000400007c02 */ /* 0x000fe20008000f00 */
[----:B------:R-:W-:Y:S04]  /*0fe0*/  STL [R1+0x84], RZ ;  /* 0x000084ff01007387 */ /* 0x000fe80000100800 */
[----:B------:R-:W-:Y:S04]  /*0ff0*/  STL [R1+0x88], RZ ;  /* 0x000088ff01007387 */ /* 0x000fe80000100800 */
[----:B------:R1:W-:Y:S02]  /*1000*/  STL [R1+0x80], R0 ;  /* 0x0000800001007387 */ /* 0x0003e40000100800 */
[----:B-1----:R-:W-:-:S05]  /*1010*/  MOV R0, c[0x0][0x53c] ;  /* 0x00014f0000007a02 */ /* 0x002fca0000000f00 */
[----:B------:R1:W-:Y:S02]  /*1020*/  STL [R1+0x8c], R0 ;  /* 0x00008c0001007387 */ /* 0x0003e40000100800 */
.L_x_870:
[----:B------:R-:W3:Y:S04]  /*1030*/  LDL R4, [R1+0x80] ;  /* 0x0000800001047983 */ /* 0x000ee80000100800 */
[----:B------:R-:W3:Y:S04]  /*1040*/  LDL R5, [R1+0x84] ;  /* 0x0000840001057983 */ /* 0x000ee80000100800 */
[----:B------:R-:W3:Y:S04]  /*1050*/  LDL R6, [R1+0x88] ;  /* 0x0000880001067983 */ /* 0x000ee80000100800 */
[----:B------:R-:W3:Y:S01]  /*1060*/  LDL R7, [R1+0x8c] ;  /* 0x00008c0001077983 */ /* 0x000ee20000100800 */
[----:B------:R-:W-:Y:S01]  /*1070*/  ISETP.NE.AND P0, PT, R13, RZ, PT ;  /* 0x000000ff0d00720c */ /* 0x000fe20003f05270 */
[----:B------:R-:W-:-:S12]  /*1080*/  WARPSYNC 0xffffffff ;  /* 0xffffffff00007948 */ /* 0x000fd80003800000 */
[----:B---3--:R3:W-:Y:S04]  /*1090*/  @!P0 STS.128 [0xc080], R4 ;  /* 0x00c08004ff008388 */ /* 0x0087e80000000c00 */
[----:B------:R-:W-:Y:S06]  /*10a0*/  BAR.ARV 0x5, 0x80 ;  /* 0x0142000000007b1d */ /* 0x000fec0000002000 */
.L_x_856:
[----:B-12---:R-:W2:Y:S02]  /*10b0*/  LDL R0, [R1+0x8c] ;  /* 0x00008c0001007983 */ /* 0x006ea40000100800 */
[----:B--2---:R-:W-:-:S13]  /*10c0*/  ISETP.GE.AND P0, PT, R0, c[0x0][0x53c], PT ;  /* 0x00014f0000007a0c */ /* 0x004fda0003f06270 */
[----:B------:R-:W-:Y:S05]  /*10d0*/  @P0 EXIT ;  /* 0x000000000000094d */ /* 0x000fea0003800000 */
[----:B------:R-:W1:Y:S01]  /*10e0*/  S2R R24, SR_TID.X ;  /* 0x0000000000187919 */ /* 0x000e620000002100 */
[----:B------:R-:W-:Y:S02]  /*10f0*/  ULDC UR4, c[0x0][0x2ac] ;  /* 0x0000ab0000047ab9 */ /* 0x000fe40000000800 */
[----:B------:R-:W-:Y:S02]  /*1100*/  ULDC UR6, c[0x0][0x1d0] ;  /* 0x0000740000067ab9 */ /* 0x000fe40000000800 */
[----:B------:R-:W-:Y:S01]  /*1110*/  UIMAD UR6, UR4, UR6, URZ ;  /* 0x00000006040672a4 */ /* 0x000fe2000f8e023f */
[----:B-1----:R-:W-:Y:S02]  /*1120*/  SHF.R.S32.HI R11, RZ, 0x1f, R24 ;  /* 0x0000001fff0b7819 */ /* 0x002fe40000011418 */
[-C--:B------:R-:W-:Y:S02]  /*1130*/  LEA.HI R20, R24, R24.reuse, RZ, 0x1 ;  /* 0x0000001818147211 */ /* 0x080fe400078f08ff */
[----:B---3--:R-:W-:-:S02]  /*1140*/  LEA.HI R4, R11, R24, RZ, 0x4 ;  /* 0x000000180b047211 */ /* 0x008fc400078f20ff */
[----:B------:R-:W-:Y:S02]  /*1150*/  SHF.R.S32.HI R138, RZ, 0x1, R20 ;  /* 0x00000001ff8a7819 */ /* 0x000fe40000011414 */
[----:B------:R-:W-:Y:S02]  /*1160*/  SHF.R.S32.HI R0, RZ, 0x4, R4 ;  /* 0x00000004ff007819 */ /* 0x000fe40000011404 */
[----:B------:R-:W-:Y:S02]  /*1170*/  LEA.HI R2, R20, R138, RZ, 0x1 ;  /* 0x0000008a14027211 */ /* 0x000fe400078f08ff */
[----:B------:R-:W-:Y:S02]  /*1180*/  LEA.HI R3, R4, R0, RZ, 0x1 ;  /* 0x0000000004037211 */ /* 0x000fe400078f08ff */
[----:B------:R-:W-:Y:S02]  /*1190*/  LOP3.LUT R2, R2, 0x7fffffe, RZ, 0xc0, !PT ;  /* 0x07fffffe02027812 */ /* 0x000fe400078ec0ff */
[----:B------:R-:W-:-:S02]  /*11a0*/  LOP3.LUT R3, R3, 0xfffffffe, RZ, 0xc0, !PT ;  /* 0xfffffffe03037812 */ /* 0x000fc400078ec0ff */
[----:B------:R-:W-:Y:S01]  /*11b0*/  LOP3.LUT R4, R4, 0xfffffff0, RZ, 0xc0, !PT ;  /* 0xfffffff004047812 */ /* 0x000fe200078ec0ff */
[----:B------:R-:W-:Y:S01]  /*11c0*/  IMAD.IADD R2, R138, 0x1, -R2 ;  /* 0x000000018a027824 */ /* 0x000fe200078e0a02 */
[CC--:B------:R-:W-:Y:S01]  /*11d0*/  LEA.HI R21, R11.reuse, R24.reuse, RZ, 0x3 ;  /* 0x000000180b157211 */ /* 0x0c0fe200078f18ff */
[C---:B------:R-:W-:Y:S01]  /*11e0*/  IMAD.IADD R19, R0.reuse, 0x1, -R3 ;  /* 0x0000000100137824 */ /* 0x040fe200078e0a03 */
[----:B------:R-:W-:Y:S01]  /*11f0*/  LEA.HI R12, R11, R24, RZ, 0x2 ;  /* 0x000000180b0c7211 */ /* 0x000fe200078f10ff */
[----:B------:R-:W-:Y:S01]  /*1200*/  IMAD R0, R0, 0x8, R2 ;  /* 0x0000000800007824 */ /* 0x000fe200078e0202 */
[----:B------:R-:W-:Y:S01]  /*1210*/  LOP3.LUT R3, R21, 0xfffffff8, RZ, 0xc0, !PT ;  /* 0xfffffff815037812 */ /* 0x000fe200078ec0ff */
[----:B------:R-:W-:Y:S01]  /*1220*/  IMAD.IADD R2, R24, 0x1, -R4 ;  /* 0x0000000118027824 */ /* 0x000fe200078e0a04 */
[----:B------:R-:W-:Y:S02]  /*1230*/  SHF.R.S32.HI R6, RZ, 0x3, R21 ;  /* 0x00000003ff067819 */ /* 0x000fe40000011415 */
[----:B------:R-:W-:Y:S01]  /*1240*/  LOP3.LUT R9, R12, 0xfffffffc, RZ, 0xc0, !PT ;  /* 0xfffffffc0c097812 */ /* 0x000fe200078ec0ff */
[----:B------:R-:W-:Y:S01]  /*1250*/  IMAD.IADD R5, R24, 0x1, -R3 ;  /* 0x0000000118057824 */ /* 0x000fe200078e0a03 */
[----:B------:R-:W-:Y:S01]  /*1260*/  LEA.HI R8, R2, R2, RZ, 0x1 ;  /* 0x0000000202087211 */ /* 0x000fe200078f08ff */
[----:B------:R-:W-:Y:S01]  /*1270*/  IMAD.SHL.U32 R3, R6, 0x40, RZ ;  /* 0x0000004006037824 */ /* 0x000fe200078e00ff */
[----:B------:R-:W-:Y:S01]  /*1280*/  SHF.R.S32.HI R7, RZ, 0x1f, R2 ;  /* 0x0000001fff077819 */ /* 0x000fe20000011402 */
[----:B------:R-:W-:Y:S01]  /*1290*/  IMAD.IADD R13, R24, 0x1, -R9 ;  /* 0x00000001180d7824 */ /* 0x000fe200078e0a09 */
[----:B------:R-:W-:-:S02]  /*12a0*/  LOP3.LUT R4, R8, 0x7fffffe, RZ, 0xc0, !PT ;  /* 0x07fffffe08047812 */ /* 0x000fc400078ec0ff */
[----:B------:R-:W-:Y:S01]  /*12b0*/  LEA.HI R16, R7, R2, RZ, 0x3 ;  /* 0x0000000207107211 */ /* 0x000fe200078f18ff */
[----:B------:R-:W-:Y:S01]  /*12c0*/  IMAD.SHL.U32 R30, R13, 0x8, RZ ;  /* 0x000000080d1e7824 */ /* 0x000fe200078e00ff */
[----:B------:R-:W-:Y:S01]  /*12d0*/  SHF.R.S32.HI R32, RZ, 0x2, R12 ;  /* 0x00000002ff207819 */ /* 0x000fe2000001140c */
[----:B------:R-:W-:Y:S01]  /*12e0*/  IMAD.IADD R15, R2, 0x1, -R4 ;  /* 0x00000001020f7824 */ /* 0x000fe200078e0a04 */
[----:B------:R-:W-:Y:S02]  /*12f0*/  LOP3.LUT R2, R3, 0xc0, RZ, 0xc0, !PT ;  /* 0x000000c003027812 */ /* 0x000fe400078ec0ff */
[----:B------:R-:W-:Y:S02]  /*1300*/  LEA.HI R10, R5, R5, RZ, 0x1 ;  /* 0x00000005050a7211 */ /* 0x000fe400078f08ff */
[----:B------:R-:W-:Y:S02]  /*1310*/  SHF.R.U32.HI R3, RZ, 0x3, R2 ;  /* 0x00000003ff037819 */ /* 0x000fe40000011602 */
[----:B------:R-:W-:-:S02]  /*1320*/  LOP3.LUT R2, R2, 0x18, R30, 0xf8, !PT ;  /* 0x0000001802027812 */ /* 0x000fc400078ef81e */
[----:B------:R-:W-:Y:S02]  /*1330*/  LEA.HI R6, R12, R32, RZ, 0x1 ;  /* 0x000000200c067211 */ /* 0x000fe400078f08ff */
[----:B------:R-:W-:Y:S02]  /*1340*/  LOP3.LUT R4, R10, 0x3fffffe, RZ, 0xc0, !PT ;  /* 0x03fffffe0a047812 */ /* 0x000fe400078ec0ff */
[----:B------:R-:W-:Y:S02]  /*1350*/  LOP3.LUT R9, R2, R3, RZ, 0x3c, !PT ;  /* 0x0000000302097212 */ /* 0x000fe400078e3cff */
[----:B------:R-:W-:Y:S01]  /*1360*/  LOP3.LUT R3, R6, 0x7fffffe, RZ, 0xc0, !PT ;  /* 0x07fffffe06037812 */ /* 0x000fe200078ec0ff */
[----:B------:R-:W-:Y:S01]  /*1370*/  IMAD.IADD R17, R5, 0x1, -R4 ;  /* 0x0000000105117824 */ /* 0x000fe200078e0a04 */
[----:B------:R-:W-:Y:S02]  /*1380*/  LEA.HI R11, R11, R24, RZ, 0x5 ;  /* 0x000000180b0b7211 */ /* 0x000fe400078f28ff */
[----:B------:R-:W-:Y:S01]  /*1390*/  LEA.HI R2, R13, R13, RZ, 0x1 ;  /* 0x0000000d0d027211 */ /* 0x000fe200078f08ff */
[----:B------:R-:W-:Y:S01]  /*13a0*/  IMAD.IADD R4, R32, 0x1, -R3 ;  /* 0x0000000120047824 */ /* 0x000fe200078e0a03 */
[----:B------:R-:W-:-:S02]  /*13b0*/  LOP3.LUT R5, R11, 0xffffffe0, RZ, 0xc0, !PT ;  /* 0xffffffe00b057812 */ /* 0x000fc400078ec0ff */
[C---:B------:R-:W-:Y:S01]  /*13c0*/  LOP3.LUT R3, R2.reuse, 0x1ffffffe, RZ, 0xc0, !PT ;  /* 0x1ffffffe02037812 */ /* 0x040fe200078ec0ff */
[----:B------:R-:W-:Y:S01]  /*13d0*/  IMAD.SHL.U32 R2, R2, 0x20, RZ ;  /* 0x0000002002027824 */ /* 0x000fe200078e00ff */
[----:B------:R-:W-:Y:S01]  /*13e0*/  SHF.R.S32.HI R7, RZ, 0x5, R11 ;  /* 0x00000005ff077819 */ /* 0x000fe2000001140b */
[----:B------:R-:W-:Y:S01]  /*13f0*/  IMAD.IADD R29, R24, 0x1, -R5 ;  /* 0x00000001181d7824 */ /* 0x000fe200078e0a05 */
[----:B------:R-:W-:Y:S02]  /*1400*/  SHF.R.S32.HI R6, RZ, 0x1f, R11 ;  /* 0x0000001fff067819 */ /* 0x000fe4000001140b */
[----:B------:R-:W-:Y:S01]  /*1410*/  LOP3.LUT R2, R2, 0xffffffc0, RZ, 0xc0, !PT ;  /* 0xffffffc002027812 */ /* 0x000fe200078ec0ff */
[----:B------:R-:W-:Y:S01]  /*1420*/  IMAD R5, R7, 0x8, R4 ;  /* 0x0000000807057824 */ /* 0x000fe200078e0204 */
[----:B------:R-:W-:Y:S01]  /*1430*/  IADD3 R23, R138, 0x40, RZ ;  /* 0x000000408a177810 */ /* 0x000fe20007ffe0ff */
[----:B------:R-:W-:Y:S01]  /*1440*/  IMAD.IADD R4, R13, 0x1, -R3 ;  /* 0x000000010d047824 */ /* 0x000fe200078e0a03 */
[----:B------:R-:W-:Y:S01]  /*1450*/  LEA.HI R3, R6, R7, RZ, 0x2 ;  /* 0x0000000706037211 */ /* 0x000fe200078f10ff */
[----:B------:R-:W-:Y:S01]  /*1460*/  IMAD.U32 R5, R5, 0x20, R9 ;  /* 0x0000002005057824 */ /* 0x000fe200078e0009 */
[----:B------:R-:W-:Y:S01]  /*1470*/  SHF.R.S32.HI R6, RZ, 0x1f, R29 ;  /* 0x0000001fff067819 */ /* 0x000fe2000001141d */
[----:B------:R-:W-:Y:S01]  /*1480*/  IMAD R22, R4, 0x8, R2 ;  /* 0x0000000804167824 */ /* 0x000fe200078e0202 */
[----:B------:R-:W-:-:S02]  /*1490*/  LOP3.LUT R2, R3, 0xffffffc, RZ, 0xc0, !PT ;  /* 0x0ffffffc03027812 */ /* 0x000fc400078ec0ff */
[----:B------:R-:W-:Y:S01]  /*14a0*/  LEA.HI R18, R6, R29, RZ, 0x2 ;  /* 0x0000001d06127211 */ /* 0x000fe200078f10ff */
[----:B------:R1:W-:Y:S01]  /*14b0*/  STL [R1+0x3c], R5 ;  /* 0x00003c0501007387 */ /* 0x0003e20000100800 */
[----:B------:R-:W-:Y:S01]  /*14c0*/  SHF.R.S32.HI R11, RZ, 0x1f, R12 ;  /* 0x0000001fff0b7819 */ /* 0x000fe2000001140c */
[----:B------:R-:W-:Y:S01]  /*14d0*/  IMAD.IADD R3, R7, 0x1, -R2 ;  /* 0x0000000107037824 */ /* 0x000fe200078e0a02 */
[----:B------:R-:W-:Y:S02]  /*14e0*/  SHF.R.S32.HI R2, RZ, 0x2, R18 ;  /* 0x00000002ff027819 */ /* 0x000fe40000011412 */
[----:B------:R-:W-:Y:S02]  /*14f0*/  LEA.HI R4, R11, R32, RZ, 0x3 ;  /* 0x000000200b047211 */ /* 0x000fe400078f18ff */
[----:B------:R-:W-:Y:S01]  /*1500*/  LEA.HI R14, R23, R23, RZ, 0x1 ;  /* 0x00000017170e7211 */ /* 0x000fe200078f08ff */
[----:B------:R-:W-:Y:S01]  /*1510*/  IMAD R27, R3, 0x10, R2 ;  /* 0x00000010031b7824 */ /* 0x000fe200078e0202 */
[----:B------:R-:W-:-:S02]  /*1520*/  LOP3.LUT R4, R4, 0xfffffff8, RZ, 0xc0, !PT ;  /* 0xfffffff804047812 */ /* 0x000fc400078ec0ff */
[----:B------:R-:W-:Y:S02]  /*1530*/  LOP3.LUT R9, R14, 0x7fffffe, RZ, 0xc0, !PT ;  /* 0x07fffffe0e097812 */ /* 0x000fe400078ec0ff */
[----:B------:R-:W-:Y:S01]  /*1540*/  SHF.R.S32.HI R6, RZ, 0x1, R8 ;  /* 0x00000001ff067819 */ /* 0x000fe20000011408 */
[----:B------:R-:W-:Y:S01]  /*1550*/  STL [R1+0xe8], R27 ;  /* 0x0000e81b01007387 */ /* 0x000fe20000100800 */
[----:B------:R-:W-:Y:S02]  /*1560*/  SHF.R.S32.HI R2, RZ, 0x1, R10 ;  /* 0x00000001ff027819 */ /* 0x000fe4000001140a */
[----:B------:R-:W-:Y:S02]  /*1570*/  SHF.R.S32.HI R31, RZ, 0x1f, R30 ;  /* 0x0000001fff1f7819 */ /* 0x000fe4000001141e */
[C---:B------:R-:W-:Y:S01]  /*1580*/  LOP3.LUT P3, RZ, R2.reuse, 0x2, RZ, 0xc0, !PT ;  /* 0x0000000202ff7812 */ /* 0x040fe2000786c0ff */
[----:B------:R-:W-:Y:S01]  /*1590*/  IMAD.SHL.U32 R2, R2, 0x40, RZ ;  /* 0x0000004002027824 */ /* 0x000fe200078e00ff */
[----:B------:R-:W-:-:S02]  /*15a0*/  IADD3 R252, R30, 0x20, RZ ;  /* 0x000000201efc7810 */ /* 0x000fc40007ffe0ff */
[----:B-1----:R-:W-:Y:S02]  /*15b0*/  SHF.R.S32.HI R5, RZ, 0x1f, R23 ;  /* 0x0000001fff057819 */ /* 0x002fe40000011417 */
[----:B------:R-:W-:Y:S02]  /*15c0*/  LOP3.LUT R2, R2, 0xc0, RZ, 0xc0, !PT ;  /* 0x000000c002027812 */ /* 0x000fe400078ec0ff */
[----:B------:R-:W-:Y:S02]  /*15d0*/  LEA.HI R3, R5, R23, RZ, 0x3 ;  /* 0x0000001705037211 */ /* 0x000fe400078f18ff */
[----:B------:R-:W-:Y:S01]  /*15e0*/  SHF.R.S32.HI R5, RZ, 0x1f, R8 ;  /* 0x0000001fff057819 */ /* 0x000fe20000011408 */
[----:B------:R-:W-:Y:S02]  /*15f0*/  IMAD.IADD R8, R32, 0x1, -R4 ;  /* 0x0000000120087824 */ /* 0x000fe400078e0a04 */
[----:B------:R-:W-:Y:S01]  /*1600*/  IMAD.SHL.U32 R3, R3, 0x20, RZ ;  /* 0x0000002003037824 */ /* 0x000fe200078e00ff */
[----:B------:R-:W-:Y:S01]  /*1610*/  LEA.HI R5, R5, R6, RZ, 0x2 ;  /* 0x0000000605057211 */ /* 0x000fe200078f10ff */
[----:B------:R-:W-:Y:S01]  /*1620*/  IMAD.IADD R4, R23, 0x1, -R9 ;  /* 0x0000000117047824 */ /* 0x000fe200078e0a09 */
[----:B------:R-:W-:-:S02]  /*1630*/  LOP3.LUT R9, R2, 0x8, R21, 0xf8, !PT ;  /* 0x0000000802097812 */ /* 0x000fc400078ef815 */
[----:B------:R-:W-:Y:S02]  /*1640*/  LOP3.LUT R3, R3, 0xffffff00, RZ, 0xc0, !PT ;  /* 0xffffff0003037812 */ /* 0x000fe400078ec0ff */
[----:B------:R-:W-:-:S03]  /*1650*/  LOP3.LUT R5, R5, 0xfffffffc, RZ, 0xc0, !PT ;  /* 0xfffffffc05057812 */ /* 0x000fc600078ec0ff */
[----:B------:R-:W-:Y:S01]  /*1660*/  IMAD R23, R4, 0x20, R3 ;  /* 0x0000002004177824 */ /* 0x000fe200078e0203 */
[----:B------:R-:W-:Y:S01]  /*1670*/  LEA.HI R4, R8, R8, RZ, 0x1 ;  /* 0x0000000808047211 */ /* 0x000fe200078f08ff */
[----:B------:R-:W-:Y:S02]  /*1680*/  IMAD.SHL.U32 R3, R16, 0x20, RZ ;  /* 0x0000002010037824 */ /* 0x000fe400078e00ff */
[----:B------:R-:W-:Y:S01]  /*1690*/  IMAD.IADD R12, R6, 0x1, -R5 ;  /* 0x00000001060c7824 */ /* 0x000fe200078e0a05 */
[----:B------:R-:W-:Y:S01]  /*16a0*/  SHF.R.U32.HI R5, RZ, 0x3, R2 ;  /* 0x00000003ff057819 */ /* 0x000fe20000011602 */
[----:B------:R-:W-:Y:S01]  /*16b0*/  IMAD.SHL.U32 R2, R7, 0x200, RZ ;  /* 0x0000020007027824 */ /* 0x000fe200078e00ff */
[----:B------:R-:W-:Y:S01]  /*16c0*/  LOP3.LUT R3, R3, 0xffffff00, RZ, 0xc0, !PT ;  /* 0xffffff0003037812 */ /* 0x000fe200078ec0ff */
[----:B------:R-:W-:Y:S01]  /*16d0*/  STL [R1+0xb4], R23 ;  /* 0x0000b41701007387 */ /* 0x000fe20000100800 */
[----:B------:R-:W-:Y:S02]  /*16e0*/  LOP3.LUT R6, R4, 0x3fffffe, RZ, 0xc0, !PT ;  /* 0x03fffffe04067812 */ /* 0x000fe400078ec0ff */
[----:B------:R-:W-:Y:S01]  /*16f0*/  LOP3.LUT R9, R9, R5, RZ, 0x3c, !PT ;  /* 0x0000000509097212 */ /* 0x000fe200078e3cff */
[----:B------:R-:W-:Y:S01]  /*1700*/  IMAD.IADD R5, R3, 0x1, R2 ;  /* 0x0000000103057824 */ /* 0x000fe200078e0202 */
[----:B------:R-:W-:Y:S01]  /*1710*/  LOP3.LUT R7, R20, 0xfffffffe, RZ, 0xc0, !PT ;  /* 0xfffffffe14077812 */ /* 0x000fe200078ec0ff */
[----:B------:R-:W-:Y:S01]  /*1720*/  IMAD.IADD R6, R8, 0x1, -R6 ;  /* 0x0000000108067824 */ /* 0x000fe200078e0a06 */
[----:B------:R-:W-:Y:S01]  /*1730*/  SHF.R.S32.HI R4, RZ, 0x1, R4 ;  /* 0x00000001ff047819 */ /* 0x000fe20000011404 */
[----:B------:R-:W-:Y:S01]  /*1740*/  IMAD R2, R13, 0x2, R2 ;  /* 0x000000020d027824 */ /* 0x000fe200078e0202 */
[----:B------:R-:W-:Y:S01]  /*1750*/  LOP3.LUT P4, RZ, R12, 0x2, RZ, 0xc0, !PT ;  /* 0x000000020cff7812 */ /* 0x000fe2000788c0ff */
[----:B------:R-:W-:Y:S01]  /*1760*/  IMAD.IADD R170, R24, 0x1, -R7 ;  /* 0x0000000118aa7824 */ /* 0x000fe200078e0a07 */
[----:B------:R-:W-:Y:S01]  /*1770*/  LOP3.LUT P0, RZ, R4, 0x2, RZ, 0xc0, !PT ;  /* 0x0000000204ff7812 */ /* 0x000fe2000780c0ff */
[----:B------:R-:W-:Y:S01]  /*1780*/  IMAD R10, R6, 0x20, R2 ;  /* 0x00000020060a7824 */ /* 0x000fe200078e0202 */
[----:B------:R-:W-:Y:S01]  /*1790*/  LOP3.LUT R2, R4, 0x1, RZ, 0xc0, !PT ;  /* 0x0000000104027812 */ /* 0x000fe200078ec0ff */
[----:B------:R-:W-:-:S02]  /*17a0*/  IMAD R16, R15, 0x20, R3 ;  /* 0x000000200f107824 */ /* 0x000fc400078e0203 */
[----:B------:R-:W-:Y:S01]  /*17b0*/  IMAD R15, R15, 0x20, R5 ;  /* 0x000000200f0f7824 */ /* 0x000fe200078e0205 */
[----:B------:R-:W-:Y:S01]  /*17c0*/  LEA.HI R5, R11, R32, RZ, 0x2 ;  /* 0x000000200b057211 */ /* 0x000fe200078f10ff */
[----:B------:R-:W-:Y:S01]  /*17d0*/  IMAD R3, R19, 0x8, R17 ;  /* 0x0000000813037824 */ /* 0x000fe200078e0211 */
[----:B------:R-:W-:Y:S01]  /*17e0*/  ISETP.NE.U32.AND P1, PT, R2, 0x1, PT ;  /* 0x000000010200780c */ /* 0x000fe20003f25070 */
[----:B------:R-:W-:Y:S02]  /*17f0*/  IMAD.SHL.U32 R164, R170, 0x4, RZ ;  /* 0x00000004aaa47824 */ /* 0x000fe400078e00ff */
[----:B------:R-:W-:Y:S01]  /*1800*/  IMAD.U32 R2, R3, 0x20, R9 ;  /* 0x0000002003027824 */ /* 0x000fe200078e0009 */
[----:B------:R-:W-:Y:S01]  /*1810*/  LOP3.LUT R3, R5, 0xfffffffc, RZ, 0xc0, !PT ;  /* 0xfffffffc05037812 */ /* 0x000fe200078ec0ff */
[----:B------:R-:W-:Y:S01]  /*1820*/  IMAD.SHL.U32 R7, R0, 0x20, RZ ;  /* 0x0000002000077824 */ /* 0x000fe200078e00ff */
[----:B------:R-:W-:Y:S01]  /*1830*/  IADD3 R166, R164, 0x10, RZ ;  /* 0x00000010a4a67810 */ /* 0x000fe20007ffe0ff */
[----:B------:R-:W-:Y:S01]  /*1840*/  IMAD.SHL.U32 R8, R19, 0x8, RZ ;  /* 0x0000000813087824 */ /* 0x000fe200078e00ff */
[----:B------:R-:W-:Y:S01]  /*1850*/  SHF.R.S32.HI R5, RZ, 0x1, R14 ;  /* 0x00000001ff057819 */ /* 0x000fe2000001140e */
[----:B------:R-:W-:Y:S01]  /*1860*/  IMAD.IADD R3, R32, 0x1, -R3 ;  /* 0x0000000120037824 */ /* 0x000fe200078e0a03 */
[C---:B------:R-:W-:Y:S01]  /*1870*/  IADD3 R139, R164.reuse, 0x20, RZ ;  /* 0x00000020a48b7810 */ /* 0x040fe20007ffe0ff */
[C---:B------:R-:W-:Y:S01]  /*1880*/  IMAD.IADD R137, R164.reuse, 0x1, R166 ;  /* 0x00000001a4897824 */ /* 0x040fe200078e02a6 */
[C---:B------:R-:W-:Y:S01]  /*1890*/  IADD3 R169, R164.reuse, 0x8, RZ ;  /* 0x00000008a4a97810 */ /* 0x040fe20007ffe0ff */
[----:B------:R-:W-:Y:S01]  /*18a0*/  IMAD.SHL.U32 R6, R5, 0x40, RZ ;  /* 0x0000004005067824 */ /* 0x000fe200078e00ff */
[C---:B------:R-:W-:Y:S01]  /*18b0*/  LOP3.LUT P2, RZ, R3.reuse, 0x2, RZ, 0xc0, !PT ;  /* 0x0000000203ff7812 */ /* 0x040fe2000784c0ff */
[----:B------:R-:W-:Y:S01]  /*18c0*/  IMAD.SHL.U32 R5, R3, 0x40, RZ ;  /* 0x0000004003057824 */ /* 0x000fe200078e00ff */
[----:B------:R-:W-:Y:S01]  /*18d0*/  SHF.R.S32.HI R3, RZ, 0x1f, R137 ;  /* 0x0000001fff037819 */ /* 0x000fe20000011489 */
[----:B------:R-:W-:Y:S01]  /*18e0*/  IMAD.IADD R136, R164, 0x1, R139 ;  /* 0x00000001a4887824 */ /* 0x000fe200078e028b */
[----:B------:R-:W-:Y:S01]  /*18f0*/  LOP3.LUT R28, R6, 0xc0, RZ, 0xc0, !PT ;  /* 0x000000c0061c7812 */ /* 0x000fe200078ec0ff */
[----:B------:R-:W-:Y:S01]  /*1900*/  IMAD.SHL.U32 R110, R170, 0x8, RZ ;  /* 0x00000008aa6e7824 */ /* 0x000fe200078e00ff */
[----:B------:R-:W-:-:S02]  /*1910*/  LEA.HI R0, R3, R137, RZ, 0x5 ;  /* 0x0000008903007211 */ /* 0x000fc400078f28ff */
[----:B------:R-:W-:Y:S01]  /*1920*/  LOP3.LUT R26, R5, 0xc0, RZ, 0xc0, !PT ;  /* 0x000000c0051a7812 */ /* 0x000fe200078ec0ff */
[----:B------:R-:W-:Y:S01]  /*1930*/  IMAD.SHL.U32 R5, R4, 0x40, RZ ;  /* 0x0000004004057824 */ /* 0x000fe200078e00ff */
[----:B------:R-:W-:Y:S01]  /*1940*/  LEA.HI R9, R3, R137, RZ, 0x3 ;  /* 0x0000008903097211 */ /* 0x000fe200078f18ff */
[----:B------:R-:W-:Y:S01]  /*1950*/  IMAD.SHL.U32 R0, R0, 0x80, RZ ;  /* 0x0000008000007824 */ /* 0x000fe200078e00ff */
[----:B------:R-:W-:Y:S01]  /*1960*/  SHF.R.U32.HI R24, RZ, 0x3, R26 ;  /* 0x00000003ff187819 */ /* 0x000fe2000001161a */
[----:B------:R-:W-:Y:S01]  /*1970*/  STL [R1+0xac], R28 ;  /* 0x0000ac1c01007387 */ /* 0x000fe20000100800 */
[--C-:B------:R-:W-:Y:S02]  /*1980*/  LOP3.LUT R4, R26, 0x18, R9.reuse, 0xf8, !PT ;  /* 0x000000181a047812 */ /* 0x100fe400078ef809 */
[----:B------:R-:W-:Y:S01]  /*1990*/  SHF.R.U32.HI R25, RZ, 0x3, R28 ;  /* 0x00000003ff197819 */ /* 0x000fe2000001161c */
[----:B------:R-:W-:Y:S01]  /*19a0*/  STL [R1+0x68], R26 ;  /* 0x0000681a01007387 */ /* 0x000fe20000100800 */
[----:B------:R-:W-:-:S02]  /*19b0*/  LOP3.LUT R3, R28, 0x18, R9, 0xf8, !PT ;  /* 0x000000181c037812 */ /* 0x000fc400078ef809 */
[----:B------:R-:W-:Y:S01]  /*19c0*/  LOP3.LUT R5, R5, 0xc0, RZ, 0xc0, !PT ;  /* 0x000000c005057812 */ /* 0x000fe200078ec0ff */
[----:B------:R-:W-:Y:S01]  /*19d0*/  STL [R1+0xb0], R25 ;  /* 0x0000b01901007387 */ /* 0x000fe20000100800 */
[----:B------:R-:W-:Y:S02]  /*19e0*/  LOP3.LUT R6, R4, R24, RZ, 0x3c, !PT ;  /* 0x0000001804067212 */ /* 0x000fe400078e3cff */
[----:B------:R-:W-:Y:S01]  /*19f0*/  LOP3.LUT R0, R0, 0xfffff000, RZ, 0xc0, !PT ;  /* 0xfffff00000007812 */ /* 0x000fe200078ec0ff */
[----:B------:R-:W-:Y:S01]  /*1a00*/  STL [R1+0x6c], R24 ;  /* 0x00006c1801007387 */ /* 0x000fe20000100800 */
[----:B------:R-:W-:Y:S02]  /*1a10*/  LOP3.LUT R4, R3, R25, RZ, 0x3c, !PT ;  /* 0x0000001903047212 */ /* 0x000fe400078e3cff */
[----:B------:R-:W-:Y:S02]  /*1a20*/  LEA.HI R5, R5, R5, RZ, 0x1d ;  /* 0x0000000505057211 */ /* 0x000fe400078fe8ff */
[----:B------:R-:W-:-:S02]  /*1a30*/  SHF.R.S32.HI R3, RZ, 0x1f, R136 ;  /* 0x0000001fff037819 */ /* 0x000fc40000011488 */
[----:B------:R-:W-:Y:S01]  /*1a40*/  IADD3 R17, R6, R0, R7 ;  /* 0x0000000006117210 */ /* 0x000fe20007ffe007 */
[----:B------:R-:W-:Y:S01]  /*1a50*/  IMAD.IADD R10, R5, 0x1, R10 ;  /* 0x00000001050a7824 */ /* 0x000fe200078e020a */
[----:B------:R-:W-:Y:S01]  /*1a60*/  IADD3 R14, R4, R23, R0 ;  /* 0x00000017040e7210 */ /* 0x000fe20007ffe000 */
[----:B------:R-:W-:Y:S01]  /*1a70*/  IMAD.SHL.U32 R4, R12, 0x40, RZ ;  /* 0x000000400c047824 */ /* 0x000fe200078e00ff */
[CC--:B------:R-:W-:Y:S01]  /*1a80*/  LEA.HI R0, R3.reuse, R136.reuse, RZ, 0x5 ;  /* 0x0000008803007211 */ /* 0x0c0fe200078f28ff */
[----:B------:R-:W-:Y:S01]  /*1a90*/  IMAD.SHL.U32 R21, R10, 0x2, RZ ;  /* 0x000000020a157824 */ /* 0x000fe200078e00ff */
[----:B------:R-:W-:Y:S01]  /*1aa0*/  LEA.HI R5, R3, R136, RZ, 0x3 ;  /* 0x0000008803057211 */ /* 0x000fe200078f18ff */
[----:B------:R-:W-:Y:S01]  /*1ab0*/  IMAD.MOV.U32 R12, RZ, RZ, 0x20 ;  /* 0x00000020ff0c7424 */ /* 0x000fe200078e00ff */
[----:B------:R-:W-:Y:S01]  /*1ac0*/  LOP3.LUT R3, R4, 0xc0, RZ, 0xc0, !PT ;  /* 0x000000c004037812 */ /* 0x000fe200078ec0ff */
[----:B------:R-:W-:Y:S01]  /*1ad0*/  IMAD.SHL.U32 R0, R0, 0x80, RZ ;  /* 0x0000008000007824 */ /* 0x000fe200078e00ff */
[----:B------:R-:W-:Y:S01]  /*1ae0*/  LOP3.LUT R6, R26, 0x18, R5, 0xf8, !PT ;  /* 0x000000181a067812 */ /* 0x000fe200078ef805 */
[----:B------:R-:W-:Y:S01]  /*1af0*/  STL [R1+0x98], R21 ;  /* 0x0000981501007387 */ /* 0x000fe20000100800 */
[----:B------:R-:W-:-:S02]  /*1b00*/  LOP3.LUT R8, R3, 0x8, R8, 0xf8, !PT ;  /* 0x0000000803087812 */ /* 0x000fc400078ef808 */
[----:B------:R-:W-:Y:S02]  /*1b10*/  LOP3.LUT R4, R28, 0x18, R5, 0xf8, !PT ;  /* 0x000000181c047812 */ /* 0x000fe400078ef805 */
[----:B------:R-:W-:Y:S02]  /*1b20*/  LOP3.LUT R0, R0, 0xfffff000, RZ, 0xc0, !PT ;  /* 0xfffff00000007812 */ /* 0x000fe400078ec0ff */
[----:B------:R-:W-:Y:S02]  /*1b30*/  SHF.R.U32.HI R3, RZ, 0x3, R3 ;  /* 0x00000003ff037819 */ /* 0x000fe40000011603 */
[----:B------:R-:W-:Y:S02]  /*1b40*/  LOP3.LUT R6, R6, R24, RZ, 0x3c, !PT ;  /* 0x0000001806067212 */ /* 0x000fe400078e3cff */
[----:B------:R-:W-:Y:S02]  /*1b50*/  LOP3.LUT R4, R4, R25, RZ, 0x3c, !PT ;  /* 0x0000001904047212 */ /* 0x000fe400078e3cff */
[----:B------:R-:W-:-:S02]  /*1b60*/  LOP3.LUT R3, R8, R3, RZ, 0x3c, !PT ;  /* 0x0000000308037212 */ /* 0x000fc400078e3cff */
[----:B------:R-:W-:Y:S02]  /*1b70*/  IADD3 R11, R6, R0, R7 ;  /* 0x00000000060b7210 */ /* 0x000fe40007ffe007 */
[----:B------:R-:W-:Y:S02]  /*1b80*/  IADD3 R6, R21, 0x80, RZ ;  /* 0x0000008015067810 */ /* 0x000fe40007ffe0ff */
[----:B------:R-:W-:Y:S01]  /*1b90*/  IADD3 R10, R4, R23, R0 ;  /* 0x00000017040a7210 */ /* 0x000fe20007ffe000 */
[----:B------:R-:W-:Y:S01]  /*1ba0*/  IMAD.IADD R0, R3, 0x1, R15 ;  /* 0x0000000103007824 */ /* 0x000fe200078e020f */
[----:B------:R-:W-:Y:S01]  /*1bb0*/  IADD3 R20, R21, 0x70, RZ ;  /* 0x0000007015147810 */ /* 0x000fe20007ffe0ff */
[----:B------:R-:W-:Y:S01]  /*1bc0*/  IMAD.IADD R4, R3, 0x1, R16 ;  /* 0x0000000103047824 */ /* 0x000fe200078e0210 */
[----:B------:R-:W-:Y:S01]  /*1bd0*/  @P1 IADD3 R20, R6, 0x10, RZ ;  /* 0x0000001006141810 */ /* 0x000fe20007ffe0ff */
[----:B------:R-:W-:Y:S01]  /*1be0*/  IMAD R3, R13, 0x20, R32 ;  /* 0x000000200d037824 */ /* 0x000fe200078e0220 */
[----:B------:R-:W-:-:S02]  /*1bf0*/  IADD3 R15, R110, 0x40, RZ ;  /* 0x000000406e0f7810 */ /* 0x000fc40007ffe0ff */
[----:B------:R-:W-:Y:S01]  /*1c00*/  SHF.R.S32.HI R6, RZ, 0x1f, R169 ;  /* 0x0000001fff067819 */ /* 0x000fe200000114a9 */
[----:B------:R-:W-:Y:S01]  /*1c10*/  STL [R1+0x9c], R20 ;  /* 0x00009c1401007387 */ /* 0x000fe20000100800 */
[----:B------:R-:W-:Y:S02]  /*1c20*/  IADD3 R8, R110, 0x50, RZ ;  /* 0x000000506e087810 */ /* 0x000fe40007ffe0ff */
[C---:B------:R-:W-:Y:S01]  /*1c30*/  IADD3 R168, R164.reuse, 0x18, RZ ;  /* 0x00000018a4a87810 */ /* 0x040fe20007ffe0ff */
[----:B------:R1:W-:Y:S01]  /*1c40*/  STL [R1+0x28], R3 ;  /* 0x0000280301007387 */ /* 0x0003e20000100800 */
[----:B------:R-:W-:Y:S02]  /*1c50*/  IADD3 R167, R164, 0x28, RZ ;  /* 0x00000028a4a77810 */ /* 0x000fe40007ffe0ff */
[----:B------:R-:W-:Y:S02]  /*1c60*/  SHF.R.S32.HI R16, RZ, 0x1f, R168 ;  /* 0x0000001fff107819 */ /* 0x000fe400000114a8 */
[----:B------:R-:W-:-:S02]  /*1c70*/  SHF.R.S32.HI R13, RZ, 0x1f, R167 ;  /* 0x0000001fff0d7819 */ /* 0x000fc400000114a7 */
[----:B------:R-:W-:Y:S02]  /*1c80*/  SHF.R.S32.HI R5, RZ, 0x3, R5 ;  /* 0x00000003ff057819 */ /* 0x000fe40000011405 */
[----:B------:R-:W-:Y:S02]  /*1c90*/  LEA R171, R2, 0x3c80, 0x1 ;  /* 0x00003c8002ab7811 */ /* 0x000fe400078e08ff */
[----:B------:R-:W-:Y:S02]  /*1ca0*/  LEA R2, R17, 0x6080, 0x1 ;  /* 0x0000608011027811 */ /* 0x000fe400078e08ff */
[----:B------:R-:W-:Y:S02]  /*1cb0*/  LEA R10, R10, 0x6080, 0x1 ;  /* 0x000060800a0a7811 */ /* 0x000fe400078e08ff */
[----:B------:R-:W-:Y:S02]  /*1cc0*/  LEA R198, R0, 0x6080, 0x1 ;  /* 0x0000608000c67811 */ /* 0x000fe400078e08ff */
[----:B------:R-:W-:-:S02]  /*1cd0*/  IADD3 R200, R171, 0x20, RZ ;  /* 0x00000020abc87810 */ /* 0x000fc40007ffe0ff */
[----:B------:R-:W-:Y:S02]  /*1ce0*/  LEA R196, R4, 0x1880, 0x1 ;  /* 0x0000188004c47811 */ /* 0x000fe400078e08ff */
[----:B------:R-:W-:Y:S02]  /*1cf0*/  @P3 IADD3 R200, R171, -0x20, RZ ;  /* 0xffffffe0abc83810 */ /* 0x000fe40007ffe0ff */
[----:B------:R-:W-:Y:S02]  /*1d00*/  SHF.R.S32.HI R111, RZ, 0x1f, R110 ;  /* 0x0000001fff6f7819 */ /* 0x000fe4000001146e */
[----:B-1----:R-:W-:Y:S02]  /*1d10*/  IADD3 R3, R110, 0x30, RZ ;  /* 0x000000306e037810 */ /* 0x002fe40007ffe0ff */
[C---:B------:R-:W-:Y:S02]  /*1d20*/  IADD3 R208, R200.reuse, 0x400, RZ ;  /* 0x00000400c8d07810 */ /* 0x040fe40007ffe0ff */
[C---:B------:R-:W-:Y:S01]  /*1d30*/  IADD3 R207, R200.reuse, 0x800, RZ ;  /* 0x00000800c8cf7810 */ /* 0x040fe20007ffe0ff */
[----:B------:R-:W-:Y:S01]  /*1d40*/  STL [R1+0x1c], R3 ;  /* 0x00001c0301007387 */ /* 0x000fe20000100800 */
[----:B------:R-:W-:-:S02]  /*1d50*/  IADD3 R206, R200, 0xc00, RZ ;  /* 0x00000c00c8ce7810 */ /* 0x000fc40007ffe0ff */
[C---:B------:R-:W-:Y:S01]  /*1d60*/  IADD3 R205, R200.reuse, 0x1000, RZ ;  /* 0x00001000c8cd7810 */ /* 0x040fe20007ffe0ff */
[----:B------:R1:W-:Y:S01]  /*1d70*/  STL [R1+0x18], R15 ;  /* 0x0000180f01007387 */ /* 0x0003e20000100800 */
[C---:B------:R-:W-:Y:S02]  /*1d80*/  IADD3 R204, R200.reuse, 0x1400, RZ ;  /* 0x00001400c8cc7810 */ /* 0x040fe40007ffe0ff */
[C---:B------:R-:W-:Y:S01]  /*1d90*/  IADD3 R203, R200.reuse, 0x1800, RZ ;  /* 0x00001800c8cb7810 */ /* 0x040fe20007ffe0ff */
[----:B------:R-:W-:Y:S01]  /*1da0*/  STL.64 [R1], R30 ;  /* 0x0000001e01007387 */ /* 0x000fe20000100a00 */
[C---:B------:R-:W-:Y:S02]  /*1db0*/  IADD3 R202, R200.reuse, 0x1c00, RZ ;  /* 0x00001c00c8ca7810 */ /* 0x040fe40007ffe0ff */
[----:B------:R-:W-:Y:S01]  /*1dc0*/  IADD3 R201, R200, 0x2000, RZ ;  /* 0x00002000c8c97810 */ /* 0x000fe20007ffe0ff */
[----:B------:R2:W-:Y:S04]  /*1dd0*/  STL [R1+0xc8], R6 ;  /* 0x0000c80601007387 */ /* 0x0005e80000100800 */
[----:B------:R-:W-:Y:S01]  /*1de0*/  STL [R1+0x14], R8 ;  /* 0x0000140801007387 */ /* 0x000fe20000100800 */
[----:B-1----:R-:W-:-:S02]  /*1df0*/  SHF.R.S32.HI R15, RZ, 0x1f, R15 ;  /* 0x0000001fff0f7819 */ /* 0x002fc4000001140f */
[----:B--2---:R-:W-:-:S05]  /*1e00*/  SHF.R.S32.HI R6, RZ, 0x1f, R166 ;  /* 0x0000001fff067819 */ /* 0x004fca00000114a6 */
[----:B------:R1:W-:Y:S04]  /*1e10*/  STL [R1+0xc4], R6 ;  /* 0x0000c40601007387 */ /* 0x0003e80000100800 */
[----:B------:R-:W-:Y:S01]  /*1e20*/  STL [R1+0xc0], R16 ;  /* 0x0000c01001007387 */ /* 0x000fe20000100800 */
[----:B-1----:R-:W-:-:S05]  /*1e30*/  SHF.R.S32.HI R6, RZ, 0x1f, R139 ;  /* 0x0000001fff067819 */ /* 0x002fca000001148b */
[----:B------:R1:W-:Y:S04]  /*1e40*/  STL [R1+0xbc], R6 ;  /* 0x0000bc0601007387 */ /* 0x0003e80000100800 */
[----:B------:R2:W-:Y:S01]  /*1e50*/  STL [R1+0xb8], R13 ;  /* 0x0000b80d01007387 */ /* 0x0005e20000100800 */
[----:B-1----:R-:W-:Y:S02]  /*1e60*/  IADD3 R6, R30, 0x40, RZ ;  /* 0x000000401e067810 */ /* 0x002fe40007ffe0ff */
[----:B--2---:R-:W-:Y:S02]  /*1e70*/  SHF.R.S32.HI R13, RZ, 0x1f, R3 ;  /* 0x0000001fff0d7819 */ /* 0x004fe40000011403 */
[----:B------:R-:W-:-:S03]  /*1e80*/  LOP3.LUT R3, R18, 0x7ffffffc, RZ, 0xc0, !PT ;  /* 0x7ffffffc12037812 */ /* 0x000fc600078ec0ff */
[----:B------:R1:W-:Y:S02]  /*1e90*/  STL [R1+0x78], R13 ;  /* 0x0000780d01007387 */ /* 0x0003e40000100800 */
[----:B------:R-:W-:Y:S02]  /*1ea0*/  IMAD.IADD R3, R29, 0x1, -R3 ;  /* 0x000000011d037824 */ /* 0x000fe400078e0a03 */
[----:B------:R-:W-:Y:S02]  /*1eb0*/  STL [R1+0x8], R6 ;  /* 0x0000080601007387 */ /* 0x000fe40000100800 */
[----:B------:R-:W-:Y:S01]  /*1ec0*/  IMAD.SHL.U32 R251, R3, 0x2, RZ ;  /* 0x0000000203fb7824 */ /* 0x000fe200078e00ff */
[----:B------:R-:W-:Y:S01]  /*1ed0*/  SHF.R.S32.HI R3, RZ, 0x3, R9 ;  /* 0x00000003ff037819 */ /* 0x000fe20000011409 */
[----:B------:R2:W-:Y:S01]  /*1ee0*/  STL [R1+0x74], R15 ;  /* 0x0000740f01007387 */ /* 0x0005e20000100800 */
[----:B------:R-:W-:Y:S02]  /*1ef0*/  LOP3.LUT R9, R26, 0x18, R110, 0xf8, !PT ;  /* 0x000000181a097812 */ /* 0x000fe400078ef86e */
[----:B------:R-:W-:-:S02]  /*1f00*/  IADD3 R18, R251, 0x40, RZ ;  /* 0x00000040fb127810 */ /* 0x000fc40007ffe0ff */
[----:B------:R-:W-:Y:S02]  /*1f10*/  LOP3.LUT R9, R9, R24, RZ, 0x3c, !PT ;  /* 0x0000001809097212 */ /* 0x000fe400078e3cff */
[C---:B------:R-:W-:Y:S02]  /*1f20*/  IADD3 R19, R251.reuse, 0x38, RZ ;  /* 0x00000038fb137810 */ /* 0x040fe40007ffe0ff */
[----:B------:R-:W-:Y:S01]  /*1f30*/  IADD3 R16, R251, 0x48, RZ ;  /* 0x00000048fb107810 */ /* 0x000fe20007ffe0ff */
[----:B------:R-:W-:-:S03]  /*1f40*/  IMAD.IADD R9, R7, 0x1, R9 ;  /* 0x0000000107097824 */ /* 0x000fc600078e0209 */
[----:B------:R-:W-:Y:S02]  /*1f50*/  SHF.R.S32.HI R16, RZ, 0x1f, R16 ;  /* 0x0000001fff107819 */ /* 0x000fe40000011410 */
[----:B-1----:R-:W-:Y:S02]  /*1f60*/  SHF.R.S32.HI R13, RZ, 0x1f, R8 ;  /* 0x0000001fff0d7819 */ /* 0x002fe40000011408 */
[----:B------:R-:W-:-:S03]  /*1f70*/  SHF.R.S32.HI R8, RZ, 0x1f, R252 ;  /* 0x0000001fff087819 */ /* 0x000fc600000114fc */
[----:B------:R1:W-:Y:S01]  /*1f80*/  STL [R1+0x70], R13 ;  /* 0x0000700d01007387 */ /* 0x0003e20000100800 */
[----:B--2---:R-:W-:-:S03]  /*1f90*/  IADD3 R15, R251, 0x50, RZ ;  /* 0x00000050fb0f7810 */ /* 0x004fc60007ffe0ff */
[----:B------:R2:W-:Y:S01]  /*1fa0*/  STL [R1+0x94], R8 ;  /* 0x0000940801007387 */ /* 0x0005e20000100800 */
[----:B-1----:R-:W-:Y:S02]  /*1fb0*/  SHF.R.S32.HI R13, RZ, 0x1f, R6 ;  /* 0x0000001fff0d7819 */ /* 0x002fe40000011406 */
[----:B------:R-:W-:Y:S01]  /*1fc0*/  LOP3.LUT R6, R28, 0x18, R110, 0xf8, !PT ;  /* 0x000000181c067812 */ /* 0x000fe200078ef86e */
[----:B--2---:R-:W-:Y:S02]  /*1fd0*/  IMAD.IADD R8, R27, 0x1, R22 ;  /* 0x000000011b087824 */ /* 0x004fe400078e0216 */
[----:B------:R1:W-:Y:S01]  /*1fe0*/  STL [R1+0x90], R13 ;  /* 0x0000900d01007387 */ /* 0x0003e20000100800 */
[C---:B------:R-:W-:Y:S02]  /*1ff0*/  IADD3 R27, R251.reuse, 0x8, RZ ;  /* 0x00000008fb1b7810 */ /* 0x040fe40007ffe0ff */
[C---:B------:R-:W-:Y:S01]  /*2000*/  IADD3 R22, R251.reuse, 0x30, RZ ;  /* 0x00000030fb167810 */ /* 0x040fe20007ffe0ff */
[----:B------:R2:W-:Y:S03]  /*2010*/  STL [R1+0x7c], R8 ;  /* 0x00007c0801007387 */ /* 0x0005e60000100800 */
[----:B------:R-:W-:Y:S01]  /*2020*/  SHF.R.S32.HI R22, RZ, 0x1f, R22 ;  /* 0x0000001fff167819 */ /* 0x000fe20000011416 */
[----:B------:R3:W-:Y:S04]  /*2030*/  STL [R1+0x64], R3 ;  /* 0x0000640301007387 */ /* 0x0007e80000100800 */
[----:B------:R4:W-:Y:S01]  /*2040*/  STL [R1+0x60], R5 ;  /* 0x0000600501007387 */ /* 0x0009e20000100800 */
[----:B-1----:R-:W-:-:S02]  /*2050*/  IADD3 R13, R251, 0x58, RZ ;  /* 0x00000058fb0d7810 */ /* 0x002fc40007ffe0ff */
[----:B--2---:R-:W-:Y:S02]  /*2060*/  LOP3.LUT R8, R26, 0x8, R110, 0xf8, !PT ;  /* 0x000000081a087812 */ /* 0x004fe400078ef86e */
[----:B------:R-:W-:Y:S02]  /*2070*/  IADD3 R26, R251, 0x10, RZ ;  /* 0x00000010fb1a7810 */ /* 0x000fe40007ffe0ff */
[----:B---3--:R-:W-:Y:S02]  /*2080*/  LOP3.LUT R3, R6, R25, RZ, 0x3c, !PT ;  /* 0x0000001906037212 */ /* 0x008fe400078e3cff */
[----:B------:R-:W-:Y:S02]  /*2090*/  LOP3.LUT R8, R8, R24, RZ, 0x3c, !PT ;  /* 0x0000001808087212 */ /* 0x000fe400078e3cff */
[----:B----4-:R-:W-:Y:S01]  /*20a0*/  SEL R5, R12, 0xffffffe0, !P0 ;  /* 0xffffffe00c057807 */ /* 0x010fe20004000000 */
[----:B------:R-:W-:Y:S01]  /*20b0*/  IMAD.IADD R6, R23, 0x1, R3 ;  /* 0x0000000117067824 */ /* 0x000fe200078e0203 */
[----:B------:R-:W-:Y:S01]  /*20c0*/  IADD3 R23, R251, 0x28, RZ ;  /* 0x00000028fb177810 */ /* 0x000fe20007ffe0ff */
[----:B------:R-:W-:Y:S01]  /*20d0*/  IMAD.IADD R8, R7, 0x1, R8 ;  /* 0x0000000107087824 */ /* 0x000fe200078e0208 */
[----:B------:R-:W-:Y:S01]  /*20e0*/  SHF.R.S32.HI R3, RZ, 0x1f, R251 ;  /* 0x0000001fff037819 */ /* 0x000fe200000114fb */
[----:B------:R-:W-:Y:S01]  /*20f0*/  IMAD.IADD R0, R5, 0x1, R20 ;  /* 0x0000000105007824 */ /* 0x000fe200078e0214 */
[----:B------:R-:W-:-:S02]  /*2100*/  LEA R28, R6, 0x6080, 0x1 ;  /* 0x00006080061c7811 */ /* 0x000fc400078e08ff */
[----:B------:R-:W-:Y:S02]  /*2110*/  SHF.R.S32.HI R6, RZ, 0x1f, R26 ;  /* 0x0000001fff067819 */ /* 0x000fe4000001141a */
[----:B------:R-:W-:Y:S01]  /*2120*/  SHF.R.S32.HI R6, RZ, 0x1f, R23 ;  /* 0x0000001fff067819 */ /* 0x000fe20000011417 */
[----:B------:R-:W-:Y:S01]  /*2130*/  STL [R1+0xe0], R28 ;  /* 0x0000e01c01007387 */ /* 0x000fe20000100800 */
[----:B------:R-:W-:Y:S02]  /*2140*/  SHF.R.S32.HI R6, RZ, 0x1f, R18 ;  /* 0x0000001fff067819 */ /* 0x000fe40000011412 */
[----:B------:R-:W-:Y:S01]  /*2150*/  SHF.R.S32.HI R6, RZ, 0x1f, R13 ;  /* 0x0000001fff067819 */ /* 0x000fe2000001140d */
[----:B------:R1:W-:Y:S01]  /*2160*/  STL [R1+0xdc], R2 ;  /* 0x0000dc0201007387 */ /* 0x0003e20000100800 */
[----:B------:R-:W-:Y:S02]  /*2170*/  LEA R6, R8, 0x1880, 0x1 ;  /* 0x0000188008067811 */ /* 0x000fe400078e08ff */
[----:B------:R-:W-:-:S02]  /*2180*/  LEA R8, R14, 0x6080, 0x1 ;  /* 0x000060800e087811 */ /* 0x000fc400078e08ff */
[C---:B------:R-:W-:Y:S02]  /*2190*/  IADD3 R24, R251.reuse, 0x20, RZ ;  /* 0x00000020fb187810 */ /* 0x040fe40007ffe0ff */
[----:B------:R-:W-:Y:S01]  /*21a0*/  SEL R3, R12, 0xffffffe0, !P4 ;  /* 0xffffffe00c037807 */ /* 0x000fe20006000000 */
[----:B------:R2:W-:Y:S01]  /*21b0*/  STL [R1+0xd8], R8 ;  /* 0x0000d80801007387 */ /* 0x0005e20000100800 */
[----:B------:R-:W-:Y:S02]  /*21c0*/  IADD3 R25, R251, 0x18, RZ ;  /* 0x00000018fb197810 */ /* 0x000fe40007ffe0ff */
[----:B------:R-:W-:Y:S01]  /*21d0*/  SHF.R.S32.HI R12, RZ, 0x1f, R27 ;  /* 0x0000001fff0c7819 */ /* 0x000fe2000001141b */
[----:B------:R-:W-:Y:S01]  /*21e0*/  STL [R1+0xc], R6 ;  /* 0x00000c0601007387 */ /* 0x000fe20000100800 */
[----:B------:R-:W-:Y:S01]  /*21f0*/  SHF.R.S32.HI R12, RZ, 0x1f, R24 ;  /* 0x0000001fff0c7819 */ /* 0x000fe20000011418 */
[----:B------:R-:W-:Y:S01]  /*2200*/  IMAD.IADD R199, R198, 0x1, R3 ;  /* 0x00000001c6c77824 */ /* 0x000fe200078e0203 */
[----:B------:R-:W-:Y:S01]  /*2210*/  SHF.R.S32.HI R12, RZ, 0x1f, R19 ;  /* 0x0000001fff0c7819 */ /* 0x000fe20000011413 */
[----:B------:R-:W-:Y:S01]  /*2220*/  IMAD.IADD R197, R3, 0x1, R196 ;  /* 0x0000000103c57824 */ /* 0x000fe200078e02c4 */
[----:B------:R-:W-:-:S02]  /*2230*/  SHF.R.S32.HI R25, RZ, 0x1f, R25 ;  /* 0x0000001fff197819 */ /* 0x000fc40000011419 */
[----:B------:R-:W-:Y:S02]  /*2240*/  SHF.R.S32.HI R12, RZ, 0x1f, R15 ;  /* 0x0000001fff0c7819 */ /* 0x000fe4000001140f */
[----:B-1----:R-:W-:-:S05]  /*2250*/  LEA R2, R11, 0x6080, 0x1 ;  /* 0x000060800b027811 */ /* 0x002fca00078e08ff */
[----:B------:R1:W-:Y:S01]  /*2260*/  STL [R1+0xd4], R2 ;  /* 0x0000d40201007387 */ /* 0x0003e20000100800 */
[----:B--2---:R-:W-:-:S03]  /*2270*/  LEA R8, R9, 0x6080, 0x1 ;  /* 0x0000608009087811 */ /* 0x004fc600078e08ff */
[----:B------:R-:W-:Y:S04]  /*2280*/  STL [R1+0xd0], R10 ;  /* 0x0000d00a01007387 */ /* 0x000fe80000100800 */
[----:B------:R-:W-:Y:S01]  /*2290*/  STL [R1+0xcc], R8 ;  /* 0x0000cc0801007387 */ /* 0x000fe20000100800 */
[C---:B-1----:R-:W-:Y:S02]  /*22a0*/  IADD3 R2, R6.reuse, 0x20, RZ ;  /* 0x0000002006027810 */ /* 0x042fe40007ffe0ff */
[----:B------:R-:W-:-:S05]  /*22b0*/  @P2 IADD3 R2, R6, -0x20, RZ ;  /* 0xffffffe006022810 */ /* 0x000fca0007ffe0ff */
[----:B------:R1:W-:Y:S02]  /*22c0*/  STL [R1+0x10], R2 ;  /* 0x0000100201007387 */ /* 0x0003e40000100800 */
[----:B-1----:R-:W-:-:S05]  /*22d0*/  IMAD.IADD R2, R21, 0x1, R5 ;  /* 0x0000000115027824 */ /* 0x002fca00078e0205 */
[----:B------:R1:W-:Y:S04]  /*22e0*/  STL [R1+0xa4], R2 ;  /* 0x0000a40201007387 */ /* 0x0003e80000100800 */
[----:B------:R1:W-:Y:S02]  /*22f0*/  STL [R1+0xa0], R0 ;  /* 0x0000a00001007387 */ /* 0x0003e40000100800 */
.L_x_1169:
[----:B------:R-:W2:Y:S01]  /*2300*/  LDL R19, [R1+0x8c] ;  /* 0x00008c0001137983 */ /* 0x000ea20000100800 */
[----:B------:R-:W-:Y:S01]  /*2310*/  ISETP.NE.U32.AND P0, PT, RZ, c[0x0][0x370], PT ;  /* 0x0000dc00ff007a0c */ /* 0x000fe20003f05070 */
[----:B------:R-:W-:Y:S01]  /*2320*/  IMAD.MOV.U32 R18, RZ, RZ, 0x4 ;  /* 0x00000004ff127424 */ /* 0x000fe200078e00ff */
[----:B------:R-:W-:Y:S01]  /*2330*/  CS2R R16, SRZ ;  /* 0x0000000000107805 */ /* 0x000fe2000001ff00 */
[----:B------:R-:W-:Y:S01]  /*2340*/  ISETP.NE.U32.AND P1, PT, RZ, c[0x0][0x360], PT ;  /* 0x0000d800ff007a0c */ /* 0x000fe20003f25070 */
[----:B------:R-:W-:Y:S01]  /*2350*/  IMAD.MOV.U32 R127, RZ, RZ, RZ ;  /* 0x000000ffff7f7224 */ /* 0x000fe200078e00ff */
[----:B------:R-:W-:Y:S01]  /*2360*/  ISETP.NE.AND.EX P2, PT, RZ, c[0x0][0x374], PT, P0 ;  /* 0x0000dd00ff007a0c */ /* 0x000fe20003f45300 */
[----:B------:R-:W-:Y:S01]  /*2370*/  IMAD.MOV.U32 R15, RZ, RZ, RZ ;  /* 0x000000ffff0f7224 */ /* 0x000fe200078e00ff */
[----:B------:R-:W-:-:S02]  /*2380*/  ISETP.NE.AND.EX P0, PT, RZ, c[0x0][0x364], PT, P1 ;  /* 0x0000d900ff007a0c */ /* 0x000fc40003f05310 */
[----:B------:R-:W-:Y:S02]  /*2390*/  ISETP.NE.U32.AND P1, PT, RZ, c[0x0][0x348], PT ;  /* 0x0000d200ff007a0c */ /* 0x000fe40003f25070 */
[----:B------:R-:W-:Y:S02]  /*23a0*/  ISETP.NE.U32.AND P3, PT, RZ, c[0x0][0x350], PT ;  /* 0x0000d400ff007a0c */ /* 0x000fe40003f65070 */
[----:B------:R-:W-:Y:S02]  /*23b0*/  ISETP.NE.U32.AND P4, PT, RZ, c[0x0][0x358], PT ;  /* 0x0000d600ff007a0c */ /* 0x000fe40003f85070 */
[----:B------:R-:W-:Y:S02]  /*23c0*/  ISETP.NE.AND.EX P1, PT, RZ, c[0x0][0x34c], PT, P1 ;  /* 0x0000d300ff007a0c */ /* 0x000fe40003f25310 */
[----:B------:R-:W-:Y:S02]  /*23d0*/  ISETP.NE.AND.EX P3, PT, RZ, c[0x0][0x354], PT, P3 ;  /* 0x0000d500ff007a0c */ /* 0x000fe40003f65330 */
[----:B------:R-:W-:Y:S01]  /*23e0*/  ISETP.NE.AND.EX P4, PT, RZ, c[0x0][0x35c], PT, P4 ;  /* 0x0000d700ff007a0c */ /* 0x000fe20003f85340 */
[----:B--2---:R-:W-:-:S04]  /*23f0*/  @P2 IMAD.WIDE R12, R19, R18, c[0x0][0x370] ;  /* 0x0000dc00130c2625 */ /* 0x004fc800078e0212 */
[CC--:B------:R-:W-:Y:S01]  /*2400*/  @P0 IMAD.WIDE R10, R19.reuse, R18.reuse, c[0x0][0x360] ;  /* 0x0000d800130a0625 */ /* 0x0c0fe200078e0212 */
[----:B------:R-:W2:Y:S03]  /*2410*/  @P2 LDG.E R16, [R12.64] ;  /* 0x000000080c102981 */ /* 0x000ea6000c1e1900 */
[CC--:B------:R-:W-:Y:S01]  /*2420*/  IMAD.WIDE R8, R19.reuse, R18.reuse, c[0x0][0x348] ;  /* 0x0000d20013087625 */ /* 0x0c0fe200078e0212 */
[----:B------:R3:W5:Y:S03]  /*2430*/  @P0 LDG.E R249, [R10.64] ;  /* 0x000000080af90981 */ /* 0x000766000c1e1900 */
[CC--:B------:R-:W-:Y:S01]  /*2440*/  IMAD.WIDE R4, R19.reuse, R18.reuse, c[0x0][0x350] ;  /* 0x0000d40013047625 */ /* 0x0c0fe200078e0212 */
[----:B------:R3:W5:Y:S03]  /*2450*/  @P1 LDG.E R127, [R8.64] ;  /* 0x00000008087f1981 */ /* 0x000766000c1e1900 */
[----:B-1----:R-:W-:Y:S01]  /*2460*/  IMAD.WIDE R2, R19, R18, c[0x0][0x358] ;  /* 0x0000d60013027625 */ /* 0x002fe200078e0212 */
[----:B------:R3:W5:Y:S04]  /*2470*/  @P3 LDG.E R17, [R4.64] ;  /* 0x0000000804113981 */ /* 0x000768000c1e1900 */
[----:B------:R3:W5:Y:S01]  /*2480*/  @P4 LDG.E R15, [R2.64] ;  /* 0x00000008020f4981 */ /* 0x000762000c1e1900 */
[----:B------:R-:W-:Y:S03]  /*2490*/  YIELD ;  /* 0x0000000000007946 */ /* 0x000fe60003800000 */
[----:B--2---:R3:W-:Y:S01]  /*24a0*/  STL [R1+0x5c], R16 ;  /* 0x00005c1001007387 */ /* 0x0047e20000100800 */
[----:B------:R-:W-:Y:S05]  /*24b0*/  @P0 BRA `(.L_x_871) ;  /* 0x0000005000000947 */ /* 0x000fea0003800000 */
[----:B-----5:R-:W-:Y:S01]  /*24c0*/  MOV R249, c[0x0][0x168] ;  /* 0x00005a0000f97a02 */ /* 0x020fe20000000f00 */
[----:B------:R-:W-:Y:S05]  /*24d0*/  @!P1 BRA `(.L_x_871) ;  /* 0x0000003000009947 */ /* 0x000fea0003800000 */
[----:B------:R-:W2:Y:S04]  /*24e0*/  LDG.E R6, [R8.64] ;  /* 0x0000000808067981 */ /* 0x000ea8000c1e1900 */
[----:B------:R-:W2:Y:S02]  /*24f0*/  LDG.E R0, [R8.64+0x4] ;  /* 0x0000040808007981 */ /* 0x000ea4000c1e1900 */
[----:B--2---:R-:W-:-:S02]  /*2500*/  IADD3 R249, -R6, R0, RZ ;  /* 0x0000000006f97210 */ /* 0x004fc40007ffe1ff */
.L_x_871:
[----:B------:R-:W-:-:S04]  /*2510*/  ISETP.NE.U32.AND P0, PT, RZ, c[0x0][0x368], PT ;  /* 0x0000da00ff007a0c */ /* 0x000fc80003f05070 */
[----:B------:R-:W-:-:S13]  /*2520*/  ISETP.NE.AND.EX P0, PT, RZ, c[0x0][0x36c], PT, P0 ;  /* 0x0000db00ff007a0c */ /* 0x000fda0003f05300 */
[----:B------:R-:W-:Y:S05]  /*2530*/  @!P0 BRA `(.L_x_872) ;  /* 0x0000003000008947 */ /* 0x000fea0003800000 */
[----:B---3--:R-:W-:-:S05]  /*2540*/  IMAD.WIDE R4, R19, R18, c[0x0][0x368] ;  /* 0x0000da0013047625 */ /* 0x008fca00078e0212 */
[----:B------:R1:W5:Y:S01]  /*2550*/  LDG.E R14, [R4.64] ;  /* 0x00000008040e7981 */ /* 0x000362000c1e1900 */
[----:B------:R-:W-:Y:S05]  /*2560*/  BRA `(.L_x_873) ;  /* 0x0000005000007947 */ /* 0x000fea0003800000 */
.L_x_872:
[----:B------:R-:W-:Y:S01]  /*2570*/  MOV R14, UR6 ;  /* 0x00000006000e7c02 */ /* 0x000fe20008000f00 */
[----:B------:R-:W-:Y:S05]  /*2580*/  @!P3 BRA `(.L_x_873) ;  /* 0x000000300000b947 */ /* 0x000fea0003800000 */
[----:B------:R-:W2:Y:S04]  /*2590*/  LDG.E R6, [R4.64] ;  /* 0x0000000804067981 */ /* 0x000ea8000c1e1900 */
[----:B------:R-:W2:Y:S02]  /*25a0*/  LDG.E R0, [R4.64+0x4] ;  /* 0x0000040804007981 */ /* 0x000ea4000c1e1900 */
[----:B--2---:R-:W-:Y:S02]  /*25b0*/  IADD3 R14, -R6, R0, RZ ;  /* 0x00000000060e7210 */ /* 0x004fe40007ffe1ff */
.L_x_873:
[----:B-1-3--:R-:W2:Y:S04]  /*25c0*/  LDL.LU R5, [R1+0x84] ;  /* 0x0000840001057983 */ /* 0x00aea80000300800 */
[----:B------:R1:W3:Y:S04]  /*25d0*/  @P4 LDG.E R4, [R2.64] ;  /* 0x0000000802044981 */ /* 0x0002e8000c1e1900 */
[----:B------:R1:W3:Y:S01]  /*25e0*/  @P4 LDG.E R0, [R2.64+0x4] ;  /* 0x0000040802004981 */ /* 0x0002e2000c1e1900 */
[----:B------:R-:W-:Y:S01]  /*25f0*/  ISETP.NE.U32.AND P0, PT, RZ, c[0x0][0x378], PT ;  /* 0x0000de00ff007a0c */ /* 0x000fe20003f05070 */
[----:B-----5:R-:W-:-:S03]  /*2600*/  IMAD.MOV.U32 R126, RZ, RZ, R14 ;  /* 0x000000ffff7e7224 */ /* 0x020fc600078e000e */
[----:B------:R-:W-:Y:S01]  /*2610*/  ISETP.NE.AND.EX P0, PT, RZ, c[0x0][0x37c], PT, P0 ;  /* 0x0000df00ff007a0c */ /* 0x000fe20003f05300 */
[----:B------:R-:W-:-:S05]  /*2620*/  IMAD.MOV.U32 R6, RZ, RZ, c[0x0][0x2c4] ;  /* 0x0000b100ff067624 */ /* 0x000fca00078e00ff */
[----:B------:R-:W-:Y:S01]  /*2630*/  ISETP.NE.AND P2, PT, R6, 0x1, PT ;  /* 0x000000010600780c */ /* 0x000fe20003f45270 */
[----:B------:R-:W-:Y:S02]  /*2640*/  IMAD.IADD R13, R14, 0x1, -R16 ;  /* 0x000000010e0d7824 */ /* 0x000fe400078e0a10 */
[----:B------:R-:W-:-:S04]  /*2650*/  IMAD.MOV.U32 R6, RZ, RZ, c[0x0][0x32c] ;  /* 0x0000cb00ff067624 */ /* 0x000fc800078e00ff */
[----:B-1----:R-:W-:-:S05]  /*2660*/  @P0 IMAD.WIDE R2, R19, R18, c[0x0][0x378] ;  /* 0x0000de0013020625 */ /* 0x002fca00078e0212 */
[----:B------:R1:W5:Y:S01]  /*2670*/  @P0 LDG.E R126, [R2.64] ;  /* 0x00000008027e0981 */ /* 0x000362000c1e1900 */
[----:B------:R-:W-:Y:S02]  /*2680*/  ISETP.GE.AND P1, PT, R6, 0x1, PT ;  /* 0x000000010600780c */ /* 0x000fe40003f26270 */
[----:B------:R-:W-:-:S04]  /*2690*/  LOP3.LUT R209, R209, 0xfffffdff, RZ, 0xc0, !PT ;  /* 0xfffffdffd1d17812 */ /* 0x000fc800078ec0ff */
[----:B------:R-:W-:-:S04]  /*26a0*/  @P2 LOP3.LUT R209, R209, 0x200, RZ, 0xfc, !PT ;  /* 0x00000200d1d12812 */ /* 0x000fc800078efcff */
[----:B------:R-:W-:-:S04]  /*26b0*/  LOP3.LUT R209, R209, 0xffffff7f, RZ, 0xc0, !PT ;  /* 0xffffff7fd1d17812 */ /* 0x000fc800078ec0ff */
[----:B------:R-:W-:Y:S01]  /*26c0*/  @P1 LOP3.LUT R209, R209, 0x80, RZ, 0xfc, !PT ;  /* 0x00000080d1d11812 */ /* 0x000fe200078efcff */
[----:B-1----:R-:W-:Y:S02]  /*26d0*/  IMAD.MOV.U32 R2, RZ, RZ, c[0x0][0x228] ;  /* 0x00008a00ff027624 */ /* 0x002fe400078e00ff */
[----:B--2---:R-:W-:-:S05]  /*26e0*/  IMAD.SHL.U32 R8, R5, 0x80, RZ ;  /* 0x0000008005087824 */ /* 0x004fca00078e00ff */
[----:B------:R1:W-:Y:S01]  /*26f0*/  STL [R1+0x58], R8 ;  /* 0x0000580801007387 */ /* 0x0003e20000100800 */
[----:B---3--:R-:W-:Y:S01]  /*2700*/  @P4 IMAD.IADD R2, R0, 0x1, -R4 ;  /* 0x0000000100024824 */ /* 0x008fe200078e0a04 */
[----:B------:R-:W-:-:S03]  /*2710*/  IADD3 R0, R8, 0x7f, RZ ;  /* 0x0000007f08007810 */ /* 0x000fc60007ffe0ff */
[----:B------:R-:W-:Y:S02]  /*2720*/  IMAD.IADD R250, R13, 0x1, R2 ;  /* 0x000000010dfa7824 */ /* 0x000fe400078e0202 */
[----:B------:R-:W-:-:S03]  /*2730*/  @P2 IMAD.HI.U32 R4, R0, c[0x0][0x2c8], RZ ;  /* 0x0000b20000042a27 */ /* 0x000fc600078e00ff */
[C---:B------:R-:W-:Y:S02]  /*2740*/  IADD3 R3, R250.reuse, 0x2f, RZ ;  /* 0x0000002ffa037810 */ /* 0x040fe40007ffe0ff */
[----:B------:R-:W-:Y:S02]  /*2750*/  @P2 SHF.R.U32.HI R0, RZ, c[0x0][0x2cc], R4 ;  /* 0x0000b300ff002a19 */ /* 0x000fe40000011604 */
[----:B------:R-:W-:Y:S01]  /*2760*/  IADD3 R4, R250, 0x1, -R249 ;  /* 0x00000001fa047810 */ /* 0x000fe20007ffe8f9 */
[----:B------:R-:W-:-:S04]  /*2770*/  IMAD.HI R3, R3, 0x2aaaaaab, RZ ;  /* 0x2aaaaaab03037827 */ /* 0x000fc800078e02ff */
[----:B------:R-:W-:Y:S01]  /*2780*/  IMAD.IADD R0, R4, 0x1, R0 ;  /* 0x0000000104007824 */ /* 0x000fe200078e0200 */
[----:B------:R-:W-:-:S04]  /*2790*/  SHF.R.U32.HI R5, RZ, 0x1f, R3 ;  /* 0x0000001fff057819 */ /* 0x000fc80000011603 */
[----:B------:R-:W-:Y:S02]  /*27a0*/  LEA.HI.SX32 R140, R3, R5, 0x1d ;  /* 0x00000005038c7211 */ /* 0x000fe400078feaff */
[----:B------:R-:W-:Y:S01]  /*27b0*/  IADD3 R4, R0, c[0x0][0x328], RZ ;  /* 0x0000ca0000047a10 */ /* 0x000fe20007ffe0ff */
[----:B------:R-:W-:Y:S05]  /*27c0*/  @!P1 BRA `(.L_x_874) ;  /* 0x0000010000009947 */ /* 0x000fea0003800000 */
[C---:B-1----:R-:W-:Y:S01]  /*27d0*/  ISETP.GT.AND P0, PT, R0.reuse, RZ, PT ;  /* 0x000000ff0000720c */ /* 0x042fe20003f04270 */
        /* <DEDUP_REMOVED lines=9> */
.L_x_876:
[----:B------:R-:W-:-:S13]  /*2870*/  ISETP.NE.AND P0, PT, R6, 0x1, PT ;  /* 0x000000010600780c */ /* 0x000fda0003f05270 */
[----:B------:R-:W-:-:S05]  /*2880*/  @P0 IMAD.HI.U32 R0, R3, c[0x0][0x330], RZ ;  /* 0x0000cc0003000a27 */ /* 0x000fca00078e00ff */
[----:B------:R-:W-:Y:S02]  /*2890*/  @P0 SHF.R.U32.HI R3, RZ, c[0x0][0x334], R0 ;  /* 0x0000cd00ff030a19 */ /* 0x000fe40000011600 */
.L_x_877:
[----:B------:R-:W-:Y:S05]  /*28a0*/  BSYNC B0 ;  /* 0x0000000000007941 */ /* 0x000fea0003800000 */
.L_x_875:
[----:B------:R-:W-:-:S05]  /*28b0*/  IMAD R3, R3, R6, c[0x0][0x32c] ;  /* 0x0000cb0003037624 */ /* 0x000fca00078e0206 */
[----:B------:R-:W-:-:S04]  /*28c0*/  IMNMX R4, R4, R3, PT ;  /* 0x0000000304047217 */ /* 0x000fc80003800200 */
.L_x_874:
[----:B-1----:R-:W-:Y:S01]  /*28d0*/  IADD3 R4, R4, 0x2f, RZ ;  /* 0x0000002f04047810 */ /* 0x002fe20007ffe0ff */
[----:B------:R-:W-:-:S04]  /*28e0*/  @P2 IMAD.HI.U32 R3, R8, c[0x0][0x2c8], RZ ;  /* 0x0000b20008032a27 */ /* 0x000fc800078e00ff */
[----:B------:R-:W-:-:S04]  /*28f0*/  IMAD.HI R4, R4, 0x2aaaaaab, RZ ;  /* 0x2aaaaaab04047827 */ /* 0x000fc800078e02ff */
[----:B------:R-:W-:Y:S01]  /*2900*/  IMAD.MOV.U32 R0, RZ, RZ, R8 ;  /* 0x000000ffff007224 */ /* 0x000fe200078e0008 */
[----:B------:R-:W-:Y:S01]  /*2910*/  @P2 SHF.R.U32.HI R0, RZ, c[0x0][0x2cc], R3 ;  /* 0x0000b300ff002a19 */ /* 0x000fe20000011603 */
[----:B------:R-:W-:Y:S01]  /*2920*/  IMAD.IADD R211, R250, 0x1, -R249 ;  /* 0x00000001fad37824 */ /* 0x000fe200078e0af9 */
[----:B------:R-:W-:-:S03]  /*2930*/  SHF.R.U32.HI R3, RZ, 0x1f, R4 ;  /* 0x0000001fff037819 */ /* 0x000fc60000011604 */
[----:B------:R-:W-:Y:S01]  /*2940*/  IMAD.IADD R0, R211, 0x1, R0 ;  /* 0x00000001d3007824 */ /* 0x000fe200078e0200 */
[----:B------:R-:W-:-:S04]  /*2950*/  LEA.HI.SX32 R4, R4, R3, 0x1d ;  /* 0x0000000304047211 */ /* 0x000fc800078feaff */
[----:B------:R-:W-:Y:S02]  /*2960*/  IADD3 R3, R0, -c[0x0][0x324], RZ ;  /* 0x8000c90000037a10 */ /* 0x000fe40007ffe0ff */
        /* <DEDUP_REMOVED lines=11> */
.L_x_880:
[----:B------:R-:W-:-:S13]  /*2a20*/  ISETP.NE.AND P0, PT, R6, 0x1, PT ;  /* 0x000000010600780c */ /* 0x000fda0003f05270 */
[----:B------:R-:W-:-:S05]  /*2a30*/  @P0 IMAD.HI.U32 R4, R0, c[0x0][0x330], RZ ;  /* 0x0000cc0000040a27 */ /* 0x000fca00078e00ff */
[----:B------:R-:W-:Y:S02]  /*2a40*/  @P0 SHF.R.U32.HI R0, RZ, c[0x0][0x334], R4 ;  /* 0x0000cd00ff000a19 */ /* 0x000fe40000011604 */
.L_x_881:
[----:B------:R-:W-:Y:S05]  /*2a50*/  BSYNC B0 ;  /* 0x0000000000007941 */ /* 0x000fea0003800000 */
.L_x_879:
[----:B------:R-:W-:-:S05]  /*2a60*/  IMAD R0, R0, c[0x0][0x32c], RZ ;  /* 0x0000cb0000007a24 */ /* 0x000fca00078e02ff */
[----:B------:R-:W-:-:S04]  /*2a70*/  IMNMX R3, R3, R0, !PT ;  /* 0x0000000003037217 */ /* 0x000fc80007800200 */
.L_x_878:
        /* <DEDUP_REMOVED lines=12> */
[----:B------:R-:W-:Y:S02]  /*2b40*/  SHF.R.U32.HI R9, RZ, 0x10, R3 ;  /* 0x00000010ff097819 */ /* 0x000fe40000011603 */
[----:B------:R-:W-:Y:S02]  /*2b50*/  LOP3.LUT R20, R3, 0xff, RZ, 0xc0, !PT ;  /* 0x000000ff03147812 */ /* 0x000fe400078ec0ff */
[C---:B------:R-:W-:Y:S01]  /*2b60*/  ISETP.NE.AND P1, PT, R9.reuse, RZ, PT ;  /* 0x000000ff0900720c */ /* 0x040fe20003f25270 */
[----:B------:R1:W-:Y:S03]  /*2b70*/  STL [R1+0x84], R9 ;  /* 0x0000840901007387 */ /* 0x0003e60000100800 */
[----:B------:R-:W-:Y:S01]  /*2b80*/  SEL R125, R9, c[0x0][0x338], P1 ;  /* 0x0000ce00097d7a07 */ /* 0x000fe20000800000 */
[----:B------:R1:W-:Y:S01]  /*2b90*/  STL [R1+0xa8], R20 ;  /* 0x0000a81401007387 */ /* 0x0003e20000100800 */
[----:B------:R-:W-:Y:S05]  /*2ba0*/  @!P0 BRA `(.L_x_883) ;  /* 0x000001d000008947 */ /* 0x000fea0003800000 */
[----:B------:R-:W-:Y:S02]  /*2bb0*/  IABS R3, R125 ;  /* 0x0000007d00037213 */ /* 0x000fe40000000000 */
[----:B------:R-:W-:-:S02]  /*2bc0*/  IADD3 R4, R125, -0x1, R8 ;  /* 0xffffffff7d047810 */ /* 0x000fc40007ffe008 */
[----:B------:R-:W2:Y:S03]  /*2bd0*/  I2F.RP R0, R3 ;  /* 0x0000000300007306 */ /* 0x000ea60000209400 */
[----:B-1----:R-:W-:Y:S02]  /*2be0*/  IMAD.IADD R9, R4, 0x1, -R6 ;  /* 0x0000000104097824 */ /* 0x002fe400078e0a06 */
[----:B------:R-:W-:-:S03]  /*2bf0*/  IMAD.MOV.U32 R4, RZ, RZ, RZ ;  /* 0x000000ffff047224 */ /* 0x000fc600078e00ff */
[----:B------:R-:W-:Y:S01]  /*2c00*/  IABS R12, R9 ;  /* 0x00000009000c7213 */ /* 0x000fe20000000000 */
[----:B--2---:R-:W1:Y:S02]  /*2c10*/  MUFU.RCP R0, R0 ;  /* 0x0000000000007308 */ /* 0x004e640000001000 */
[----:B-1----:R-:W-:-:S06]  /*2c20*/  IADD3 R0, R0, 0xffffffe, RZ ;  /* 0x0ffffffe00007810 */ /* 0x002fcc0007ffe0ff */
[----:B------:R-:W1:Y:S02]  /*2c30*/  F2I.FTZ.U32.TRUNC.NTZ R5, R0 ;  /* 0x0000000000057305 */ /* 0x000e64000021f000 */
        /* <DEDUP_REMOVED lines=20> */
.L_x_883:
[----:B------:R-:W-:Y:S05]  /*2d80*/  BSYNC B0 ;  /* 0x0000000000007941 */ /* 0x000fea0003800000 */
.L_x_882:
[----:B------:R-:W-:-:S04]  /*2d90*/  IMAD R3, R20, R0, R6 ;  /* 0x0000000014037224 */ /* 0x000fc800078e0206 */
[C---:B------:R-:W-:Y:S02]  /*2da0*/  IMAD.IADD R0, R3.reuse, 0x1, R0 ;  /* 0x0000000103007824 */ /* 0x040fe400078e0200 */
[----:B------:R-:W-:-:S03]  /*2db0*/  IMAD R3, R3, 0x30, -R13 ;  /* 0x0000003003037824 */ /* 0x000fc600078e0a0d */
[----:B------:R-:W-:Y:S02]  /*2dc0*/  IMNMX R0, R8, R0, PT ;  /* 0x0000000008007217 */ /* 0x000fe40003800200 */
[----:B------:R-:W-:-:S03]  /*2dd0*/  IMNMX R3, RZ, R3, !PT ;  /* 0x00000003ff037217 */ /* 0x000fc60007800200 */
[----:B------:R-:W-:Y:S02]  /*2de0*/  IMAD R0, R0, 0x30, -R13 ;  /* 0x0000003000007824 */ /* 0x000fe400078e0a0d */
[----:B------:R-:W-:-:S03]  /*2df0*/  IMAD.WIDE.U32 R4, R3, -0x55555555, RZ ;  /* 0xaaaaaaab03047825 */ /* 0x000fc600078e00ff */
        /* <DEDUP_REMOVED lines=10> */
[----:B-1----:R-:W2:Y:S04]  /*2ea0*/  LDL.64 R20, [R1] ;  /* 0x0000000001147983 */ /* 0x002ea80000100a00 */
[----:B------:R-:W3:Y:S04]  /*2eb0*/  LDL R13, [R1+0x8] ;  /* 0x00000800010d7983 */ /* 0x000ee80000100800 */
[----:B------:R-:W4:Y:S04]  /*2ec0*/  LDL R11, [R1+0x3c] ;  /* 0x00003c00010b7983 */ /* 0x000f280000100800 */
[----:B------:R-:W1:Y:S01]  /*2ed0*/  S2R R10, SR_TID.X ;  /* 0x00000000000a7919 */ /* 0x000e620000002100 */
[----:B------:R-:W-:-:S02]  /*2ee0*/  SHF.R.S32.HI R3, RZ, 0x1f, R15 ;  /* 0x0000001fff037819 */ /* 0x000fc4000001140f */
[----:B-1----:R-:W-:-:S04]  /*2ef0*/  SHF.R.S32.HI R9, RZ, 0x1f, R10 ;  /* 0x0000001fff097819 */ /* 0x002fc8000001140a */
[----:B------:R-:W-:-:S04]  /*2f00*/  LEA.HI R9, R9, R10, RZ, 0x2 ;  /* 0x0000000a09097211 */ /* 0x000fc800078f10ff */
[----:B------:R-:W-:-:S04]  /*2f10*/  SHF.R.S32.HI R9, RZ, 0x2, R9 ;  /* 0x00000002ff097819 */ /* 0x000fc80000011409 */
[----:B------:R-:W-:-:S04]  /*2f20*/  IADD3 R88, P0, R9, R15, RZ ;  /* 0x0000000f09587210 */ /* 0x000fc80007f1e0ff */
[----:B------:R-:W-:-:S05]  /*2f30*/  LEA.HI.X.SX32 R89, R9, R3, 0x1, P0 ;  /* 0x0000000309597211 */ /* 0x000fca00000f0eff */
[----:B------:R-:W-:Y:S01]  /*2f40*/  IMAD R3, R89, c[0x0][0x238], RZ ;  /* 0x00008e0059037a24 */ /* 0x000fe200078e02ff */
[----:B------:R-:W-:Y:S02]  /*2f50*/  IADD3 R31, R0, -0x1, RZ ;  /* 0xffffffff001f7810 */ /* 0x000fe40007ffe0ff */
[----:B------:R-:W-:Y:S01]  /*2f60*/  SHF.R.S32.HI R10, RZ, 0x1f, R19 ;  /* 0x0000001fff0a7819 */ /* 0x000fe20000011413 */
[----:B------:R-:W-:Y:S01]  /*2f70*/  IMAD R3, R88, c[0x0][0x23c], R3 ;  /* 0x00008f0058037a24 */ /* 0x000fe200078e0203 */
[----:B------:R-:W-:Y:S02]  /*2f80*/  LOP3.LUT R26, R16, 0xffff, RZ, 0xc0, !PT ;  /* 0x0000ffff101a7812 */ /* 0x000fe400078ec0ff */
[----:B------:R-:W-:Y:S02]  /*2f90*/  SEL R12, R10, RZ, !P4 ;  /* 0x000000ff0a0c7207 */ /* 0x000fe40006000000 */
[----:B------:R-:W-:Y:S01]  /*2fa0*/  SEL R16, R19, RZ, !P4 ;  /* 0x000000ff13107207 */ /* 0x000fe20006000000 */
[----:B------:R-:W-:-:S02]  /*2fb0*/  IMAD.MOV.U32 R128, RZ, RZ, 0x30 ;  /* 0x00000030ff807424 */ /* 0x000fc400078e00ff */
[----:B------:R-:W-:Y:S02]  /*2fc0*/  IMAD R0, R12, c[0x0][0x248], RZ ;  /* 0x000092000c007a24 */ /* 0x000fe400078e02ff */
[----:B------:R-:W-:Y:S02]  /*2fd0*/  IMAD R142, R128, c[0x0][0x23c], RZ ;  /* 0x00008f00808e7a24 */ /* 0x000fe400078e02ff */
[----:B------:R-:W-:Y:S02]  /*2fe0*/  IMAD R6, R16, c[0x0][0x24c], R0 ;  /* 0x0000930010067a24 */ /* 0x000fe400078e0200 */
[----:B------:R-:W-:-:S04]  /*2ff0*/  IMAD.WIDE.U32 R132, R128, c[0x0][0x238], RZ ;  /* 0x00008e0080847a25 */ /* 0x000fc800078e00ff */
[----:B------:R-:W-:Y:S01]  /*3000*/  IMAD.IADD R142, R133, 0x1, R142 ;  /* 0x00000001858e7824 */ /* 0x000fe200078e028e */
[----:B------:R-:W-:Y:S01]  /*3010*/  ISETP.GE.AND P3, PT, R252, c[0x0][0x1d4], PT ;  /* 0x00007500fc007a0c */ /* 0x000fe20003f66270 */
[----:B------:R-:W-:Y:S02]  /*3020*/  IMAD.MOV.U32 R143, RZ, RZ, c[0x0][0x238] ;  /* 0x00008e00ff8f7624 */ /* 0x000fe400078e00ff */
[----:B------:R-:W-:-:S05]  /*3030*/  IMAD.MOV.U32 R141, RZ, RZ, 0x5 ;  /* 0x00000005ff8d7424 */ /* 0x000fca00078e00ff */
[C---:B------:R-:W-:Y:S01]  /*3040*/  SHF.L.U64.HI R141, R143.reuse, R141, c[0x0][0x23c] ;  /* 0x00008f008f8d7619 */ /* 0x040fe2000001028d */
[----:B------:R-:W-:Y:S02]  /*3050*/  IMAD.SHL.U32 R143, R143, 0x20, RZ ;  /* 0x000000208f8f7824 */ /* 0x000fe400078e00ff */
[----:B--2---:R-:W-:-:S04]  /*3060*/  IMAD.WIDE.U32 R4, R88, c[0x0][0x238], R20 ;  /* 0x00008e0058047a25 */ /* 0x004fc800078e0014 */
[----:B------:R-:W-:Y:S02]  /*3070*/  IMAD.IADD R5, R5, 0x1, R3 ;  /* 0x0000000105057824 */ /* 0x000fe400078e0203 */
[----:B------:R-:W-:Y:S02]  /*3080*/  IMAD R3, R31, -0x30, R2 ;  /* 0xffffffd01f037824 */ /* 0x000fe400078e0202 */
[----:B------:R-:W-:-:S03]  /*3090*/  IMAD.WIDE.U32 R4, R26, c[0x0][0x240], R4 ;  /* 0x000090001a047a25 */ /* 0x000fc600078e0004 */
[----:B------:R-:W-:Y:S01]  /*30a0*/  IMNMX R3, R3, 0x30, PT ;  /* 0x0000003003037817 */ /* 0x000fe20003800200 */
[----:B------:R-:W-:-:S04]  /*30b0*/  IMAD R5, R26, c[0x0][0x244], R5 ;  /* 0x000091001a057a24 */ /* 0x000fc800078e0205 */
[----:B------:R-:W-:Y:S02]  /*30c0*/  IMAD.IADD R0, R3, 0x1, -R9 ;  /* 0x0000000103007824 */ /* 0x000fe400078e0a09 */
[----:B------:R-:W-:-:S03]  /*30d0*/  IMAD.WIDE.U32 R92, R16, c[0x0][0x248], R4 ;  /* 0x00009200105c7a25 */ /* 0x000fc600078e0004 */
[----:B------:R-:W-:Y:S01]  /*30e0*/  ISETP.GE.AND P1, PT, R0, 0x1, PT ;  /* 0x000000010000780c */ /* 0x000fe20003f26270 */
[----:B------:R-:W-:Y:S01]  /*30f0*/  IMAD R3, R142, R31, RZ ;  /* 0x0000001f8e037224 */ /* 0x000fe200078e02ff */
[----:B------:R-:W-:Y:S01]  /*3100*/  SHF.R.S32.HI R4, RZ, 0x1f, R31 ;  /* 0x0000001fff047819 */ /* 0x000fe2000001141f */
[----:B------:R-:W-:Y:S02]  /*3110*/  IMAD.IADD R91, R93, 0x1, R6 ;  /* 0x000000015d5b7824 */ /* 0x000fe400078e0206 */
[----:B------:R-:W-:Y:S02]  /*3120*/  IMAD.MOV.U32 R90, RZ, RZ, R92 ;  /* 0x000000ffff5a7224 */ /* 0x000fe400078e005c */
[-C--:B------:R-:W-:Y:S02]  /*3130*/  IMAD R3, R4, R132.reuse, R3 ;  /* 0x0000008404037224 */ /* 0x080fe400078e0203 */
[----:B------:R-:W-:Y:S01]  /*3140*/  IMAD.WIDE.U32 R8, R31, R132, R90 ;  /* 0x000000841f087225 */ /* 0x000fe200078e005a */
[----:B------:R-:W-:-:S03]  /*3150*/  ISETP.GE.AND P5, PT, R20, c[0x0][0x1d4], PT ;  /* 0x0000750014007a0c */ /* 0x000fc60003fa6270 */
[----:B------:R-:W-:Y:S01]  /*3160*/  IMAD.IADD R3, R9, 0x1, R3 ;  /* 0x0000000109037824 */ /* 0x000fe200078e0203 */
[C---:B------:R-:W-:Y:S02]  /*3170*/  @P1 LEA R4, P0, R8.reuse, c[0x0][0x220], 0x1 ;  /* 0x0000880008041a11 */ /* 0x040fe400078008ff */
[----:B---3--:R-:W-:Y:S02]  /*3180*/  ISETP.GE.AND P2, PT, R13, c[0x0][0x1d4], PT ;  /* 0x000075000d007a0c */ /* 0x008fe40003f46270 */
[----:B------:R-:W-:Y:S02]  /*3190*/  @P1 LEA.HI.X R5, R8, c[0x0][0x224], R3, 0x1, P0 ;  /* 0x0000890008051a11 */ /* 0x000fe400000f0c03 */
[----:B------:R-:W-:Y:S01]  /*31a0*/  ISETP.GT.AND P0, PT, R0, 0x20, PT ;  /* 0x000000200000780c */ /* 0x000fe20003f04270 */
[----:B----4-:R-:W-:-:S05]  /*31b0*/  @P1 IMAD.SHL.U32 R0, R11, 0x2, RZ ;  /* 0x000000020b001824 */ /* 0x010fca00078e00ff */
[----:B------:R-:W-:Y:S01]  /*31c0*/  @!PT LDS RZ, [RZ] ;  /* 0x00000000fffff984 */ /* 0x000fe20000000800 */
[----:B------:R-:W-:Y:S01]  /*31d0*/  @!PT LDS RZ, [RZ] ;  /* 0x00000000fffff984 */ /* 0x000fe20000000800 */
[----:B------:R-:W-:Y:S01]  /*31e0*/  @!PT LDS RZ, [RZ] ;  /* 0x00000000fffff984 */ /* 0x000fe20000000800 */
[----:B------:R1:W-:Y:S04]  /*31f0*/  @P1 LDGSTS.E.BYPASS.LTC128B.128 [R0+0x3c80], [R4.64], !P5 ;  /* 0x03c8000004001fae */ /* 0x0003e8000e901d48 */
[----:B------:R1:W-:Y:S04]  /*3200*/  @P1 LDGSTS.E.BYPASS.LTC128B.128 [R0+0x4880], [R4.64+0x40], !P3 ;  /* 0x0488004004001fae */ /* 0x0003e8000d901d48 */
[----:B------:R1:W-:Y:S02]  /*3210*/  @P1 LDGSTS.E.BYPASS.LTC128B.128 [R0+0x5480], [R4.64+0x80], !P2 ;  /* 0x0548008004001fae */ /* 0x0003e4000d101d48 */
[----:B-1----:R-:W-:-:S05]  /*3220*/  @P0 IADD3 R0, P1, R143, R8, RZ ;  /* 0x000000088f000210 */ /* 0x002fca0007f3e0ff */
[----:B------:R-:W-:Y:S01]  /*3230*/  @P0 IMAD.X R3, R3, 0x1, R141, P1 ;  /* 0x0000000103030824 */ /* 0x000fe200008e068d */
[----:B------:R-:W-:-:S04]  /*3240*/  @P0 LEA R4, P1, R0, c[0x0][0x220], 0x1 ;  /* 0x0000880000040a11 */ /* 0x000fc800078208ff */
[----:B------:R-:W-:Y:S02]  /*3250*/  @P0 LEA.HI.X R5, R0, c[0x0][0x224], R3, 0x1, P1 ;  /* 0x0000890000050a11 */ /* 0x000fe400008f0c03 */
[----:B------:R-:W-:-:S04]  /*3260*/  ISETP.NE.U32.AND P1, PT, RZ, c[0x0][0x340], PT ;  /* 0x0000d000ff007a0c */ /* 0x000fc80003f25070 */
[----:B------:R-:W-:-:S13]  /*3270*/  ISETP.NE.AND.EX P1, PT, RZ, c[0x0][0x344], PT, P1 ;  /* 0x0000d100ff007a0c */ /* 0x000fda0003f25310 */
[----:B------:R-:W-:-:S05]  /*3280*/  @P1 IMAD.WIDE R8, R19, R18, c[0x0][0x340] ;  /* 0x0000d00013081625 */ /* 0x000fca00078e0212 */
[----:B------:R-:W2:Y:S01]  /*3290*/  @P1 LDG.E R3, [R8.64] ;  /* 0x0000000808031981 */ /* 0x000ea2000c1e1900 */
[----:B------:R-:W-:-:S04]  /*32a0*/  LOP3.LUT R209, R209, 0xfffffffb, RZ, 0xc0, !PT ;  /* 0xfffffffbd1d17812 */ /* 0x000fc800078ec0ff */
[----:B------:R-:W-:Y:S01]  /*32b0*/  @P5 LOP3.LUT R209, R209, 0x4, RZ, 0xfc, !PT ;  /* 0x00000004d1d15812 */ /* 0x000fe200078efcff */
[----:B------:R-:W-:-:S03]  /*32c0*/  @P0 IMAD.SHL.U32 R0, R11, 0x2, RZ ;  /* 0x000000020b000824 */ /* 0x000fc600078e00ff */
[----:B------:R-:W-:Y:S02]  /*32d0*/  LOP3.LUT R209, R209, 0xfffffffd, RZ, 0xc0, !PT ;  /* 0xfffffffdd1d17812 */ /* 0x000fe400078ec0ff */
[----:B------:R1:W-:Y:S02]  /*32e0*/  @P0 LDGSTS.E.BYPASS.LTC128B.128 [R0+0x4480], [R4.64], !P5 ;  /* 0x0448000004000fae */ /* 0x0003e4000e901d48 */
[----:B------:R-:W-:Y:S02]  /*32f0*/  @P3 LOP3.LUT R209, R209, 0x2, RZ, 0xfc, !PT ;  /* 0x00000002d1d13812 */ /* 0x000fe400078efcff */
[----:B------:R1:W-:Y:S02]  /*3300*/  @P0 LDGSTS.E.BYPASS.LTC128B.128 [R0+0x5080], [R4.64+0x40], !P3 ;  /* 0x0508004004000fae */ /* 0x0003e4000d901d48 */
[----:B------:R-:W-:Y:S02]  /*3310*/  LOP3.LUT R209, R209, 0xfffffffe, RZ, 0xc0, !PT ;  /* 0xfffffffed1d17812 */ /* 0x000fe400078ec0ff */
[----:B------:R1:W-:Y:S01]  /*3320*/  @P0 LDGSTS.E.BYPASS.LTC128B.128 [R0+0x5c80], [R4.64+0x80], !P2 ;  /* 0x05c8008004000fae */ /* 0x0003e2000d101d48 */
[----:B------:R-:W-:-:S03]  /*3330*/  SHF.R.S32.HI R165, RZ, 0x1f, R164 ;  /* 0x0000001fffa57819 */ /* 0x000fc600000114a4 */
[----:B------:R-:W0:Y:S01]  /*3340*/  LDGDEPBAR ;  /* 0x00000000000079af */ /* 0x000e220000000000 */
[----:B------:R-:W-:Y:S01]  /*3350*/  WARPSYNC 0xffffffff ;  /* 0xffffffff00007948 */ /* 0x000fe20003800000 */
[----:B------:R-:W-:Y:S02]  /*3360*/  @P2 LOP3.LUT R209, R209, 0x1, RZ, 0xfc, !PT ;  /* 0x00000001d1d12812 */ /* 0x000fe400078efcff */
[----:B------:R-:W-:Y:S02]  /*3370*/  ISETP.GE.AND P2, PT, R110, c[0x0][0x27c], PT ;  /* 0x00009f006e007a0c */ /* 0x000fe40003f46270 */
[----:B------:R-:W-:Y:S02]  /*3380*/  SHF.R.S32.HI R13, RZ, 0x1f, R138 ;  /* 0x0000001fff0d7819 */ /* 0x000fe4000001148a */
[----:B-----5:R-:W-:Y:S01]  /*3390*/  SHF.R.S32.HI R24, RZ, 0x1f, R126 ;  /* 0x0000001fff187819 */ /* 0x020fe2000001147e */
[----:B-1----:R-:W-:-:S04]  /*33a0*/  IMAD.MOV.U32 R0, RZ, RZ, c[0x0][0x27c] ;  /* 0x00009f00ff007624 */ /* 0x002fc800078e00ff */
[----:B------:R-:W-:Y:S01]  /*33b0*/  IMAD.SHL.U32 R65, R0, 0x2, RZ ;  /* 0x0000000200417824 */ /* 0x000fe200078e00ff */
[--C-:B--2---:R-:W-:Y:S01]  /*33c0*/  @P1 SHF.R.S32.HI R9, RZ, 0x1f, R3.reuse ;  /* 0x0000001fff091819 */ /* 0x104fe20000011403 */
[----:B------:R-:W-:Y:S02]  /*33d0*/  @P1 IMAD.MOV.U32 R8, RZ, RZ, R3 ;  /* 0x000000ffff081224 */ /* 0x000fe400078e0003 */
[----:B------:R-:W-:Y:S02]  /*33e0*/  @!P1 IMAD.MOV.U32 R8, RZ, RZ, R19 ;  /* 0x000000ffff089224 */ /* 0x000fe400078e0013 */
[----:B------:R-:W-:Y:S02]  /*33f0*/  @!P1 IMAD.MOV.U32 R9, RZ, RZ, R10 ;  /* 0x000000ffff099224 */ /* 0x000fe400078e000a */
[----:B------:R-:W-:Y:S01]  /*3400*/  IMAD.WIDE.U32 R4, R26, c[0x0][0x260], R20 ;  /* 0x000098001a047a25 */ /* 0x000fe200078e0014 */
[----:B------:R-:W2:Y:S04]  /*3410*/  LDL R27, [R1+0x6c] ;  /* 0x00006c00011b7983 */ /* 0x000ea80000100800 */
[----:B------:R-:W3:Y:S01]  /*3420*/  LDL R21, [R1+0x68] ;  /* 0x0000680001157983 */ /* 0x000ee20000100800 */
[----:B------:R-:W-:-:S02]  /*3430*/  IMAD R0, R13, c[0x0][0x280], RZ ;  /* 0x0000a0000d007a24 */ /* 0x000fc400078e02ff */
[----:B------:R-:W-:Y:S02]  /*3440*/  IMAD R6, R12, c[0x0][0x268], RZ ;  /* 0x00009a000c067a24 */ /* 0x000fe400078e02ff */
[----:B------:R-:W-:Y:S02]  /*3450*/  IMAD R3, R13, c[0x0][0x290], RZ ;  /* 0x0000a4000d037a24 */ /* 0x000fe400078e02ff */
[C---:B------:R-:W-:Y:S02]  /*3460*/  IMAD R0, R138.reuse, c[0x0][0x284], R0 ;  /* 0x0000a1008a007a24 */ /* 0x040fe400078e0200 */
[----:B------:R-:W-:-:S04]  /*3470*/  IMAD.WIDE.U32 R12, R138, c[0x0][0x280], R110 ;  /* 0x0000a0008a0c7a25 */ /* 0x000fc800078e006e */
[----:B------:R-:W-:Y:S01]  /*3480*/  IMAD.WIDE.U32 R10, R138, c[0x0][0x280], R164 ;  /* 0x0000a0008a0a7a25 */ /* 0x000fe200078e00a4 */
[----:B------:R-:W-:-:S03]  /*3490*/  IADD3 R13, R0, R13, RZ ;  /* 0x0000000d000d7210 */ /* 0x000fc60007ffe0ff */
[----:B------:R-:W-:Y:S02]  /*34a0*/  IMAD.IADD R124, R14, 0x1, R17 ;  /* 0x000000010e7c7824 */ /* 0x000fe400078e0211 */
[----:B------:R-:W-:Y:S02]  /*34b0*/  IMAD R5, R26, c[0x0][0x264], R5 ;  /* 0x000099001a057a24 */ /* 0x000fe400078e0205 */
[----:B------:R-:W-:Y:S01]  /*34c0*/  IMAD.IADD R17, R11, 0x1, R0 ;  /* 0x000000010b117824 */ /* 0x000fe200078e0200 */
[----:B------:R-:W-:Y:S02]  /*34d0*/  SEL R0, RZ, c[0x0][0x27c], !P2 ;  /* 0x00009f00ff007a07 */ /* 0x000fe40005000000 */
[----:B------:R-:W-:Y:S01]  /*34e0*/  ISETP.GE.AND P1, PT, R137, c[0x0][0x27c], PT ;  /* 0x00009f0089007a0c */ /* 0x000fe20003f26270 */
[----:B------:R-:W-:Y:S01]  /*34f0*/  IMAD R25, R16, c[0x0][0x26c], R6 ;  /* 0x00009b0010197a24 */ /* 0x000fe200078e0206 */
[----:B------:R-:W-:Y:S01]  /*3500*/  ISETP.GE.AND P3, PT, R136, c[0x0][0x27c], PT ;  /* 0x00009f0088007a0c */ /* 0x000fe20003f66270 */
[----:B------:R-:W-:Y:S01]  /*3510*/  IMAD.WIDE.U32 R82, R16, c[0x0][0x268], R4 ;  /* 0x00009a0010527a25 */ /* 0x000fe200078e0004 */
[----:B------:R-:W-:-:S02]  /*3520*/  MOV R16, R10 ;  /* 0x0000000a00107202 */ /* 0x000fc40000000f00 */
[----:B------:R-:W-:Y:S01]  /*3530*/  SEL R10, RZ, c[0x0][0x27c], !P1 ;  /* 0x00009f00ff0a7a07 */ /* 0x000fe20004800000 */
[C---:B------:R-:W-:Y:S02]  /*3540*/  IMAD R3, R138.reuse, c[0x0][0x294], R3 ;  /* 0x0000a5008a037a24 */ /* 0x040fe400078e0203 */
[----:B------:R-:W-:Y:S01]  /*3550*/  IMAD.WIDE.U32 R4, R138, c[0x0][0x290], R110 ;  /* 0x0000a4008a047a25 */ /* 0x000fe200078e006e */
[----:B------:R-:W-:-:S03]  /*3560*/  SEL R6, RZ, c[0x0][0x27c], !P3 ;  /* 0x00009f00ff067a07 */ /* 0x000fc60005800000 */
[----:B------:R-:W-:-:S04]  /*3570*/  IMAD.WIDE.U32 R14, R138, c[0x0][0x290], R164 ;  /* 0x0000a4008a0e7a25 */ /* 0x000fc800078e00a4 */
[----:B------:R-:W-:Y:S01]  /*3580*/  IMAD.IADD R0, R110, 0x1, R0 ;  /* 0x000000016e007824 */ /* 0x000fe200078e0200 */
[----:B------:R-:W-:Y:S01]  /*3590*/  IADD3 R11, R3, R5, RZ ;  /* 0x00000005030b7210 */ /* 0x000fe20007ffe0ff */
[----:B------:R-:W-:Y:S02]  /*35a0*/  IMAD.IADD R15, R15, 0x1, R3 ;  /* 0x000000010f0f7824 */ /* 0x000fe400078e0203 */
[----:B------:R-:W-:Y:S01]  /*35b0*/  IMAD.IADD R3, R137, 0x1, R10 ;  /* 0x0000000189037824 */ /* 0x000fe200078e020a */
[----:B------:R-:W-:Y:S01]  /*35c0*/  SHF.R.S32.HI R5, RZ, 0x1f, R0 ;  /* 0x0000001fff057819 */ /* 0x000fe20000011400 */
[----:B------:R-:W-:Y:S01]  /*35d0*/  IMAD.IADD R6, R136, 0x1, R6 ;  /* 0x0000000188067824 */ /* 0x000fe200078e0206 */
[----:B------:R-:W-:Y:S02]  /*35e0*/  MOV R10, R4 ;  /* 0x00000004000a7202 */ /* 0x000fe40000000f00 */
[----:B------:R-:W-:Y:S02]  /*35f0*/  LEA.HI R4, R5, R0, RZ, 0x5 ;  /* 0x0000000005047211 */ /* 0x000fe400078f28ff */
[----:B------:R-:W-:-:S02]  /*3600*/  SHF.R.S32.HI R18, RZ, 0x1f, R3 ;  /* 0x0000001fff127819 */ /* 0x000fc40000011403 */
[----:B------:R-:W-:Y:S02]  /*3610*/  LEA.HI R5, R5, R0, RZ, 0x3 ;  /* 0x0000000005057211 */ /* 0x000fe400078f18ff */
[----:B------:R-:W-:Y:S02]  /*3620*/  SHF.R.S32.HI R0, RZ, 0x1f, R6 ;  /* 0x0000001fff007819 */ /* 0x000fe40000011406 */
[----:B------:R-:W-:Y:S02]  /*3630*/  SHF.R.S32.HI R20, RZ, 0x5, R4 ;  /* 0x00000005ff147819 */ /* 0x000fe40000011404 */
[CC--:B------:R-:W-:Y:S02]  /*3640*/  LEA.HI R4, R18.reuse, R3.reuse, RZ, 0x3 ;  /* 0x0000000312047211 */ /* 0x0c0fe400078f18ff */
[----:B------:R-:W-:Y:S02]  /*3650*/  LEA.HI R18, R18, R3, RZ, 0x5 ;  /* 0x0000000312127211 */ /* 0x000fe400078f28ff */
[----:B------:R-:W-:-:S02]  /*3660*/  LEA.HI R3, R0, R6, RZ, 0x3 ;  /* 0x0000000600037211 */ /* 0x000fc400078f18ff */
[----:B------:R-:W-:Y:S01]  /*3670*/  LEA.HI R0, R0, R6, RZ, 0x5 ;  /* 0x0000000600007211 */ /* 0x000fe200078f28ff */
[----:B------:R-:W-:Y:S01]  /*3680*/  IMAD.MOV.U32 R145, RZ, RZ, c[0x0][0x2b8] ;  /* 0x0000ae00ff917624 */ /* 0x000fe200078e00ff */
[----:B------:R-:W-:Y:S02]  /*3690*/  SHF.R.S32.HI R18, RZ, 0x5, R18 ;  /* 0x00000005ff127819 */ /* 0x000fe40000011412 */
[----:B------:R-:W-:Y:S01]  /*36a0*/  SHF.R.S32.HI R0, RZ, 0x5, R0 ;  /* 0x00000005ff007819 */ /* 0x000fe20000011400 */
[----:B------:R-:W-:Y:S01]  /*36b0*/  IMAD R23, R20, 0x600, R7 ;  /* 0x0000060014177824 */ /* 0x000fe200078e0207 */
[----:B------:R-:W-:Y:S02]  /*36c0*/  MOV R144, c[0x0][0x27c] ;  /* 0x00009f0000907a02 */ /* 0x000fe40000000f00 */
[----:B------:R-:W-:Y:S02]  /*36d0*/  ISETP.NE.AND P4, PT, R145, 0x1, PT ;  /* 0x000000019100780c */ /* 0x000fe40003f85270 */
[----:B------:R-:W-:-:S02]  /*36e0*/  ISETP.GE.AND P0, PT, R144, 0x1, PT ;  /* 0x000000019000780c */ /* 0x000fc40003f06270 */
[----:B------:R-:W-:Y:S01]  /*36f0*/  LOP3.LUT R209, R209, 0xffffffef, RZ, 0xc0, !PT ;  /* 0xffffffefd1d17812 */ /* 0x000fe200078ec0ff */
[----:B------:R-:W-:-:S03]  /*3700*/  IMAD.WIDE.U32 R106, R8, c[0x0][0x2b0], RZ ;  /* 0x0000ac00086a7a25 */ /* 0x000fc600078e00ff */
[----:B------:R-:W-:Y:S01]  /*3710*/  LOP3.LUT R209, R209, 0xfffffff7, RZ, 0xc0, !PT ;  /* 0xfffffff7d1d17812 */ /* 0x000fe200078ec0ff */
[C---:B------:R-:W-:Y:S01]  /*3720*/  IMAD R134, R128.reuse, c[0x0][0x284], RZ ;  /* 0x0000a10080867a24 */ /* 0x040fe200078e02ff */
[----:B------:R-:W-:Y:S01]  /*3730*/  LOP3.LUT R87, R5, 0xfffffff8, RZ, 0xc0, !PT ;  /* 0xfffffff805577812 */ /* 0x000fe200078ec0ff */
[----:B------:R-:W-:Y:S01]  /*3740*/  IMAD R135, R128, c[0x0][0x294], RZ ;  /* 0x0000a50080877a24 */ /* 0x000fe200078e02ff */
[----:B------:R-:W-:Y:S01]  /*3750*/  LOP3.LUT R86, R4, 0xfffffff8, RZ, 0xc0, !PT ;  /* 0xfffffff804567812 */ /* 0x000fe200078ec0ff */
[----:B------:R-:W-:Y:S01]  /*3760*/  IMAD.WIDE.U32 R130, R128, c[0x0][0x280], RZ ;  /* 0x0000a00080827a25 */ /* 0x000fe200078e00ff */
[----:B------:R-:W-:Y:S02]  /*3770*/  LOP3.LUT R85, R3, 0xfffffff8, RZ, 0xc0, !PT ;  /* 0xfffffff803557812 */ /* 0x000fe400078ec0ff */
[----:B------:R-:W-:Y:S01]  /*3780*/  @P4 LOP3.LUT R209, R209, 0x8, RZ, 0xfc, !PT ;  /* 0x00000008d1d14812 */ /* 0x000fe200078efcff */
[----:B------:R-:W-:-:S04]  /*3790*/  IMAD.WIDE.U32 R100, R126, c[0x0][0x280], R16 ;  /* 0x0000a0007e647a25 */ /* 0x000fc800078e0010 */
[----:B------:R-:W-:-:S04]  /*37a0*/  IMAD.WIDE.U32 R98, R126, c[0x0][0x290], R14 ;  /* 0x0000a4007e627a25 */ /* 0x000fc800078e000e */
[----:B------:R-:W-:-:S04]  /*37b0*/  IMAD.WIDE.U32 R128, R128, c[0x0][0x290], RZ ;  /* 0x0000a40080807a25 */ /* 0x000fc800078e00ff */
[----:B------:R-:W-:-:S04]  /*37c0*/  IMAD.WIDE.U32 R104, R26, c[0x0][0x1e8], RZ ;  /* 0x00007a001a687a25 */ /* 0x000fc800078e00ff */
[----:B------:R-:W-:-:S04]  /*37d0*/  IMAD.WIDE.U32 R102, R26, c[0x0][0x210], RZ ;  /* 0x000084001a667a25 */ /* 0x000fc800078e00ff */
[----:B------:R-:W-:-:S04]  /*37e0*/  IMAD.WIDE.U32 R96, R126, c[0x0][0x280], R12 ;  /* 0x0000a0007e607a25 */ /* 0x000fc800078e000c */
[----:B------:R-:W-:Y:S01]  /*37f0*/  IMAD.WIDE.U32 R94, R126, c[0x0][0x290], R10 ;  /* 0x0000a4007e5e7a25 */ /* 0x000fe200078e000a */
[----:B------:R-:W-:Y:S02]  /*3800*/  IADD3 R134, R131, R134, RZ ;  /* 0x0000008683867210 */ /* 0x000fe40007ffe0ff */
[----:B------:R-:W-:Y:S01]  /*3810*/  SHF.R.S32.HI R63, RZ, 0x3, R5 ;  /* 0x00000003ff3f7819 */ /* 0x000fe20000011405 */
[----:B------:R-:W-:Y:S01]  /*3820*/  IMAD.IADD R135, R129, 0x1, R135 ;  /* 0x0000000181877824 */ /* 0x000fe200078e0287 */
[----:B------:R-:W-:Y:S01]  /*3830*/  SHF.R.S32.HI R62, RZ, 0x3, R4 ;  /* 0x00000003ff3e7819 */ /* 0x000fe20000011404 */
[C---:B------:R-:W-:Y:S01]  /*3840*/  IMAD R123, R26.reuse, c[0x0][0x1ec], R105 ;  /* 0x00007b001a7b7a24 */ /* 0x040fe200078e0269 */
[----:B------:R-:W-:Y:S01]  /*3850*/  SHF.R.S32.HI R61, RZ, 0x3, R3 ;  /* 0x00000003ff3d7819 */ /* 0x000fe20000011403 */
[----:B------:R-:W-:Y:S01]  /*3860*/  IMAD R122, R26, c[0x0][0x214], R103 ;  /* 0x000085001a7a7a24 */ /* 0x000fe200078e0267 */
[----:B------:R-:W-:Y:S01]  /*3870*/  SHF.R.S32.HI R117, RZ, 0x1f, R87 ;  /* 0x0000001fff757819 */ /* 0x000fe20000011457 */
[----:B------:R-:W-:Y:S01]  /*3880*/  IMAD.IADD R84, R83, 0x1, R25 ;  /* 0x0000000153547824 */ /* 0x000fe200078e0219 */
[----:B------:R-:W-:-:S02]  /*3890*/  SHF.R.S32.HI R116, RZ, 0x1f, R86 ;  /* 0x0000001fff747819 */ /* 0x000fc40000011456 */
[----:B------:R-:W-:Y:S02]  /*38a0*/  SHF.R.S32.HI R115, RZ, 0x1f, R85 ;  /* 0x0000001fff737819 */ /* 0x000fe40000011455 */
[----:B------:R-:W-:Y:S01]  /*38b0*/  @P0 LOP3.LUT R209, R209, 0x10, RZ, 0xfc, !PT ;  /* 0x00000010d1d10812 */ /* 0x000fe200078efcff */
[----:B------:R-:W-:Y:S01]  /*38c0*/  ULDC.U8 UR5, c[0x0][0x298] ;  /* 0x0000a60000057ab9 */ /* 0x000fe20000000000 */
[C---:B---3--:R-:W-:Y:S02]  /*38d0*/  LOP3.LUT R19, R21.reuse, 0x18, R5, 0xf8, !PT ;  /* 0x0000001815137812 */ /* 0x048fe400078ef805 */
[----:B------:R-:W-:Y:S02]  /*38e0*/  LOP3.LUT R6, R21, 0x18, R4, 0xf8, !PT ;  /* 0x0000001815067812 */ /* 0x000fe400078ef804 */
[-C--:B--2---:R-:W-:Y:S02]  /*38f0*/  LOP3.LUT R22, R19, R27.reuse, RZ, 0x3c, !PT ;  /* 0x0000001b13167212 */ /* 0x084fe400078e3cff */
[----:B------:R-:W-:Y:S01]  /*3900*/  LOP3.LUT R19, R21, 0x18, R3, 0xf8, !PT ;  /* 0x0000001815137812 */ /* 0x000fe200078ef803 */
[--C-:B------:R-:W-:Y:S01]  /*3910*/  IMAD R21, R18, 0x600, R7.reuse ;  /* 0x0000060012157824 */ /* 0x100fe200078e0207 */
[-C--:B------:R-:W-:Y:S01]  /*3920*/  LOP3.LUT R20, R6, R27.reuse, RZ, 0x3c, !PT ;  /* 0x0000001b06147212 */ /* 0x080fe200078e3cff */
[----:B------:R-:W-:Y:S01]  /*3930*/  IMAD R18, R0, 0x600, R7 ;  /* 0x0000060000127824 */ /* 0x000fe200078e0207 */
[----:B------:R-:W-:Y:S01]  /*3940*/  LOP3.LUT R6, R19, R27, RZ, 0x3c, !PT ;  /* 0x0000001b13067212 */ /* 0x000fe200078e3cff */
[----:B------:R-:W-:-:S03]  /*3950*/  IMAD R0, R9, c[0x0][0x2b0], RZ ;  /* 0x0000ac0009007a24 */ /* 0x000fc600078e02ff */
[----:B------:R-:W-:Y:S01]  /*3960*/  IADD3 R19, R18, R6, RZ ;  /* 0x0000000612137210 */ /* 0x000fe20007ffe0ff */
[C---:B------:R-:W-:Y:S02]  /*3970*/  IMAD R6, R24.reuse, c[0x0][0x280], RZ ;  /* 0x0000a00018067a24 */ /* 0x040fe400078e02ff */
[----:B------:R-:W-:Y:S02]  /*3980*/  IMAD R9, R24, c[0x0][0x290], RZ ;  /* 0x0000a40018097a24 */ /* 0x000fe400078e02ff */
[----:B------:R-:W-:Y:S02]  /*3990*/  IMAD R18, R8, c[0x0][0x2b4], R0 ;  /* 0x0000ad0008127a24 */ /* 0x000fe400078e0200 */
[C---:B------:R-:W-:Y:S01]  /*39a0*/  IMAD R8, R126.reuse, c[0x0][0x284], R6 ;  /* 0x0000a1007e087a24 */ /* 0x040fe200078e0206 */
[----:B------:R-:W-:Y:S01]  /*39b0*/  IADD3 R22, R23, R22, RZ ;  /* 0x0000001617167210 */ /* 0x000fe20007ffe0ff */
[----:B------:R-:W-:Y:S02]  /*39c0*/  IMAD R6, R126, c[0x0][0x294], R9 ;  /* 0x0000a5007e067a24 */ /* 0x000fe400078e0209 */
[----:B------:R-:W-:Y:S01]  /*39d0*/  IMAD.IADD R20, R21, 0x1, R20 ;  /* 0x0000000115147824 */ /* 0x000fe200078e0214 */
[----:B------:R-:W-:Y:S01]  /*39e0*/  IADD3 R121, R107, R18, RZ ;  /* 0x000000126b797210 */ /* 0x000fe20007ffe0ff */
[----:B------:R-:W-:Y:S01]  /*39f0*/  IMAD R0, R170, 0x40, R138 ;  /* 0x00000040aa007824 */ /* 0x000fe200078e028a */
[----:B------:R-:W-:Y:S01]  /*3a00*/  IADD3 R120, R101, R8, RZ ;  /* 0x0000000865787210 */ /* 0x000fe20007ffe0ff */
[----:B------:R-:W-:Y:S01]  /*3a10*/  IMAD.IADD R118, R8, 0x1, R97 ;  /* 0x0000000108767824 */ /* 0x000fe200078e0261 */
[----:B------:R-:W-:Y:S01]  /*3a20*/  IADD3 R119, R99, R6, RZ ;  /* 0x0000000663777210 */ /* 0x000fe20007ffe0ff */
[----:B------:R-:W-:Y:S01]  /*3a30*/  IMAD.IADD R114, R6, 0x1, R95 ;  /* 0x0000000106727824 */ /* 0x000fe200078e025f */
[----:B------:R-:W-:Y:S01]  /*3a40*/  SHF.L.U32 R113, R22, 0x1, RZ ;  /* 0x0000000116717819 */ /* 0x000fe200000006ff */
[----:B------:R-:W-:Y:S01]  /*3a50*/  IMAD.SHL.U32 R112, R20, 0x2, RZ ;  /* 0x0000000214707824 */ /* 0x000fe200078e00ff */
[----:B------:R-:W-:Y:S01]  /*3a60*/  SHF.L.U32 R109, R19, 0x1, RZ ;  /* 0x00000001136d7819 */ /* 0x000fe200000006ff */
[----:B------:R-:W-:Y:S06]  /*3a70*/  BAR.SYNC.DEFER_BLOCKING 0x0 ;  /* 0x0000000000007b1d */ /* 0x000fec0000010000 */
.L_x_911:
        /* <DEDUP_REMOVED lines=27> */
[----:B------:R-:W-:Y:S04]  /*3c30*/  IMAD.WIDE.U32 R4, R78, c[0x0][0x1f0], R4 ;  /* 0x00007c004e047a25 */ /* 0x000fe800078e0004 */
        /* <DEDUP_REMOVED lines=79> */
.L_x_889:
[----:B------:R-:W-:Y:S05]  /*4130*/  BSYNC B0 ;  /* 0x0000000000007941 */ /* 0x000fea0003800000 */
.L_x_888:
        /* <DEDUP_REMOVED lines=9> */
[----:B--2---:R-:W-:Y:S01]  /*41d0*/  PRMT R28, R8, 0x5410, R9 ;  /* 0x00005410081c7816 */ /* 0x004fe20000000009 */
        /* <DEDUP_REMOVED lines=26> */
[C---:B----4-:R-:W-:Y:S01]  /*4380*/  LEA R54, P0, R110.reuse, R52, 0x1 ;  /* 0x000000346e367211 */ /* 0x050fe200078008ff */
[----:B------:R-:W2:Y:S01]  /*4390*/  LDL R10, [R1+0xc] ;  /* 0x00000c00010a7983 */ /* 0x000ea20000100800 */
        /* <DEDUP_REMOVED lines=19> */
[----:B--2---:R-:W1:Y:S02]  /*44d0*/  LDS.128 R8, [R10+0x2400] ;  /* 0x002400000a087984 */ /* 0x004e640000000c00 */
        /* <DEDUP_REMOVED lines=37> */
.L_x_892:
[----:B------:R-:W-:Y:S05]  /*4730*/  BSYNC B0 ;  /* 0x0000000000007941 */ /* 0x000fea0003800000 */
.L_x_891:
[----:B------:R-:W-:Y:S01]  /*4740*/  ISETP.GE.AND P0, PT, R137, c[0x0][0x1d4], PT ;  /* 0x0000750089007a0c */ /* 0x000fe20003f06270 */
[----:B------:R-:W-:Y:S01]  /*4750*/  @!UPT UIADD3 URZ, URZ, URZ, URZ ;  /* 0x0000003f3f3ff290 */ /* 0x000fe2000fffe03f */
[----:B------:R-:W-:Y:S11]  /*4760*/  BSSY B0, `(.L_x_893) ;  /* 0x000003b000007945 */ /* 0x000ff60003800000 */
[----:B------:R-:W-:-:S05]  /*4770*/  @P0 BRA `(.L_x_894) ;  /* 0x0000039000000947 */ /* 0x000fca0003800000 */
[----:B------:R-:W2:Y:S04]  /*4780*/  LDL R4, [R1+0x10] ;  /* 0x0000100001047983 */ /* 0x000ea80000100800 */
[----:B------:R-:W5:Y:S02]  /*4790*/  LDL R3, [R1+0x64] ;  /* 0x0000640001037983 */ /* 0x000f640000100800 */
[----:B-----5:R-:W-:Y:S02]  /*47a0*/  IMAD.SHL.U32 R3, R3, 0x8, RZ ;  /* 0x0000000803037824 */ /* 0x020fe400078e00ff */
[----:B-12---:R1:W2:Y:S03]  /*47b0*/  LDS.128 R8, [R4+0x2400] ;  /* 0x0024000004087984 */ /* 0x0062a60000000c00 */
[C---:B----4-:R-:W-:Y:S04]  /*47c0*/  LEA R34, P0, R3.reuse, R52, 0x1 ;  /* 0x0000003403227211 */ /* 0x050fe800078008ff */
[----:B---3--:R-:W-:Y:S02]  /*47d0*/  LEA.HI.X.SX32 R35, R3, R53, 0x1, P0 ;  /* 0x0000003503237211 */ /* 0x008fe400000f0eff */
[----:B------:R-:W-:Y:S11]  /*47e0*/  ISETP.GE.AND P0, PT, R169, c[0x0][0x27c], PT ;  /* 0x00009f00a9007a0c */ /* 0x000ff60003f06270 */
[----:B------:R-:W-:Y:S02]  /*47f0*/  @!UPT UIADD3 URZ, URZ, URZ, URZ ;  /* 0x0000003f3f3ff290 */ /* 0x000fe4000fffe03f */
[----:B------:R-:W-:Y:S02]  /*4800*/  @!P0 SHF.R.U64 R6, R36, 0x10, R37 ;  /* 0x0000001024068819 */ /* 0x000fe40000001225 */
[--C-:B------:R-:W-:Y:S02]  /*4810*/  @!P0 SHF.R.U64 R3, R12, 0x10, R13.reuse ;  /* 0x000000100c038819 */ /* 0x100fe4000000120d */
[----:B-1----:R-:W-:Y:S02]  /*4820*/  @!P0 SHF.R.U32.HI R4, RZ, 0x10, R13 ;  /* 0x00000010ff048819 */ /* 0x002fe4000001160d */
[----:B------:R-:W-:Y:S02]  /*4830*/  @!P0 PRMT R6, R46, 0x5410, R6 ;  /* 0x000054102e068816 */ /* 0x000fe40000000006 */
[----:B------:R-:W-:Y:S02]  /*4840*/  @!P0 PRMT R3, R24, 0x5432, R3 ;  /* 0x0000543218038816 */ /* 0x000fe40000000003 */
[----:B------:R-:W-:Y:S01]  /*4850*/  @!P0 SHF.R.U32.HI R5, RZ, 0x10, R37 ;  /* 0x00000010ff058819 */ /* 0x000fe20000011625 */
[----:B------:R-:W-:Y:S01]  /*4860*/  @!P0 IMAD.U32 R18, R6, 0x10000, RZ ;  /* 0x0001000006128824 */ /* 0x000fe200078e00ff */
[----:B------:R-:W-:Y:S01]  /*4870*/  @!P0 PRMT R12, R24, 0x5410, R4 ;  /* 0x00005410180c8816 */ /* 0x000fe20000000004 */
[----:B------:R-:W-:Y:S01]  /*4880*/  @!P0 IMAD.U32 R13, R3, 0x10000, RZ ;  /* 0x00010000030d8824 */ /* 0x000fe200078e00ff */
[----:B------:R-:W-:Y:S02]  /*4890*/  @!P0 PRMT R30, R46, 0x5432, R5 ;  /* 0x000054322e1e8816 */ /* 0x000fe40000000005 */
[----:B------:R-:W-:Y:S01]  /*48a0*/  @!P0 LOP3.LUT R24, R6, 0xffff0000, RZ, 0xc0, !PT ;  /* 0xffff000006188812 */ /* 0x000fe200078ec0ff */
[C---:B--2---:R-:W-:Y:S01]  /*48b0*/  @!P0 IMAD.U32 R29, R9.reuse, 0x10000, RZ ;  /* 0x00010000091d8824 */ /* 0x044fe200078e00ff */
[----:B------:R-:W-:Y:S02]  /*48c0*/  @!P0 LOP3.LUT R4, R8, 0xffff0000, RZ, 0xc0, !PT ;  /* 0xffff000008048812 */ /* 0x000fe400078ec0ff */
[----:B------:R-:W-:Y:S02]  /*48d0*/  @!P0 LOP3.LUT R5, R9, 0xffff0000, RZ, 0xc0, !PT ;  /* 0xffff000009058812 */ /* 0x000fe400078ec0ff */
[----:B------:R-:W-:Y:S01]  /*48e0*/  @!P0 LOP3.LUT R6, R3, 0xffff0000, RZ, 0xc0, !PT ;  /* 0xffff000003068812 */ /* 0x000fe200078ec0ff */
[----:B------:R-:W-:Y:S01]  /*48f0*/  @!P0 FMUL.FTZ R32, R4, R18 ;  /* 0x0000001204208220 */ /* 0x000fe20000410000 */
[----:B------:R-:W-:Y:S01]  /*4900*/  @!P0 SHF.L.U32 R19, R8, 0x10, RZ ;  /* 0x0000001008138819 */ /* 0x000fe200000006ff */
[-C--:B------:R-:W-:Y:S02]  /*4910*/  @!P0 FMUL.FTZ R3, R4, R13.reuse ;  /* 0x0000000d04038220 */ /* 0x080fe40000410000 */
        /* <DEDUP_REMOVED lines=31> */
.L_x_894:
[----:B------:R-:W-:Y:S05]  /*4b10*/  BSYNC B0 ;  /* 0x0000000000007941 */ /* 0x000fea0003800000 */
.L_x_893:
[----:B------:R-:W-:Y:S01]  /*4b20*/  ISETP.GE.AND P0, PT, R136, c[0x0][0x1d4], PT ;  /* 0x0000750088007a0c */ /* 0x000fe20003f06270 */
[----:B------:R-:W-:Y:S01]  /*4b30*/  @!UPT UIADD3 URZ, URZ, URZ, URZ ;  /* 0x0000003f3f3ff290 */ /* 0x000fe2000fffe03f */
[----:B------:R-:W-:Y:S11]  /*4b40*/  BSSY B0, `(.L_x_895) ;  /* 0x000003e000007945 */ /* 0x000ff60003800000 */
[----:B------:R-:W-:-:S05]  /*4b50*/  @P0 BRA `(.L_x_896) ;  /* 0x000003c000000947 */ /* 0x000fca0003800000 */
[----:B------:R-:W2:Y:S01]  /*4b60*/  LDL R4, [R1+0xc] ;  /* 0x00000c0001047983 */ /* 0x000ea20000100800 */
[----:B---3--:R-:W-:Y:S03]  /*4b70*/  IMAD.MOV.U32 R5, RZ, RZ, R53 ;  /* 0x000000ffff057224 */ /* 0x008fe600078e0035 */
[----:B------:R-:W3:Y:S02]  /*4b80*/  LDL R3, [R1+0x60] ;  /* 0x0000600001037983 */ /* 0x000ee40000100800 */
[----:B---3--:R-:W-:Y:S02]  /*4b90*/  IMAD.SHL.U32 R3, R3, 0x8, RZ ;  /* 0x0000000803037824 */ /* 0x008fe400078e00ff */
[----:B--2---:R-:W-:Y:S01]  /*4ba0*/  IMAD.MOV.U32 R6, RZ, RZ, R4 ;  /* 0x000000ffff067224 */ /* 0x004fe200078e0004 */
[----:B----4-:R-:W-:Y:S04]  /*4bb0*/  MOV R4, R52 ;  /* 0x0000003400047202 */ /* 0x010fe80000000f00 */
[C---:B------:R-:W-:Y:S01]  /*4bc0*/  LEA R32, P0, R3.reuse, R4, 0x1 ;  /* 0x0000000403207211 */ /* 0x040fe200078008ff */
[----:B-1----:R1:W2:Y:S03]  /*4bd0*/  LDS.128 R8, [R6+0x3000] ;  /* 0x0030000006087984 */ /* 0x0022a60000000c00 */
[----:B------:R-:W-:Y:S02]  /*4be0*/  LEA.HI.X.SX32 R33, R3, R5, 0x1, P0 ;  /* 0x0000000503217211 */ /* 0x000fe400000f0eff */
[----:B------:R-:W-:Y:S11]  /*4bf0*/  ISETP.GE.AND P0, PT, R166, c[0x0][0x27c], PT ;  /* 0x00009f00a6007a0c */ /* 0x000ff60003f06270 */
[----:B------:R-:W-:Y:S02]  /*4c00*/  @!UPT UIADD3 URZ, URZ, URZ, URZ ;  /* 0x0000003f3f3ff290 */ /* 0x000fe4000fffe03f */
[--C-:B------:R-:W-:Y:S02]  /*4c10*/  @!P0 SHF.R.U64 R3, R14, 0x10, R15.reuse ;  /* 0x000000100e038819 */ /* 0x100fe4000000120f */
[----:B------:R-:W-:Y:S02]  /*4c20*/  @!P0 SHF.R.U32.HI R4, RZ, 0x10, R15 ;  /* 0x00000010ff048819 */ /* 0x000fe4000001160f */
[----:B------:R-:W-:Y:S02]  /*4c30*/  @!P0 PRMT R3, R25, 0x5432, R3 ;  /* 0x0000543219038816 */ /* 0x000fe40000000003 */
[--C-:B-1----:R-:W-:Y:S02]  /*4c40*/  @!P0 SHF.R.U64 R6, R38, 0x10, R39.reuse ;  /* 0x0000001026068819 */ /* 0x102fe40000001227 */
[----:B------:R-:W-:Y:S02]  /*4c50*/  @!P0 SHF.R.U32.HI R5, RZ, 0x10, R39 ;  /* 0x00000010ff058819 */ /* 0x000fe40000011627 */
[----:B------:R-:W-:Y:S02]  /*4c60*/  @!P0 PRMT R6, R47, 0x5410, R6 ;  /* 0x000054102f068816 */ /* 0x000fe40000000006 */
[----:B------:R-:W-:Y:S02]  /*4c70*/  @!P0 PRMT R12, R25, 0x5410, R4 ;  /* 0x00005410190c8816 */ /* 0x000fe40000000004 */
[----:B------:R-:W-:Y:S01]  /*4c80*/  @!P0 SHF.L.U32 R13, R3, 0x10, RZ ;  /* 0x00000010030d8819 */ /* 0x000fe200000006ff */
[C---:B------:R-:W-:Y:S01]  /*4c90*/  @!P0 IMAD.U32 R14, R6.reuse, 0x10000, RZ ;  /* 0x00010000060e8824 */ /* 0x040fe200078e00ff */
[----:B------:R-:W-:Y:S02]  /*4ca0*/  @!P0 PRMT R24, R47, 0x5432, R5 ;  /* 0x000054322f188816 */ /* 0x000fe40000000005 */
[----:B------:R-:W-:Y:S02]  /*4cb0*/  @!P0 LOP3.LUT R18, R6, 0xffff0000, RZ, 0xc0, !PT ;  /* 0xffff000006128812 */ /* 0x000fe400078ec0ff */
[----:B------:R-:W-:Y:S01]  /*4cc0*/  @!P0 LOP3.LUT R6, R3, 0xffff0000, RZ, 0xc0, !PT ;  /* 0xffff000003068812 */ /* 0x000fe200078ec0ff */
[C---:B--2---:R-:W-:Y:S01]  /*4cd0*/  @!P0 IMAD.U32 R15, R8.reuse, 0x10000, RZ ;  /* 0x00010000080f8824 */ /* 0x044fe200078e00ff */
[----:B------:R-:W-:Y:S01]  /*4ce0*/  @!P0 LOP3.LUT R4, R8, 0xffff0000, RZ, 0xc0, !PT ;  /* 0xffff000008048812 */ /* 0x000fe200078ec0ff */
[C---:B------:R-:W-:Y:S01]  /*4cf0*/  @!P0 IMAD.U32 R19, R9.reuse, 0x10000, RZ ;  /* 0x0001000009138824 */ /* 0x040fe200078e00ff */
[----:B------:R-:W-:Y:S03]  /*4d00*/  @!P0 LOP3.LUT R5, R9, 0xffff0000, RZ, 0xc0, !PT ;  /* 0xffff000009058812 */ /* 0x000fe600078ec0ff */
[C---:B------:R-:W-:Y:S02]  /*4d10*/  @!P0 FMUL.FTZ R3, R4.reuse, R13 ;  /* 0x0000000d04038220 */ /* 0x040fe40000410000 */
[----:B------:R-:W-:Y:S02]  /*4d20*/  @!P0 FMUL.FTZ R25, R4, R14 ;  /* 0x0000000e04198220 */ /* 0x000fe40000410000 */
[C---:B------:R-:W-:Y:S02]  /*4d30*/  @!P0 FMUL.FTZ R29, R5.reuse, R18 ;  /* 0x00000012051d8220 */ /* 0x040fe40000410000 */
[----:B------:R-:W-:Y:S01]  /*4d40*/  @!P0 FFMA.FTZ R3, R14, R15, R3 ;  /* 0x0000000f0e038223 */ /* 0x000fe20000010003 */
[----:B------:R-:W-:Y:S01]  /*4d50*/  @!P0 SHF.L.U32 R14, R24, 0x10, RZ ;  /* 0x00000010180e8819 */ /* 0x000fe200000006ff */
[-C--:B------:R-:W-:Y:S01]  /*4d60*/  @!P0 FMUL.FTZ R4, R5, R6.reuse ;  /* 0x0000000605048220 */ /* 0x080fe20000410000 */
[----:B------:R-:W-:Y:S01]  /*4d70*/  @!P0 LOP3.LUT R5, R10, 0xffff0000, RZ, 0xc0, !PT ;  /* 0xffff00000a058812 */ /* 0x000fe200078ec0ff */
[----:B------:R-:W-:Y:S01]  /*4d80*/  @!P0 FFMA.FTZ R35, R15, R13, -R25 ;  /* 0x0000000d0f238223 */ /* 0x000fe20000010819 */
[----:B------:R-:W-:Y:S01]  /*4d90*/  @!P0 SHF.L.U32 R25, R11, 0x10, RZ ;  /* 0x000000100b198819 */ /* 0x000fe200000006ff */
[C---:B------:R-:W-:Y:S01]  /*4da0*/  @!P0 IMAD.U32 R13, R12.reuse, 0x10000, RZ ;  /* 0x000100000c0d8824 */ /* 0x040fe200078e00ff */
[----:B------:R-:W-:Y:S01]  /*4db0*/  @!P0 LOP3.LUT R12, R12, 0xffff0000, RZ, 0xc0, !PT ;  /* 0xffff00000c0c8812 */ /* 0x000fe200078ec0ff */
[----:B------:R-:W-:Y:S01]  /*4dc0*/  @!P0 FFMA.FTZ R34, R19, R6, -R29 ;  /* 0x0000000613228223 */ /* 0x000fe2000001081d */
[----:B------:R-:W-:Y:S01]  /*4dd0*/  @!P0 LOP3.LUT R6, R11, 0xffff0000, RZ, 0xc0, !PT ;  /* 0xffff00000b068812 */ /* 0x000fe200078ec0ff */
[----:B------:R-:W-:Y:S01]  /*4de0*/  @!P0 IMAD.U32 R15, R10, 0x10000, RZ ;  /* 0x000100000a0f8824 */ /* 0x000fe200078e00ff */
[----:B------:R-:W-:Y:S01]  /*4df0*/  @!P0 LOP3.LUT R24, R24, 0xffff0000, RZ, 0xc0, !PT ;  /* 0xffff000018188812 */ /* 0x000fe200078ec0ff */
        /* <DEDUP_REMOVED lines=18> */
.L_x_896:
[----:B------:R-:W-:Y:S05]  /*4f20*/  BSYNC B0 ;  /* 0x0000000000007941 */ /* 0x000fea0003800000 */
.L_x_895:
[----:B------:R-:W2:Y:S01]  /*4f30*/  LDL R4, [R1+0x1c] ;  /* 0x00001c0001047983 */ /* 0x000ea20000100800 */
[----:B------:R-:W-:Y:S01]  /*4f40*/  BSSY B0, `(.L_x_897) ;  /* 0x000003c000007945 */ /* 0x000fe20003800000 */
[----:B--2---:R-:W-:Y:S11]  /*4f50*/  ISETP.GE.AND P0, PT, R4, c[0x0][0x1d4], PT ;  /* 0x0000750004007a0c */ /* 0x004ff60003f06270 */
[----:B------:R-:W-:Y:S02]  /*4f60*/  @!UPT UIADD3 URZ, URZ, URZ, URZ ;  /* 0x0000003f3f3ff290 */ /* 0x000fe4000fffe03f */
[----:B------:R-:W-:-:S05]  /*4f70*/  @P0 BRA `(.L_x_898) ;  /* 0x0000038000000947 */ /* 0x000fca0003800000 */
[C---:B----4-:R-:W-:Y:S01]  /*4f80*/  LEA R24, P0, R4.reuse, R52, 0x1 ;  /* 0x0000003404187211 */ /* 0x050fe200078008ff */
[----:B------:R-:W2:Y:S04]  /*4f90*/  LDL R3, [R1+0x10] ;  /* 0x0000100001037983 */ /* 0x000ea80000100800 */
[----:B------:R-:W4:Y:S02]  /*4fa0*/  LDL R5, [R1+0x78] ;  /* 0x0000780001057983 */ /* 0x000f240000100800 */
[----:B---34-:R-:W-:Y:S02]  /*4fb0*/  LEA.HI.X R25, R4, R53, R5, 0x1, P0 ;  /* 0x0000003504197211 */ /* 0x018fe400000f0c05 */
[----:B-12---:R1:W2:Y:S01]  /*4fc0*/  LDS.128 R8, [R3+0x3000] ;  /* 0x0030000003087984 */ /* 0x0062a20000000c00 */
[----:B------:R-:W-:Y:S11]  /*4fd0*/  ISETP.GE.AND P0, PT, R168, c[0x0][0x27c], PT ;  /* 0x00009f00a8007a0c */ /* 0x000ff60003f06270 */
[----:B------:R-:W-:Y:S02]  /*4fe0*/  @!UPT UIADD3 URZ, URZ, URZ, URZ ;  /* 0x0000003f3f3ff290 */ /* 0x000fe4000fffe03f */
[----:B------:R-:W-:Y:S02]  /*4ff0*/  @!P0 SHF.R.U64 R6, R40, 0x10, R41 ;  /* 0x0000001028068819 */ /* 0x000fe40000001229 */
[----:B------:R-:W-:Y:S02]  /*5000*/  @!P0 SHF.R.U32.HI R4, RZ, 0x10, R17 ;  /* 0x00000010ff048819 */ /* 0x000fe40000011611 */
[----:B------:R-:W-:Y:S02]  /*5010*/  @!P0 PRMT R6, R48, 0x5410, R6 ;  /* 0x0000541030068816 */ /* 0x000fe40000000006 */
[----:B------:R-:W-:Y:S02]  /*5020*/  @!P0 SHF.R.U32.HI R5, RZ, 0x10, R41 ;  /* 0x00000010ff058819 */ /* 0x000fe40000011629 */
[----:B------:R-:W-:Y:S01]  /*5030*/  @!P0 PRMT R12, R26, 0x5410, R4 ;  /* 0x000054101a0c8816 */ /* 0x000fe20000000004 */
[----:B------:R-:W-:Y:S01]  /*5040*/  @!P0 IMAD.U32 R14, R6, 0x10000, RZ ;  /* 0x00010000060e8824 */ /* 0x000fe200078e00ff */
[----:B-1----:R-:W-:Y:S02]  /*5050*/  @!P0 SHF.R.U64 R3, R16, 0x10, R17 ;  /* 0x0000001010038819 */ /* 0x002fe40000001211 */
[----:B------:R-:W-:Y:S02]  /*5060*/  @!P0 PRMT R18, R48, 0x5432, R5 ;  /* 0x0000543230128816 */ /* 0x000fe40000000005 */
[----:B------:R-:W-:Y:S02]  /*5070*/  @!P0 PRMT R3, R26, 0x5432, R3 ;  /* 0x000054321a038816 */ /* 0x000fe40000000003 */
[----:B------:R-:W-:Y:S02]  /*5080*/  @!P0 LOP3.LUT R16, R6, 0xffff0000, RZ, 0xc0, !PT ;  /* 0xffff000006108812 */ /* 0x000fe400078ec0ff */
[C---:B------:R-:W-:Y:S01]  /*5090*/  @!P0 LOP3.LUT R6, R3.reuse, 0xffff0000, RZ, 0xc0, !PT ;  /* 0xffff000003068812 */ /* 0x040fe200078ec0ff */
[----:B------:R-:W-:Y:S02]  /*50a0*/  @!P0 IMAD.U32 R13, R3, 0x10000, RZ ;  /* 0x00010000030d8824 */ /* 0x000fe400078e00ff */
[C---:B--2---:R-:W-:Y:S01]  /*50b0*/  @!P0 IMAD.U32 R15, R8.reuse, 0x10000, RZ ;  /* 0x00010000080f8824 */ /* 0x044fe200078e00ff */
[----:B------:R-:W-:Y:S02]  /*50c0*/  @!P0 LOP3.LUT R4, R8, 0xffff0000, RZ, 0xc0, !PT ;  /* 0xffff000008048812 */ /* 0x000fe400078ec0ff */
[C---:B------:R-:W-:Y:S02]  /*50d0*/  @!P0 LOP3.LUT R5, R9.reuse, 0xffff0000, RZ, 0xc0, !PT ;  /* 0xffff000009058812 */ /* 0x040fe400078ec0ff */
[----:B------:R-:W-:Y:S01]  /*50e0*/  @!P0 SHF.L.U32 R17, R9, 0x10, RZ ;  /* 0x0000001009118819 */ /* 0x000fe200000006ff */
[C---:B------:R-:W-:Y:S02]  /*50f0*/  @!P0 FMUL.FTZ R19, R4.reuse, R14 ;  /* 0x0000000e04138220 */ /* 0x040fe40000410000 */
[-C--:B------:R-:W-:Y:S02]  /*5100*/  @!P0 FMUL.FTZ R3, R4, R13.reuse ;  /* 0x0000000d04038220 */ /* 0x080fe40000410000 */
        /* <DEDUP_REMOVED lines=31> */
.L_x_898:
[----:B------:R-:W-:Y:S05]  /*5300*/  BSYNC B0 ;  /* 0x0000000000007941 */ /* 0x000fea0003800000 */
.L_x_897:
[----:B------:R-:W2:Y:S01]  /*5310*/  LDL R4, [R1+0x18] ;  /* 0x0000180001047983 */ /* 0x000ea20000100800 */
[----:B------:R-:W-:Y:S01]  /*5320*/  BSSY B0, `(.L_x_899) ;  /* 0x000003c000007945 */ /* 0x000fe20003800000 */
[----:B--2---:R-:W-:Y:S11]  /*5330*/  ISETP.GE.AND P0, PT, R4, c[0x0][0x1d4], PT ;  /* 0x0000750004007a0c */ /* 0x004ff60003f06270 */
[----:B------:R-:W-:Y:S02]  /*5340*/  @!UPT UIADD3 URZ, URZ, URZ, URZ ;  /* 0x0000003f3f3ff290 */ /* 0x000fe4000fffe03f */
[----:B------:R-:W-:-:S05]  /*5350*/  @P0 BRA `(.L_x_900) ;  /* 0x0000038000000947 */ /* 0x000fca0003800000 */
[C---:B-1--4-:R-:W-:Y:S01]  /*5360*/  LEA R24, P0, R4.reuse, R52, 0x1 ;  /* 0x0000003404187211 */ /* 0x052fe200078008ff */
[----:B------:R-:W2:Y:S04]  /*5370*/  LDL R3, [R1+0xc] ;  /* 0x00000c0001037983 */ /* 0x000ea80000100800 */
[----:B------:R-:W4:Y:S02]  /*5380*/  LDL R5, [R1+0x74] ;  /* 0x0000740001057983 */ /* 0x000f240000100800 */
[----:B---34-:R-:W-:Y:S02]  /*5390*/  LEA.HI.X R25, R4, R53, R5, 0x1, P0 ;  /* 0x0000003504197211 */ /* 0x018fe400000f0c05 */
[----:B--2---:R1:W2:Y:S01]  /*53a0*/  LDS.128 R8, [R3+0x3c00] ;  /* 0x003c000003087984 */ /* 0x0042a20000000c00 */
        /* <DEDUP_REMOVED lines=51> */
.L_x_900:
[----:B------:R-:W-:Y:S05]  /*56e0*/  BSYNC B0 ;  /* 0x0000000000007941 */ /* 0x000fea0003800000 */
.L_x_899:
[----:B------:R-:W2:Y:S02]  /*56f0*/  LDL R4, [R1+0x14] ;  /* 0x0000140001047983 */ /* 0x000ea40000100800 */
        /* <DEDUP_REMOVED lines=60> */
.L_x_887:
        /* <DEDUP_REMOVED lines=47> */
.L_x_902:
[----:B------:R-:W-:Y:S05]  /*5db0*/  BSYNC B0 ;  /* 0x0000000000007941 */ /* 0x000fea0003800000 */
.L_x_901:
        /* <DEDUP_REMOVED lines=12> */
[----:B------:R-:W-:Y:S01]  /*5e80*/  PRMT R30, R5, 0x5410, R6 ;  /* 0x00005410051e7816 */ /* 0x000fe20000000006 */
[----:B------:R-:W-:Y:S01]  /*5e90*/  IMAD.MOV.U32 R5, RZ, RZ, R19 ;  /* 0x000000ffff057224 */ /* 0x000fe200078e0013 */
[----:B------:R-:W-:Y:S02]  /*5ea0*/  MOV R6, R18 ;  /* 0x0000001200067202 */ /* 0x000fe40000000f00 */
        /* <DEDUP_REMOVED lines=19> */
[----:B------:R-:W-:Y:S01]  /*5fe0*/  LDS.128 R48, [R113+0x3c80] ;  /* 0x003c800071307984 */ /* 0x000fe20000000c00 */
[----:B------:R-:W-:Y:S01]  /*5ff0*/  ISETP.GE.AND P0, PT, R110, c[0x0][0x27c], PT ;  /* 0x00009f006e007a0c */ /* 0x000fe20003f06270 */
[----:B------:R-:W-:Y:S01]  /*6000*/  IMAD.MOV.U32 R25, RZ, RZ, R8 ;  /* 0x000000ffff197224 */ /* 0x000fe200078e0008 */
[----:B------:R-:W-:Y:S01]  /*6010*/  SHF.R.S32.HI R4, RZ, 0x1f, R3 ;  /* 0x0000001fff047819 */ /* 0x000fe20000011403 */
[----:B------:R-:W-:Y:S01]  /*6020*/  IMAD.MOV.U32 R40, RZ, RZ, R33 ;  /* 0x000000ffff287224 */ /* 0x000fe200078e0021 */
[----:B------:R-:W-:Y:S01]  /*6030*/  MOV R38, R32 ;  /* 0x0000002000267202 */ /* 0x000fe20000000f00 */
[----:B------:R-:W-:Y:S01]  /*6040*/  IMAD.MOV.U32 R36, RZ, RZ, R35 ;  /* 0x000000ffff247224 */ /* 0x000fe200078e0023 */
[----:B------:R-:W-:Y:S01]  /*6050*/  LEA.HI R3, R4, R3, RZ, 0x4 ;  /* 0x0000000304037211 */ /* 0x000fe200078f20ff */
[----:B------:R-:W-:Y:S02]  /*6060*/  IMAD.MOV.U32 R5, RZ, RZ, R10 ;  /* 0x000000ffff057224 */ /* 0x000fe400078e000a */
[----:B------:R-:W-:Y:S01]  /*6070*/  IMAD.MOV.U32 R24, RZ, RZ, R9 ;  /* 0x000000ffff187224 */ /* 0x000fe200078e0009 */
        /* <DEDUP_REMOVED lines=12> */
[----:B------:R-:W-:Y:S02]  /*6140*/  @!P0 SHF.R.U64 R8, R10, 0x10, R11 ;  /* 0x000000100a088819 */ /* 0x000fe4000000120b */
[----:B------:R-:W-:Y:S01]  /*6150*/  @!P0 SHF.R.U32.HI R6, RZ, 0x10, R9 ;  /* 0x00000010ff068819 */ /* 0x000fe20000011609 */
[----:B------:R-:W-:Y:S01]  /*6160*/  IMAD.IADD R3, R3, 0x1, R4 ;  /* 0x0000000103037824 */ /* 0x000fe200078e0204 */
[----:B------:R-:W-:Y:S01]  /*6170*/  @!P0 PRMT R9, R25, 0x5410, R26 ;  /* 0x0000541019098816 */ /* 0x000fe2000000001a */
[----:B------:R-:W-:Y:S01]  /*6180*/  IMAD.MOV.U32 R4, RZ, RZ, R11 ;  /* 0x000000ffff047224 */ /* 0x000fe200078e000b */
[----:B------:R-:W-:Y:S01]  /*6190*/  @!P0 PRMT R10, R24, 0x5410, R6 ;  /* 0x00005410180a8816 */ /* 0x000fe20000000006 */
[----:B------:R-:W-:Y:S01]  /*61a0*/  IMAD.SHL.U32 R3, R3, 0x2, RZ ;  /* 0x0000000203037824 */ /* 0x000fe200078e00ff */
[----:B------:R-:W-:Y:S02]  /*61b0*/  @!P0 PRMT R43, R36, 0x5410, R32 ;  /* 0x00005410242b8816 */ /* 0x000fe40000000020 */
[----:B------:R-:W-:Y:S02]  /*61c0*/  @!P0 LOP3.LUT R6, R9, 0xffff0000, RZ, 0xc0, !PT ;  /* 0xffff000009068812 */ /* 0x000fe400078ec0ff */
[----:B------:R1:W2:Y:S01]  /*61d0*/  LDS.128 R12, [R3+0x3c80] ;  /* 0x003c8000030c7984 */ /* 0x0002a20000000c00 */
[----:B------:R-:W-:Y:S02]  /*61e0*/  @!P0 PRMT R37, R40, 0x5410, R37 ;  /* 0x0000541028258816 */ /* 0x000fe40000000025 */
[----:B------:R-:W-:Y:S02]  /*61f0*/  MOV R33, R34 ;  /* 0x0000002200217202 */ /* 0x000fe40000000f00 */
[----:B------:R-:W-:Y:S02]  /*6200*/  @!P0 SHF.R.U64 R34, R34, 0x10, R35 ;  /* 0x0000001022228819 */ /* 0x000fe40000001223 */
[----:B------:R-:W-:Y:S02]  /*6210*/  @!P0 PRMT R35, R38, 0x5410, R39 ;  /* 0x0000541026238816 */ /* 0x000fe40000000027 */
[----:B------:R-:W-:Y:S02]  /*6220*/  @!P0 PRMT R39, R33, 0x5410, R34 ;  /* 0x0000541021278816 */ /* 0x000fe40000000022 */
[----:B------:R-:W-:Y:S02]  /*6230*/  @!P0 LOP3.LUT R26, R35, 0xffff0000, RZ, 0xc0, !PT ;  /* 0xffff0000231a8812 */ /* 0x000fe400078ec0ff */
[----:B-1----:R-:W-:Y:S02]  /*6240*/  @!P0 SHF.R.U32.HI R3, RZ, 0x10, R11 ;  /* 0x00000010ff038819 */ /* 0x002fe4000001160b */
[----:B------:R-:W-:Y:S01]  /*6250*/  @!P0 PRMT R11, R5, 0x5410, R8 ;  /* 0x00005410050b8816 */ /* 0x000fe20000000008 */
[----:B------:R-:W-:Y:S01]  /*6260*/  @!P0 IMAD.U32 R8, R35, 0x10000, RZ ;  /* 0x0001000023088824 */ /* 0x000fe200078e00ff */
[----:B------:R-:W-:Y:S01]  /*6270*/  @!P0 PRMT R25, R4, 0x5410, R3 ;  /* 0x0000541004198816 */ /* 0x000fe20000000003 */
[----:B------:R-:W-:Y:S01]  /*6280*/  @!P0 IMAD.U32 R5, R9, 0x10000, RZ ;  /* 0x0001000009058824 */ /* 0x000fe200078e00ff */
[----:B------:R-:W-:Y:S01]  /*6290*/  @!P0 LOP3.LUT R35, R37, 0xffff0000, RZ, 0xc0, !PT ;  /* 0xffff000025238812 */ /* 0x000fe200078ec0ff */
[C---:B--2---:R-:W-:Y:S01]  /*62a0*/  @!P0 IMAD.U32 R3, R12.reuse, 0x10000, RZ ;  /* 0x000100000c038824 */ /* 0x044fe200078e00ff */
[----:B------:R-:W-:Y:S02]  /*62b0*/  @!P0 LOP3.LUT R4, R12, 0xffff0000, RZ, 0xc0, !PT ;  /* 0xffff00000c048812 */ /* 0x000fe400078ec0ff */
[C---:B------:R-:W-:Y:S01]  /*62c0*/  @!P0 LOP3.LUT R32, R48.reuse, 0xffff0000, RZ, 0xc0, !PT ;  /* 0xffff000030208812 */ /* 0x040fe200078ec0ff */
[----:B------:R-:W-:Y:S01]  /*62d0*/  @!P0 FMUL.FTZ R9, R3, R8 ;  /* 0x0000000803098220 */ /* 0x000fe20000410000 */
[----:B------:R-:W-:Y:S01]  /*62e0*/  @!P0 SHF.L.U32 R24, R48, 0x10, RZ ;  /* 0x0000001030188819 */ /* 0x000fe200000006ff */
[C---:B------:R-:W-:Y:S01]  /*62f0*/  @!P0 FMUL.FTZ R33, R4.reuse, R26 ;  /* 0x0000001a04218220 */ /* 0x040fe20000410000 */
[C---:B------:R-:W-:Y:S01]  /*6300*/  @!P0 LOP3.LUT R36, R49.reuse, 0xffff0000, RZ, 0xc0, !PT ;  /* 0xffff000031248812 */ /* 0x040fe200078ec0ff */
[-C--:B------:R-:W-:Y:S01]  /*6310*/  @!P0 FMUL.FTZ R4, R4, R6.reuse ;  /* 0x0000000604048220 */ /* 0x080fe20000410000 */
[----:B------:R-:W-:Y:S01]  /*6320*/  @!P0 SHF.L.U32 R34, R49, 0x10, RZ ;  /* 0x0000001031228819 */ /* 0x000fe200000006ff */
[----:B------:R-:W-:Y:S01]  /*6330*/  @!P0 FFMA.FTZ R75, R32, R6, -R33 ;  /* 0x00000006204b8223 */ /* 0x000fe20000010821 */
[----:B------:R-:W-:Y:S01]  /*6340*/  @!P0 LOP3.LUT R6, R13, 0xffff0000, RZ, 0xc0, !PT ;  /* 0xffff00000d068812 */ /* 0x000fe200078ec0ff */
[-C--:B------:R-:W-:Y:S01]  /*6350*/  @!P0 FMUL.FTZ R3, R3, R5.reuse ;  /* 0x0000000503038220 */ /* 0x080fe20000410000 */
[----:B------:R-:W-:Y:S01]  /*6360*/  @!P0 SHF.L.U32 R38, R50, 0x10, RZ ;  /* 0x0000001032268819 */ /* 0x000fe200000006ff */
[----:B------:R-:W-:Y:S01]  /*6370*/  @!P0 FFMA.FTZ R76, R24, R5, -R9 ;  /* 0x00000005184c8223 */ /* 0x000fe20000010809 */
[----:B------:R-:W-:Y:S01]  /*6380*/  @!P0 LOP3.LUT R9, R10, 0xffff0000, RZ, 0xc0, !PT ;  /* 0xffff00000a098812 */ /* 0x000fe200078ec0ff */
[----:B------:R-:W-:Y:S01]  /*6390*/  @!P0 IMAD.U32 R33, R37, 0x10000, RZ ;  /* 0x0001000025218824 */ /* 0x000fe200078e00ff */
[----:B------:R-:W-:Y:S01]  /*63a0*/  @!P0 LOP3.LUT R40, R50, 0xffff0000, RZ, 0xc0, !PT ;  /* 0xffff000032288812 */ /* 0x000fe200078ec0ff */
[----:B------:R-:W-:Y:S01]  /*63b0*/  @!P0 IMAD.U32 R5, R13, 0x10000, RZ ;  /* 0x000100000d058824 */ /* 0x000fe200078e00ff */
[C---:B------:R-:W-:Y:S01]  /*63c0*/  @!P0 SHF.L.U32 R42, R51.reuse, 0x10, RZ ;  /* 0x00000010332a8819 */ /* 0x040fe200000006ff */
[----:B------:R-:W-:Y:S01]  /*63d0*/  @!P0 FFMA.FTZ R3, R8, R24, R3 ;  /* 0x0000001808038223 */ /* 0x000fe20000010003 */
[----:B------:R-:W-:Y:S01]  /*63e0*/  @!P0 LOP3.LUT R44, R51, 0xffff0000, RZ, 0xc0, !PT ;  /* 0xffff0000332c8812 */ /* 0x000fe200078ec0ff */
[----:B------:R-:W-:Y:S02]  /*63f0*/  @!P0 FMUL.FTZ R24, R6, R35 ;  /* 0x0000002306188220 */ /* 0x000fe40000410000 */
[----:B------:R-:W-:Y:S02]  /*6400*/  @!P0 IMAD.U32 R8, R10, 0x10000, RZ ;  /* 0x000100000a088824 */ /* 0x000fe400078e00ff */
[----:B------:R-:W-:Y:S02]  /*6410*/  @!P0 FMUL.FTZ R10, R5, R33 ;  /* 0x00000021050a8220 */ /* 0x000fe40000410000 */
[-C--:B------:R-:W-:Y:S02]  /*6420*/  @!P0 FMUL.FTZ R6, R6, R9.reuse ;  /* 0x0000000906068220 */ /* 0x080fe40000410000 */
[----:B------:R-:W-:Y:S01]  /*6430*/  @!P0 FFMA.FTZ R73, R36, R9, -R24 ;  /* 0x0000000924498223 */ /* 0x000fe20000010818 */
[----:B------:R-:W-:Y:S01]  /*6440*/  @!P0 LOP3.LUT R9, R14, 0xffff0000, RZ, 0xc0, !PT ;  /* 0xffff00000e098812 */ /* 0x000fe200078ec0ff */
[C---:B------:R-:W-:Y:S01]  /*6450*/  @!P0 IMAD.U32 R37, R39.reuse, 0x10000, RZ ;  /* 0x0001000027258824 */ /* 0x040fe200078e00ff */
[----:B------:R-:W-:Y:S01]  /*6460*/  @!P0 LOP3.LUT R39, R39, 0xffff0000, RZ, 0xc0, !PT ;  /* 0xffff000027278812 */ /* 0x000fe200078ec0ff */
[-C--:B------:R-:W-:Y:S02]  /*6470*/  @!P0 FMUL.FTZ R5, R5, R8.reuse ;  /* 0x0000000805058220 */ /* 0x080fe40000410000 */
[----:B------:R-:W-:Y:S02]  /*6480*/  @!P0 FFMA.FTZ R74, R34, R8, -R10 ;  /* 0x00000008224a8223 */ /* 0x000fe4000001080a */
[----:B------:R-:W-:Y:S02]  /*6490*/  @!P0 IMAD.U32 R8, R14, 0x10000, RZ ;  /* 0x000100000e088824 */ /* 0x000fe400078e00ff */
[C---:B------:R-:W-:Y:S01]  /*64a0*/  @!P0 IMAD.U32 R10, R11.reuse, 0x10000, RZ ;  /* 0x000100000b0a8824 */ /* 0x040fe200078e00ff */
[----:B------:R-:W-:Y:S01]  /*64b0*/  @!P0 LOP3.LUT R11, R11, 0xffff0000, RZ, 0xc0, !PT ;  /* 0xffff00000b0b8812 */ /* 0x000fe200078ec0ff */
[----:B------:R-:W-:Y:S02]  /*64c0*/  @!P0 FMUL.FTZ R24, R8, R37 ;  /* 0x0000002508188220 */ /* 0x000fe40000410000 */
[----:B------:R-:W-:Y:S02]  /*64d0*/  @!P0 FMUL.FTZ R41, R9, R39 ;  /* 0x0000002709298220 */ /* 0x000fe40000410000 */
[----:B------:R-:W-:Y:S01]  /*64e0*/  @!P0 FFMA.FTZ R4, R26, R32, R4 ;  /* 0x000000201a048223 */ /* 0x000fe20000010004 */
[----:B------:R-:W-:Y:S01]  /*64f0*/  @!P0 F2FP.BF16.PACK_AB R32, R75, R76 ;  /* 0x0000004c4b20823e */ /* 0x000fe200000010ff */
[-C--:B------:R-:W-:Y:S02]  /*6500*/  @!P0 FMUL.FTZ R8, R8, R10.reuse ;  /* 0x0000000a08088220 */ /* 0x080fe40000410000 */
[----:B------:R-:W-:Y:S01]  /*6510*/  @!P0 FFMA.FTZ R72, R38, R10, -R24 ;  /* 0x0000000a26488223 */ /* 0x000fe20000010818 */
[----:B------:R-:W-:Y:S01]  /*6520*/  @!P0 MOV R48, R32 ;  /* 0x0000002000308202 */ /* 0x000fe20000000f00 */
[-C--:B------:R-:W-:Y:S02]  /*6530*/  @!P0 FFMA.FTZ R71, R40, R11.reuse, -R41 ;  /* 0x0000000b28478223 */ /* 0x080fe40000010829 */
[C---:B------:R-:W-:Y:S01]  /*6540*/  @!P0 IMAD.U32 R41, R43.reuse, 0x10000, RZ ;  /* 0x000100002b298824 */ /* 0x040fe200078e00ff */
[----:B------:R-:W-:Y:S01]  /*6550*/  @!P0 LOP3.LUT R43, R43, 0xffff0000, RZ, 0xc0, !PT ;  /* 0xffff00002b2b8812 */ /* 0x000fe200078ec0ff */
[----:B------:R-:W-:Y:S01]  /*6560*/  @!P0 IMAD.U32 R10, R15, 0x10000, RZ ;  /* 0x000100000f0a8824 */ /* 0x000fe200078e00ff */
[----:B------:R-:W-:Y:S01]  /*6570*/  @!P0 F2FP.BF16.PACK_AB R26, R71, R72 ;  /* 0x00000048471a823e */ /* 0x000fe200000010ff */
[C---:B------:R-:W-:Y:S01]  /*6580*/  @!P0 IMAD.U32 R24, R25.reuse, 0x10000, RZ ;  /* 0x0001000019188824 */ /* 0x040fe200078e00ff */
[----:B------:R-:W-:Y:S01]  /*6590*/  @!P0 LOP3.LUT R25, R25, 0xffff0000, RZ, 0xc0, !PT ;  /* 0xffff000019198812 */ /* 0x000fe200078ec0ff */
[----:B------:R-:W-:Y:S02]  /*65a0*/  @!P0 FFMA.FTZ R5, R33, R34, R5 ;  /* 0x0000002221058223 */ /* 0x000fe40000010005 */
[----:B------:R-:W-:Y:S01]  /*65b0*/  @!P0 FMUL.FTZ R9, R9, R11 ;  /* 0x0000000b09098220 */ /* 0x000fe20000410000 */
[----:B------:R-:W-:Y:S01]  /*65c0*/  @!P0 LOP3.LUT R11, R15, 0xffff0000, RZ, 0xc0, !PT ;  /* 0xffff00000f0b8812 */ /* 0x000fe200078ec0ff */
[----:B------:R-:W-:Y:S02]  /*65d0*/  @!P0 FFMA.FTZ R6, R35, R36, R6 ;  /* 0x0000002423068223 */ /* 0x000fe40000010006 */
[C---:B------:R-:W-:Y:S02]  /*65e0*/  @!P0 FMUL.FTZ R68, R10.reuse, R41 ;  /* 0x000000290a448220 */ /* 0x040fe40000410000 */
[----:B------:R-:W-:Y:S01]  /*65f0*/  @!P0 FMUL.FTZ R10, R10, R24 ;  /* 0x000000180a0a8220 */ /* 0x000fe20000410000 */
[----:B------:R-:W-:Y:S01]  /*6600*/  @!P0 F2FP.BF16.PACK_AB R5, R6, R5 ;  /* 0x000000050605823e */ /* 0x000fe200000010ff */
[----:B------:R-:W-:Y:S02]  /*6610*/  @!P0 FFMA.FTZ R8, R37, R38, R8 ;  /* 0x0000002625088223 */ /* 0x000fe40000010008 */
[C---:B------:R-:W-:Y:S02]  /*6620*/  @!P0 FMUL.FTZ R70, R11.reuse, R43 ;  /* 0x0000002b0b468220 */ /* 0x040fe40000410000 */
[-C--:B------:R-:W-:Y:S02]  /*6630*/  @!P0 FMUL.FTZ R11, R11, R25.reuse ;  /* 0x000000190b0b8220 */ /* 0x080fe40000410000 */
[----:B------:R-:W-:Y:S02]  /*6640*/  @!P0 FFMA.FTZ R9, R39, R40, R9 ;  /* 0x0000002827098223 */ /* 0x000fe40000010009 */
[----:B------:R-:W-:Y:S02]  /*6650*/  @!P0 FFMA.FTZ R10, R41, R42, R10 ;  /* 0x0000002a290a8223 */ /* 0x000fe4000001000a */
[----:B------:R-:W-:Y:S01]  /*6660*/  @!P0 FFMA.FTZ R24, R42, R24, -R68 ;  /* 0x000000182a188223 */ /* 0x000fe20000010844 */
[----:B------:R-:W-:Y:S01]  /*6670*/  @!P0 F2FP.BF16.PACK_AB R68, R73, R74 ;  /* 0x0000004a4944823e */ /* 0x000fe200000010ff */
[----:B------:R-:W-:Y:S02]  /*6680*/  @!P0 FFMA.FTZ R70, R44, R25, -R70 ;  /* 0x000000192c468223 */ /* 0x000fe40000010846 */
[----:B------:R-:W-:Y:S02]  /*6690*/  @!P0 FFMA.FTZ R11, R43, R44, R11 ;  /* 0x0000002c2b0b8223 */ /* 0x000fe4000001000b */
[----:B------:R-:W-:Y:S01]  /*66a0*/  @!P0 IMAD.MOV.U32 R49, RZ, RZ, R68 ;  /* 0x000000ffff318224 */ /* 0x000fe200078e0044 */
[----:B------:R-:W-:Y:S01]  /*66b0*/  @!P0 F2FP.BF16.PACK_AB R25, R70, R24 ;  /* 0x000000184619823e */ /* 0x000fe200000010ff */
[----:B------:R-:W-:Y:S01]  /*66c0*/  @!P0 IMAD.MOV.U32 R50, RZ, RZ, R26 ;  /* 0x000000ffff328224 */ /* 0x000fe200078e001a */
[----:B------:R-:W-:Y:S01]  /*66d0*/  @!P0 F2FP.BF16.PACK_AB R24, R4, R3 ;  /* 0x000000030418823e */ /* 0x000fe200000010ff */
[----:B------:R-:W-:Y:S01]  /*66e0*/  @!P0 IMAD.MOV.U32 R13, RZ, RZ, R5 ;  /* 0x000000ffff0d8224 */ /* 0x000fe200078e0005 */
[----:B------:R-:W-:Y:S02]  /*66f0*/  @!P0 F2FP.BF16.PACK_AB R3, R11, R10 ;  /* 0x0000000a0b03823e */ /* 0x000fe400000010ff */
[----:B------:R-:W-:Y:S01]  /*6700*/  @!P0 F2FP.BF16.PACK_AB R4, R9, R8 ;  /* 0x000000080904823e */ /* 0x000fe200000010ff */
[----:B------:R-:W-:Y:S01]  /*6710*/  @!P0 IMAD.MOV.U32 R12, RZ, RZ, R24 ;  /* 0x000000ffff0c8224 */ /* 0x000fe200078e0018 */
[----:B------:R-:W-:Y:S01]  /*6720*/  @!P0 MOV R51, R25 ;  /* 0x0000001900338202 */ /* 0x000fe20000000f00 */
[----:B------:R-:W-:Y:S01]  /*6730*/  @!P0 IMAD.MOV.U32 R15, RZ, RZ, R3 ;  /* 0x000000ffff0f8224 */ /* 0x000fe200078e0003 */
[----:B------:R-:W-:Y:S02]  /*6740*/  @!P0 MOV R14, R4 ;  /* 0x00000004000e8202 */ /* 0x000fe40000000f00 */
[C---:B----4-:R-:W-:Y:S04]  /*6750*/  LEA R4, P0, R87.reuse, R66, 0x1 ;  /* 0x0000004257047211 */ /* 0x050fe800078008ff */
[----:B---3--:R-:W-:Y:S02]  /*6760*/  LEA.HI.X R5, R87, R67, R117, 0x1, P0 ;  /* 0x0000004357057211 */ /* 0x008fe400000f0c75 */
[C---:B------:R-:W-:Y:S03]  /*6770*/  ISETP.GE.AND P0, PT, R69.reuse, c[0x0][0x1d4], PT ;  /* 0x0000750045007a0c */ /* 0x040fe60003f06270 */
[----:B------:R1:W-:Y:S10]  /*6780*/  ST.E.128 [R4.64], R48 ;  /* 0x0000003004007985 */ /* 0x0003f4000c101d08 */
[----:B------:R-:W-:Y:S05]  /*6790*/  @!P0 IMAD.WIDE R8, R69, 0x2, R66 ;  /* 0x0000000245088825 */ /* 0x000fea00078e0242 */
[----:B------:R1:W-:Y:S02]  /*67a0*/  @!P0 ST.E.128 [R8.64], R12 ;  /* 0x0000000c08008985 */ /* 0x0003e4000c101d08 */
.L_x_904:
[----:B------:R-:W-:Y:S05]  /*67b0*/  BSYNC B0 ;  /* 0x0000000000007941 */ /* 0x000fea0003800000 */
.L_x_903:
[----:B------:R-:W-:Y:S01]  /*67c0*/  ISETP.GE.AND P0, PT, R137, c[0x0][0x1d4], PT ;  /* 0x0000750089007a0c */ /* 0x000fe20003f06270 */
[----:B------:R-:W-:Y:S01]  /*67d0*/  @!UPT UIADD3 URZ, URZ, URZ, URZ ;  /* 0x0000003f3f3ff290 */ /* 0x000fe2000fffe03f */
[----:B------:R-:W-:Y:S11]  /*67e0*/  BSSY B0, `(.L_x_905) ;  /* 0x0000078000007945 */ /* 0x000ff60003800000 */
[----:B------:R-:W-:-:S05]  /*67f0*/  @P0 BRA `(.L_x_906) ;  /* 0x0000076000000947 */ /* 0x000fca0003800000 */
[----:B------:R-:W-:Y:S01]  /*6800*/  SEL R3, R65, R64, !P1 ;  /* 0x0000004041037207 */ /* 0x000fe20004800000 */
[----:B------:R-:W2:Y:S01]  /*6810*/  LDS.128 R40, [R112+0x3c80] ;  /* 0x003c800070287984 */ /* 0x000ea20000000c00 */
[----:B------:R-:W-:Y:S02]  /*6820*/  ISETP.GE.AND P0, PT, R137, c[0x0][0x27c], PT ;  /* 0x00009f0089007a0c */ /* 0x000fe40003f06270 */
[----:B-1----:R-:W-:Y:S04]  /*6830*/  SHF.R.S32.HI R4, RZ, 0x1f, R3 ;  /* 0x0000001fff047819 */ /* 0x002fe80000011403 */
        /* <DEDUP_REMOVED lines=20> */
[----:B--2---:R-:W-:Y:S01]  /*6980*/  @!P0 IMAD.U32 R11, R40, 0x10000, RZ ;  /* 0x00010000280b8824 */ /* 0x004fe200078e00ff */
[----:B------:R-:W-:Y:S01]  /*6990*/  @!P0 SHF.L.U32 R25, R41, 0x10, RZ ;  /* 0x0000001029198819 */ /* 0x000fe200000006ff */
[C---:B------:R-:W-:Y:S01]  /*69a0*/  @!P0 IMAD.U32 R36, R43.reuse, 0x10000, RZ ;  /* 0x000100002b248824 */ /* 0x040fe200078e00ff */
        /* <DEDUP_REMOVED lines=91> */
.L_x_906:
[----:B------:R-:W-:Y:S05]  /*6f60*/  BSYNC B0 ;  /* 0x0000000000007941 */ /* 0x000fea0003800000 */
.L_x_905:
[----:B------:R-:W-:Y:S11]  /*6f70*/  ISETP.GE.AND P0, PT, R136, c[0x0][0x1d4], PT ;  /* 0x0000750088007a0c */ /* 0x000ff60003f06270 */
[----:B------:R-:W-:Y:S02]  /*6f80*/  @!UPT UIADD3 URZ, URZ, URZ, URZ ;  /* 0x0000003f3f3ff290 */ /* 0x000fe4000fffe03f */
[----:B------:R-:W-:-:S05]  /*6f90*/  @P0 BRA `(.L_x_890) ;  /* 0x00000ad000000947 */ /* 0x000fca0003800000 */
[----:B------:R-:W-:Y:S01]  /*6fa0*/  SEL R3, R65, R64, !P3 ;  /* 0x0000004041037207 */ /* 0x000fe20005800000 */
[----:B------:R-:W2:Y:S01]  /*6fb0*/  LDS.128 R36, [R109+0x3c80] ;  /* 0x003c80006d247984 */ /* 0x000ea20000000c00 */
[C---:B----4-:R-:W-:Y:S02]  /*6fc0*/  LEA R44, P0, R85.reuse, R66, 0x1 ;  /* 0x00000042552c7211 */ /* 0x050fe400078008ff */
[----:B-1----:R-:W-:Y:S02]  /*6fd0*/  SHF.R.S32.HI R4, RZ, 0x1f, R3 ;  /* 0x0000001fff047819 */ /* 0x002fe40000011403 */
[----:B---3--:R-:W-:Y:S02]  /*6fe0*/  LEA.HI.X R45, R85, R67, R115, 0x1, P0 ;  /* 0x00000043552d7211 */ /* 0x008fe400000f0c73 */
[----:B------:R-:W-:Y:S02]  /*6ff0*/  LEA.HI R3, R4, R3, RZ, 0x4 ;  /* 0x0000000304037211 */ /* 0x000fe400078f20ff */
[----:B------:R-:W-:Y:S02]  /*7000*/  ISETP.GE.AND P0, PT, R136, c[0x0][0x27c], PT ;  /* 0x00009f0088007a0c */ /* 0x000fe40003f06270 */
[----:B------:R-:W-:Y:S04]  /*7010*/  LEA.HI.SX32 R3, R3, R61, 0x1c ;  /* 0x0000003d03037211 */ /* 0x000fe800078fe2ff */
[----:B------:R-:W-:Y:S01]  /*7020*/  SHF.R.S32.HI R4, RZ, 0x1f, R3 ;  /* 0x0000001fff047819 */ /* 0x000fe20000011403 */
[----:B------:R-:W-:Y:S03]  /*7030*/  IMAD.SHL.U32 R34, R3, 0x8, RZ ;  /* 0x0000000803227824 */ /* 0x000fe600078e00ff */
[----:B------:R-:W-:Y:S03]  /*7040*/  LEA.HI R4, R4, R3, RZ, 0x2 ;  /* 0x0000000304047211 */ /* 0x000fe600078f10ff */
[----:B------:R-:W-:Y:S02]  /*7050*/  @!P0 SHF.R.U32.HI R11, RZ, 0x10, R59 ;  /* 0x00000010ff0b8819 */ /* 0x000fe4000001163b */
[----:B------:R-:W-:Y:S02]  /*7060*/  SHF.R.S32.HI R3, RZ, 0x2, R4 ;  /* 0x00000002ff037819 */ /* 0x000fe40000011404 */
[----:B------:R-:W-:Y:S02]  /*7070*/  LOP3.LUT R4, R147, 0x18, R34, 0xf8, !PT ;  /* 0x0000001893047812 */ /* 0x000fe400078ef822 */
[----:B------:R-:W-:Y:S01]  /*7080*/  @!P0 PRMT R24, R60, 0x5410, R11 ;  /* 0x000054103c188816 */ /* 0x000fe2000000000b */
[----:B------:R-:W-:Y:S01]  /*7090*/  IMAD R3, R3, 0x600, R7 ;  /* 0x0000060003037824 */ /* 0x000fe200078e0207 */
[----:B-----5:R-:W-:Y:S02]  /*70a0*/  LOP3.LUT R4, R4, R146, RZ, 0x3c, !PT ;  /* 0x0000009204047212 */ /* 0x020fe400078e3cff */
[--C-:B------:R-:W-:Y:S01]  /*70b0*/  @!P0 SHF.R.U64 R8, R56, 0x10, R57.reuse ;  /* 0x0000001038088819 */ /* 0x100fe20000001239 */
[----:B------:R-:W-:Y:S01]  /*70c0*/  @!P0 IMAD.U32 R28, R24, 0x10000, RZ ;  /* 0x00010000181c8824 */ /* 0x000fe200078e00ff */
[----:B------:R-:W-:Y:S01]  /*70d0*/  @!P0 SHF.R.U32.HI R10, RZ, 0x10, R57 ;  /* 0x00000010ff0a8819 */ /* 0x000fe20000011639 */
[----:B------:R-:W-:Y:S01]  /*70e0*/  IMAD.IADD R3, R3, 0x1, R4 ;  /* 0x0000000103037824 */ /* 0x000fe200078e0204 */
[----:B------:R-:W-:Y:S02]  /*70f0*/  @!P0 PRMT R19, R47, 0x5410, R8 ;  /* 0x000054102f138816 */ /* 0x000fe40000000008 */
[----:B------:R-:W-:Y:S01]  /*7100*/  @!P0 SHF.R.U32.HI R4, RZ, 0x10, R21 ;  /* 0x00000010ff048819 */ /* 0x000fe20000011615 */
[----:B------:R-:W-:Y:S01]  /*7110*/  IMAD.SHL.U32 R3, R3, 0x2, RZ ;  /* 0x0000000203037824 */ /* 0x000fe200078e00ff */
[----:B--2---:R-:W-:Y:S01]  /*7120*/  @!P0 LOP3.LUT R32, R39, 0xffff0000, RZ, 0xc0, !PT ;  /* 0xffff000027208812 */ /* 0x004fe200078ec0ff */
[----:B------:R-:W-:Y:S01]  /*7130*/  @!P0 IMAD.U32 R11, R36, 0x10000, RZ ;  /* 0x00010000240b8824 */ /* 0x000fe200078e00ff */
[C---:B------:R-:W-:Y:S02]  /*7140*/  @!P0 SHF.L.U32 R25, R38.reuse, 0x10, RZ ;  /* 0x0000001026198819 */ /* 0x040fe400000006ff */
[----:B------:R1:W2:Y:S01]  /*7150*/  LDS.128 R12, [R3+0x3c80] ;  /* 0x003c8000030c7984 */ /* 0x0002a20000000c00 */
[----:B------:R-:W-:Y:S02]  /*7160*/  @!P0 LOP3.LUT R27, R38, 0xffff0000, RZ, 0xc0, !PT ;  /* 0xffff0000261b8812 */ /* 0x000fe400078ec0ff */
[----:B------:R-:W-:Y:S02]  /*7170*/  @!P0 PRMT R8, R29, 0x5410, R4 ;  /* 0x000054101d088816 */ /* 0x000fe40000000004 */
[----:B------:R-:W-:Y:S01]  /*7180*/  @!P0 PRMT R18, R47, 0x5432, R10 ;  /* 0x000054322f128816 */ /* 0x000fe2000000000a */
[----:B------:R-:W-:Y:S01]  /*7190*/  @!P0 IMAD.U32 R10, R19, 0x10000, RZ ;  /* 0x00010000130a8824 */ /* 0x000fe200078e00ff */
[--C-:B------:R-:W-:Y:S02]  /*71a0*/  @!P0 SHF.R.U64 R5, R22, 0x10, R23.reuse ;  /* 0x0000001016058819 */ /* 0x100fe40000001217 */
[----:B------:R-:W-:Y:S02]  /*71b0*/  @!P0 SHF.R.U32.HI R6, RZ, 0x10, R23 ;  /* 0x00000010ff068819 */ /* 0x000fe40000011617 */
[----:B------:R-:W-:Y:S02]  /*71c0*/  @!P0 SHF.R.U64 R17, R58, 0x10, R59 ;  /* 0x000000103a118819 */ /* 0x000fe4000000123b */
[----:B------:R-:W-:Y:S01]  /*71d0*/  @!P0 PRMT R16, R30, 0x5410, R6 ;  /* 0x000054101e108816 */ /* 0x000fe20000000006 */
[C---:B------:R-:W-:Y:S01]  /*71e0*/  @!P0 IMAD.U32 R6, R8.reuse, 0x10000, RZ ;  /* 0x0001000008068824 */ /* 0x040fe200078e00ff */
[----:B------:R-:W-:Y:S02]  /*71f0*/  @!P0 LOP3.LUT R8, R8, 0xffff0000, RZ, 0xc0, !PT ;  /* 0xffff000008088812 */ /* 0x000fe400078ec0ff */
[----:B------:R-:W-:Y:S02]  /*7200*/  @!P0 PRMT R26, R60, 0x5432, R17 ;  /* 0x000054323c1a8816 */ /* 0x000fe40000000011 */
[----:B------:R-:W-:Y:S02]  /*7210*/  @!P0 PRMT R17, R30, 0x5432, R5 ;  /* 0x000054321e118816 */ /* 0x000fe40000000005 */
[----:B------:R-:W-:Y:S02]  /*7220*/  @!P0 LOP3.LUT R30, R24, 0xffff0000, RZ, 0xc0, !PT ;  /* 0xffff0000181e8812 */ /* 0x000fe400078ec0ff */
[----:B-1----:R-:W-:Y:S01]  /*7230*/  @!P0 SHF.R.U64 R3, R20, 0x10, R21 ;  /* 0x0000001014038819 */ /* 0x002fe20000001215 */
[----:B------:R-:W-:Y:S01]  /*7240*/  @!P0 IMAD.U32 R20, R18, 0x10000, RZ ;  /* 0x0001000012148824 */ /* 0x000fe200078e00ff */
[----:B------:R-:W-:Y:S02]  /*7250*/  @!P0 SHF.L.U32 R21, R37, 0x10, RZ ;  /* 0x0000001025158819 */ /* 0x000fe400000006ff */
[----:B------:R-:W-:Y:S01]  /*7260*/  @!P0 PRMT R9, R29, 0x5432, R3 ;  /* 0x000054321d098816 */ /* 0x000fe20000000003 */
[----:B------:R-:W-:Y:S04]  /*7270*/  @!P0 IMAD.U32 R29, R39, 0x10000, RZ ;  /* 0x00010000271d8824 */ /* 0x000fe800078e00ff */
        /* <DEDUP_REMOVED lines=76> */
.L_x_886:
[----:B------:R1:W2:Y:S01]  /*7740*/  SHFL.IDX PT, R5, R28, RZ, 0x1e1f ;  /* 0x001e1fff1c057589 */ /* 0x0002a200000e0000 */
[----:B------:R-:W-:Y:S03]  /*7750*/  IMAD R3, R31, -0x30, R2 ;  /* 0xffffffd01f037824 */ /* 0x000fe600078e0202 */
[----:B------:R1:W3:Y:S02]  /*7760*/  SHFL.IDX PT, R4, R29, RZ, 0x1e1f ;  /* 0x001e1fff1d047589 */ /* 0x0002e400000e0000 */
[----:B------:R-:W-:Y:S04]  /*7770*/  IMNMX R77, R3, 0x30, PT ;  /* 0x00000030034d7817 */ /* 0x000fe80003800200 */
[----:B------:R-:W-:Y:S11]  /*7780*/  ISETP.GT.AND P0, PT, R77, R138, PT ;  /* 0x0000008a4d00720c */ /* 0x000ff60003f04270 */
[----:B------:R-:W-:Y:S02]  /*7790*/  @!UPT UIADD3 URZ, URZ, URZ, URZ ;  /* 0x0000003f3f3ff290 */ /* 0x000fe4000fffe03f */
[----:B------:R-:W-:-:S05]  /*77a0*/  @!P0 BRA `(.L_x_890) ;  /* 0x000002c000008947 */ /* 0x000fca0003800000 */
[----:B------:R-:W4:Y:S01]  /*77b0*/  LDL R10, [R1+0x1c] ;  /* 0x00001c00010a7983 */ /* 0x000f220000100800 */
[C---:B------:R-:W-:Y:S03]  /*77c0*/  ISETP.GE.AND P0, PT, R110.reuse, c[0x0][0x1d4], PT ;  /* 0x000075006e007a0c */ /* 0x040fe60003f06270 */
[----:B------:R-:W5:Y:S04]  /*77d0*/  LDL R11, [R1+0x78] ;  /* 0x00007800010b7983 */ /* 0x000f680000100800 */
[----:B---3--:R-:W3:Y:S04]  /*77e0*/  LDL R16, [R1+0x18] ;  /* 0x0000180001107983 */ /* 0x008ee80000100800 */
[----:B--2---:R-:W2:Y:S02]  /*77f0*/  LDL R17, [R1+0x74] ;  /* 0x0000740001117983 */ /* 0x004ea40000100800 */
[CC--:B------:R-:W-:Y:S02]  /*7800*/  @!P0 LEA R8, P4, R110.reuse, R4.reuse, 0x1 ;  /* 0x000000046e088211 */ /* 0x0c0fe400078808ff */
[----:B------:R-:W2:Y:S02]  /*7810*/  LDL R14, [R1+0xc] ;  /* 0x00000c00010e7983 */ /* 0x000ea40000100800 */
[-C--:B------:R-:W-:Y:S02]  /*7820*/  @!P0 LEA.HI.X R9, R110, R5.reuse, R111, 0x1, P4 ;  /* 0x000000056e098211 */ /* 0x080fe400020f0c6f */
[----:B------:R-:W2:Y:S04]  /*7830*/  LDL R6, [R1+0x10] ;  /* 0x0000100001067983 */ /* 0x000ea80000100800 */
[----:B------:R-:W2:Y:S04]  /*7840*/  LDL R20, [R1+0x64] ;  /* 0x0000640001147983 */ /* 0x000ea80000100800 */
[----:B------:R-:W2:Y:S04]  /*7850*/  LDL R25, [R1+0x60] ;  /* 0x0000600001197983 */ /* 0x000ea80000100800 */
[----:B------:R-:W2:Y:S04]  /*7860*/  LDL R15, [R1+0x14] ;  /* 0x00001400010f7983 */ /* 0x000ea80000100800 */
[----:B------:R-:W2:Y:S01]  /*7870*/  LDL R24, [R1+0x70] ;  /* 0x0000700001187983 */ /* 0x000ea20000100800 */
[C---:B----4-:R-:W-:Y:S11]  /*7880*/  ISETP.GE.AND P5, PT, R10.reuse, c[0x0][0x1d4], PT ;  /* 0x000075000a007a0c */ /* 0x050ff60003fa6270 */
[----:B------:R-:W-:Y:S02]  /*7890*/  @!UPT UIADD3 URZ, URZ, URZ, URZ ;  /* 0x0000003f3f3ff290 */ /* 0x000fe4000fffe03f */
[CC--:B------:R-:W-:Y:S04]  /*78a0*/  @!P5 LEA R12, P4, R10.reuse, R4.reuse, 0x1 ;  /* 0x000000040a0cd211 */ /* 0x0c0fe800078808ff */
[-C--:B-----5:R-:W-:Y:S02]  /*78b0*/  @!P5 LEA.HI.X R13, R10, R5.reuse, R11, 0x1, P4 ;  /* 0x000000050a0dd211 */ /* 0x0a0fe400020f0c0b */
[C---:B---3--:R-:W-:Y:S11]  /*78c0*/  ISETP.GE.AND P4, PT, R16.reuse, c[0x0][0x1d4], PT ;  /* 0x0000750010007a0c */ /* 0x048ff60003f86270 */
[----:B------:R-:W-:Y:S02]  /*78d0*/  @!UPT UIADD3 URZ, URZ, URZ, URZ ;  /* 0x0000003f3f3ff290 */ /* 0x000fe4000fffe03f */
[CC--:B------:R-:W-:Y:S04]  /*78e0*/  @!P4 LEA R10, P6, R16.reuse, R4.reuse, 0x1 ;  /* 0x00000004100ac211 */ /* 0x0c0fe800078c08ff */
[-C--:B--2---:R-:W-:Y:S02]  /*78f0*/  @!P4 LEA.HI.X R11, R16, R5.reuse, R17, 0x1, P6 ;  /* 0x00000005100bc211 */ /* 0x084fe400030f0c11 */
[----:B------:R-:W2:Y:S04]  /*7900*/  @!P0 LDS.128 R16, [R14+0x2400] ;  /* 0x002400000e108984 */ /* 0x000ea80000000c00 */
[----:B--2---:R2:W-:Y:S01]  /*7910*/  @!P0 ST.E.128 [R8.64], R16 ;  /* 0x0000001008008985 */ /* 0x0045e2000c101d08 */
[----:B------:R-:W-:Y:S11]  /*7920*/  ISETP.GE.AND P0, PT, R137, c[0x0][0x1d4], PT ;  /* 0x0000750089007a0c */ /* 0x000ff60003f06270 */
[----:B------:R-:W-:Y:S02]  /*7930*/  @!UPT UIADD3 URZ, URZ, URZ, URZ ;  /* 0x0000003f3f3ff290 */ /* 0x000fe4000fffe03f */
[----:B------:R-:W3:Y:S01]  /*7940*/  @!P0 LDS.128 R16, [R6+0x2400] ;  /* 0x0024000006108984 */ /* 0x000ee20000000c00 */
[----:B------:R-:W-:Y:S04]  /*7950*/  @!P0 IMAD.SHL.U32 R3, R20, 0x8, RZ ;  /* 0x0000000814038824 */ /* 0x000fe800078e00ff */
[--C-:B--2---:R-:W-:Y:S05]  /*7960*/  @!P0 IMAD.WIDE R8, R3, 0x2, R4.reuse ;  /* 0x0000000203088825 */ /* 0x104fea00078e0204 */
[----:B---3--:R2:W-:Y:S01]  /*7970*/  @!P0 ST.E.128 [R8.64], R16 ;  /* 0x0000001008008985 */ /* 0x0085e2000c101d08 */
[----:B------:R-:W-:Y:S11]  /*7980*/  ISETP.GE.AND P0, PT, R136, c[0x0][0x1d4], PT ;  /* 0x0000750088007a0c */ /* 0x000ff60003f06270 */
[----:B------:R-:W-:Y:S02]  /*7990*/  @!UPT UIADD3 URZ, URZ, URZ, URZ ;  /* 0x0000003f3f3ff290 */ /* 0x000fe4000fffe03f */
[----:B------:R-:W3:Y:S01]  /*79a0*/  @!P0 LDS.128 R20, [R14+0x3000] ;  /* 0x003000000e148984 */ /* 0x000ee20000000c00 */
[----:B------:R-:W-:Y:S04]  /*79b0*/  @!P0 IMAD.SHL.U32 R3, R25, 0x8, RZ ;  /* 0x0000000819038824 */ /* 0x000fe800078e00ff */
[----:B--2---:R-:W-:Y:S05]  /*79c0*/  @!P0 IMAD.WIDE R8, R3, 0x2, R4 ;  /* 0x0000000203088825 */ /* 0x004fea00078e0204 */
[----:B---3--:R-:W-:Y:S01]  /*79d0*/  @!P0 ST.E.128 [R8.64], R20 ;  /* 0x0000001408008985 */ /* 0x008fe2000c101d08 */
[C---:B------:R-:W-:Y:S03]  /*79e0*/  ISETP.GE.AND P0, PT, R15.reuse, c[0x0][0x1d4], PT ;  /* 0x000075000f007a0c */ /* 0x040fe60003f06270 */
[----:B------:R-:W2:Y:S10]  /*79f0*/  @!P5 LDS.128 R16, [R6+0x3000] ;  /* 0x003000000610d984 */ /* 0x000eb40000000c00 */
[C---:B------:R-:W-:Y:S04]  /*7a00*/  @!P0 LEA R4, P6, R15.reuse, R4, 0x1 ;  /* 0x000000040f048211 */ /* 0x040fe800078c08ff */
[----:B------:R-:W-:Y:S01]  /*7a10*/  @!P0 LEA.HI.X R5, R15, R5, R24, 0x1, P6 ;  /* 0x000000050f058211 */ /* 0x000fe200030f0c18 */
[----:B--2---:R-:W-:Y:S04]  /*7a20*/  @!P5 ST.E.128 [R12.64], R16 ;  /* 0x000000100c00d985 */ /* 0x004fe8000c101d08 */
[----:B------:R-:W2:Y:S04]  /*7a30*/  @!P4 LDS.128 R12, [R14+0x3c00] ;  /* 0x003c00000e0cc984 */ /* 0x000ea80000000c00 */
[----:B--2---:R-:W-:Y:S04]  /*7a40*/  @!P4 ST.E.128 [R10.64], R12 ;  /* 0x0000000c0a00c985 */ /* 0x004fe8000c101d08 */
[----:B------:R-:W2:Y:S04]  /*7a50*/  @!P0 LDS.128 R8, [R6+0x3c00] ;  /* 0x003c000006088984 */ /* 0x000ea80000000c00 */
[----:B--2---:R2:W-:Y:S02]  /*7a60*/  @!P0 ST.E.128 [R4.64], R8 ;  /* 0x0000000804008985 */ /* 0x0045e4000c101d08 */
.L_x_890:
[----:B------:R-:W-:Y:S05]  /*7a70*/  BSYNC B1 ;  /* 0x0000000000017941 */ /* 0x000fea0003800000 */
.L_x_885:
[----:B-12--5:R-:W-:Y:S01]  /*7a80*/  IMAD.WIDE R8, R31, 0x30, R88 ;  /* 0x000000301f087825 */ /* 0x026fe200078e0258 */
[----:B------:R-:W2:Y:S01]  /*7a90*/  LDL R24, [R1+0x3c] ;  /* 0x00003c0001187983 */ /* 0x000ea20000100800 */
[----:B------:R-:W-:Y:S01]  /*7aa0*/  P2R R13, PR, RZ, 0x2 ;  /* 0x00000002ff0d7803 */ /* 0x000fe20000000000 */
[----:B------:R-:W-:Y:S01]  /*7ab0*/  BSSY B0, `(.L_x_907) ;  /* 0x000006b000007945 */ /* 0x000fe20003800000 */
[----:B------:R-:W-:Y:S01]  /*7ac0*/  IMAD R10, R81, c[0x0][0x218], RZ ;  /* 0x00008600510a7a24 */ /* 0x000fe200078e02ff */
[C---:B------:R-:W-:Y:S01]  /*7ad0*/  LOP3.LUT P1, RZ, R209.reuse, 0x4, RZ, 0xc0, !PT ;  /* 0x00000004d1ff7812 */ /* 0x040fe2000782c0ff */
[----:B------:R-:W1:Y:S01]  /*7ae0*/  S2R R3, SR_TID.X ;  /* 0x0000000000037919 */ /* 0x000e620000002100 */
[----:B------:R-:W-:Y:S01]  /*7af0*/  LOP3.LUT P6, RZ, R209, 0x1, RZ, 0xc0, !PT ;  /* 0x00000001d1ff7812 */ /* 0x000fe200078cc0ff */
[----:B------:R-:W-:Y:S01]  /*7b00*/  IMAD R10, R78, c[0x0][0x21c], R10 ;  /* 0x000087004e0a7a24 */ /* 0x000fe200078e020a */
[----:B-1----:R-:W-:Y:S04]  /*7b10*/  SHF.R.S32.HI R25, RZ, 0x1f, R3 ;  /* 0x0000001fff197819 */ /* 0x002fe80000011403 */
[----:B------:R-:W-:Y:S04]  /*7b20*/  LEA.HI R25, R25, R3, RZ, 0x2 ;  /* 0x0000000319197211 */ /* 0x000fe800078f10ff */
[----:B------:R-:W-:Y:S05]  /*7b30*/  SHF.R.S32.HI R25, RZ, 0x2, R25 ;  /* 0x00000002ff197819 */ /* 0x000fea0000011419 */
[----:B------:R-:W-:Y:S05]  /*7b40*/  IMAD.IADD R3, R77, 0x1, -R25 ;  /* 0x000000014d037824 */ /* 0x000fea00078e0a19 */
[C---:B------:R-:W-:Y:S11]  /*7b50*/  ISETP.GE.AND P0, PT, R3.reuse, 0x21, PT ;  /* 0x000000210300780c */ /* 0x040ff60003f06270 */
[----:B------:R-:W-:Y:S02]  /*7b60*/  @!UPT UIADD3 URZ, URZ, URZ, URZ ;  /* 0x0000003f3f3ff290 */ /* 0x000fe4000fffe03f */
[C---:B------:R-:W-:Y:S05]  /*7b70*/  @P0 IADD3 R6, P4, R8.reuse, 0x20, RZ ;  /* 0x0000002008060810 */ /* 0x040fea0007f9e0ff */
[----:B------:R-:W-:Y:S01]  /*7b80*/  @P0 IMAD.X R11, RZ, RZ, R9, P4 ;  /* 0x000000ffff0b0224 */ /* 0x000fe200020e0609 */
[----:B------:R-:W-:Y:S11]  /*7b90*/  ISETP.GE.AND P4, PT, R3, 0x1, PT ;  /* 0x000000010300780c */ /* 0x000ff60003f86270 */
[----:B------:R-:W-:Y:S02]  /*7ba0*/  @!UPT UIADD3 URZ, URZ, URZ, URZ ;  /* 0x0000003f3f3ff290 */ /* 0x000fe4000fffe03f */
[----:B------:R-:W-:Y:S01]  /*7bb0*/  @P4 MOV R5, R84 ;  /* 0x0000005400054202 */ /* 0x000fe20000000f00 */
[----:B------:R-:W-:Y:S02]  /*7bc0*/  @P4 IMAD R3, R9, c[0x0][0x258], RZ ;  /* 0x0000960009034a24 */ /* 0x000fe400078e02ff */
[----:B---3--:R-:W-:Y:S02]  /*7bd0*/  @P4 IMAD.MOV.U32 R4, RZ, RZ, R82 ;  /* 0x000000ffff044224 */ /* 0x008fe400078e0052 */
[C---:B------:R-:W-:Y:S02]  /*7be0*/  @P4 IMAD R3, R8.reuse, c[0x0][0x25c], R3 ;  /* 0x0000970008034a24 */ /* 0x040fe400078e0203 */
[----:B------:R-:W-:Y:S04]  /*7bf0*/  @P4 IMAD.WIDE.U32 R4, R8, c[0x0][0x258], R4 ;  /* 0x0000960008044a25 */ /* 0x000fe800078e0004 */
[----:B------:R-:W-:Y:S01]  /*7c00*/  @P4 IMAD.IADD R3, R5, 0x1, R3 ;  /* 0x0000000105034824 */ /* 0x000fe200078e0203 */
[C---:B------:R-:W-:Y:S04]  /*7c10*/  @P4 LEA R8, P5, R4.reuse, c[0x0][0x250], 0x1 ;  /* 0x0000940004084a11 */ /* 0x040fe800078a08ff */
[----:B------:R-:W-:Y:S01]  /*7c20*/  @P4 LEA.HI.X R9, R4, c[0x0][0x254], R3, 0x1, P5 ;  /* 0x0000950004094a11 */ /* 0x000fe200028f0c03 */
[----:B------:R-:W-:Y:S02]  /*7c30*/  IMAD R3, R80, c[0x0][0x208], RZ ;  /* 0x0000820050037a24 */ /* 0x000fe400078e02ff */
[C---:B------:R-:W-:Y:S04]  /*7c40*/  IMAD.WIDE.U32 R4, R79.reuse, c[0x0][0x208], RZ ;  /* 0x000082004f047a25 */ /* 0x040fe800078e00ff */
[----:B------:R-:W-:Y:S04]  /*7c50*/  IMAD R3, R79, c[0x0][0x20c], R3 ;  /* 0x000083004f037a24 */ /* 0x000fe800078e0203 */
[----:B------:R-:W-:Y:S04]  /*7c60*/  IMAD.IADD R5, R5, 0x1, R3 ;  /* 0x0000000105057824 */ /* 0x000fe800078e0203 */
[----:B------:R-:W-:Y:S05]  /*7c70*/  IMAD.WIDE.U32 R4, R78, c[0x0][0x218], R4 ;  /* 0x000086004e047a25 */ /* 0x000fea00078e0004 */
[----:B------:R-:W-:Y:S01]  /*7c80*/  IADD3 R3, P5, R102, R4, RZ ;  /* 0x0000000466037210 */ /* 0x000fe20007fbe0ff */
[----:B------:R-:W-:Y:S02]  /*7c90*/  @P0 IMAD R4, R11, c[0x0][0x258], RZ ;  /* 0x000096000b040a24 */ /* 0x000fe400078e02ff */
[----:B------:R-:W-:Y:S01]  /*7ca0*/  @P0 IMAD.MOV.U32 R11, RZ, RZ, R84 ;  /* 0x000000ffff0b0224 */ /* 0x000fe200078e0054 */
[----:B------:R-:W-:Y:S02]  /*7cb0*/  IADD3.X R12, R122, R5, R10, P5, !PT ;  /* 0x000000057a0c7210 */ /* 0x000fe40002ffe40a */
[----:B------:R-:W-:Y:S05]  /*7cc0*/  @P0 MOV R10, R82 ;  /* 0x00000052000a0202 */ /* 0x000fea0000000f00 */
[C---:B------:R-:W-:Y:S04]  /*7cd0*/  @P0 IMAD.WIDE.U32 R10, R6.reuse, c[0x0][0x258], R10 ;  /* 0x00009600060a0a25 */ /* 0x040fe800078e000a */
[----:B------:R-:W-:Y:S01]  /*7ce0*/  @P0 IMAD R6, R6, c[0x0][0x25c], R4 ;  /* 0x0000970006060a24 */ /* 0x000fe200078e0204 */
[C---:B------:R-:W-:Y:S03]  /*7cf0*/  @P0 LEA R4, P5, R10.reuse, c[0x0][0x250], 0x1 ;  /* 0x000094000a040a11 */ /* 0x040fe600078a08ff */
[----:B------:R-:W-:Y:S05]  /*7d00*/  @P0 IMAD.IADD R6, R11, 0x1, R6 ;  /* 0x000000010b060824 */ /* 0x000fea00078e0206 */
[----:B------:R-:W-:Y:S02]  /*7d10*/  @P0 LEA.HI.X R5, R10, c[0x0][0x254], R6, 0x1, P5 ;  /* 0x000095000a050a11 */ /* 0x000fe400028f0c06 */
[C---:B------:R-:W-:Y:S04]  /*7d20*/  LEA R6, P5, R3.reuse, c[0x0][0x1f8], 0x1 ;  /* 0x00007e0003067a11 */ /* 0x040fe800078a08ff */
[----:B------:R-:W-:Y:S02]  /*7d30*/  LEA.HI.X R10, R3, c[0x0][0x1fc], R12, 0x1, P5 ;  /* 0x00007f00030a7a11 */ /* 0x000fe400028f0c0c */
[----:B------:R-:W-:Y:S02]  /*7d40*/  LOP3.LUT P5, RZ, R209, 0x2, RZ, 0xc0, !PT ;  /* 0x00000002d1ff7812 */ /* 0x000fe400078ac0ff */
[C---:B--2---:R-:W-:Y:S05]  /*7d50*/  @P4 SHF.L.U32 R3, R24.reuse, 0x1, RZ ;  /* 0x0000000118034819 */ /* 0x044fea00000006ff */
[----:B------:R-:W-:Y:S01]  /*7d60*/  @!PT LDS RZ, [RZ] ;  /* 0x00000000fffff984 */ /* 0x000fe20000000800 */
[----:B------:R-:W-:Y:S01]  /*7d70*/  @!PT LDS RZ, [RZ] ;  /* 0x00000000fffff984 */ /* 0x000fe20000000800 */
[----:B------:R-:W-:Y:S01]  /*7d80*/  @!PT LDS RZ, [RZ] ;  /* 0x00000000fffff984 */ /* 0x000fe20000000800 */
[----:B------:R1:W-:Y:S01]  /*7d90*/  @P4 LDGSTS.E.BYPASS.LTC128B.128 [R3+0x1880], [R8.64], !P1 ;  /* 0x0188000008034fae */ /* 0x0003e2000c901d48 */
[----:B------:R-:W-:Y:S05]  /*7da0*/  ISETP.NE.AND P1, PT, R13, RZ, PT ;  /* 0x000000ff0d00720c */ /* 0x000fea0003f25270 */
[----:B------:R1:W-:Y:S04]  /*7db0*/  @P4 LDGSTS.E.BYPASS.LTC128B.128 [R3+0x2480], [R8.64+0x40], !P5 ;  /* 0x0248004008034fae */ /* 0x0003e8000e901d48 */
[----:B------:R1:W-:Y:S01]  /*7dc0*/  @P4 LDGSTS.E.BYPASS.LTC128B.128 [R3+0x3080], [R8.64+0x80], !P6 ;  /* 0x0308008008034fae */ /* 0x0003e2000f101d48 */
[----:B------:R-:W-:Y:S01]  /*7dd0*/  LOP3.LUT P4, RZ, R209, 0x4, RZ, 0xc0, !PT ;  /* 0x00000004d1ff7812 */ /* 0x000fe2000788c0ff */
[----:B-1----:R-:W-:Y:S11]  /*7de0*/  @P0 IMAD.SHL.U32 R3, R24, 0x2, RZ ;  /* 0x0000000218030824 */ /* 0x002ff600078e00ff */
[----:B------:R-:W-:Y:S01]  /*7df0*/  @!UPT UIADD3 URZ, URZ, URZ, URZ ;  /* 0x0000003f3f3ff290 */ /* 0x000fe2000fffe03f */
        /* <DEDUP_REMOVED lines=11> */
[C---:B------:R-:W-:Y:S03]  /*7eb0*/  ISETP.GE.AND P0, PT, R110.reuse, c[0x0][0x1d4], PT ;  /* 0x000075006e007a0c */ /* 0x040fe60003f06270 */
[----:B----4-:R-:W4:Y:S04]  /*7ec0*/  LDL R19, [R1+0x78] ;  /* 0x0000780001137983 */ /* 0x010f280000100800 */
        /* <DEDUP_REMOVED lines=10> */
[C---:B-----5:R-:W-:Y:S11]  /*7f70*/  ISETP.GE.AND P5, PT, R18.reuse, c[0x0][0x1d4], PT ;  /* 0x0000750012007a0c */ /* 0x060ff60003fa6270 */
[----:B------:R-:W-:Y:S02]  /*7f80*/  @!UPT UIADD3 URZ, URZ, URZ, URZ ;  /* 0x0000003f3f3ff290 */ /* 0x000fe4000fffe03f */
[CC--:B------:R-:W-:Y:S04]  /*7f90*/  @!P5 LEA R12, P4, R18.reuse, R4.reuse, 0x1 ;  /* 0x00000004120cd211 */ /* 0x0c0fe800078808ff */
[-C--:B----4-:R-:W-:Y:S02]  /*7fa0*/  @!P5 LEA.HI.X R13, R18, R5.reuse, R19, 0x1, P4 ;  /* 0x00000005120dd211 */ /* 0x090fe400020f0c13 */
[C---:B---3--:R-:W-:Y:S11]  /*7fb0*/  ISETP.GE.AND P4, PT, R16.reuse, c[0x0][0x1d4], PT ;  /* 0x0000750010007a0c */ /* 0x048ff60003f86270 */
[----:B------:R-:W-:Y:S02]  /*7fc0*/  @!UPT UIADD3 URZ, URZ, URZ, URZ ;  /* 0x0000003f3f3ff290 */ /* 0x000fe4000fffe03f */
[CC--:B-1----:R-:W-:Y:S04]  /*7fd0*/  @!P4 LEA R10, P6, R16.reuse, R4.reuse, 0x1 ;  /* 0x00000004100ac211 */ /* 0x0c2fe800078c08ff */
[-C--:B--2---:R-:W-:Y:S02]  /*7fe0*/  @!P4 LEA.HI.X R11, R16, R5.reuse, R17, 0x1, P6 ;  /* 0x00000005100bc211 */ /* 0x084fe400030f0c11 */
[----:B------:R-:W1:Y:S04]  /*7ff0*/  @!P0 LDS.128 R16, [R14] ;  /* 0x000000000e108984 */ /* 0x000e680000000c00 */
[----:B-1----:R1:W-:Y:S01]  /*8000*/  @!P0 ST.E.128 [R8.64], R16 ;  /* 0x0000001008008985 */ /* 0x0023e2000c101d08 */
[----:B------:R-:W-:Y:S11]  /*8010*/  ISETP.GE.AND P0, PT, R137, c[0x0][0x1d4], PT ;  /* 0x0000750089007a0c */ /* 0x000ff60003f06270 */
[----:B------:R-:W-:Y:S02]  /*8020*/  @!UPT UIADD3 URZ, URZ, URZ, URZ ;  /* 0x0000003f3f3ff290 */ /* 0x000fe4000fffe03f */
[----:B------:R-:W2:Y:S01]  /*8030*/  @!P0 LDS.128 R16, [R26] ;  /* 0x000000001a108984 */ /* 0x000ea20000000c00 */
[----:B------:R-:W-:Y:S04]  /*8040*/  @!P0 IMAD.SHL.U32 R3, R20, 0x8, RZ ;  /* 0x0000000814038824 */ /* 0x000fe800078e00ff */
[--C-:B-1----:R-:W-:Y:S05]  /*8050*/  @!P0 IMAD.WIDE R8, R3, 0x2, R4.reuse ;  /* 0x0000000203088825 */ /* 0x102fea00078e0204 */
[----:B--2---:R1:W-:Y:S01]  /*8060*/  @!P0 ST.E.128 [R8.64], R16 ;  /* 0x0000001008008985 */ /* 0x0043e2000c101d08 */
[----:B------:R-:W-:Y:S11]  /*8070*/  ISETP.GE.AND P0, PT, R136, c[0x0][0x1d4], PT ;  /* 0x0000750088007a0c */ /* 0x000ff60003f06270 */
[----:B------:R-:W-:Y:S02]  /*8080*/  @!UPT UIADD3 URZ, URZ, URZ, URZ ;  /* 0x0000003f3f3ff290 */ /* 0x000fe4000fffe03f */
[----:B------:R-:W2:Y:S01]  /*8090*/  @!P0 LDS.128 R20, [R14+0xc00] ;  /* 0x000c00000e148984 */ /* 0x000ea20000000c00 */
[----:B------:R-:W-:Y:S04]  /*80a0*/  @!P0 IMAD.SHL.U32 R3, R28, 0x8, RZ ;  /* 0x000000081c038824 */ /* 0x000fe800078e00ff */
[----:B-1----:R-:W-:Y:S05]  /*80b0*/  @!P0 IMAD.WIDE R8, R3, 0x2, R4 ;  /* 0x0000000203088825 */ /* 0x002fea00078e0204 */
[----:B--2---:R-:W-:Y:S01]  /*80c0*/  @!P0 ST.E.128 [R8.64], R20 ;  /* 0x0000001408008985 */ /* 0x004fe2000c101d08 */
[C---:B------:R-:W-:Y:S03]  /*80d0*/  ISETP.GE.AND P0, PT, R15.reuse, c[0x0][0x1d4], PT ;  /* 0x000075000f007a0c */ /* 0x040fe60003f06270 */
[----:B------:R-:W1:Y:S10]  /*80e0*/  @!P5 LDS.128 R16, [R26+0xc00] ;  /* 0x000c00001a10d984 */ /* 0x000e740000000c00 */
[C---:B------:R-:W-:Y:S04]  /*80f0*/  @!P0 LEA R4, P6, R15.reuse, R4, 0x1 ;  /* 0x000000040f048211 */ /* 0x040fe800078c08ff */
[----:B------:R-:W-:Y:S01]  /*8100*/  @!P0 LEA.HI.X R5, R15, R5, R27, 0x1, P6 ;  /* 0x000000050f058211 */ /* 0x000fe200030f0c1b */
[----:B-1----:R-:W-:Y:S04]  /*8110*/  @!P5 ST.E.128 [R12.64], R16 ;  /* 0x000000100c00d985 */ /* 0x002fe8000c101d08 */
[----:B------:R-:W1:Y:S04]  /*8120*/  @!P4 LDS.128 R12, [R14+0x1800] ;  /* 0x001800000e0cc984 */ /* 0x000e680000000c00 */
[----:B-1----:R-:W-:Y:S04]  /*8130*/  @!P4 ST.E.128 [R10.64], R12 ;  /* 0x0000000c0a00c985 */ /* 0x002fe8000c101d08 */
[----:B------:R-:W1:Y:S04]  /*8140*/  @!P0 LDS.128 R8, [R26+0x1800] ;  /* 0x001800001a088984 */ /* 0x000e680000000c00 */
[----:B-1----:R1:W-:Y:S02]  /*8150*/  @!P0 ST.E.128 [R4.64], R8 ;  /* 0x0000000804008985 */ /* 0x0023e4000c101d08 */
.L_x_908:
[----:B------:R-:W-:Y:S05]  /*8160*/  BSYNC B0 ;  /* 0x0000000000007941 */ /* 0x000fea0003800000 */
.L_x_907:
        /* <DEDUP_REMOVED lines=43> */
.L_x_910:
[----:B------:R-:W-:Y:S05]  /*8420*/  BSYNC B0 ;  /* 0x0000000000007941 */ /* 0x000fea0003800000 */
.L_x_909:
[----:B------:R-:W0:Y:S01]  /*8430*/  LDGDEPBAR ;  /* 0x00000000000079af */ /* 0x000e220000000000 */
[----:B------:R-:W-:Y:S01]  /*8440*/  IADD3 R31, R31, -0x1, RZ ;  /* 0xffffffff1f1f7810 */ /* 0x000fe20007ffe0ff */
[----:B------:R-:W-:-:S05]  /*8450*/  @P5 BRA `(.L_x_911) ;  /* 0xffffb62000005947 */ /* 0x000fca000383ffff */
[----:B------:R-:W-:Y:S01]  /*8460*/  WARPSYNC 0xffffffff ;  /* 0xffffffff00007948 */ /* 0x000fe20003800000 */
[----:B------:R-:W-:Y:S06]  /*8470*/  BAR.SYNC.DEFER_BLOCKING 0x0 ;  /* 0x0000000000007b1d */ /* 0x000fec0000010000 */
.L_x_884:
[----:B----4-:R-:W4:Y:S01]  /*8480*/  LDL R14, [R1+0x58] ;  /* 0x00005800010e7983 */ /* 0x010f220000100800 */
[----:B------:R-:W-:-:S05]  /*8490*/  IMAD.MOV.U32 R0, RZ, RZ, c[0x0][0x2c4] ;  /* 0x0000b100ff007624 */ /* 0x000fca00078e00ff */
[----:B------:R-:W-:Y:S01]  /*84a0*/  ISETP.NE.AND P3, PT, R0, 0x1, PT ;  /* 0x000000010000780c */ /* 0x000fe20003f65270 */
[----:B-12---:R-:W-:-:S05]  /*84b0*/  IMAD.MOV.U32 R4, RZ, RZ, c[0x0][0x32c] ;  /* 0x0000cb00ff047624 */ /* 0x006fca00078e00ff */
[----:B------:R-:W-:Y:S02]  /*84c0*/  ISETP.GE.AND P1, PT, R4, 0x1, PT ;  /* 0x000000010400780c */ /* 0x000fe40003f26270 */
[----:B------:R-:W-:Y:S02]  /*84d0*/  IADD3 R2, R250, 0x1, -R249 ;  /* 0x00000001fa027810 */ /* 0x000fe40007ffe8f9 */
[----:B----4-:R-:W-:-:S05]  /*84e0*/  IADD3 R0, R14, 0x7f, RZ ;  /* 0x0000007f0e007810 */ /* 0x010fca0007ffe0ff */
[----:B------:R-:W-:-:S05]  /*84f0*/  @P3 IMAD.HI.U32 R3, R0, c[0x0][0x2c8], RZ ;  /* 0x0000b20000033a27 */ /* 0x000fca00078e00ff */
[----:B------:R-:W-:-:S05]  /*8500*/  @P3 SHF.R.U32.HI R0, RZ, c[0x0][0x2cc], R3 ;  /* 0x0000b300ff003a19 */ /* 0x000fca0000011603 */
[----:B------:R-:W-:-:S05]  /*8510*/  IMAD.IADD R0, R2, 0x1, R0 ;  /* 0x0000000102007824 */ /* 0x000fca00078e0200 */
[----:B------:R-:W-:Y:S01]  /*8520*/  IADD3 R3, R0, c[0x0][0x328], RZ ;  /* 0x0000ca0000037a10 */ /* 0x000fe20007ffe0ff */
[----:B------:R-:W-:Y:S05]  /*8530*/  @!P1 BRA `(.L_x_912) ;  /* 0x0000011000009947 */ /* 0x000fea0003800000 */
[C---:B------:R-:W-:Y:S01]  /*8540*/  ISETP.GT.AND P0, PT, R0.reuse, RZ, PT ;  /* 0x000000ff0000720c */ /* 0x040fe20003f04270 */
[----:B------:R-:W-:Y:S01]  /*8550*/  BSSY B0, `(.L_x_913) ;  /* 0x000000d000007945 */ /* 0x000fe20003800000 */
[----:B------:R-:W-:Y:S01]  /*8560*/  IADD3 R2, R0, -0x1, RZ ;  /* 0xffffffff00027810 */ /* 0x000fe20007ffe0ff */
[----:B------:R-:W-:-:S10]  /*8570*/  IMAD.MOV.U32 R4, RZ, RZ, c[0x0][0x32c] ;  /* 0x0000cb00ff047624 */ /* 0x000fd400078e00ff */
[----:B------:R-:W-:Y:S05]  /*8580*/  @P0 BRA `(.L_x_914) ;  /* 0x0000006000000947 */ /* 0x000fea0003800000 */
[----:B------:R-:W-:Y:S01]  /*8590*/  ISETP.NE.AND P0, PT, R4, 0x1, PT ;  /* 0x000000010400780c */ /* 0x000fe20003f05270 */
[----:B------:R-:W-:-:S12]  /*85a0*/  IMAD.MOV R0, RZ, RZ, -R0 ;  /* 0x000000ffff007224 */ /* 0x000fd800078e0a00 */
[----:B------:R-:W-:-:S05]  /*85b0*/  @P0 IMAD.HI.U32 R2, R0, c[0x0][0x330], RZ ;  /* 0x0000cc0000020a27 */ /* 0x000fca00078e00ff */
[----:B------:R-:W-:-:S04]  /*85c0*/  @P0 SHF.R.U32.HI R0, RZ, c[0x0][0x334], R2 ;  /* 0x0000cd00ff000a19 */ /* 0x000fc80000011602 */
[----:B------:R-:W-:Y:S01]  /*85d0*/  LOP3.LUT R2, RZ, R0, RZ, 0x33, !PT ;  /* 0x00000000ff027212 */ /* 0x000fe200078e33ff */
[----:B------:R-:W-:Y:S05]  /*85e0*/  BRA `(.L_x_915) ;  /* 0x0000003000007947 */ /* 0x000fea0003800000 */
.L_x_914:
[----:B------:R-:W-:-:S13]  /*85f0*/  ISETP.NE.AND P0, PT, R4, 0x1, PT ;  /* 0x000000010400780c */ /* 0x000fda0003f05270 */
[----:B------:R-:W-:-:S05]  /*8600*/  @P0 IMAD.HI.U32 R0, R2, c[0x0][0x330], RZ ;  /* 0x0000cc0002000a27 */ /* 0x000fca00078e00ff */
[----:B------:R-:W-:Y:S02]  /*8610*/  @P0 SHF.R.U32.HI R2, RZ, c[0x0][0x334], R0 ;  /* 0x0000cd00ff020a19 */ /* 0x000fe40000011600 */
.L_x_915:
[----:B------:R-:W-:Y:S05]  /*8620*/  BSYNC B0 ;  /* 0x0000000000007941 */ /* 0x000fea0003800000 */
.L_x_913:
[----:B------:R-:W-:-:S05]  /*8630*/  IMAD R2, R2, R4, c[0x0][0x32c] ;  /* 0x0000cb0002027624 */ /* 0x000fca00078e0204 */
[----:B------:R-:W-:-:S04]  /*8640*/  IMNMX R3, R3, R2, PT ;  /* 0x0000000203037217 */ /* 0x000fc80003800200 */
.L_x_912:
[----:B------:R-:W-:Y:S01]  /*8650*/  IADD3 R3, R3, 0x2f, RZ ;  /* 0x0000002f03037810 */ /* 0x000fe20007ffe0ff */
[----:B------:R-:W-:-:S04]  /*8660*/  @P3 IMAD.HI.U32 R2, R14, c[0x0][0x2c8], RZ ;  /* 0x0000b2000e023a27 */ /* 0x000fc800078e00ff */
[----:B------:R-:W-:-:S04]  /*8670*/  IMAD.HI R3, R3, 0x2aaaaaab, RZ ;  /* 0x2aaaaaab03037827 */ /* 0x000fc800078e02ff */
[----:B------:R-:W-:Y:S01]  /*8680*/  IMAD.MOV.U32 R0, RZ, RZ, R14 ;  /* 0x000000ffff007224 */ /* 0x000fe200078e000e */
[----:B------:R-:W-:Y:S02]  /*8690*/  @P3 SHF.R.U32.HI R0, RZ, c[0x0][0x2cc], R2 ;  /* 0x0000b300ff003a19 */ /* 0x000fe40000011602 */
        /* <DEDUP_REMOVED lines=16> */
.L_x_918:
[----:B------:R-:W-:-:S04]  /*87a0*/  MOV R3, c[0x0][0x32c] ;  /* 0x0000cb0000037a02 */ /* 0x000fc80000000f00 */
[----:B------:R-:W-:-:S13]  /*87b0*/  ISETP.NE.AND P0, PT, R3, 0x1, PT ;  /* 0x000000010300780c */ /* 0x000fda0003f05270 */
[----:B------:R-:W-:-:S05]  /*87c0*/  @P0 IMAD.HI.U32 R3, R0, c[0x0][0x330], RZ ;  /* 0x0000cc0000030a27 */ /* 0x000fca00078e00ff */
[----:B------:R-:W-:Y:S02]  /*87d0*/  @P0 SHF.R.U32.HI R0, RZ, c[0x0][0x334], R3 ;  /* 0x0000cd00ff000a19 */ /* 0x000fe40000011603 */
.L_x_919:
[----:B------:R-:W-:Y:S05]  /*87e0*/  BSYNC B0 ;  /* 0x0000000000007941 */ /* 0x000fea0003800000 */
.L_x_917:
[----:B------:R-:W-:-:S05]  /*87f0*/  IMAD R0, R0, c[0x0][0x32c], RZ ;  /* 0x0000cb0000007a24 */ /* 0x000fca00078e02ff */
[----:B------:R-:W-:-:S05]  /*8800*/  IMNMX R2, R2, R0, !PT ;  /* 0x0000000002027217 */ /* 0x000fca0007800200 */
.L_x_916:
[----:B------:R-:W-:Y:S01]  /*8810*/  IMAD.HI R2, R2, 0x2aaaaaab, RZ ;  /* 0x2aaaaaab02027827 */ /* 0x000fe200078e02ff */
[----:B------:R-:W-:Y:S04]  /*8820*/  BSSY B0, `(.L_x_920) ;  /* 0x0000024000007945 */ /* 0x000fe80003800000 */
[----:B------:R-:W-:-:S04]  /*8830*/  SHF.R.U32.HI R0, RZ, 0x1f, R2 ;  /* 0x0000001fff007819 */ /* 0x000fc80000011602 */
[----:B------:R-:W-:Y:S01]  /*8840*/  LEA.HI.SX32 R2, R2, R0, 0x1d ;  /* 0x0000000002027211 */ /* 0x000fe200078feaff */
[----:B------:R-:W-:-:S03]  /*8850*/  IMAD.MOV.U32 R0, RZ, RZ, RZ ;  /* 0x000000ffff007224 */ /* 0x000fc600078e00ff */
[----:B------:R-:W-:-:S04]  /*8860*/  IMNMX R6, RZ, R2, !PT ;  /* 0x00000002ff067217 */ /* 0x000fc80007800200 */
[----:B------:R-:W-:-:S13]  /*8870*/  ISETP.GT.AND P0, PT, R8, R6, PT ;  /* 0x000000060800720c */ /* 0x000fda0003f04270 */
[----:B------:R-:W-:Y:S05]  /*8880*/  @!P0 BRA `(.L_x_921) ;  /* 0x000001d000008947 */ /* 0x000fea0003800000 */
[----:B------:R-:W-:Y:S02]  /*8890*/  IABS R2, R125 ;  /* 0x0000007d00027213 */ /* 0x000fe40000000000 */
[----:B------:R-:W-:Y:S02]  /*88a0*/  IADD3 R3, R125, -0x1, R8 ;  /* 0xffffffff7d037810 */ /* 0x000fe40007ffe008 */
[----:B------:R-:W1:Y:S03]  /*88b0*/  I2F.RP R0, R2 ;  /* 0x0000000200007306 */ /* 0x000e660000209400 */
[----:B------:R-:W-:-:S05]  /*88c0*/  IMAD.IADD R9, R3, 0x1, -R6 ;  /* 0x0000000103097824 */ /* 0x000fca00078e0a06 */
[----:B------:R-:W-:Y:S01]  /*88d0*/  IABS R11, R9 ;  /* 0x00000009000b7213 */ /* 0x000fe20000000000 */
[----:B-1----:R-:W1:Y:S02]  /*88e0*/  MUFU.RCP R0, R0 ;  /* 0x0000000000007308 */ /* 0x002e640000001000 */
[----:B-1----:R-:W-:-:S06]  /*88f0*/  IADD3 R0, R0, 0xffffffe, RZ ;  /* 0x0ffffffe00007810 */ /* 0x002fcc0007ffe0ff */
[----:B---3--:R-:W1:Y:S02]  /*8900*/  F2I.FTZ.U32.TRUNC.NTZ R5, R0 ;  /* 0x0000000000057305 */ /* 0x008e64000021f000 */
        /* <DEDUP_REMOVED lines=21> */
.L_x_921:
[----:B------:R-:W-:Y:S05]  /*8a60*/  BSYNC B0 ;  /* 0x0000000000007941 */ /* 0x000fea0003800000 */
.L_x_920:
[----:B------:R-:W2:Y:S01]  /*8a70*/  LDL R2, [R1+0xa8] ;  /* 0x0000a80001027983 */ /* 0x000ea20000100800 */
        /* <DEDUP_REMOVED lines=50> */
[----:B--2---:R-:W-:-:S04]  /*8da0*/  IMAD R3, R2, R0, R6 ;  /* 0x0000000002037224 */ /* 0x004fc800078e0206 */
[--C-:B------:R-:W-:Y:S01]  /*8db0*/  IMAD.IADD R2, R3, 0x1, R0.reuse ;  /* 0x0000000103027824 */ /* 0x100fe200078e0200 */
[----:B------:R1:W-:Y:S01]  /*8dc0*/  STL [R1+0x20], R3 ;  /* 0x0000200301007387 */ /* 0x0003e20000100800 */
[----:B------:R-:W-:-:S03]  /*8dd0*/  PRMT R0, RZ, 0x7610, R0 ;  /* 0x00007610ff007816 */ /* 0x000fc60000000000 */
[----:B------:R-:W-:-:S04]  /*8de0*/  IMNMX R221, R8, R2, PT ;  /* 0x0000000208dd7217 */ /* 0x000fc80003800200 */
[----:B------:R-:W-:-:S13]  /*8df0*/  ISETP.GT.AND P0, PT, R221, R3, PT ;  /* 0x00000003dd00720c */ /* 0x000fda0003f04270 */
[----:B------:R-:W-:Y:S05]  /*8e00*/  @!P0 BRA `(.L_x_922) ;  /* 0x00018d6000008947 */ /* 0x000fea0003800000 */
[----:B------:R-:W2:Y:S04]  /*8e10*/  LDL R9, [R1+0x8c] ;  /* 0x00008c0001097983 */ /* 0x000ea80000100800 */
[----:B------:R-:W4:Y:S04]  /*8e20*/  LDL R4, [R1+0x28] ;  /* 0x0000280001047983 */ /* 0x000f280000100800 */
[----:B---3--:R-:W3:Y:S01]  /*8e30*/  LDL R5, [R1+0x88] ;  /* 0x0000880001057983 */ /* 0x008ee20000100800 */
[----:B------:R-:W-:-:S03]  /*8e40*/  ISETP.NE.U32.AND P0, PT, RZ, c[0x0][0x340], PT ;  /* 0x0000d000ff007a0c */ /* 0x000fc60003f05070 */
[----:B------:R-:W3:Y:S01]  /*8e50*/  LDL.64 R16, [R1] ;  /* 0x0000000001107983 */ /* 0x000ee20000100a00 */
[----:B------:R-:W-:-:S03]  /*8e60*/  ISETP.NE.AND.EX P1, PT, RZ, c[0x0][0x344], PT, P0 ;  /* 0x0000d100ff007a0c */ /* 0x000fc60003f25300 */
[----:B------:R-:W3:Y:S10]  /*8e70*/  LDL R11, [R1+0x8] ;  /* 0x00000800010b7983 */ /* 0x000ef40000100800 */
[----:B------:R-:W-:Y:S01]  /*8e80*/  @P1 IMAD.MOV.U32 R2, RZ, RZ, 0x4 ;  /* 0x00000004ff021424 */ /* 0x000fe200078e00ff */
[----:B------:R-:W-:-:S05]  /*8e90*/  SHF.R.S32.HI R0, RZ, 0x1f, R127 ;  /* 0x0000001fff007819 */ /* 0x000fca000001147f */
[----:B------:R-:W-:Y:S01]  /*8ea0*/  IMAD R0, R0, c[0x0][0x178], RZ ;  /* 0x00005e0000007a24 */ /* 0x000fe200078e02ff */
[----:B------:R-:W-:-:S03]  /*8eb0*/  ISETP.NE.U32.AND P0, PT, RZ, c[0x0][0x348], PT ;  /* 0x0000d200ff007a0c */ /* 0x000fc60003f05070 */
[----:B------:R-:W-:Y:S01]  /*8ec0*/  IMAD R0, R127, c[0x0][0x17c], R0 ;  /* 0x00005f007f007a24 */ /* 0x000fe200078e0200 */
[----:B------:R-:W-:Y:S01]  /*8ed0*/  ISETP.NE.AND.EX P0, PT, RZ, c[0x0][0x34c], PT, P0 ;  /* 0x0000d300ff007a0c */ /* 0x000fe20003f05300 */
[----:B-12---:R-:W-:-:S05]  /*8ee0*/  @P1 IMAD.WIDE R2, R9, R2, c[0x0][0x340] ;  /* 0x0000d00009021625 */ /* 0x006fca00078e0202 */
[----:B------:R1:W5:Y:S01]  /*8ef0*/  @P1 LDG.E R13, [R2.64] ;  /* 0x00000008020d1981 */ /* 0x000362000c1e1900 */
[----:B----4-:R-:W-:Y:S02]  /*8f00*/  IADD3 R4, R4, R14, RZ ;  /* 0x0000000e04047210 */ /* 0x010fe40007ffe0ff */
[----:B---3--:R-:W-:Y:S01]  /*8f10*/  LOP3.LUT R88, R5, 0xffff, RZ, 0xc0, !PT ;  /* 0x0000ffff05587812 */ /* 0x008fe200078ec0ff */
[----:B------:R-:W2:Y:S02]  /*8f20*/  S2R R15, SR_TID.X ;  /* 0x00000000000f7919 */ /* 0x000ea40000002100 */
[----:B------:R-:W-:Y:S01]  /*8f30*/  @P3 IMAD.HI.U32 R8, R4, c[0x0][0x2c8], RZ ;  /* 0x0000b20004083a27 */ /* 0x000fe200078e00ff */
[----:B------:R-:W-:-:S03]  /*8f40*/  SEL R5, R9, RZ, !P0 ;  /* 0x000000ff09057207 */ /* 0x000fc60004000000 */
[----:B-1----:R-:W-:-:S04]  /*8f50*/  IMAD.WIDE.U32 R2, R127, c[0x0][0x178], RZ ;  /* 0x00005e007f027a25 */ /* 0x002fc800078e00ff */
[----:B------:R-:W-:Y:S01]  /*8f60*/  IMAD.IADD R3, R3, 0x1, R0 ;  /* 0x0000000103037824 */ /* 0x000fe200078e0200 */
[----:B------:R-:W-:-:S03]  /*8f70*/  SHF.R.S32.HI R0, RZ, 0x1f, R9 ;  /* 0x0000001fff007819 */ /* 0x000fc60000011409 */
[----:B------:R-:W-:Y:S01]  /*8f80*/  IMAD.WIDE.U32 R2, R88, c[0x0][0x1b8], R2 ;  /* 0x00006e0058027a25 */ /* 0x000fe200078e0002 */
[----:B------:R-:W-:-:S03]  /*8f90*/  SEL R6, R0, RZ, !P0 ;  /* 0x000000ff00067207 */ /* 0x000fc60004000000 */
[----:B------:R-:W-:Y:S01]  /*8fa0*/  IMAD.MOV.U32 R0, RZ, RZ, R4 ;  /* 0x000000ffff007224 */ /* 0x000fe200078e0004 */
[----:B------:R-:W-:Y:S01]  /*8fb0*/  @P3 SHF.R.U32.HI R0, RZ, c[0x0][0x2cc], R8 ;  /* 0x0000b300ff003a19 */ /* 0x000fe20000011608 */
[----:B------:R-:W-:Y:S02]  /*8fc0*/  IMAD R3, R88, c[0x0][0x1bc], R3 ;  /* 0x00006f0058037a24 */ /* 0x000fe400078e0203 */
[----:B------:R-:W-:Y:S01]  /*8fd0*/  IMAD R6, R6, c[0x0][0x1c0], RZ ;  /* 0x0000700006067a24 */ /* 0x000fe200078e02ff */
[----:B------:R-:W-:Y:S01]  /*8fe0*/  SHF.R.S32.HI R8, RZ, 0x1f, R0 ;  /* 0x0000001fff087819 */ /* 0x000fe20000011400 */
[----:B------:R-:W-:-:S04]  /*8ff0*/  IMAD.WIDE.U32 R2, R5, c[0x0][0x1c0], R2 ;  /* 0x0000700005027a25 */ /* 0x000fc800078e0002 */
[----:B------:R-:W-:Y:S02]  /*9000*/  IMAD R6, R5, c[0x0][0x1c4], R6 ;  /* 0x0000710005067a24 */ /* 0x000fe400078e0206 */
[----:B------:R-:W-:-:S04]  /*9010*/  IMAD.MOV R5, RZ, RZ, -R0 ;  /* 0x000000ffff057224 */ /* 0x000fc800078e0a00 */
[----:B------:R-:W-:Y:S01]  /*9020*/  IMAD R4, R5, c[0x0][0x2c4], R4 ;  /* 0x0000b10005047a24 */ /* 0x000fe200078e0204 */
[----:B------:R-:W-:Y:S01]  /*9030*/  IADD3 R3, R3, R6, RZ ;  /* 0x0000000603037210 */ /* 0x000fe20007ffe0ff */
[----:B------:R-:W-:-:S04]  /*9040*/  IMAD R5, R8, c[0x0][0x1b0], RZ ;  /* 0x00006c0008057a24 */ /* 0x000fc800078e02ff */
[C---:B------:R-:W-:Y:S01]  /*9050*/  IMAD R6, R0.reuse, c[0x0][0x1b4], R5 ;  /* 0x00006d0000067a24 */ /* 0x040fe200078e0205 */
[----:B------:R-:W-:Y:S01]  /*9060*/  SHF.R.S32.HI R5, RZ, 0x1f, R4 ;  /* 0x0000001fff057819 */ /* 0x000fe20000011404 */
[----:B------:R-:W-:Y:S01]  /*9070*/  IMAD.WIDE.U32 R2, R0, c[0x0][0x1b0], R2 ;  /* 0x00006c0000027a25 */ /* 0x000fe200078e0002 */
[----:B--2---:R-:W-:-:S03]  /*9080*/  SHF.R.S32.HI R10, RZ, 0x1f, R15 ;  /* 0x0000001fff0a7819 */ /* 0x004fc6000001140f */
[----:B------:R-:W-:Y:S02]  /*9090*/  IMAD R0, R5, c[0x0][0x1a8], RZ ;  /* 0x00006a0005007a24 */ /* 0x000fe400078e02ff */
[----:B------:R-:W-:Y:S01]  /*90a0*/  IMAD.IADD R3, R3, 0x1, R6 ;  /* 0x0000000103037824 */ /* 0x000fe200078e0206 */
[----:B------:R-:W-:Y:S01]  /*90b0*/  LEA.HI R10, R10, R15, RZ, 0x2 ;  /* 0x0000000f0a0a7211 */ /* 0x000fe200078f10ff */
[C---:B------:R-:W-:Y:S02]  /*90c0*/  IMAD R0, R4.reuse, c[0x0][0x1ac], R0 ;  /* 0x00006b0004007a24 */ /* 0x040fe400078e0200 */
[----:B------:R-:W-:Y:S01]  /*90d0*/  IMAD.WIDE.U32 R2, R4, c[0x0][0x1a8], R2 ;  /* 0x00006a0004027a25 */ /* 0x000fe200078e0002 */
[----:B------:R-:W-:-:S04]  /*90e0*/  SHF.R.S32.HI R10, RZ, 0x2, R10 ;  /* 0x00000002ff0a7819 */ /* 0x000fc8000001140a */
[----:B------:R-:W-:Y:S02]  /*90f0*/  IADD3 R0, R3, R0, RZ ;  /* 0x0000000003007210 */ /* 0x000fe40007ffe0ff */
[----:B------:R-:W-:Y:S01]  /*9100*/  LEA R12, P0, R2, c[0x0][0x160], 0x1 ;  /* 0x00005800020c7a11 */ /* 0x000fe200078008ff */
[----:B------:R-:W-:Y:S01]  /*9110*/  IMAD.IADD R5, R10, 0x1, R14 ;  /* 0x000000010a057824 */ /* 0x000fe200078e020e */
[----:B------:R-:W-:Y:S02]  /*9120*/  ISETP.GE.AND P4, PT, R16, c[0x0][0x198], PT ;  /* 0x0000660010007a0c */ /* 0x000fe40003f86270 */
[----:B------:R-:W-:Y:S02]  /*9130*/  ISETP.GE.AND P3, PT, R252, c[0x0][0x198], PT ;  /* 0x00006600fc007a0c */ /* 0x000fe40003f66270 */
[----:B------:R-:W-:Y:S02]  /*9140*/  ISETP.GE.AND P2, PT, R11, c[0x0][0x198], PT ;  /* 0x000066000b007a0c */ /* 0x000fe40003f46270 */
[----:B------:R-:W-:-:S02]  /*9150*/  LEA.HI.X R6, R2, c[0x0][0x164], R0, 0x1, P0 ;  /* 0x0000590002067a11 */ /* 0x000fc400000f0c00 */
[----:B------:R-:W-:Y:S02]  /*9160*/  IADD3 R134, R221, -0x1, RZ ;  /* 0xffffffffdd867810 */ /* 0x000fe40007ffe0ff */
[----:B------:R-:W-:Y:S01]  /*9170*/  @!P1 MOV R13, R9 ;  /* 0x00000009000d9202 */ /* 0x000fe20000000f00 */
[----:B------:R-:W-:Y:S05]  /*9180*/  BRA.DIV ~URZ, `(.L_x_923) ;  /* 0x0001dcf27f007947 */ /* 0x000fea000b800000 */
[----:B------:R1:W2:Y:S02]  /*9190*/  SHFL.IDX PT, R4, R6, RZ, 0x1c1f ;  /* 0x001c1fff06047589 */ /* 0x0002a400000e0000 */
.L_x_1174:
[----:B------:R-:W-:Y:S05]  /*91a0*/  BRA.DIV ~URZ, `(.L_x_924) ;  /* 0x0001dd427f007947 */ /* 0x000fea000b800000 */
[----:B------:R3:W4:Y:S02]  /*91b0*/  SHFL.IDX PT, R0, R12, RZ, 0x1c1f ;  /* 0x001c1fff0c007589 */ /* 0x00072400000e0000 */
.L_x_1175:
[----:B------:R-:W-:Y:S01]  /*91c0*/  IMAD R34, R249, c[0x0][0x2c4], RZ ;  /* 0x0000b100f9227a24 */ /* 0x000fe200078e02ff */
[----:B------:R-:W-:Y:S04]  /*91d0*/  BSSY B0, `(.L_x_925) ;  /* 0x0000015000007945 */ /* 0x000fe80003800000 */
[----:B------:R-:W-:-:S13]  /*91e0*/  ISETP.GE.AND P0, PT, R5, R34, PT ;  /* 0x000000220500720c */ /* 0x000fda0003f06270 */
[----:B------:R-:W-:Y:S05]  /*91f0*/  @P0 BRA `(.L_x_926) ;  /* 0x0000012000000947 */ /* 0x000fea0003800000 */
[----:B---3--:R-:W3:Y:S04]  /*9200*/  LDL.64 R2, [R1] ;  /* 0x0000000001027983 */ /* 0x008ee80000100a00 */
[----:B----4-:R-:W4:Y:S04]  /*9210*/  LDL R15, [R1+0x8] ;  /* 0x00000800010f7983 */ /* 0x010f280000100800 */
[----:B--2---:R-:W2:Y:S04]  /*9220*/  LDL R14, [R1+0x3c] ;  /* 0x00003c00010e7983 */ /* 0x004ea80000100800 */
[----:B------:R-:W2:Y:S04]  /*9230*/  LDL R17, [R1+0x94] ;  /* 0x0000940001117983 */ /* 0x000ea80000100800 */
[----:B------:R-:W2:Y:S01]  /*9240*/  LDL R16, [R1+0x90] ;  /* 0x0000900001107983 */ /* 0x000ea20000100800 */
[----:B------:R-:W-:-:S02]  /*9250*/  LEA R8, P1, R252, R0, 0x1 ;  /* 0x00000000fc087211 */ /* 0x000fc400078208ff */
[----:B---3--:R-:W-:-:S04]  /*9260*/  LEA R10, P0, R2, R0, 0x1 ;  /* 0x00000000020a7211 */ /* 0x008fc800078008ff */
[----:B------:R-:W-:Y:S02]  /*9270*/  LEA.HI.X R11, R2, R4, R3, 0x1, P0 ;  /* 0x00000004020b7211 */ /* 0x000fe400000f0c03 */
[----:B----4-:R-:W-:Y:S01]  /*9280*/  LEA R2, P0, R15, R0, 0x1 ;  /* 0x000000000f027211 */ /* 0x010fe200078008ff */
[----:B--2---:R-:W-:Y:S01]  /*9290*/  IMAD.SHL.U32 R0, R14, 0x2, RZ ;  /* 0x000000020e007824 */ /* 0x004fe200078e00ff */
[----:B------:R-:W-:-:S04]  /*92a0*/  LEA.HI.X R9, R252, R4, R17, 0x1, P1 ;  /* 0x00000004fc097211 */ /* 0x000fc800008f0c11 */
[----:B------:R-:W-:Y:S01]  /*92b0*/  @!PT LDS RZ, [RZ] ;  /* 0x00000000fffff984 */ /* 0x000fe20000000800 */
[----:B------:R-:W-:Y:S01]  /*92c0*/  @!PT LDS RZ, [RZ] ;  /* 0x00000000fffff984 */ /* 0x000fe20000000800 */
[----:B------:R-:W-:Y:S01]  /*92d0*/  @!PT LDS RZ, [RZ] ;  /* 0x00000000fffff984 */ /* 0x000fe20000000800 */
[----:B------:R2:W-:Y:S01]  /*92e0*/  LDGSTS.E.BYPASS.LTC128B.128 [R0+0x6080], [R10.64], !P4 ;  /* 0x060800000a007fae */ /* 0x0005e2000e101d48 */
[----:B------:R-:W-:-:S03]  /*92f0*/  LEA.HI.X R3, R15, R4, R16, 0x1, P0 ;  /* 0x000000040f037211 */ /* 0x000fc600000f0c10 */
[----:B------:R2:W-:Y:S04]  /*9300*/  LDGSTS.E.BYPASS.LTC128B.128 [R0+0x8080], [R8.64], !P3 ;  /* 0x0808000008007fae */ /* 0x0005e8000d901d48 */
[----:B------:R2:W-:Y:S02]  /*9310*/  LDGSTS.E.BYPASS.LTC128B.128 [R0+0xa080], [R2.64], !P2 ;  /* 0x0a08000002007fae */ /* 0x0005e4000d101d48 */
.L_x_926:
[----:B------:R-:W-:Y:S05]  /*9320*/  BSYNC B0 ;  /* 0x0000000000007941 */ /* 0x000fea0003800000 */
.L_x_925:
[----:B------:R-:W-:Y:S05]  /*9330*/  BRA.DIV ~URZ, `(.L_x_927) ;  /* 0x0001dc227f007947 */ /* 0x000fea000b800000 */
[----:B--2---:R2:W1:Y:S04]  /*9340*/  SHFL.IDX PT, R4, R6, 0x1, 0x1c1f ;  /* 0x003c1f0006047f89 */ /* 0x00446800000e0000 */
[----:B----4-:R2:W4:Y:S02]  /*9350*/  SHFL.IDX PT, R0, R12, 0x1, 0x1c1f ;  /* 0x003c1f000c007f89 */ /* 0x01052400000e0000 */
.L_x_1176:
[----:B------:R-:W-:Y:S01]  /*9360*/  IADD3 R2, R5, 0x20, RZ ;  /* 0x0000002005027810 */ /* 0x000fe20007ffe0ff */
[----:B------:R-:W-:Y:S03]  /*9370*/  BSSY B0, `(.L_x_928) ;  /* 0x0000015000007945 */ /* 0x000fe60003800000 */
[----:B------:R-:W-:-:S13]  /*9380*/  ISETP.GE.AND P0, PT, R2, R34, PT ;  /* 0x000000220200720c */ /* 0x000fda0003f06270 */
[----:B------:R-:W-:Y:S05]  /*9390*/  @P0 BRA `(.L_x_929) ;  /* 0x0000012000000947 */ /* 0x000fea0003800000 */
[----:B--2---:R-:W2:Y:S04]  /*93a0*/  LDL.64 R18, [R1] ;  /* 0x0000000001127983 */ /* 0x004ea80000100a00 */
[----:B---3--:R-:W3:Y:S04]  /*93b0*/  LDL R15, [R1+0x8] ;  /* 0x00000800010f7983 */ /* 0x008ee80000100800 */
[----:B----4-:R-:W4:Y:S04]  /*93c0*/  LDL R14, [R1+0x3c] ;  /* 0x00003c00010e7983 */ /* 0x010f280000100800 */
[----:B------:R-:W4:Y:S04]  /*93d0*/  LDL R17, [R1+0x94] ;  /* 0x0000940001117983 */ /* 0x000f280000100800 */
[----:B------:R-:W4:Y:S01]  /*93e0*/  LDL R16, [R1+0x90] ;  /* 0x0000900001107983 */ /* 0x000f220000100800 */
[----:B------:R-:W-:-:S02]  /*93f0*/  LEA R8, P1, R252, R0, 0x1 ;  /* 0x00000000fc087211 */ /* 0x000fc400078208ff */
[----:B--2---:R-:W-:-:S04]  /*9400*/  LEA R10, P0, R18, R0, 0x1 ;  /* 0x00000000120a7211 */ /* 0x004fc800078008ff */
[----:B-1----:R-:W-:Y:S02]  /*9410*/  LEA.HI.X R11, R18, R4, R19, 0x1, P0 ;  /* 0x00000004120b7211 */ /* 0x002fe400000f0c13 */
[----:B---3--:R-:W-:Y:S01]  /*9420*/  LEA R2, P0, R15, R0, 0x1 ;  /* 0x000000000f027211 */ /* 0x008fe200078008ff */
[----:B----4-:R-:W-:Y:S01]  /*9430*/  IMAD.SHL.U32 R0, R14, 0x2, RZ ;  /* 0x000000020e007824 */ /* 0x010fe200078e00ff */
        /* <DEDUP_REMOVED lines=8> */
.L_x_929:
[----:B------:R-:W-:Y:S05]  /*94c0*/  BSYNC B0 ;  /* 0x0000000000007941 */ /* 0x000fea0003800000 */
.L_x_928:
[----:B------:R-:W-:Y:S05]  /*94d0*/  BRA.DIV ~URZ, `(.L_x_930) ;  /* 0x0001db527f007947 */ /* 0x000fea000b800000 */
[----:B-1----:R1:W2:Y:S02]  /*94e0*/  SHFL.IDX PT, R4, R6, 0x2, 0x1c1f ;  /* 0x005c1f0006047f89 */ /* 0x0022a400000e0000 */
.L_x_1177:
[----:B------:R-:W-:Y:S05]  /*94f0*/  BRA.DIV ~URZ, `(.L_x_931) ;  /* 0x0001dba27f007947 */ /* 0x000fea000b800000 */
[----:B----4-:R4:W1:Y:S02]  /*9500*/  SHFL.IDX PT, R0, R12, 0x2, 0x1c1f ;  /* 0x005c1f000c007f89 */ /* 0x01086400000e0000 */
.L_x_1178:
[----:B------:R-:W-:Y:S01]  /*9510*/  IADD3 R2, R5, 0x40, RZ ;  /* 0x0000004005027810 */ /* 0x000fe20007ffe0ff */
[----:B------:R-:W-:Y:S03]  /*9520*/  BSSY B0, `(.L_x_932) ;  /* 0x0000015000007945 */ /* 0x000fe60003800000 */
[----:B------:R-:W-:-:S13]  /*9530*/  ISETP.GE.AND P0, PT, R2, R34, PT ;  /* 0x000000220200720c */ /* 0x000fda0003f06270 */
[----:B------:R-:W-:Y:S05]  /*9540*/  @P0 BRA `(.L_x_933) ;  /* 0x0000012000000947 */ /* 0x000fea0003800000 */
[----:B---3--:R-:W3:Y:S04]  /*9550*/  LDL.64 R18, [R1] ;  /* 0x0000000001127983 */ /* 0x008ee80000100a00 */
[----:B----4-:R-:W4:Y:S04]  /*9560*/  LDL R15, [R1+0x8] ;  /* 0x00000800010f7983 */ /* 0x010f280000100800 */
[----:B--2---:R-:W2:Y:S04]  /*9570*/  LDL R14, [R1+0x3c] ;  /* 0x00003c00010e7983 */ /* 0x004ea80000100800 */
[----:B------:R-:W2:Y:S04]  /*9580*/  LDL R17, [R1+0x94] ;  /* 0x0000940001117983 */ /* 0x000ea80000100800 */
[----:B------:R-:W2:Y:S01]  /*9590*/  LDL R16, [R1+0x90] ;  /* 0x0000900001107983 */ /* 0x000ea20000100800 */
[----:B-1----:R-:W-:-:S02]  /*95a0*/  LEA R8, P1, R252, R0, 0x1 ;  /* 0x00000000fc087211 */ /* 0x002fc400078208ff */
        /* <DEDUP_REMOVED lines=12> */
.L_x_933:
[----:B------:R-:W-:Y:S05]  /*9670*/  BSYNC B0 ;  /* 0x0000000000007941 */ /* 0x000fea0003800000 */
.L_x_932:
[----:B------:R-:W-:Y:S05]  /*9680*/  BRA.DIV ~URZ, `(.L_x_934) ;  /* 0x0001da827f007947 */ /* 0x000fea000b800000 */
[----:B--2---:R2:W3:Y:S04]  /*9690*/  SHFL.IDX PT, R4, R6, 0x3, 0x1c1f ;  /* 0x007c1f0006047f89 */ /* 0x0044e800000e0000 */
[----:B-1----:R2:W1:Y:S02]  /*96a0*/  SHFL.IDX PT, R0, R12, 0x3, 0x1c1f ;  /* 0x007c1f000c007f89 */ /* 0x00246400000e0000 */
.L_x_1179:
[----:B--2---:R-:W2:Y:S04]  /*96b0*/  LDL.64 R104, [R1] ;  /* 0x0000000001687983 */ /* 0x004ea80000100a00 */
[----:B----4-:R-:W4:Y:S04]  /*96c0*/  LDL R101, [R1+0x94] ;  /* 0x0000940001657983 */ /* 0x010f280000100800 */
[----:B---3--:R-:W3:Y:S04]  /*96d0*/  LDL R99, [R1+0x8] ;  /* 0x0000080001637983 */ /* 0x008ee80000100800 */
[----:B------:R-:W3:Y:S04]  /*96e0*/  LDL R103, [R1+0x3c] ;  /* 0x00003c0001677983 */ /* 0x000ee80000100800 */
[----:B------:R-:W3:Y:S01]  /*96f0*/  LDL R100, [R1+0x90] ;  /* 0x0000900001647983 */ /* 0x000ee20000100800 */
[----:B------:R-:W-:-:S04]  /*9700*/  IADD3 R2, R5, 0x60, RZ ;  /* 0x0000006005027810 */ /* 0x000fc80007ffe0ff */
[----:B------:R-:W-:Y:S01]  /*9710*/  ISETP.GE.AND P0, PT, R2, R34, PT ;  /* 0x000000220200720c */ /* 0x000fe20003f06270 */
[----:B-----5:R-:W-:-:S05]  /*9720*/  IMAD.WIDE.U32 R16, R13, c[0x0][0x2b0], RZ ;  /* 0x0000ac000d107a25 */ /* 0x020fca00078e00ff */
[----:B------:R1:W-:Y:S07]  /*9730*/  STL.64 [R1+0x48], R16 ;  /* 0x0000481001007387 */ /* 0x0003ee0000100a00 */
[----:B-12---:R-:W-:-:S04]  /*9740*/  @!P0 LEA R10, P1, R104, R0, 0x1 ;  /* 0x00000000680a8211 */ /* 0x006fc800078208ff */
[----:B------:R-:W-:Y:S02]  /*9750*/  @!P0 LEA.HI.X R11, R104, R4, R105, 0x1, P1 ;  /* 0x00000004680b8211 */ /* 0x000fe400008f0c69 */
[----:B------:R-:W-:-:S04]  /*9760*/  @!P0 LEA R8, P1, R252, R0, 0x1 ;  /* 0x00000000fc088211 */ /* 0x000fc800078208ff */
[----:B----4-:R-:W-:Y:S02]  /*9770*/  @!P0 LEA.HI.X R9, R252, R4, R101, 0x1, P1 ;  /* 0x00000004fc098211 */ /* 0x010fe400008f0c65 */
[----:B---3--:R-:W-:Y:S01]  /*9780*/  @!P0 LEA R2, P1, R99, R0, 0x1 ;  /* 0x0000000063028211 */ /* 0x008fe200078208ff */
[----:B------:R-:W-:-:S03]  /*9790*/  @!P0 IMAD.SHL.U32 R0, R103, 0x2, RZ ;  /* 0x0000000267008824 */ /* 0x000fc600078e00ff */
[----:B------:R-:W-:Y:S02]  /*97a0*/  @!P0 LEA.HI.X R3, R99, R4, R100, 0x1, P1 ;  /* 0x0000000463038211 */ /* 0x000fe400008f0c64 */
[----:B------:R-:W-:Y:S01]  /*97b0*/  @!PT LDS RZ, [RZ] ;  /* 0x00000000fffff984 */ /* 0x000fe20000000800 */
[----:B------:R-:W-:Y:S01]  /*97c0*/  @!PT LDS RZ, [RZ] ;  /* 0x00000000fffff984 */ /* 0x000fe20000000800 */
[----:B------:R-:W-:Y:S01]  /*97d0*/  @!PT LDS RZ, [RZ] ;  /* 0x00000000fffff984 */ /* 0x000fe20000000800 */
[----:B------:R1:W-:Y:S04]  /*97e0*/  @!P0 LDGSTS.E.BYPASS.LTC128B.128 [R0+0x7880], [R10.64], !P4 ;  /* 0x078800000a008fae */ /* 0x0003e8000e101d48 */
[----:B------:R1:W-:Y:S04]  /*97f0*/  @!P0 LDGSTS.E.BYPASS.LTC128B.128 [R0+0x9880], [R8.64], !P3 ;  /* 0x0988000008008fae */ /* 0x0003e8000d901d48 */
[----:B------:R1:W-:Y:S04]  /*9800*/  @!P0 LDGSTS.E.BYPASS.LTC128B.128 [R0+0xb880], [R2.64], !P2 ;  /* 0x0b88000002008fae */ /* 0x0003e8000d101d48 */
[----:B------:R-:W0:Y:S01]  /*9810*/  LDGDEPBAR ;  /* 0x00000000000079af */ /* 0x000e220000000000 */
[----:B-1----:R-:W-:-:S05]  /*9820*/  SHF.R.S32.HI R0, RZ, 0x1f, R13 ;  /* 0x0000001fff007819 */ /* 0x002fca000001140d */
[----:B------:R-:W-:-:S04]  /*9830*/  IMAD R0, R0, c[0x0][0x2b0], RZ ;  /* 0x0000ac0000007a24 */ /* 0x000fc800078e02ff */
[----:B------:R-:W-:-:S04]  /*9840*/  IMAD R0, R13, c[0x0][0x2b4], R0 ;  /* 0x0000ad000d007a24 */ /* 0x000fc800078e0200 */
[----:B------:R-:W-:-:S05]  /*9850*/  IMAD.IADD R6, R17, 0x1, R0 ;  /* 0x0000000111067824 */ /* 0x000fca00078e0200 */
[----:B------:R1:W-:Y:S01]  /*9860*/  STL [R1+0x54], R6 ;  /* 0x0000540601007387 */ /* 0x0003e20000100800 */
[----:B------:R-:W-:Y:S02]  /*9870*/  WARPSYNC 0xffffffff ;  /* 0xffffffff00007948 */ /* 0x000fe40003800000 */
[----:B------:R-:W2:Y:S04]  /*9880*/  LDL R14, [R1+0x28] ;  /* 0x00002800010e7983 */ /* 0x000ea80000100800 */
[----:B------:R-:W3:Y:S01]  /*9890*/  LDL R12, [R1+0x5c] ;  /* 0x00005c00010c7983 */ /* 0x000ee20000100800 */
[----:B------:R-:W-:Y:S02]  /*98a0*/  IMAD.MOV.U32 R108, RZ, RZ, 0x30 ;  /* 0x00000030ff6c7424 */ /* 0x000fe400078e00ff */
[----:B------:R-:W-:Y:S02]  /*98b0*/  IMAD.MOV.U32 R0, RZ, RZ, c[0x0][0x2b8] ;  /* 0x0000ae00ff007624 */ /* 0x000fe400078e00ff */
[----:B------:R-:W-:Y:S01]  /*98c0*/  IMAD R133, R221, R108, -0x30 ;  /* 0xffffffd0dd857424 */ /* 0x000fe200078e026c */
[----:B------:R-:W-:Y:S02]  /*98d0*/  BAR.SYNC.DEFER_BLOCKING 0x0 ;  /* 0x0000000000007b1d */ /* 0x000fe40000010000 */
[----:B------:R-:W-:-:S02]  /*98e0*/  ISETP.NE.AND P1, PT, R0, 0x1, PT ;  /* 0x000000010000780c */ /* 0x000fc40003f25270 */
[----:B------:R-:W-:Y:S01]  /*98f0*/  LOP3.LUT R209, R209, 0xfffffeff, RZ, 0xc0, !PT ;  /* 0xfffffeffd1d17812 */ /* 0x000fe200078ec0ff */
[----:B------:R-:W-:-:S10]  /*9900*/  IMAD.MOV.U32 R220, RZ, RZ, RZ ;  /* 0x000000ffffdc7224 */ /* 0x000fd400078e00ff */
[----:B------:R-:W-:Y:S01]  /*9910*/  @P1 LOP3.LUT R209, R209, 0x100, RZ, 0xfc, !PT ;  /* 0x00000100d1d11812 */ /* 0x000fe200078efcff */
[----:B--2---:R-:W-:-:S05]  /*9920*/  IMAD.IADD R2, R14, 0x1, R133 ;  /* 0x000000010e027824 */ /* 0x004fca00078e0285 */
[C---:B------:R-:W-:Y:S01]  /*9930*/  ISETP.GE.AND P0, PT, R2.reuse, R250, PT ;  /* 0x000000fa0200720c */ /* 0x040fe20003f06270 */
[----:B---3--:R-:W-:-:S03]  /*9940*/  IMAD.IADD R2, R2, 0x1, R12 ;  /* 0x0000000102027824 */ /* 0x008fc600078e020c */
[----:B------:R-:W-:Y:S01]  /*9950*/  ISETP.GT.OR P0, PT, R14, 0x2f, P0 ;  /* 0x0000002f0e00780c */ /* 0x000fe20000704670 */
[----:B------:R-:W-:-:S04]  /*9960*/  @P1 IMAD.HI.U32 R3, R2, c[0x0][0x2bc], RZ ;  /* 0x0000af0002031a27 */ /* 0x000fc800078e00ff */
[----:B------:R-:W-:Y:S01]  /*9970*/  IMAD.MOV.U32 R0, RZ, RZ, R2 ;  /* 0x000000ffff007224 */ /* 0x000fe200078e0002 */
[----:B------:R-:W-:-:S07]  /*9980*/  @P1 SHF.R.U32.HI R0, RZ, c[0x0][0x2c0], R3 ;  /* 0x0000b000ff001a19 */ /* 0x000fce0000011603 */
[----:B------:R-:W-:-:S04]  /*9990*/  @!P0 IADD3 R3, P1, R0, R16, RZ ;  /* 0x0000001000038210 */ /* 0x000fc80007f3e0ff */
[----:B------:R-:W-:Y:S02]  /*99a0*/  @!P0 LEA.HI.X.SX32 R5, R0, R6, 0x1, P1 ;  /* 0x0000000600058211 */ /* 0x000fe400008f0eff */
[----:B------:R-:W-:-:S04]  /*99b0*/  @!P0 LEA R4, P1, R3, c[0x0][0x2a0], 0x2 ;  /* 0x0000a80003048a11 */ /* 0x000fc800078210ff */
[----:B------:R-:W-:-:S05]  /*99c0*/  @!P0 LEA.HI.X R5, R3, c[0x0][0x2a4], R5, 0x2, P1 ;  /* 0x0000a90003058a11 */ /* 0x000fca00008f1405 */
[----:B------:R-:W2:Y:S01]  /*99d0*/  @!P0 LDG.E R220, [R4.64] ;  /* 0x0000000804dc8981 */ /* 0x000ea2000c1e1900 */
[----:B------:R-:W-:-:S04]  /*99e0*/  IMAD.MOV R0, RZ, RZ, -R0 ;  /* 0x000000ffff007224 */ /* 0x000fc800078e0a00 */
[----:B------:R-:W-:Y:S01]  /*99f0*/  IMAD R222, R0, c[0x0][0x2b8], R2 ;  /* 0x0000ae0000de7a24 */ /* 0x000fe200078e0202 */
[----:B-1----:R-:W1:Y:S04]  /*9a00*/  S2R R6, SR_TID.X ;  /* 0x0000000000067919 */ /* 0x002e680000002100 */
[----:B------:R-:W-:Y:S01]  /*9a10*/  SHF.R.S32.HI R97, RZ, 0x1f, R222 ;  /* 0x0000001fff617819 */ /* 0x000fe200000114de */
[----:B------:R-:W-:-:S04]  /*9a20*/  IMAD.WIDE.U32 R2, R222, c[0x0][0x1e0], RZ ;  /* 0x00007800de027a25 */ /* 0x000fc800078e00ff */
[----:B------:R-:W-:-:S04]  /*9a30*/  IMAD R0, R97, c[0x0][0x1e0], RZ ;  /* 0x0000780061007a24 */ /* 0x000fc800078e02ff */
[----:B------:R-:W-:-:S04]  /*9a40*/  IMAD R0, R222, c[0x0][0x1e4], R0 ;  /* 0x00007900de007a24 */ /* 0x000fc800078e0200 */
[----:B------:R-:W-:Y:S02]  /*9a50*/  IMAD.IADD R3, R3, 0x1, R0 ;  /* 0x0000000103037824 */ /* 0x000fe400078e0200 */
[----:B------:R-:W-:-:S04]  /*9a60*/  IMAD.WIDE.U32 R10, R88, c[0x0][0x1e8], RZ ;  /* 0x00007a00580a7a25 */ /* 0x000fc800078e00ff */
[----:B------:R-:W-:Y:S01]  /*9a70*/  IMAD R108, R221, -0x30, R108 ;  /* 0xffffffd0dd6c7824 */ /* 0x000fe200078e026c */
[----:B-1----:R-:W-:Y:S01]  /*9a80*/  SHF.R.S32.HI R102, RZ, 0x1f, R6 ;  /* 0x0000001fff667819 */ /* 0x002fe20000011406 */
[----:B------:R-:W-:Y:S02]  /*9a90*/  IMAD R8, R88, c[0x0][0x1ec], R11 ;  /* 0x00007b0058087a24 */ /* 0x000fe400078e020b */
[----:B------:R-:W-:Y:S01]  /*9aa0*/  IMAD.IADD R132, R250, 0x1, R108 ;  /* 0x00000001fa847824 */ /* 0x000fe200078e026c */
[----:B------:R-:W-:-:S04]  /*9ab0*/  LEA.HI R102, R102, R6, RZ, 0x2 ;  /* 0x0000000666667211 */ /* 0x000fc800078f10ff */
[----:B------:R-:W-:Y:S02]  /*9ac0*/  SHF.R.S32.HI R102, RZ, 0x2, R102 ;  /* 0x00000002ff667819 */ /* 0x000fe40000011466 */
[----:B------:R-:W-:-:S05]  /*9ad0*/  IMNMX R6, R132, 0x30, PT ;  /* 0x0000003084067817 */ /* 0x000fca0003800200 */
[----:B------:R-:W-:-:S05]  /*9ae0*/  IMAD.IADD R6, R6, 0x1, -R102 ;  /* 0x0000000106067824 */ /* 0x000fca00078e0a66 */
[----:B------:R-:W-:Y:S01]  /*9af0*/  ISETP.GE.AND P1, PT, R6, 0x1, PT ;  /* 0x000000010600780c */ /* 0x000fe20003f26270 */
[----:B------:R-:W-:Y:S04]  /*9b00*/  STL.64 [R1+0x40], R10 ;  /* 0x0000400a01007387 */ /* 0x000fe80000100a00 */
[----:B------:R-:W-:Y:S08]  /*9b10*/  STL [R1+0x50], R8 ;  /* 0x0000500801007387 */ /* 0x000ff00000100800 */
[----:B------:R-:W-:-:S02]  /*9b20*/  @P1 ISETP.GE.AND P2, PT, R104, c[0x0][0x1d4], PT ;  /* 0x0000750068001a0c */ /* 0x000fc40003f46270 */
[----:B------:R-:W-:Y:S02]  /*9b30*/  @P1 ISETP.GE.AND P3, PT, R252, c[0x0][0x1d4], PT ;  /* 0x00007500fc001a0c */ /* 0x000fe40003f66270 */
[----:B------:R-:W-:Y:S02]  /*9b40*/  LOP3.LUT R209, R209, 0xffffffbf, RZ, 0xc0, !PT ;  /* 0xffffffbfd1d17812 */ /* 0x000fe400078ec0ff */
[----:B--2---:R-:W-:Y:S01]  /*9b50*/  SHF.R.S32.HI R98, RZ, 0x1f, R220 ;  /* 0x0000001fff627819 */ /* 0x004fe200000114dc */
[----:B------:R-:W-:-:S04]  /*9b60*/  IMAD.WIDE.U32 R2, R220, c[0x0][0x1f0], R2 ;  /* 0x00007c00dc027a25 */ /* 0x000fc800078e0002 */
[----:B------:R-:W-:-:S04]  /*9b70*/  IMAD R0, R98, c[0x0][0x1f0], RZ ;  /* 0x00007c0062007a24 */ /* 0x000fc800078e02ff */
[----:B------:R-:W-:Y:S01]  /*9b80*/  IMAD R4, R220, c[0x0][0x1f4], R0 ;  /* 0x00007d00dc047a24 */ /* 0x000fe200078e0200 */
[----:B------:R-:W-:-:S04]  /*9b90*/  IADD3 R0, P0, R2, R10, RZ ;  /* 0x0000000a02007210 */ /* 0x000fc80007f1e0ff */
[----:B------:R-:W-:Y:S02]  /*9ba0*/  IADD3.X R2, R8, R3, R4, P0, !PT ;  /* 0x0000000308027210 */ /* 0x000fe400007fe404 */
[----:B------:R-:W-:-:S04]  /*9bb0*/  LEA R3, P0, R0, c[0x0][0x1c8], 0x1 ;  /* 0x0000720000037a11 */ /* 0x000fc800078008ff */
[----:B------:R-:W-:Y:S02]  /*9bc0*/  LEA.HI.X R5, R0, c[0x0][0x1cc], R2, 0x1, P0 ;  /* 0x0000730000057a11 */ /* 0x000fe400000f0c02 */
[----:B------:R-:W1:Y:S04]  /*9bd0*/  SHFL.IDX PT, R0, R3, RZ, 0x1c1f ;  /* 0x001c1fff03007589 */ /* 0x000e6800000e0000 */
[----:B------:R-:W2:Y:S04]  /*9be0*/  SHFL.IDX PT, R2, R5, RZ, 0x1c1f ;  /* 0x001c1fff05027589 */ /* 0x000ea800000e0000 */
[----:B------:R3:W4:Y:S04]  /*9bf0*/  SHFL.IDX PT, R4, R3, 0x1, 0x1c1f ;  /* 0x003c1f0003047f89 */ /* 0x00072800000e0000 */
[----:B------:R-:W5:Y:S01]  /*9c00*/  SHFL.IDX PT, R5, R5, 0x1, 0x1c1f ;  /* 0x003c1f0005057f89 */ /* 0x000f6200000e0000 */
[----:B-1----:R-:W-:-:S04]  /*9c10*/  @P1 LEA R8, P0, R104, R0, 0x1 ;  /* 0x0000000068081211 */ /* 0x002fc800078008ff */
[----:B--2---:R-:W-:Y:S01]  /*9c20*/  @P1 LEA.HI.X R9, R104, R2, R105, 0x1, P0 ;  /* 0x0000000268091211 */ /* 0x004fe200000f0c69 */
[----:B---3--:R-:W-:-:S05]  /*9c30*/  @P1 IMAD.SHL.U32 R3, R103, 0x2, RZ ;  /* 0x0000000267031824 */ /* 0x008fca00078e00ff */
[----:B------:R1:W-:Y:S01]  /*9c40*/  @P1 LDGSTS.E.BYPASS.LTC128B.128 [R3+0x3c80], [R8.64], !P2 ;  /* 0x03c8000008031fae */ /* 0x0003e2000d101d48 */
[----:B------:R-:W-:Y:S02]  /*9c50*/  ISETP.GE.AND P0, PT, R6, 0x21, PT ;  /* 0x000000210600780c */ /* 0x000fe40003f06270 */
[----:B-1----:R-:W-:-:S04]  /*9c60*/  @P1 LEA R8, P2, R252, R0, 0x1 ;  /* 0x00000000fc081211 */ /* 0x002fc800078408ff */
[----:B------:R-:W-:Y:S02]  /*9c70*/  @P1 LEA.HI.X R9, R252, R2, R101, 0x1, P2 ;  /* 0x00000002fc091211 */ /* 0x000fe400010f0c65 */
[----:B------:R-:W-:-:S03]  /*9c80*/  @P1 LEA R12, P2, R99, R0, 0x1 ;  /* 0x00000000630c1211 */ /* 0x000fc600078408ff */
[----:B------:R1:W-:Y:S01]  /*9c90*/  @P1 LDGSTS.E.BYPASS.LTC128B.128 [R3+0x4880], [R8.64], !P3 ;  /* 0x0488000008031fae */ /* 0x0003e2000d901d48 */
[C---:B------:R-:W-:Y:S02]  /*9ca0*/  @P1 LEA.HI.X R13, R99.reuse, R2, R100, 0x1, P2 ;  /* 0x00000002630d1211 */ /* 0x040fe400010f0c64 */
[----:B------:R-:W-:Y:S02]  /*9cb0*/  @P1 ISETP.GE.AND P2, PT, R99, c[0x0][0x1d4], PT ;  /* 0x0000750063001a0c */ /* 0x000fe40003f46270 */
[C---:B----4-:R-:W-:Y:S02]  /*9cc0*/  @P0 LEA R10, P3, R104.reuse, R4, 0x1 ;  /* 0x00000004680a0211 */ /* 0x050fe400078608ff */
[C---:B------:R-:W-:Y:S02]  /*9cd0*/  @P0 ISETP.GE.AND P4, PT, R104.reuse, c[0x0][0x1d4], PT ;  /* 0x0000750068000a0c */ /* 0x040fe40003f86270 */
[----:B-----5:R-:W-:Y:S02]  /*9ce0*/  @P0 LEA.HI.X R11, R104, R5, R105, 0x1, P3 ;  /* 0x00000005680b0211 */ /* 0x020fe400018f0c69 */
[----:B------:R-:W-:-:S05]  /*9cf0*/  @P0 ISETP.GE.AND P3, PT, R252, c[0x0][0x1d4], PT ;  /* 0x00007500fc000a0c */ /* 0x000fca0003f66270 */
[----:B------:R2:W-:Y:S01]  /*9d00*/  @P1 LDGSTS.E.BYPASS.LTC128B.128 [R3+0x5480], [R12.64], !P2 ;  /* 0x054800000c031fae */ /* 0x0005e2000d101d48 */
[----:B------:R-:W-:Y:S01]  /*9d10*/  @P0 ISETP.GE.AND P2, PT, R99, c[0x0][0x1d4], PT ;  /* 0x0000750063000a0c */ /* 0x000fe20003f46270 */
[----:B------:R-:W-:-:S05]  /*9d20*/  @P0 IMAD.SHL.U32 R0, R103, 0x2, RZ ;  /* 0x0000000267000824 */ /* 0x000fca00078e00ff */
[----:B------:R3:W-:Y:S01]  /*9d30*/  @P0 LDGSTS.E.BYPASS.LTC128B.128 [R0+0x4480], [R10.64], !P4 ;  /* 0x044800000a000fae */ /* 0x0007e2000e101d48 */
[----:B-1----:R-:W-:-:S04]  /*9d40*/  @P0 LEA R8, P1, R252, R4, 0x1 ;  /* 0x00000004fc080211 */ /* 0x002fc800078208ff */
[----:B------:R-:W-:Y:S02]  /*9d50*/  @P0 LEA.HI.X R9, R252, R5, R101, 0x1, P1 ;  /* 0x00000005fc090211 */ /* 0x000fe400008f0c65 */
[----:B------:R-:W-:-:S03]  /*9d60*/  @P0 LEA R2, P1, R99, R4, 0x1 ;  /* 0x0000000463020211 */ /* 0x000fc600078208ff */
[----:B------:R3:W-:Y:S01]  /*9d70*/  @P0 LDGSTS.E.BYPASS.LTC128B.128 [R0+0x5080], [R8.64], !P3 ;  /* 0x0508000008000fae */ /* 0x0007e2000d901d48 */
[----:B--2---:R-:W-:Y:S02]  /*9d80*/  @P0 LEA.HI.X R3, R99, R5, R100, 0x1, P1 ;  /* 0x0000000563030211 */ /* 0x004fe400008f0c64 */
[----:B------:R-:W-:-:S03]  /*9d90*/  ISETP.GT.AND P1, PT, R14, 0x2f, PT ;  /* 0x0000002f0e00780c */ /* 0x000fc60003f24270 */
[----:B------:R3:W-:Y:S01]  /*9da0*/  @P0 LDGSTS.E.BYPASS.LTC128B.128 [R0+0x5c80], [R2.64], !P2 ;  /* 0x05c8000002000fae */ /* 0x0007e2000d101d48 */
[----:B------:R-:W-:-:S03]  /*9db0*/  ISETP.LT.AND P0, PT, RZ, c[0x0][0x27c], PT ;  /* 0x00009f00ff007a0c */ /* 0x000fc60003f01270 */
[----:B------:R-:W0:Y:S06]  /*9dc0*/  LDGDEPBAR ;  /* 0x00000000000079af */ /* 0x000e2c0000000000 */
[----:B------:R-:W-:-:S04]  /*9dd0*/  @P1 LOP3.LUT R209, R209, 0x40, RZ, 0xfc, !PT ;  /* 0x00000040d1d11812 */ /* 0x000fc800078efcff */
[----:B------:R-:W-:Y:S05]  /*9de0*/  @P0 BRA `(.L_x_935) ;  /* 0x0000002000000947 */ /* 0x000fea0003800000 */
[----:B------:R-:W-:-:S04]  /*9df0*/  DEPBAR.LE SB0, 0x1 ;  /* 0x000080400000791a */ /* 0x000fc80000000000 */
[----:B------:R-:W-:Y:S05]  /*9e00*/  BRA `(.L_x_936) ;  /* 0x00006ee000007947 */ /* 0x000fea0003800000 */
.L_x_935:
[----:B------:R-:W2:Y:S01]  /*9e10*/  LDL R106, [R1+0x58] ;  /* 0x00005800016a7983 */ /* 0x000ea20000100800 */
[----:B------:R-:W-:Y:S01]  /*9e20*/  ULDC.U8 UR4, c[0x0][0x298] ;  /* 0x0000a60000047ab9 */ /* 0x000fe20000000000 */
[----:B---3--:R-:W-:Y:S01]  /*9e30*/  SHF.R.S32.HI R0, RZ, 0x1f, R126 ;  /* 0x0000001fff007819 */ /* 0x008fe2000001147e */
[----:B------:R-:W-:Y:S01]  /*9e40*/  IMAD.WIDE.U32 R4, R126, c[0x0][0x280], RZ ;  /* 0x0000a0007e047a25 */ /* 0x000fe200078e00ff */
[----:B------:R-:W-:Y:S01]  /*9e50*/  ISETP.NE.AND P0, PT, RZ, UR4, PT ;  /* 0x00000004ff007c0c */ /* 0x000fe2000bf05270 */
[----:B------:R-:W-:Y:S02]  /*9e60*/  BSSY B2, `(.L_x_936) ;  /* 0x00006e8000027945 */ /* 0x000fe40003800000 */
[C---:B------:R-:W-:Y:S02]  /*9e70*/  IMAD R2, R0.reuse, c[0x0][0x280], RZ ;  /* 0x0000a00000027a24 */ /* 0x040fe400078e02ff */
[----:B------:R-:W-:Y:S02]  /*9e80*/  IMAD R0, R0, c[0x0][0x290], RZ ;  /* 0x0000a40000007a24 */ /* 0x000fe400078e02ff */
[----:B------:R-:W-:-:S02]  /*9e90*/  IMAD R8, R126, c[0x0][0x284], R2 ;  /* 0x0000a1007e087a24 */ /* 0x000fc400078e0202 */
[C---:B------:R-:W-:Y:S02]  /*9ea0*/  IMAD R6, R126.reuse, c[0x0][0x294], R0 ;  /* 0x0000a5007e067a24 */ /* 0x040fe400078e0200 */
[----:B------:R-:W-:Y:S01]  /*9eb0*/  IMAD.WIDE.U32 R2, R126, c[0x0][0x290], RZ ;  /* 0x0000a4007e027a25 */ /* 0x000fe200078e00ff */
[----:B------:R-:W-:-:S04]  /*9ec0*/  IADD3 R8, R8, R5, RZ ;  /* 0x0000000508087210 */ /* 0x000fc80007ffe0ff */
[----:B------:R-:W-:Y:S02]  /*9ed0*/  IADD3 R6, R6, R3, RZ ;  /* 0x0000000306067210 */ /* 0x000fe40007ffe0ff */
[----:B--2---:R-:W-:-:S04]  /*9ee0*/  IADD3 R28, R138, R106, RZ ;  /* 0x0000006a8a1c7210 */ /* 0x004fc80007ffe0ff */
[----:B------:R-:W-:Y:S01]  /*9ef0*/  LEA R0, R170, R28, 0x6 ;  /* 0x0000001caa007211 */ /* 0x000fe200078e30ff */
[----:B------:R-:W-:Y:S05]  /*9f00*/  @!P0 BRA `(.L_x_937) ;  /* 0x0000376000008947 */ /* 0x000fea0003800000 */
[----:B------:R1:W5:Y:S01]  /*9f10*/  LDL R81, [R1+0xc8] ;  /* 0x0000c80001517983 */ /* 0x0003620000100800 */
[----:B------:R-:W-:-:S03]  /*9f20*/  IMAD.MOV.U32 R9, RZ, RZ, c[0x0][0x2c4] ;  /* 0x0000b100ff097624 */ /* 0x000fc600078e00ff */
[----:B------:R1:W5:Y:S02]  /*9f30*/  LDL R80, [R1+0xc4] ;  /* 0x0000c40001507983 */ /* 0x0003640000100800 */
[----:B------:R-:W-:Y:S02]  /*9f40*/  ISETP.NE.AND P1, PT, R9, 0x1, PT ;  /* 0x000000010900780c */ /* 0x000fe40003f25270 */
[----:B------:R1:W5:Y:S04]  /*9f50*/  LDL R79, [R1+0xc0] ;  /* 0x0000c000014f7983 */ /* 0x0003680000100800 */
[----:B------:R1:W5:Y:S04]  /*9f60*/  LDL R78, [R1+0xbc] ;  /* 0x0000bc00014e7983 */ /* 0x0003680000100800 */
[----:B------:R1:W5:Y:S03]  /*9f70*/  LDL R75, [R1+0xb8] ;  /* 0x0000b800014b7983 */ /* 0x0003660000100800 */
[----:B------:R-:W-:-:S05]  /*9f80*/  @P1 IMAD.HI.U32 R3, R0, c[0x0][0x2c8], RZ ;  /* 0x0000b20000031a27 */ /* 0x000fca00078e00ff */
[----:B------:R-:W-:Y:S01]  /*9f90*/  @P1 SHF.R.U32.HI R0, RZ, c[0x0][0x2cc], R3 ;  /* 0x0000b300ff001a19 */ /* 0x000fe20000011603 */
[----:B------:R-:W-:-:S03]  /*9fa0*/  IMAD.MOV.U32 R5, RZ, RZ, R8 ;  /* 0x000000ffff057224 */ /* 0x000fc600078e0008 */
[----:B------:R-:W-:Y:S01]  /*9fb0*/  SHF.R.S32.HI R3, RZ, 0x1f, R0 ;  /* 0x0000001fff037819 */ /* 0x000fe20000011400 */
[----:B------:R-:W-:Y:S01]  /*9fc0*/  IMAD.MOV.U32 R9, RZ, RZ, R6 ;  /* 0x000000ffff097224 */ /* 0x000fe200078e0006 */
[----:B------:R-:W-:-:S03]  /*9fd0*/  MOV R8, R2 ;  /* 0x0000000200087202 */ /* 0x000fc60000000f00 */
[C---:B------:R-:W-:Y:S02]  /*9fe0*/  IMAD R6, R3.reuse, c[0x0][0x280], RZ ;  /* 0x0000a00003067a24 */ /* 0x040fe400078e02ff */
[----:B------:R-:W-:Y:S02]  /*9ff0*/  IMAD R10, R3, c[0x0][0x290], RZ ;  /* 0x0000a400030a7a24 */ /* 0x000fe400078e02ff */
[----:B------:R-:W-:-:S04]  /*a000*/  IMAD.WIDE.U32 R4, R0, c[0x0][0x280], R4 ;  /* 0x0000a00000047a25 */ /* 0x000fc800078e0004 */
[----:B------:R-:W-:-:S04]  /*a010*/  IMAD.WIDE.U32 R2, R0, c[0x0][0x290], R8 ;  /* 0x0000a40000027a25 */ /* 0x000fc800078e0008 */
[C---:B------:R-:W-:Y:S02]  /*a020*/  IMAD R6, R0.reuse, c[0x0][0x284], R6 ;  /* 0x0000a10000067a24 */ /* 0x040fe400078e0206 */
[----:B------:R-:W-:Y:S01]  /*a030*/  IMAD R0, R0, c[0x0][0x294], R10 ;  /* 0x0000a50000007a24 */ /* 0x000fe200078e020a */
[----:B------:R-:W-:-:S04]  /*a040*/  LEA R41, P0, R2, c[0x0][0x288], 0x1 ;  /* 0x0000a20002297a11 */ /* 0x000fc800078008ff */
[----:B------:R-:W-:-:S04]  /*a050*/  IADD3 R0, R3, R0, RZ ;  /* 0x0000000003007210 */ /* 0x000fc80007ffe0ff */
[----:B------:R-:W-:Y:S02]  /*a060*/  LEA.HI.X R29, R2, c[0x0][0x28c], R0, 0x1, P0 ;  /* 0x0000a300021d7a11 */ /* 0x000fe400000f0c00 */
[----:B------:R-:W-:Y:S02]  /*a070*/  ISETP.GE.AND P0, PT, R28, R34, PT ;  /* 0x000000221c00720c */ /* 0x000fe40003f06270 */
[----:B------:R-:W-:Y:S02]  /*a080*/  LEA R40, P1, R4, c[0x0][0x270], 0x1 ;  /* 0x00009c0004287a11 */ /* 0x000fe400078208ff */
[----:B------:R-:W-:-:S04]  /*a090*/  IADD3 R6, R5, R6, RZ ;  /* 0x0000000605067210 */ /* 0x000fc80007ffe0ff */
[----:B------:R-:W-:Y:S01]  /*a0a0*/  LEA.HI.X R35, R4, c[0x0][0x274], R6, 0x1, P1 ;  /* 0x00009d0004237a11 */ /* 0x000fe200008f0c06 */
[----:B------:R1:W2:Y:S01]  /*a0b0*/  SHFL.IDX PT, R2, R41, RZ, 0x1e1f ;  /* 0x001e1fff29027589 */ /* 0x0002a200000e0000 */
[----:B------:R-:W-:Y:S03]  /*a0c0*/  BSSY B0, `(.L_x_938) ;  /* 0x0000050000007945 */ /* 0x000fe60003800000 */
[----:B------:R1:W3:Y:S01]  /*a0d0*/  SHFL.IDX PT, R4, R40, RZ, 0x1e1f ;  /* 0x001e1fff28047589 */ /* 0x0002e200000e0000 */
[----:B------:R-:W-:-:S03]  /*a0e0*/  CS2R R64, SRZ ;  /* 0x0000000000407805 */ /* 0x000fc6000001ff00 */
[----:B------:R1:W4:Y:S01]  /*a0f0*/  SHFL.IDX PT, R5, R35, RZ, 0x1e1f ;  /* 0x001e1fff23057589 */ /* 0x00032200000e0000 */
[----:B------:R-:W-:-:S03]  /*a100*/  CS2R R42, SRZ ;  /* 0x00000000002a7805 */ /* 0x000fc6000001ff00 */
[----:B------:R1:W1:Y:S01]  /*a110*/  SHFL.IDX PT, R3, R29, RZ, 0x1e1f ;  /* 0x001e1fff1d037589 */ /* 0x00026200000e0000 */
        /* <DEDUP_REMOVED lines=11> */
[----:B------:R-:W-:Y:S05]  /*a1d0*/  @P0 BRA `(.L_x_939) ;  /* 0x000003e000000947 */ /* 0x000fea0003800000 */
[----:B--2---:R-:W-:Y:S01]  /*a1e0*/  ISETP.GE.AND P0, PT, R169, c[0x0][0x27c], PT ;  /* 0x00009f00a9007a0c */ /* 0x004fe20003f06270 */
[----:B------:R-:W-:Y:S01]  /*a1f0*/  CS2R R20, SRZ ;  /* 0x0000000000147805 */ /* 0x000fe2000001ff00 */
[----:B------:R-:W-:Y:S01]  /*a200*/  ISETP.GE.AND P1, PT, R166, c[0x0][0x27c], PT ;  /* 0x00009f00a6007a0c */ /* 0x000fe20003f26270 */
[----:B------:R-:W-:-:S10]  /*a210*/  CS2R R22, SRZ ;  /* 0x0000000000167805 */ /* 0x000fd4000001ff00 */
[C---:B------:R-:W-:Y:S01]  /*a220*/  @!P0 IMAD.SHL.U32 R0, R169.reuse, 0x2, RZ ;  /* 0x00000002a9008824 */ /* 0x040fe200078e00ff */
[----:B-----5:R-:W-:-:S04]  /*a230*/  @!P0 SHF.L.U64.HI R6, R169, 0x1, R81 ;  /* 0x00000001a9068819 */ /* 0x020fc80000010251 */
[----:B---3--:R-:W-:-:S05]  /*a240*/  @!P0 IADD3 R10, P2, R4, R0, RZ ;  /* 0x00000000040a8210 */ /* 0x008fca0007f5e0ff */
[----:B----4-:R-:W-:Y:S01]  /*a250*/  @!P0 IMAD.X R11, R5, 0x1, R6, P2 ;  /* 0x00000001050b8824 */ /* 0x010fe200010e0606 */
[----:B------:R-:W-:-:S04]  /*a260*/  @!P0 IADD3 R8, P2, R2, R0, RZ ;  /* 0x0000000002088210 */ /* 0x000fc80007f5e0ff */
[----:B------:R2:W5:Y:S01]  /*a270*/  @!P0 LD.E.64 R20, [R10.64] ;  /* 0x000000080a148980 */ /* 0x000562000c101b00 */
[----:B-1----:R-:W-:Y:S02]  /*a280*/  @!P0 IMAD.X R9, R3, 0x1, R6, P2 ;  /* 0x0000000103098824 */ /* 0x002fe400010e0606 */
[C---:B------:R-:W-:Y:S01]  /*a290*/  @!P1 IMAD.SHL.U32 R6, R166.reuse, 0x2, RZ ;  /* 0x00000002a6069824 */ /* 0x040fe200078e00ff */
[----:B------:R-:W-:Y:S02]  /*a2a0*/  @!P1 SHF.L.U64.HI R0, R166, 0x1, R80 ;  /* 0x00000001a6009819 */ /* 0x000fe40000010250 */
[----:B------:R1:W5:Y:S01]  /*a2b0*/  @!P0 LD.E.64 R22, [R8.64] ;  /* 0x0000000808168980 */ /* 0x000362000c101b00 */
[----:B------:R-:W-:Y:S01]  /*a2c0*/  ISETP.GE.AND P0, PT, R168, c[0x0][0x27c], PT ;  /* 0x00009f00a8007a0c */ /* 0x000fe20003f06270 */
[----:B------:R-:W-:Y:S01]  /*a2d0*/  CS2R R24, SRZ ;  /* 0x0000000000187805 */ /* 0x000fe2000001ff00 */
[----:B------:R-:W-:Y:S01]  /*a2e0*/  CS2R R26, SRZ ;  /* 0x00000000001a7805 */ /* 0x000fe2000001ff00 */
[----:B--2---:R-:W-:-:S05]  /*a2f0*/  @!P1 IADD3 R10, P2, R4, R6, RZ ;  /* 0x00000006040a9210 */ /* 0x004fca0007f5e0ff */
[----:B------:R-:W-:Y:S01]  /*a300*/  @!P1 IMAD.X R11, R5, 0x1, R0, P2 ;  /* 0x00000001050b9824 */ /* 0x000fe200010e0600 */
[----:B-1----:R-:W-:-:S04]  /*a310*/  @!P1 IADD3 R8, P2, R2, R6, RZ ;  /* 0x0000000602089210 */ /* 0x002fc80007f5e0ff */
[C---:B------:R-:W-:Y:S01]  /*a320*/  @!P0 IMAD.SHL.U32 R6, R168.reuse, 0x2, RZ ;  /* 0x00000002a8068824 */ /* 0x040fe200078e00ff */
[----:B------:R-:W-:Y:S01]  /*a330*/  ISETP.GE.AND P3, PT, R139, c[0x0][0x27c], PT ;  /* 0x00009f008b007a0c */ /* 0x000fe20003f66270 */
[----:B------:R1:W5:Y:S01]  /*a340*/  @!P1 LD.E.64 R24, [R10.64] ;  /* 0x000000080a189980 */ /* 0x000362000c101b00 */
[----:B------:R-:W-:Y:S01]  /*a350*/  @!P1 IMAD.X R9, R3, 0x1, R0, P2 ;  /* 0x0000000103099824 */ /* 0x000fe200010e0600 */
[----:B------:R-:W-:-:S04]  /*a360*/  @!P0 SHF.L.U64.HI R0, R168, 0x1, R79 ;  /* 0x00000001a8008819 */ /* 0x000fc8000001024f */
[----:B------:R2:W5:Y:S01]  /*a370*/  @!P1 LD.E.64 R26, [R8.64] ;  /* 0x00000008081a9980 */ /* 0x000562000c101b00 */
[----:B------:R-:W-:Y:S01]  /*a380*/  CS2R R30, SRZ ;  /* 0x00000000001e7805 */ /* 0x000fe2000001ff00 */
[----:B------:R-:W-:Y:S01]  /*a390*/  CS2R R32, SRZ ;  /* 0x0000000000207805 */ /* 0x000fe2000001ff00 */
[----:B-1----:R-:W-:-:S05]  /*a3a0*/  @!P0 IADD3 R10, P1, R4, R6, RZ ;  /* 0x00000006040a8210 */ /* 0x002fca0007f3e0ff */
[----:B------:R-:W-:Y:S01]  /*a3b0*/  @!P0 IMAD.X R11, R5, 0x1, R0, P1 ;  /* 0x00000001050b8824 */ /* 0x000fe200008e0600 */
[----:B--2---:R-:W-:Y:S01]  /*a3c0*/  @!P0 IADD3 R8, P1, R2, R6, RZ ;  /* 0x0000000602088210 */ /* 0x004fe20007f3e0ff */
[----:B------:R-:W-:-:S03]  /*a3d0*/  @!P3 IMAD.SHL.U32 R6, R139, 0x2, RZ ;  /* 0x000000028b06b824 */ /* 0x000fc600078e00ff */
[----:B------:R1:W5:Y:S01]  /*a3e0*/  @!P0 LD.E.64 R30, [R10.64] ;  /* 0x000000080a1e8980 */ /* 0x000362000c101b00 */
[----:B------:R-:W-:Y:S01]  /*a3f0*/  @!P0 IMAD.X R9, R3, 0x1, R0, P1 ;  /* 0x0000000103098824 */ /* 0x000fe200008e0600 */
[----:B------:R-:W-:-:S04]  /*a400*/  @!P3 SHF.L.U64.HI R0, R139, 0x1, R78 ;  /* 0x000000018b00b819 */ /* 0x000fc8000001024e */
[----:B------:R2:W5:Y:S01]  /*a410*/  @!P0 LD.E.64 R32, [R8.64] ;  /* 0x0000000808208980 */ /* 0x000562000c101b00 */
[----:B------:R-:W-:Y:S02]  /*a420*/  @!P3 IADD3 R12, P0, R2, R6, RZ ;  /* 0x00000006020cb210 */ /* 0x000fe40007f1e0ff */
[----:B------:R-:W-:-:S03]  /*a430*/  ISETP.GE.AND P1, PT, R164, c[0x0][0x27c], PT ;  /* 0x00009f00a4007a0c */ /* 0x000fc60003f26270 */
[----:B------:R-:W-:Y:S01]  /*a440*/  @!P3 IMAD.X R13, R3, 0x1, R0, P0 ;  /* 0x00000001030db824 */ /* 0x000fe200000e0600 */
[----:B------:R-:W-:Y:S02]  /*a450*/  ISETP.GE.AND P0, PT, R167, c[0x0][0x27c], PT ;  /* 0x00009f00a7007a0c */ /* 0x000fe40003f06270 */
[----:B------:R-:W-:-:S05]  /*a460*/  @!P3 IADD3 R14, P2, R4, R6, RZ ;  /* 0x00000006040eb210 */ /* 0x000fca0007f5e0ff */
[----:B------:R-:W-:Y:S02]  /*a470*/  @!P3 IMAD.X R15, R5, 0x1, R0, P2 ;  /* 0x00000001050fb824 */ /* 0x000fe400010e0600 */
[----:B------:R-:W-:Y:S01]  /*a480*/  @!P1 IMAD.WIDE R18, R164, 0x2, R4 ;  /* 0x00000002a4129825 */ /* 0x000fe200078e0204 */
[----:B-1----:R-:W-:-:S03]  /*a490*/  CS2R R10, SRZ ;  /* 0x00000000000a7805 */ /* 0x002fc6000001ff00 */
[----:B------:R-:W-:Y:S01]  /*a4a0*/  @!P1 IMAD.WIDE R16, R164, 0x2, R2 ;  /* 0x00000002a4109825 */ /* 0x000fe200078e0202 */
[----:B--2---:R-:W-:-:S03]  /*a4b0*/  CS2R R8, SRZ ;  /* 0x0000000000087805 */ /* 0x004fc6000001ff00 */
[C---:B------:R-:W-:Y:S01]  /*a4c0*/  @!P0 IMAD.SHL.U32 R0, R167.reuse, 0x2, RZ ;  /* 0x00000002a7008824 */ /* 0x040fe200078e00ff */
[----:B------:R1:W5:Y:S01]  /*a4d0*/  @!P1 LD.E.64 R10, [R18.64] ;  /* 0x00000008120a9980 */ /* 0x000362000c101b00 */
[----:B------:R-:W-:-:S03]  /*a4e0*/  @!P0 SHF.L.U64.HI R6, R167, 0x1, R75 ;  /* 0x00000001a7068819 */ /* 0x000fc6000001024b */
[----:B------:R1:W5:Y:S01]  /*a4f0*/  @!P1 LD.E.64 R8, [R16.64] ;  /* 0x0000000810089980 */ /* 0x000362000c101b00 */
[----:B------:R-:W-:-:S05]  /*a500*/  @!P0 IADD3 R4, P1, R4, R0, RZ ;  /* 0x0000000004048210 */ /* 0x000fca0007f3e0ff */
[--C-:B------:R-:W-:Y:S01]  /*a510*/  @!P0 IMAD.X R5, R5, 0x1, R6.reuse, P1 ;  /* 0x0000000105058824 */ /* 0x100fe200008e0606 */
[----:B------:R-:W-:Y:S01]  /*a520*/  @!P0 IADD3 R2, P1, R2, R0, RZ ;  /* 0x0000000002028210 */ /* 0x000fe20007f3e0ff */
[----:B------:R-:W-:Y:S01]  /*a530*/  CS2R R36, SRZ ;  /* 0x0000000000247805 */ /* 0x000fe2000001ff00 */
[----:B------:R-:W-:Y:S01]  /*a540*/  CS2R R38, SRZ ;  /* 0x0000000000267805 */ /* 0x000fe2000001ff00 */
[----:B------:R-:W-:Y:S01]  /*a550*/  CS2R R42, SRZ ;  /* 0x00000000002a7805 */ /* 0x000fe2000001ff00 */
[----:B------:R-:W-:Y:S01]  /*a560*/  CS2R R44, SRZ ;  /* 0x00000000002c7805 */ /* 0x000fe2000001ff00 */
[----:B------:R-:W-:Y:S02]  /*a570*/  @!P0 IMAD.X R3, R3, 0x1, R6, P1 ;  /* 0x0000000103038824 */ /* 0x000fe400008e0606 */
[----:B------:R1:W5:Y:S04]  /*a580*/  @!P3 LD.E.64 R36, [R14.64] ;  /* 0x000000080e24b980 */ /* 0x000368000c101b00 */
[----:B------:R1:W5:Y:S04]  /*a590*/  @!P3 LD.E.64 R38, [R12.64] ;  /* 0x000000080c26b980 */ /* 0x000368000c101b00 */
[----:B------:R1:W5:Y:S04]  /*a5a0*/  @!P0 LD.E.64 R42, [R4.64] ;  /* 0x00000008042a8980 */ /* 0x000368000c101b00 */
[----:B------:R1:W5:Y:S02]  /*a5b0*/  @!P0 LD.E.64 R44, [R2.64] ;  /* 0x00000008022c8980 */ /* 0x000364000c101b00 */
.L_x_939:
[----:B--2---:R-:W-:Y:S05]  /*a5c0*/  BSYNC B0 ;  /* 0x0000000000007941 */ /* 0x004fea0003800000 */
.L_x_938:
[----:B------:R-:W-:Y:S01]  /*a5d0*/  IADD3 R0, R28, 0x40, RZ ;  /* 0x000000401c007810 */ /* 0x000fe20007ffe0ff */
[----:B-1---5:R-:W-:Y:S01]  /*a5e0*/  IMAD.MOV.U32 R2, RZ, RZ, R36 ;  /* 0x000000ffff027224 */ /* 0x022fe200078e0024 */
[----:B------:R-:W-:Y:S01]  /*a5f0*/  MOV R6, R8 ;  /* 0x0000000800067202 */ /* 0x000fe20000000f00 */
[----:B---3--:R-:W-:Y:S01]  /*a600*/  IMAD.MOV.U32 R4, RZ, RZ, R42 ;  /* 0x000000ffff047224 */ /* 0x008fe200078e002a */
[----:B------:R-:W-:Y:S01]  /*a610*/  ISETP.GE.AND P0, PT, R0, R34, PT ;  /* 0x000000220000720c */ /* 0x000fe20003f06270 */
[----:B------:R-:W-:Y:S01]  /*a620*/  IMAD.MOV.U32 R0, RZ, RZ, R37 ;  /* 0x000000ffff007224 */ /* 0x000fe200078e0025 */
[----:B----4-:R1:W2:Y:S01]  /*a630*/  SHFL.IDX PT, R5, R35, 0x1, 0x1e1f ;  /* 0x003e1f0023057f89 */ /* 0x0102a200000e0000 */
[----:B------:R-:W-:Y:S01]  /*a640*/  IMAD.MOV.U32 R3, RZ, RZ, R43 ;  /* 0x000000ffff037224 */ /* 0x000fe200078e002b */
[----:B------:R-:W-:Y:S01]  /*a650*/  BSSY B0, `(.L_x_940) ;  /* 0x000006d000007945 */ /* 0x000fe20003800000 */
[----:B------:R-:W-:Y:S01]  /*a660*/  IMAD.MOV.U32 R13, RZ, RZ, R22 ;  /* 0x000000ffff0d7224 */ /* 0x000fe200078e0016 */
[----:B------:R-:W-:Y:S01]  /*a670*/  PRMT R74, R0, 0x5410, R2 ;  /* 0x00005410004a7816 */ /* 0x000fe20000000002 */
[----:B------:R-:W-:Y:S01]  /*a680*/  IMAD.MOV.U32 R2, RZ, RZ, R24 ;  /* 0x000000ffff027224 */ /* 0x000fe200078e0018 */
[----:B------:R-:W-:Y:S01]  /*a690*/  PRMT R77, R3, 0x5410, R4 ;  /* 0x00005410034d7816 */ /* 0x000fe20000000004 */
[----:B------:R-:W-:Y:S01]  /*a6a0*/  IMAD.MOV.U32 R0, RZ, RZ, R25 ;  /* 0x000000ffff007224 */ /* 0x000fe200078e0019 */
[----:B------:R-:W-:Y:S01]  /*a6b0*/  MOV R4, R30 ;  /* 0x0000001e00047202 */ /* 0x000fe20000000f00 */
[----:B------:R-:W-:Y:S01]  /*a6c0*/  IMAD.MOV.U32 R3, RZ, RZ, R31 ;  /* 0x000000ffff037224 */ /* 0x000fe200078e001f */
[----:B------:R-:W-:Y:S01]  /*a6d0*/  CS2R R58, SRZ ;  /* 0x00000000003a7805 */ /* 0x000fe2000001ff00 */
[----:B------:R-:W-:Y:S01]  /*a6e0*/  IMAD.MOV.U32 R12, RZ, RZ, R23 ;  /* 0x000000ffff0c7224 */ /* 0x000fe200078e0017 */
[----:B------:R-:W-:Y:S01]  /*a6f0*/  PRMT R70, R0, 0x5410, R2 ;  /* 0x0000541000467816 */ /* 0x000fe20000000002 */
[----:B------:R-:W-:Y:S01]  /*a700*/  IMAD.MOV.U32 R2, RZ, RZ, R10 ;  /* 0x000000ffff027224 */ /* 0x000fe200078e000a */
[----:B------:R-:W-:Y:S01]  /*a710*/  PRMT R72, R3, 0x5410, R4 ;  /* 0x0000541003487816 */ /* 0x000fe20000000004 */
[----:B------:R-:W-:Y:S01]  /*a720*/  IMAD.MOV.U32 R0, RZ, RZ, R11 ;  /* 0x000000ffff007224 */ /* 0x000fe200078e000b */
[----:B------:R-:W-:Y:S01]  /*a730*/  MOV R4, R20 ;  /* 0x0000001400047202 */ /* 0x000fe20000000f00 */
[----:B------:R-:W-:Y:S01]  /*a740*/  IMAD.MOV.U32 R3, RZ, RZ, R21 ;  /* 0x000000ffff037224 */ /* 0x000fe200078e0015 */
[----:B------:R-:W-:Y:S01]  /*a750*/  PRMT R67, R12, 0x5410, R13 ;  /* 0x000054100c437816 */ /* 0x000fe2000000000d */
[----:B------:R-:W-:Y:S01]  /*a760*/  CS2R R54, SRZ ;  /* 0x0000000000367805 */ /* 0x000fe2000001ff00 */
[----:B------:R-:W-:Y:S01]  /*a770*/  PRMT R66, R0, 0x5410, R2 ;  /* 0x0000541000427816 */ /* 0x000fe20000000002 */
[----:B------:R-:W-:Y:S01]  /*a780*/  IMAD.MOV.U32 R2, RZ, RZ, R38 ;  /* 0x000000ffff027224 */ /* 0x000fe200078e0026 */
[----:B------:R-:W-:Y:S01]  /*a790*/  PRMT R68, R3, 0x5410, R4 ;  /* 0x0000541003447816 */ /* 0x000fe20000000004 */
[----:B------:R-:W-:Y:S01]  /*a7a0*/  IMAD.MOV.U32 R0, RZ, RZ, R39 ;  /* 0x000000ffff007224 */ /* 0x000fe200078e0027 */
[----:B------:R-:W-:Y:S01]  /*a7b0*/  MOV R4, R44 ;  /* 0x0000002c00047202 */ /* 0x000fe20000000f00 */
[----:B------:R-:W-:Y:S01]  /*a7c0*/  IMAD.MOV.U32 R3, RZ, RZ, R45 ;  /* 0x000000ffff037224 */ /* 0x000fe200078e002d */
[----:B------:R-:W-:Y:S01]  /*a7d0*/  CS2R R50, SRZ ;  /* 0x0000000000327805 */ /* 0x000fe2000001ff00 */
[----:B------:R-:W-:Y:S01]  /*a7e0*/  CS2R R46, SRZ ;  /* 0x00000000002e7805 */ /* 0x000fe2000001ff00 */
[----:B------:R-:W-:Y:S01]  /*a7f0*/  PRMT R73, R0, 0x5410, R2 ;  /* 0x0000541000497816 */ /* 0x000fe20000000002 */
[----:B------:R-:W-:Y:S01]  /*a800*/  IMAD.MOV.U32 R2, RZ, RZ, R26 ;  /* 0x000000ffff027224 */ /* 0x000fe200078e001a */
[----:B------:R-:W-:Y:S01]  /*a810*/  PRMT R76, R3, 0x5410, R4 ;  /* 0x00005410034c7816 */ /* 0x000fe20000000004 */
[----:B------:R-:W-:Y:S01]  /*a820*/  IMAD.MOV.U32 R3, RZ, RZ, R33 ;  /* 0x000000ffff037224 */ /* 0x000fe200078e0021 */
[----:B------:R-:W-:Y:S01]  /*a830*/  MOV R0, R27 ;  /* 0x0000001b00007202 */ /* 0x000fe20000000f00 */
[----:B------:R-:W-:Y:S01]  /*a840*/  CS2R R62, SRZ ;  /* 0x00000000003e7805 */ /* 0x000fe2000001ff00 */
[----:B------:R-:W-:Y:S01]  /*a850*/  MOV R4, R32 ;  /* 0x0000002000047202 */ /* 0x000fe20000000f00 */
[----:B------:R-:W-:Y:S01]  /*a860*/  CS2R R60, SRZ ;  /* 0x00000000003c7805 */ /* 0x000fe2000001ff00 */
[----:B------:R-:W-:Y:S01]  /*a870*/  PRMT R69, R0, 0x5410, R2 ;  /* 0x0000541000457816 */ /* 0x000fe20000000002 */
[----:B------:R-:W-:Y:S01]  /*a880*/  IMAD.MOV.U32 R0, RZ, RZ, R9 ;  /* 0x000000ffff007224 */ /* 0x000fe200078e0009 */
[----:B------:R-:W-:Y:S01]  /*a890*/  PRMT R71, R3, 0x5410, R4 ;  /* 0x0000541003477816 */ /* 0x000fe20000000004 */
[----:B------:R-:W3:Y:S01]  /*a8a0*/  SHFL.IDX PT, R2, R41, 0x1, 0x1e1f ;  /* 0x003e1f0029027f89 */ /* 0x000ee200000e0000 */
[----:B------:R-:W-:Y:S01]  /*a8b0*/  CS2R R56, SRZ ;  /* 0x0000000000387805 */ /* 0x000fe2000001ff00 */
[----:B------:R-:W-:Y:S01]  /*a8c0*/  CS2R R52, SRZ ;  /* 0x0000000000347805 */ /* 0x000fe2000001ff00 */
[----:B-1----:R-:W-:Y:S01]  /*a8d0*/  PRMT R35, R0, 0x5410, R6 ;  /* 0x0000541000237816 */ /* 0x002fe20000000006 */
[----:B------:R1:W4:Y:S01]  /*a8e0*/  SHFL.IDX PT, R4, R40, 0x1, 0x1e1f ;  /* 0x003e1f0028047f89 */ /* 0x00032200000e0000 */
[----:B------:R-:W-:-:S03]  /*a8f0*/  CS2R R48, SRZ ;  /* 0x0000000000307805 */ /* 0x000fc6000001ff00 */
[----:B------:R2:W3:Y:S01]  /*a900*/  SHFL.IDX PT, R3, R29, 0x1, 0x1e1f ;  /* 0x003e1f001d037f89 */ /* 0x0004e200000e0000 */
[----:B-1----:R-:W-:Y:S01]  /*a910*/  CS2R R40, SRZ ;  /* 0x0000000000287805 */ /* 0x002fe2000001ff00 */
[----:B--2---:R-:W-:Y:S01]  /*a920*/  CS2R R28, SRZ ;  /* 0x00000000001c7805 */ /* 0x004fe2000001ff00 */
[----:B------:R-:W-:Y:S05]  /*a930*/  @P0 BRA `(.L_x_941) ;  /* 0x000003e000000947 */ /* 0x000fea0003800000 */
[----:B---34-:R-:W-:Y:S01]  /*a940*/  ISETP.GE.AND P0, PT, R169, c[0x0][0x27c], PT ;  /* 0x00009f00a9007a0c */ /* 0x018fe20003f06270 */
[----:B------:R-:W-:Y:S01]  /*a950*/  CS2R R46, SRZ ;  /* 0x00000000002e7805 */ /* 0x000fe2000001ff00 */
[----:B------:R-:W-:Y:S01]  /*a960*/  ISETP.GE.AND P1, PT, R166, c[0x0][0x27c], PT ;  /* 0x00009f00a6007a0c */ /* 0x000fe20003f26270 */
[----:B------:R-:W-:-:S10]  /*a970*/  CS2R R48, SRZ ;  /* 0x0000000000307805 */ /* 0x000fd4000001ff00 */
[C---:B------:R-:W-:Y:S01]  /*a980*/  @!P0 IMAD.SHL.U32 R0, R169.reuse, 0x2, RZ ;  /* 0x00000002a9008824 */ /* 0x040fe200078e00ff */
[----:B------:R-:W-:-:S04]  /*a990*/  @!P0 SHF.L.U64.HI R6, R169, 0x1, R81 ;  /* 0x00000001a9068819 */ /* 0x000fc80000010251 */
[----:B------:R-:W-:-:S05]  /*a9a0*/  @!P0 IADD3 R14, P2, R4, R0, RZ ;  /* 0x00000000040e8210 */ /* 0x000fca0007f5e0ff */
[----:B------:R-:W-:Y:S01]  /*a9b0*/  @!P0 IMAD.X R15, R5, 0x1, R6, P2 ;  /* 0x00000001050f8824 */ /* 0x000fe200010e0606 */
[----:B------:R-:W-:Y:S01]  /*a9c0*/  @!P0 IADD3 R12, P2, R2, R0, RZ ;  /* 0x00000000020c8210 */ /* 0x000fe20007f5e0ff */
[----:B------:R-:W-:-:S03]  /*a9d0*/  @!P1 IMAD.SHL.U32 R0, R166, 0x2, RZ ;  /* 0x00000002a6009824 */ /* 0x000fc600078e00ff */
[----:B------:R1:W5:Y:S01]  /*a9e0*/  @!P0 LD.E.64 R46, [R14.64] ;  /* 0x000000080e2e8980 */ /* 0x000362000c101b00 */
[----:B------:R-:W-:Y:S01]  /*a9f0*/  @!P0 IMAD.X R13, R3, 0x1, R6, P2 ;  /* 0x00000001030d8824 */ /* 0x000fe200010e0606 */
[----:B------:R-:W-:-:S04]  /*aa00*/  @!P1 SHF.L.U64.HI R6, R166, 0x1, R80 ;  /* 0x00000001a6069819 */ /* 0x000fc80000010250 */
[----:B------:R2:W5:Y:S01]  /*aa10*/  @!P0 LD.E.64 R48, [R12.64] ;  /* 0x000000080c308980 */ /* 0x000562000c101b00 */
[----:B------:R-:W-:Y:S01]  /*aa20*/  ISETP.GE.AND P0, PT, R168, c[0x0][0x27c], PT ;  /* 0x00009f00a8007a0c */ /* 0x000fe20003f06270 */
[----:B------:R-:W-:Y:S01]  /*aa30*/  CS2R R50, SRZ ;  /* 0x0000000000327805 */ /* 0x000fe2000001ff00 */
[----:B------:R-:W-:Y:S01]  /*aa40*/  CS2R R52, SRZ ;  /* 0x0000000000347805 */ /* 0x000fe2000001ff00 */
[----:B-1----:R-:W-:-:S05]  /*aa50*/  @!P1 IADD3 R14, P2, R4, R0, RZ ;  /* 0x00000000040e9210 */ /* 0x002fca0007f5e0ff */
[----:B------:R-:W-:Y:S01]  /*aa60*/  @!P1 IMAD.X R15, R5, 0x1, R6, P2 ;  /* 0x00000001050f9824 */ /* 0x000fe200010e0606 */
[----:B--2---:R-:W-:-:S04]  /*aa70*/  @!P1 IADD3 R12, P2, R2, R0, RZ ;  /* 0x00000000020c9210 */ /* 0x004fc80007f5e0ff */
[C---:B------:R-:W-:Y:S01]  /*aa80*/  @!P0 IMAD.SHL.U32 R0, R168.reuse, 0x2, RZ ;  /* 0x00000002a8008824 */ /* 0x040fe200078e00ff */
[----:B------:R-:W-:Y:S01]  /*aa90*/  ISETP.GE.AND P3, PT, R139, c[0x0][0x27c], PT ;  /* 0x00009f008b007a0c */ /* 0x000fe20003f66270 */
[----:B------:R1:W5:Y:S01]  /*aaa0*/  @!P1 LD.E.64 R50, [R14.64] ;  /* 0x000000080e329980 */ /* 0x000362000c101b00 */
[----:B------:R-:W-:Y:S01]  /*aab0*/  @!P1 IMAD.X R13, R3, 0x1, R6, P2 ;  /* 0x00000001030d9824 */ /* 0x000fe200010e0606 */
[----:B------:R-:W-:-:S04]  /*aac0*/  @!P0 SHF.L.U64.HI R6, R168, 0x1, R79 ;  /* 0x00000001a8068819 */ /* 0x000fc8000001024f */
[----:B------:R2:W5:Y:S01]  /*aad0*/  @!P1 LD.E.64 R52, [R12.64] ;  /* 0x000000080c349980 */ /* 0x000562000c101b00 */
[----:B------:R-:W-:Y:S01]  /*aae0*/  CS2R R54, SRZ ;  /* 0x0000000000367805 */ /* 0x000fe2000001ff00 */
[----:B------:R-:W-:-:S04]  /*aaf0*/  CS2R R56, SRZ ;  /* 0x0000000000387805 */ /* 0x000fc8000001ff00 */
[----:B------:R-:W-:Y:S01]  /*ab00*/  @!P3 IMAD.SHL.U32 R16, R139, 0x2, RZ ;  /* 0x000000028b10b824 */ /* 0x000fe200078e00ff */
[----:B-1----:R-:W-:-:S05]  /*ab10*/  @!P0 IADD3 R14, P1, R4, R0, RZ ;  /* 0x00000000040e8210 */ /* 0x002fca0007f3e0ff */
[----:B------:R-:W-:Y:S01]  /*ab20*/  @!P0 IMAD.X R15, R5, 0x1, R6, P1 ;  /* 0x00000001050f8824 */ /* 0x000fe200008e0606 */
[----:B--2---:R-:W-:-:S04]  /*ab30*/  @!P0 IADD3 R12, P1, R2, R0, RZ ;  /* 0x00000000020c8210 */ /* 0x004fc80007f3e0ff */
[----:B------:R1:W5:Y:S01]  /*ab40*/  @!P0 LD.E.64 R54, [R14.64] ;  /* 0x000000080e368980 */ /* 0x000362000c101b00 */
[----:B------:R-:W-:Y:S01]  /*ab50*/  @!P0 IMAD.X R13, R3, 0x1, R6, P1 ;  /* 0x00000001030d8824 */ /* 0x000fe200008e0606 */
[----:B------:R-:W-:-:S04]  /*ab60*/  @!P3 SHF.L.U64.HI R0, R139, 0x1, R78 ;  /* 0x000000018b00b819 */ /* 0x000fc8000001024e */
[----:B------:R2:W5:Y:S01]  /*ab70*/  @!P0 LD.E.64 R56, [R12.64] ;  /* 0x000000080c388980 */ /* 0x000562000c101b00 */
[----:B------:R-:W-:Y:S01]  /*ab80*/  ISETP.GE.AND P1, PT, R164, c[0x0][0x27c], PT ;  /* 0x00009f00a4007a0c */ /* 0x000fe20003f26270 */
[----:B------:R-:W-:Y:S01]  /*ab90*/  CS2R R28, SRZ ;  /* 0x00000000001c7805 */ /* 0x000fe2000001ff00 */
[----:B------:R-:W-:Y:S01]  /*aba0*/  CS2R R40, SRZ ;  /* 0x0000000000287805 */ /* 0x000fe2000001ff00 */
[----:B--2---:R-:W-:-:S05]  /*abb0*/  @!P3 IADD3 R12, P0, R2, R16, RZ ;  /* 0x00000010020cb210 */ /* 0x004fca0007f1e0ff */
[----:B------:R-:W-:Y:S01]  /*abc0*/  @!P3 IMAD.X R13, R3, 0x1, R0, P0 ;  /* 0x00000001030db824 */ /* 0x000fe200000e0600 */
[----:B------:R-:W-:Y:S02]  /*abd0*/  ISETP.GE.AND P0, PT, R167, c[0x0][0x27c], PT ;  /* 0x00009f00a7007a0c */ /* 0x000fe40003f06270 */
[----:B-1----:R-:W-:Y:S02]  /*abe0*/  @!P3 IADD3 R14, P2, R4, R16, RZ ;  /* 0x00000010040eb210 */ /* 0x002fe40007f5e0ff */
[----:B------:R-:W-:-:S04]  /*abf0*/  @!P1 IMAD.WIDE R18, R164, 0x2, R4 ;  /* 0x00000002a4129825 */ /* 0x000fc800078e0204 */
[----:B------:R-:W-:Y:S01]  /*ac00*/  @!P3 IMAD.X R15, R5, 0x1, R0, P2 ;  /* 0x00000001050fb824 */ /* 0x000fe200010e0600 */
[----:B------:R1:W5:Y:S01]  /*ac10*/  @!P1 LD.E.64 R28, [R18.64] ;  /* 0x00000008121c9980 */ /* 0x000362000c101b00 */
[----:B------:R-:W-:-:S04]  /*ac20*/  @!P1 IMAD.WIDE R16, R164, 0x2, R2 ;  /* 0x00000002a4109825 */ /* 0x000fc800078e0202 */
[C---:B------:R-:W-:Y:S01]  /*ac30*/  @!P0 IMAD.SHL.U32 R0, R167.reuse, 0x2, RZ ;  /* 0x00000002a7008824 */ /* 0x040fe200078e00ff */
[----:B------:R1:W5:Y:S01]  /*ac40*/  @!P1 LD.E.64 R40, [R16.64] ;  /* 0x0000000810289980 */ /* 0x000362000c101b00 */
[----:B------:R-:W-:-:S03]  /*ac50*/  @!P0 SHF.L.U64.HI R6, R167, 0x1, R75 ;  /* 0x00000001a7068819 */ /* 0x000fc6000001024b */
        /* <DEDUP_REMOVED lines=12> */
.L_x_941:
[----:B---34-:R-:W-:Y:S05]  /*ad20*/  BSYNC B0 ;  /* 0x0000000000007941 */ /* 0x018fea0003800000 */
.L_x_940:
[----:B-----5:R-:W-:Y:S01]  /*ad30*/  IMAD.MOV.U32 R0, RZ, RZ, R64 ;  /* 0x000000ffff007224 */ /* 0x020fe200078e0040 */
[----:B------:R-:W-:-:S04]  /*ad40*/  DEPBAR.LE SB0, 0x1 ;  /* 0x000080400000791a */ /* 0x000fc80000000000 */
[----:B-1----:R-:W-:Y:S01]  /*ad50*/  IMAD.MOV.U32 R4, RZ, RZ, R65 ;  /* 0x000000ffff047224 */ /* 0x002fe200078e0041 */
[----:B------:R-:W-:Y:S01]  /*ad60*/  BSSY B1, `(.L_x_942) ;  /* 0x000015c000017945 */ /* 0x000fe20003800000 */
[----:B------:R-:W-:Y:S02]  /*ad70*/  IMAD.MOV.U32 R3, RZ, RZ, R58 ;  /* 0x000000ffff037224 */ /* 0x000fe400078e003a */
[----:B------:R-:W-:Y:S01]  /*ad80*/  IMAD.MOV.U32 R2, RZ, RZ, R59 ;  /* 0x000000ffff027224 */ /* 0x000fe200078e003b */
[----:B------:R-:W-:Y:S01]  /*ad90*/  PRMT R87, R4, 0x5410, R0 ;  /* 0x0000541004577816 */ /* 0x000fe20000000000 */
[----:B------:R-:W-:Y:S01]  /*ada0*/  IMAD.MOV.U32 R0, RZ, RZ, R54 ;  /* 0x000000ffff007224 */ /* 0x000fe200078e0036 */
[----:B------:R-:W-:Y:S02]  /*adb0*/  MOV R4, R55 ;  /* 0x0000003700047202 */ /* 0x000fe40000000f00 */
[----:B------:R-:W-:Y:S01]  /*adc0*/  PRMT R85, R2, 0x5410, R3 ;  /* 0x0000541002557816 */ /* 0x000fe20000000003 */
[----:B------:R-:W-:Y:S01]  /*add0*/  IMAD.MOV.U32 R3, RZ, RZ, R50 ;  /* 0x000000ffff037224 */ /* 0x000fe200078e0032 */
[----:B------:R-:W-:Y:S01]  /*ade0*/  PRMT R83, R83, 0x5410, R0 ;  /* 0x0000541053537816 */ /* 0x000fe20000000000 */
[----:B------:R-:W-:-:S02]  /*adf0*/  IMAD.MOV.U32 R0, RZ, RZ, R46 ;  /* 0x000000ffff007224 */ /* 0x000fc400078e002e */
[----:B------:R-:W-:Y:S01]  /*ae00*/  IMAD.MOV.U32 R2, RZ, RZ, R51 ;  /* 0x000000ffff027224 */ /* 0x000fe200078e0033 */
[----:B------:R-:W-:Y:S01]  /*ae10*/  PRMT R83, R4, 0x7610, R83 ;  /* 0x0000761004537816 */ /* 0x000fe20000000053 */
        /* <DEDUP_REMOVED lines=9> */
[----:B------:R-:W-:-:S02]  /*aeb0*/  MOV R3, R28 ;  /* 0x0000001c00037202 */ /* 0x000fc40000000f00 */
[----:B------:R-:W-:Y:S01]  /*aec0*/  PRMT R86, R4, 0x7610, R86 ;  /* 0x0000761004567816 */ /* 0x000fe20000000056 */
[----:B------:R-:W-:Y:S01]  /*aed0*/  IMAD.IADD R4, R34, 0x1, -R106 ;  /* 0x0000000122047824 */ /* 0x000fe200078e0a6a */
[----:B------:R-:W-:Y:S01]  /*aee0*/  PRMT R75, R2, 0x5410, R3 ;  /* 0x00005410024b7816 */ /* 0x000fe20000000003 */
[----:B------:R-:W-:Y:S01]  /*aef0*/  IMAD.MOV.U32 R2, RZ, RZ, R61 ;  /* 0x000000ffff027224 */ /* 0x000fe200078e003d */
[----:B------:R-:W-:Y:S02]  /*af00*/  MOV R3, R60 ;  /* 0x0000003c00037202 */ /* 0x000fe40000000f00 */
[----:B------:R-:W-:Y:S01]  /*af10*/  IMNMX R19, R4, 0x80, PT ;  /* 0x0000008004137817 */ /* 0x000fe20003800200 */
[----:B------:R-:W-:Y:S01]  /*af20*/  IMAD.MOV.U32 R4, RZ, RZ, R48 ;  /* 0x000000ffff047224 */ /* 0x000fe200078e0030 */
[----:B------:R-:W-:Y:S01]  /*af30*/  PRMT R82, R82, 0x5410, R0 ;  /* 0x0000541052527816 */ /* 0x000fe20000000000 */
[----:B------:R-:W-:Y:S01]  /*af40*/  IMAD.MOV.U32 R0, RZ, RZ, R53 ;  /* 0x000000ffff007224 */ /* 0x000fe200078e0035 */
[----:B------:R-:W-:Y:S01]  /*af50*/  BAR.SYNC.DEFER_BLOCKING 0x0 ;  /* 0x0000000000007b1d */ /* 0x000fe20000010000 */
[----:B------:R-:W-:-:S02]  /*af60*/  ISETP.GE.AND P0, PT, R138, R19, PT ;  /* 0x000000138a00720c */ /* 0x000fc40003f06270 */
[----:B------:R-:W-:Y:S01]  /*af70*/  PRMT R84, R2, 0x5410, R3 ;  /* 0x0000541002547816 */ /* 0x000fe20000000003 */
[----:B------:R-:W-:Y:S01]  /*af80*/  IMAD.MOV.U32 R3, RZ, RZ, R57 ;  /* 0x000000ffff037224 */ /* 0x000fe200078e0039 */
[----:B------:R-:W-:-:S04]  /*af90*/  MOV R2, R52 ;  /* 0x0000003400027202 */ /* 0x000fc80000000f00 */
[----:B------:R-:W-:Y:S01]  /*afa0*/  PRMT R80, R0, 0x5410, R2 ;  /* 0x0000541000507816 */ /* 0x000fe20000000002 */
[----:B------:R-:W-:Y:S01]  /*afb0*/  IMAD.MOV.U32 R2, RZ, RZ, R40 ;  /* 0x000000ffff027224 */ /* 0x000fe200078e0028 */
[----:B------:R-:W-:Y:S01]  /*afc0*/  PRMT R82, R3, 0x7610, R82 ;  /* 0x0000761003527816 */ /* 0x000fe20000000052 */
[----:B------:R-:W-:Y:S01]  /*afd0*/  IMAD.MOV.U32 R0, RZ, RZ, R41 ;  /* 0x000000ffff007224 */ /* 0x000fe200078e0029 */
[----:B------:R-:W-:-:S04]  /*afe0*/  MOV R3, R49 ;  /* 0x0000003100037202 */ /* 0x000fc80000000f00 */
[----:B------:R-:W-:Y:S02]  /*aff0*/  PRMT R78, R3, 0x5410, R4 ;  /* 0x00005410034e7816 */ /* 0x000fe40000000004 */
[----:B------:R-:W-:Y:S01]  /*b000*/  PRMT R34, R0, 0x5410, R2 ;  /* 0x0000541000227816 */ /* 0x000fe20000000002 */
[----:B------:R-:W-:Y:S05]  /*b010*/  @P0 BRA `(.L_x_943) ;  /* 0x0000130000000947 */ /* 0x000fea0003800000 */
[----:B------:R-:W-:Y:S01]  /*b020*/  ISETP.GE.AND P0, PT, R164, c[0x0][0x27c], PT ;  /* 0x00009f00a4007a0c */ /* 0x000fe20003f06270 */
[----:B------:R-:W-:-:S12]  /*b030*/  BSSY B0, `(.L_x_944) ;  /* 0x0000031000007945 */ /* 0x000fd80003800000 */
[----:B------:R-:W-:Y:S05]  /*b040*/  @P0 BRA `(.L_x_945) ;  /* 0x000002f000000947 */ /* 0x000fea0003800000 */
[----:B------:R-:W2:Y:S01]  /*b050*/  LDL R89, [R1+0xc] ;  /* 0x00000c0001597983 */ /* 0x000ea20000100800 */
[----:B------:R-:W-:Y:S02]  /*b060*/  SHF.R.U32.HI R0, RZ, 0x10, R11 ;  /* 0x00000010ff007819 */ /* 0x000fe4000001160b */
[----:B------:R-:W-:Y:S02]  /*b070*/  SHF.R.U32.HI R2, RZ, 0x10, R9 ;  /* 0x00000010ff027819 */ /* 0x000fe40000011609 */
[----:B------:R-:W-:Y:S02]  /*b080*/  PRMT R6, R66, 0x5410, R0 ;  /* 0x0000541042067816 */ /* 0x000fe40000000000 */
[----:B------:R-:W-:Y:S02]  /*b090*/  PRMT R0, R35, 0x5410, R2 ;  /* 0x0000541023007816 */ /* 0x000fe40000000002 */
[----:B------:R-:W-:Y:S02]  /*b0a0*/  SHF.R.U64 R3, R10, 0x10, R11 ;  /* 0x000000100a037819 */ /* 0x000fe4000000120b */
[----:B------:R-:W-:-:S02]  /*b0b0*/  SHF.R.U64 R4, R8, 0x10, R9 ;  /* 0x0000001008047819 */ /* 0x000fc40000001209 */
[----:B------:R-:W-:Y:S02]  /*b0c0*/  LOP3.LUT R18, R0, 0xffff0000, RZ, 0xc0, !PT ;  /* 0xffff000000127812 */ /* 0x000fe400078ec0ff */
[----:B------:R-:W-:Y:S02]  /*b0d0*/  PRMT R9, R35, 0x5432, R4 ;  /* 0x0000543223097816 */ /* 0x000fe40000000004 */
[----:B------:R-:W-:Y:S02]  /*b0e0*/  PRMT R10, R66, 0x5432, R3 ;  /* 0x00005432420a7816 */ /* 0x000fe40000000003 */
[----:B------:R-:W-:Y:S01]  /*b0f0*/  LOP3.LUT R17, R6, 0xffff0000, RZ, 0xc0, !PT ;  /* 0xffff000006117812 */ /* 0x000fe200078ec0ff */
[----:B--2---:R-:W1:Y:S02]  /*b100*/  LDS.128 R12, [R89+0x4800] ;  /* 0x00480000590c7984 */ /* 0x004e640000000c00 */
[C---:B-1----:R-:W-:Y:S01]  /*b110*/  LOP3.LUT R8, R14.reuse, 0xffff0000, RZ, 0xc0, !PT ;  /* 0xffff00000e087812 */ /* 0x042fe200078ec0ff */
[C---:B------:R-:W-:Y:S01]  /*b120*/  IMAD.U32 R11, R15.reuse, 0x10000, RZ ;  /* 0x000100000f0b7824 */ /* 0x040fe200078e00ff */
[----:B------:R-:W-:Y:S01]  /*b130*/  LOP3.LUT R2, R15, 0xffff0000, RZ, 0xc0, !PT ;  /* 0xffff00000f027812 */ /* 0x000fe200078ec0ff */
[----:B------:R-:W-:Y:S01]  /*b140*/  IMAD.U32 R16, R14, 0x10000, RZ ;  /* 0x000100000e107824 */ /* 0x000fe200078e00ff */
[----:B------:R-:W-:Y:S01]  /*b150*/  SHF.L.U32 R5, R12, 0x10, RZ ;  /* 0x000000100c057819 */ /* 0x000fe200000006ff */
[----:B------:R-:W-:Y:S01]  /*b160*/  IMAD.U32 R15, R0, 0x10000, RZ ;  /* 0x00010000000f7824 */ /* 0x000fe200078e00ff */
[----:B------:R-:W-:Y:S01]  /*b170*/  LOP3.LUT R4, R12, 0xffff0000, RZ, 0xc0, !PT ;  /* 0xffff00000c047812 */ /* 0x000fe200078ec0ff */
[----:B------:R-:W-:Y:S01]  /*b180*/  IMAD.U32 R14, R6, 0x10000, RZ ;  /* 0x00010000060e7824 */ /* 0x000fe200078e00ff */
[C---:B------:R-:W-:Y:S01]  /*b190*/  SHF.L.U32 R3, R13.reuse, 0x10, RZ ;  /* 0x000000100d037819 */ /* 0x040fe200000006ff */
[C---:B------:R-:W-:Y:S01]  /*b1a0*/  FMUL.FTZ R12, R8.reuse, R15 ;  /* 0x0000000f080c7220 */ /* 0x040fe20000410000 */
[----:B------:R-:W-:Y:S01]  /*b1b0*/  LOP3.LUT R0, R13, 0xffff0000, RZ, 0xc0, !PT ;  /* 0xffff00000d007812 */ /* 0x000fe200078ec0ff */
[----:B------:R-:W-:-:S02]  /*b1c0*/  FMUL.FTZ R8, R8, R14 ;  /* 0x0000000e08087220 */ /* 0x000fc40000410000 */
[----:B------:R-:W-:Y:S01]  /*b1d0*/  FFMA.FTZ R13, R16, R14, -R12 ;  /* 0x0000000e100d7223 */ /* 0x000fe2000001080c */
[----:B------:R-:W-:Y:S01]  /*b1e0*/  SHF.L.U32 R14, R10, 0x10, RZ ;  /* 0x000000100a0e7819 */ /* 0x000fe200000006ff */
[----:B------:R-:W-:Y:S01]  /*b1f0*/  FFMA.FTZ R12, R16, R15, R8 ;  /* 0x0000000f100c7223 */ /* 0x000fe20000010008 */
[----:B------:R-:W-:Y:S01]  /*b200*/  LOP3.LUT R10, R10, 0xffff0000, RZ, 0xc0, !PT ;  /* 0xffff00000a0a7812 */ /* 0x000fe200078ec0ff */
[C---:B------:R-:W-:Y:S02]  /*b210*/  FMUL.FTZ R6, R2.reuse, R18 ;  /* 0x0000001202067220 */ /* 0x040fe40000410000 */
[C---:B------:R-:W-:Y:S01]  /*b220*/  IMAD.U32 R15, R9.reuse, 0x10000, RZ ;  /* 0x00010000090f7824 */ /* 0x040fe200078e00ff */
[----:B------:R-:W-:Y:S01]  /*b230*/  LOP3.LUT R9, R9, 0xffff0000, RZ, 0xc0, !PT ;  /* 0xffff000009097812 */ /* 0x000fe200078ec0ff */
[-C--:B------:R-:W-:Y:S02]  /*b240*/  FMUL.FTZ R2, R2, R17.reuse ;  /* 0x0000001102027220 */ /* 0x080fe40000410000 */
[----:B------:R-:W-:-:S02]  /*b250*/  FFMA.FTZ R8, R11, R17, -R6 ;  /* 0x000000110b087223 */ /* 0x000fc40000010806 */
[----:B------:R-:W-:Y:S02]  /*b260*/  FFMA.FTZ R11, R11, R18, R2 ;  /* 0x000000120b0b7223 */ /* 0x000fe40000010002 */
[----:B------:R-:W-:Y:S02]  /*b270*/  FMUL.FTZ R6, R4, R15 ;  /* 0x0000000f04067220 */ /* 0x000fe40000410000 */
[----:B------:R-:W-:Y:S01]  /*b280*/  FMUL.FTZ R2, R0, R9 ;  /* 0x0000000900027220 */ /* 0x000fe20000410000 */
[----:B------:R-:W-:Y:S01]  /*b290*/  F2FP.BF16.PACK_AB R11, R11, R8 ;  /* 0x000000080b0b723e */ /* 0x000fe200000010ff */
[----:B------:R-:W-:Y:S02]  /*b2a0*/  FMUL.FTZ R4, R4, R14 ;  /* 0x0000000e04047220 */ /* 0x000fe40000410000 */
[----:B------:R-:W-:Y:S02]  /*b2b0*/  FMUL.FTZ R0, R0, R10 ;  /* 0x0000000a00007220 */ /* 0x000fe40000410000 */
[----:B------:R-:W-:-:S02]  /*b2c0*/  FFMA.FTZ R6, R5, R14, -R6 ;  /* 0x0000000e05067223 */ /* 0x000fc40000010806 */
[----:B------:R-:W-:Y:S02]  /*b2d0*/  FFMA.FTZ R4, R5, R15, R4 ;  /* 0x0000000f05047223 */ /* 0x000fe40000010004 */
[C---:B------:R-:W-:Y:S01]  /*b2e0*/  FFMA.FTZ R2, R3.reuse, R10, -R2 ;  /* 0x0000000a03027223 */ /* 0x040fe20000010802 */
[----:B------:R-:W-:Y:S01]  /*b2f0*/  F2FP.BF16.PACK_AB R10, R12, R13 ;  /* 0x0000000d0c0a723e */ /* 0x000fe200000010ff */
[----:B------:R-:W-:Y:S01]  /*b300*/  FFMA.FTZ R0, R3, R9, R0 ;  /* 0x0000000903007223 */ /* 0x000fe20000010000 */
[----:B------:R-:W-:-:S04]  /*b310*/  F2FP.BF16.PACK_AB R8, R4, R6 ;  /* 0x000000060408723e */ /* 0x000fc800000010ff */
[----:B------:R-:W-:-:S05]  /*b320*/  F2FP.BF16.PACK_AB R9, R0, R2 ;  /* 0x000000020009723e */ /* 0x000fca00000010ff */
[----:B------:R1:W-:Y:S02]  /*b330*/  STS.128 [R89+0x4800], R8 ;  /* 0x0048000859007388 */ /* 0x0003e40000000c00 */
.L_x_945:
[----:B------:R-:W-:Y:S05]  /*b340*/  BSYNC B0 ;  /* 0x0000000000007941 */ /* 0x000fea0003800000 */
.L_x_944:
[----:B------:R-:W-:Y:S01]  /*b350*/  ISETP.GE.AND P0, PT, R169, c[0x0][0x27c], PT ;  /* 0x00009f00a9007a0c */ /* 0x000fe20003f06270 */
[----:B------:R-:W-:-:S12]  /*b360*/  BSSY B0, `(.L_x_946) ;  /* 0x0000031000007945 */ /* 0x000fd80003800000 */
[----:B------:R-:W-:Y:S05]  /*b370*/  @P0 BRA `(.L_x_947) ;  /* 0x000002f000000947 */ /* 0x000fea0003800000 */
[----:B------:R-:W2:Y:S01]  /*b380*/  LDL R35, [R1+0x10] ;  /* 0x0000100001237983 */ /* 0x000ea20000100800 */
[----:B------:R-:W-:Y:S02]  /*b390*/  SHF.R.U64 R0, R20, 0x10, R21 ;  /* 0x0000001014007819 */ /* 0x000fe40000001215 */
[----:B------:R-:W-:Y:S02]  /*b3a0*/  SHF.R.U32.HI R4, RZ, 0x10, R23 ;  /* 0x00000010ff047819 */ /* 0x000fe40000011617 */
[----:B------:R-:W-:Y:S02]  /*b3b0*/  SHF.R.U32.HI R2, RZ, 0x10, R21 ;  /* 0x00000010ff027819 */ /* 0x000fe40000011615 */
[C---:B------:R-:W-:Y:S02]  /*b3c0*/  PRMT R13, R68.reuse, 0x5432, R0 ;  /* 0x00005432440d7816 */ /* 0x040fe40000000000 */
[----:B------:R-:W-:Y:S02]  /*b3d0*/  PRMT R0, R67, 0x5410, R4 ;  /* 0x0000541043007816 */ /* 0x000fe40000000004 */
[----:B------:R-:W-:-:S02]  /*b3e0*/  PRMT R6, R68, 0x5410, R2 ;  /* 0x0000541044067816 */ /* 0x000fc40000000002 */
[----:B------:R-:W-:Y:S01]  /*b3f0*/  SHF.R.U64 R3, R22, 0x10, R23 ;  /* 0x0000001016037819 */ /* 0x000fe20000001217 */
[C---:B------:R-:W-:Y:S01]  /*b400*/  IMAD.U32 R16, R0.reuse, 0x10000, RZ ;  /* 0x0001000000107824 */ /* 0x040fe200078e00ff */
[----:B------:R-:W-:Y:S02]  /*b410*/  LOP3.LUT R18, R0, 0xffff0000, RZ, 0xc0, !PT ;  /* 0xffff000000127812 */ /* 0x000fe400078ec0ff */
[----:B------:R-:W-:Y:S02]  /*b420*/  PRMT R12, R67, 0x5432, R3 ;  /* 0x00005432430c7816 */ /* 0x000fe40000000003 */
[----:B------:R-:W-:Y:S01]  /*b430*/  LOP3.LUT R17, R6, 0xffff0000, RZ, 0xc0, !PT ;  /* 0xffff000006117812 */ /* 0x000fe200078ec0ff */
[----:B-12---:R-:W1:Y:S02]  /*b440*/  LDS.128 R8, [R35+0x4800] ;  /* 0x0048000023087984 */ /* 0x006e640000000c00 */
[C---:B-1----:R-:W-:Y:S01]  /*b450*/  IMAD.U32 R15, R10.reuse, 0x10000, RZ ;  /* 0x000100000a0f7824 */ /* 0x042fe200078e00ff */
[----:B------:R-:W-:Y:S01]  /*b460*/  LOP3.LUT R10, R10, 0xffff0000, RZ, 0xc0, !PT ;  /* 0xffff00000a0a7812 */ /* 0x000fe200078ec0ff */
[C---:B------:R-:W-:Y:S01]  /*b470*/  IMAD.U32 R14, R11.reuse, 0x10000, RZ ;  /* 0x000100000b0e7824 */ /* 0x040fe200078e00ff */
[----:B------:R-:W-:Y:S01]  /*b480*/  LOP3.LUT R2, R11, 0xffff0000, RZ, 0xc0, !PT ;  /* 0xffff00000b027812 */ /* 0x000fe200078ec0ff */
[----:B------:R-:W-:Y:S01]  /*b490*/  IMAD.U32 R11, R6, 0x10000, RZ ;  /* 0x00010000060b7824 */ /* 0x000fe200078e00ff */
[----:B------:R-:W-:-:S02]  /*b4a0*/  SHF.L.U32 R5, R8, 0x10, RZ ;  /* 0x0000001008057819 */ /* 0x000fc400000006ff */
[----:B------:R-:W-:Y:S01]  /*b4b0*/  LOP3.LUT R4, R8, 0xffff0000, RZ, 0xc0, !PT ;  /* 0xffff000008047812 */ /* 0x000fe200078ec0ff */
[C---:B------:R-:W-:Y:S01]  /*b4c0*/  FMUL.FTZ R8, R10.reuse, R16 ;  /* 0x000000100a087220 */ /* 0x040fe20000410000 */
[C---:B------:R-:W-:Y:S01]  /*b4d0*/  SHF.L.U32 R3, R9.reuse, 0x10, RZ ;  /* 0x0000001009037819 */ /* 0x040fe200000006ff */
[-C--:B------:R-:W-:Y:S01]  /*b4e0*/  FMUL.FTZ R10, R10, R11.reuse ;  /* 0x0000000b0a0a7220 */ /* 0x080fe20000410000 */
[----:B------:R-:W-:Y:S01]  /*b4f0*/  LOP3.LUT R0, R9, 0xffff0000, RZ, 0xc0, !PT ;  /* 0xffff000009007812 */ /* 0x000fe200078ec0ff */
[----:B------:R-:W-:Y:S02]  /*b500*/  FMUL.FTZ R6, R2, R18 ;  /* 0x0000001202067220 */ /* 0x000fe40000410000 */
[C---:B------:R-:W-:Y:S02]  /*b510*/  FFMA.FTZ R10, R15.reuse, R16, R10 ;  /* 0x000000100f0a7223 */ /* 0x040fe4000001000a */
[----:B------:R-:W-:Y:S01]  /*b520*/  FFMA.FTZ R9, R15, R11, -R8 ;  /* 0x0000000b0f097223 */ /* 0x000fe20000010808 */
[C---:B------:R-:W-:Y:S01]  /*b530*/  SHF.L.U32 R15, R13.reuse, 0x10, RZ ;  /* 0x000000100d0f7819 */ /* 0x040fe200000006ff */
[C---:B------:R-:W-:Y:S01]  /*b540*/  IMAD.U32 R16, R12.reuse, 0x10000, RZ ;  /* 0x000100000c107824 */ /* 0x040fe200078e00ff */
[----:B------:R-:W-:Y:S01]  /*b550*/  LOP3.LUT R12, R12, 0xffff0000, RZ, 0xc0, !PT ;  /* 0xffff00000c0c7812 */ /* 0x000fe200078ec0ff */
[-C--:B------:R-:W-:Y:S01]  /*b560*/  FMUL.FTZ R2, R2, R17.reuse ;  /* 0x0000001102027220 */ /* 0x080fe20000410000 */
[----:B------:R-:W-:Y:S01]  /*b570*/  LOP3.LUT R13, R13, 0xffff0000, RZ, 0xc0, !PT ;  /* 0xffff00000d0d7812 */ /* 0x000fe200078ec0ff */
[----:B------:R-:W-:Y:S01]  /*b580*/  FFMA.FTZ R8, R14, R17, -R6 ;  /* 0x000000110e087223 */ /* 0x000fe20000010806 */
[----:B------:R-:W-:Y:S01]  /*b590*/  F2FP.BF16.PACK_AB R10, R10, R9 ;  /* 0x000000090a0a723e */ /* 0x000fe200000010ff */
[----:B------:R-:W-:-:S02]  /*b5a0*/  FFMA.FTZ R11, R14, R18, R2 ;  /* 0x000000120e0b7223 */ /* 0x000fc40000010002 */
[----:B------:R-:W-:Y:S02]  /*b5b0*/  FMUL.FTZ R6, R4, R16 ;  /* 0x0000001004067220 */ /* 0x000fe40000410000 */
[----:B------:R-:W-:Y:S01]  /*b5c0*/  FMUL.FTZ R2, R0, R12 ;  /* 0x0000000c00027220 */ /* 0x000fe20000410000 */
[----:B------:R-:W-:Y:S01]  /*b5d0*/  F2FP.BF16.PACK_AB R11, R11, R8 ;  /* 0x000000080b0b723e */ /* 0x000fe200000010ff */
[----:B------:R-:W-:Y:S02]  /*b5e0*/  FMUL.FTZ R4, R4, R15 ;  /* 0x0000000f04047220 */ /* 0x000fe40000410000 */
[----:B------:R-:W-:Y:S02]  /*b5f0*/  FMUL.FTZ R0, R0, R13 ;  /* 0x0000000d00007220 */ /* 0x000fe40000410000 */
[C---:B------:R-:W-:Y:S02]  /*b600*/  FFMA.FTZ R6, R5.reuse, R15, -R6 ;  /* 0x0000000f05067223 */ /* 0x040fe40000010806 */
[----:B------:R-:W-:-:S02]  /*b610*/  FFMA.FTZ R4, R5, R16, R4 ;  /* 0x0000001005047223 */ /* 0x000fc40000010004 */
[C---:B------:R-:W-:Y:S02]  /*b620*/  FFMA.FTZ R2, R3.reuse, R13, -R2 ;  /* 0x0000000d03027223 */ /* 0x040fe40000010802 */
[----:B------:R-:W-:Y:S01]  /*b630*/  FFMA.FTZ R0, R3, R12, R0 ;  /* 0x0000000c03007223 */ /* 0x000fe20000010000 */
[----:B------:R-:W-:-:S04]  /*b640*/  F2FP.BF16.PACK_AB R8, R4, R6 ;  /* 0x000000060408723e */ /* 0x000fc800000010ff */
[----:B------:R-:W-:-:S05]  /*b650*/  F2FP.BF16.PACK_AB R9, R0, R2 ;  /* 0x000000020009723e */ /* 0x000fca00000010ff */
[----:B------:R1:W-:Y:S02]  /*b660*/  STS.128 [R35+0x4800], R8 ;  /* 0x0048000823007388 */ /* 0x0003e40000000c00 */
.L_x_947:
[----:B------:R-:W-:Y:S05]  /*b670*/  BSYNC B0 ;  /* 0x0000000000007941 */ /* 0x000fea0003800000 */
.L_x_946:
        /* <DEDUP_REMOVED lines=50> */
.L_x_949:
[----:B------:R-:W-:Y:S05]  /*b9a0*/  BSYNC B0 ;  /* 0x0000000000007941 */ /* 0x000fea0003800000 */
.L_x_948:
[----:B------:R-:W-:Y:S01]  /*b9b0*/  ISETP.GE.AND P0, PT, R168, c[0x0][0x27c], PT ;  /* 0x00009f00a8007a0c */ /* 0x000fe20003f06270 */
[----:B------:R-:W-:-:S12]  /*b9c0*/  BSSY B0, `(.L_x_950) ;  /* 0x0000031000007945 */ /* 0x000fd80003800000 */
[----:B------:R-:W-:Y:S05]  /*b9d0*/  @P0 BRA `(.L_x_951) ;  /* 0x000002f000000947 */ /* 0x000fea0003800000 */
[----:B-1----:R-:W2:Y:S01]  /*b9e0*/  LDL R20, [R1+0x10] ;  /* 0x0000100001147983 */ /* 0x002ea20000100800 */
        /* <DEDUP_REMOVED lines=11> */
[----:B--2---:R-:W1:Y:S02]  /*baa0*/  LDS.128 R8, [R20+0x6800] ;  /* 0x0068000014087984 */ /* 0x004e640000000c00 */
        /* <DEDUP_REMOVED lines=34> */
.L_x_951:
[----:B------:R-:W-:Y:S05]  /*bcd0*/  BSYNC B0 ;  /* 0x0000000000007941 */ /* 0x000fea0003800000 */
.L_x_950:
        /* <DEDUP_REMOVED lines=50> */
.L_x_953:
[----:B------:R-:W-:Y:S05]  /*c000*/  BSYNC B0 ;  /* 0x0000000000007941 */ /* 0x000fea0003800000 */
.L_x_952:
[----:B------:R-:W-:-:S13]  /*c010*/  ISETP.GE.AND P0, PT, R167, c[0x0][0x27c], PT ;  /* 0x00009f00a7007a0c */ /* 0x000fda0003f06270 */
        /* <DEDUP_REMOVED lines=48> */
.L_x_943:
[----:B------:R-:W-:Y:S05]  /*c320*/  BSYNC B1 ;  /* 0x0000000000017941 */ /* 0x000fea0003800000 */
.L_x_942:
[----:B------:R-:W-:-:S04]  /*c330*/  IADD3 R0, R138, 0x40, RZ ;  /* 0x000000408a007810 */ /* 0x000fc80007ffe0ff */
[----:B------:R-:W-:-:S13]  /*c340*/  ISETP.GE.AND P0, PT, R0, R19, PT ;  /* 0x000000130000720c */ /* 0x000fda0003f06270 */
[----:B------:R-:W-:Y:S05]  /*c350*/  @P0 BRA `(.L_x_954) ;  /* 0x0000498000000947 */ /* 0x000fea0003800000 */
        /* <DEDUP_REMOVED lines=50> */
.L_x_956:
[----:B------:R-:W-:Y:S05]  /*c680*/  BSYNC B0 ;  /* 0x0000000000007941 */ /* 0x000fea0003800000 */
.L_x_955:
        /* <DEDUP_REMOVED lines=50> */
.L_x_958:
[----:B------:R-:W-:Y:S05]  /*c9b0*/  BSYNC B0 ;  /* 0x0000000000007941 */ /* 0x000fea0003800000 */
.L_x_957:
        /* <DEDUP_REMOVED lines=50> */
.L_x_960:
[----:B------:R-:W-:Y:S05]  /*cce0*/  BSYNC B0 ;  /* 0x0000000000007941 */ /* 0x000fea0003800000 */
.L_x_959:
        /* <DEDUP_REMOVED lines=50> */
.L_x_962:
[----:B------:R-:W-:Y:S05]  /*d010*/  BSYNC B0 ;  /* 0x0000000000007941 */ /* 0x000fea0003800000 */
.L_x_961:
        /* <DEDUP_REMOVED lines=50> */
.L_x_964:
[----:B------:R-:W-:Y:S05]  /*d340*/  BSYNC B0 ;  /* 0x0000000000007941 */ /* 0x000fea0003800000 */
.L_x_963:
        /* <DEDUP_REMOVED lines=48> */
[----:B------:R1:W-:Y:S01]  /*d650*/  STS.128 [R19+0x9800], R8 ;  /* 0x0098000813007388 */ /* 0x0003e20000000c00 */
[----:B------:R-:W-:Y:S05]  /*d660*/  BRA `(.L_x_954) ;  /* 0x0000367000007947 */ /* 0x000fea0003800000 */
.L_x_937:
[----:B------:R1:W5:Y:S01]  /*d670*/  LDL R37, [R1+0x64] ;  /* 0x0000640001257983 */ /* 0x0003620000100800 */
[----:B------:R-:W-:-:S03]  /*d680*/  IMAD.MOV.U32 R3, RZ, RZ, c[0x0][0x2c4] ;  /* 0x0000b100ff037624 */ /* 0x000fc600078e00ff */
[----:B------:R1:W5:Y:S02]  /*d690*/  LDL R36, [R1+0x60] ;  /* 0x0000600001247983 */ /* 0x0003640000100800 */
[----:B------:R-:W-:Y:S01]  /*d6a0*/  ISETP.NE.AND P0, PT, R3, 0x1, PT ;  /* 0x000000010300780c */ /* 0x000fe20003f05270 */
[----:B------:R-:W-:-:S12]  /*d6b0*/  IMAD.MOV.U32 R5, RZ, RZ, R8 ;  /* 0x000000ffff057224 */ /* 0x000fd800078e0008 */
[----:B------:R-:W-:-:S05]  /*d6c0*/  @P0 IMAD.HI.U32 R3, R0, c[0x0][0x2c8], RZ ;  /* 0x0000b20000030a27 */ /* 0x000fca00078e00ff */
[----:B------:R-:W-:-:S04]  /*d6d0*/  @P0 SHF.R.U32.HI R0, RZ, c[0x0][0x2cc], R3 ;  /* 0x0000b300ff000a19 */ /* 0x000fc80000011603 */
        /* <DEDUP_REMOVED lines=38> */
[----:B------:R-:W-:Y:S01]  /*d940*/  CS2R R20, SRZ ;  /* 0x0000000000147805 */ /* 0x000fe2000001ff00 */
[----:B------:R-:W-:Y:S01]  /*d950*/  CS2R R14, SRZ ;  /* 0x00000000000e7805 */ /* 0x000fe2000001ff00 */
[----:B------:R-:W-:Y:S01]  /*d960*/  CS2R R12, SRZ ;  /* 0x00000000000c7805 */ /* 0x000fe2000001ff00 */
[----:B------:R-:W-:Y:S01]  /*d970*/  CS2R R46, SRZ ;  /* 0x00000000002e7805 */ /* 0x000fe2000001ff00 */
[----:B------:R-:W-:-:S06]  /*d980*/  CS2R R44, SRZ ;  /* 0x00000000002c7805 */ /* 0x000fcc000001ff00 */
[C---:B------:R-:W-:Y:S01]  /*d990*/  @!P0 IMAD.SHL.U32 R6, R110.reuse, 0x2, RZ ;  /* 0x000000026e068824 */ /* 0x040fe200078e00ff */
[----:B------:R-:W-:-:S04]  /*d9a0*/  @!P0 SHF.L.U64.HI R0, R110, 0x1, R111 ;  /* 0x000000016e008819 */ /* 0x000fc8000001026f */
[-C--:B---3--:R-:W-:Y:S02]  /*d9b0*/  @!P0 IADD3 R26, P1, R4, R6.reuse, RZ ;  /* 0x00000006041a8210 */ /* 0x088fe40007f3e0ff */
[----:B------:R-:W-:Y:S02]  /*d9c0*/  @!P0 IADD3 R24, P3, R2, R6, RZ ;  /* 0x0000000602188210 */ /* 0x000fe40007f7e0ff */
[----:B----4-:R-:W-:Y:S02]  /*d9d0*/  @!P0 IADD3.X R27, R5, R0, RZ, P1, !PT ;  /* 0x00000000051b8210 */ /* 0x010fe40000ffe4ff */
[----:B------:R-:W-:Y:S01]  /*d9e0*/  ISETP.GE.AND P1, PT, R136, c[0x0][0x27c], PT ;  /* 0x00009f0088007a0c */ /* 0x000fe20003f26270 */
[----:B-1----:R-:W-:Y:S01]  /*d9f0*/  @!P0 IMAD.X R25, R3, 0x1, R0, P3 ;  /* 0x0000000103198824 */ /* 0x002fe200018e0600 */
[----:B-----5:R-:W-:-:S05]  /*da00*/  @!P2 SHF.L.U32 R6, R37, 0x3, RZ ;  /* 0x000000032506a819 */ /* 0x020fca00000006ff */
[----:B------:R-:W-:-:S04]  /*da10*/  @!P2 IMAD.WIDE R10, R6, 0x2, R4 ;  /* 0x00000002060aa825 */ /* 0x000fc800078e0204 */
[----:B------:R-:W-:Y:S01]  /*da20*/  @!P2 IMAD.WIDE R8, R6, 0x2, R2 ;  /* 0x000000020608a825 */ /* 0x000fe200078e0202 */
[----:B------:R1:W5:Y:S03]  /*da30*/  @!P2 LD.E.128 R20, [R10.64] ;  /* 0x000000080a14a980 */ /* 0x000366000c101d00 */
[----:B------:R-:W-:Y:S01]  /*da40*/  @!P1 IMAD.SHL.U32 R0, R36, 0x8, RZ ;  /* 0x0000000824009824 */ /* 0x000fe200078e00ff */
[----:B------:R2:W5:Y:S01]  /*da50*/  @!P2 LD.E.128 R12, [R8.64] ;  /* 0x00000008080ca980 */ /* 0x000562000c101d00 */
[----:B------:R-:W-:Y:S01]  /*da60*/  CS2R R42, SRZ ;  /* 0x00000000002a7805 */ /* 0x000fe2000001ff00 */
[----:B------:R-:W-:Y:S01]  /*da70*/  CS2R R40, SRZ ;  /* 0x0000000000287805 */ /* 0x000fe2000001ff00 */
[----:B------:R-:W-:Y:S01]  /*da80*/  CS2R R18, SRZ ;  /* 0x0000000000127805 */ /* 0x000fe2000001ff00 */
[----:B------:R-:W-:Y:S01]  /*da90*/  CS2R R16, SRZ ;  /* 0x0000000000107805 */ /* 0x000fe2000001ff00 */
[----:B------:R-:W-:-:S04]  /*daa0*/  @!P1 IMAD.WIDE R4, R0, 0x2, R4 ;  /* 0x0000000200049825 */ /* 0x000fc800078e0204 */
[----:B------:R-:W-:Y:S01]  /*dab0*/  @!P1 IMAD.WIDE R2, R0, 0x2, R2 ;  /* 0x0000000200029825 */ /* 0x000fe200078e0202 */
[----:B------:R3:W5:Y:S04]  /*dac0*/  @!P1 LD.E.128 R44, [R4.64] ;  /* 0x00000008042c9980 */ /* 0x000768000c101d00 */
[----:B------:R3:W5:Y:S04]  /*dad0*/  @!P1 LD.E.128 R40, [R2.64] ;  /* 0x0000000802289980 */ /* 0x000768000c101d00 */
[----:B------:R3:W5:Y:S01]  /*dae0*/  @!P0 LD.E.128 R16, [R26.64] ;  /* 0x000000081a108980 */ /* 0x000762000c101d00 */
[----:B-1----:R-:W-:Y:S01]  /*daf0*/  CS2R R10, SRZ ;  /* 0x00000000000a7805 */ /* 0x002fe2000001ff00 */
[----:B--2---:R-:W-:-:S06]  /*db00*/  CS2R R8, SRZ ;  /* 0x0000000000087805 */ /* 0x004fcc000001ff00 */
[----:B------:R3:W5:Y:S02]  /*db10*/  @!P0 LD.E.128 R8, [R24.64] ;  /* 0x0000000818088980 */ /* 0x000764000c101d00 */
.L_x_966:
[----:B--2---:R-:W-:Y:S05]  /*db20*/  BSYNC B0 ;  /* 0x0000000000007941 */ /* 0x004fea0003800000 */
.L_x_965:
[----:B------:R-:W-:Y:S01]  /*db30*/  IADD3 R0, R28, 0x40, RZ ;  /* 0x000000401c007810 */ /* 0x000fe20007ffe0ff */
[----:B---3-5:R-:W-:Y:S01]  /*db40*/  IMAD.MOV.U32 R4, RZ, RZ, R46 ;  /* 0x000000ffff047224 */ /* 0x028fe200078e002e */
[----:B------:R-:W-:Y:S01]  /*db50*/  MOV R24, R11 ;  /* 0x0000000b00187202 */ /* 0x000fe20000000f00 */
[----:B-1----:R-:W-:Y:S01]  /*db60*/  IMAD.MOV.U32 R3, RZ, RZ, R47 ;  /* 0x000000ffff037224 */ /* 0x002fe200078e002f */
[----:B------:R-:W-:Y:S01]  /*db70*/  ISETP.GE.AND P0, PT, R0, R34, PT ;  /* 0x000000220000720c */ /* 0x000fe20003f06270 */
[----:B------:R-:W-:Y:S01]  /*db80*/  IMAD.MOV.U32 R2, RZ, RZ, R44 ;  /* 0x000000ffff027224 */ /* 0x000fe200078e002c */
[----:B----4-:R-:W1:Y:S01]  /*db90*/  SHFL.IDX PT, R5, R30, 0x1, 0x1e1f ;  /* 0x003e1f001e057f89 */ /* 0x010e6200000e0000 */
[----:B------:R-:W-:Y:S01]  /*dba0*/  IMAD.MOV.U32 R0, RZ, RZ, R45 ;  /* 0x000000ffff007224 */ /* 0x000fe200078e002d */
[----:B------:R-:W-:Y:S01]  /*dbb0*/  PRMT R83, R3, 0x5410, R4 ;  /* 0x0000541003537816 */ /* 0x000fe20000000004 */
[----:B------:R-:W-:Y:S01]  /*dbc0*/  IMAD.MOV.U32 R3, RZ, RZ, R23 ;  /* 0x000000ffff037224 */ /* 0x000fe200078e0017 */
[----:B------:R-:W-:Y:S01]  /*dbd0*/  MOV R4, R22 ;  /* 0x0000001600047202 */ /* 0x000fe20000000f00 */
[----:B------:R-:W-:Y:S01]  /*dbe0*/  IMAD.MOV.U32 R25, RZ, RZ, R10 ;  /* 0x000000ffff197224 */ /* 0x000fe200078e000a */
[----:B------:R-:W-:Y:S01]  /*dbf0*/  PRMT R82, R0, 0x5410, R2 ;  /* 0x0000541000527816 */ /* 0x000fe20000000002 */
[----:B------:R-:W-:Y:S01]  /*dc00*/  IMAD.MOV.U32 R2, RZ, RZ, R20 ;  /* 0x000000ffff027224 */ /* 0x000fe200078e0014 */
[----:B------:R-:W-:Y:S01]  /*dc10*/  PRMT R79, R3, 0x5410, R4 ;  /* 0x00005410034f7816 */ /* 0x000fe20000000004 */
[----:B------:R-:W-:Y:S01]  /*dc20*/  IMAD.MOV.U32 R0, RZ, RZ, R21 ;  /* 0x000000ffff007224 */ /* 0x000fe200078e0015 */
[----:B------:R-:W-:Y:S01]  /*dc30*/  MOV R3, R19 ;  /* 0x0000001300037202 */ /* 0x000fe20000000f00 */
        /* <DEDUP_REMOVED lines=8> */
[----:B------:R-:W-:Y:S01]  /*dcc0*/  CS2R R72, SRZ ;  /* 0x0000000000487805 */ /* 0x000fe2000001ff00 */
[----:B------:R-:W-:Y:S01]  /*dcd0*/  PRMT R35, R2, 0x5410, R4 ;  /* 0x0000541002237816 */ /* 0x000fe20000000004 */
[----:B------:R-:W-:Y:S01]  /*dce0*/  IMAD.MOV.U32 R2, RZ, RZ, R40 ;  /* 0x000000ffff027224 */ /* 0x000fe200078e0028 */
[----:B------:R-:W-:Y:S01]  /*dcf0*/  PRMT R33, R33, 0x5410, R0 ;  /* 0x0000541021217816 */ /* 0x000fe20000000000 */
[----:B------:R-:W-:Y:S01]  /*dd00*/  IMAD.MOV.U32 R0, RZ, RZ, R41 ;  /* 0x000000ffff007224 */ /* 0x000fe200078e0029 */
[----:B------:R-:W-:Y:S01]  /*dd10*/  PRMT R38, R24, 0x5410, R25 ;  /* 0x0000541018267816 */ /* 0x000fe20000000019 */
        /* <DEDUP_REMOVED lines=14> */
[----:B------:R2:W3:Y:S01]  /*de00*/  SHFL.IDX PT, R2, R32, 0x1, 0x1e1f ;  /* 0x003e1f0020027f89 */ /* 0x0004e200000e0000 */
[----:B------:R-:W-:Y:S01]  /*de10*/  CS2R R52, SRZ ;  /* 0x0000000000347805 */ /* 0x000fe2000001ff00 */
[----:B------:R-:W-:Y:S01]  /*de20*/  CS2R R70, SRZ ;  /* 0x0000000000467805 */ /* 0x000fe2000001ff00 */
[----:B------:R-:W-:Y:S01]  /*de30*/  CS2R R68, SRZ ;  /* 0x0000000000447805 */ /* 0x000fe2000001ff00 */
[----:B------:R4:W1:Y:S01]  /*de40*/  SHFL.IDX PT, R4, R31, 0x1, 0x1e1f ;  /* 0x003e1f001f047f89 */ /* 0x00086200000e0000 */
[----:B------:R-:W-:Y:S01]  /*de50*/  CS2R R66, SRZ ;  /* 0x0000000000427805 */ /* 0x000fe2000001ff00 */
[----:B------:R-:W-:Y:S01]  /*de60*/  CS2R R64, SRZ ;  /* 0x0000000000407805 */ /* 0x000fe2000001ff00 */
[----:B------:R-:W-:Y:S01]  /*de70*/  CS2R R58, SRZ ;  /* 0x00000000003a7805 */ /* 0x000fe2000001ff00 */
[----:B------:R4:W1:Y:S01]  /*de80*/  SHFL.IDX PT, R3, R29, 0x1, 0x1e1f ;  /* 0x003e1f001d037f89 */ /* 0x00086200000e0000 */
[----:B------:R-:W-:Y:S01]  /*de90*/  CS2R R56, SRZ ;  /* 0x0000000000387805 */ /* 0x000fe2000001ff00 */
[----:B--2---:R-:W-:Y:S01]  /*dea0*/  PRMT R32, R0, 0x7610, R32 ;  /* 0x0000761000207816 */ /* 0x004fe20000000020 */
[----:B------:R-:W-:Y:S05]  /*deb0*/  @P0 BRA `(.L_x_968) ;  /* 0x0000021000000947 */ /* 0x000fea0003800000 */
[----:B---3--:R-:W-:Y:S01]  /*dec0*/  ISETP.GE.AND P0, PT, R110, c[0x0][0x27c], PT ;  /* 0x00009f006e007a0c */ /* 0x008fe20003f06270 */
        /* <DEDUP_REMOVED lines=9> */
[-C--:B-1----:R-:W-:Y:S02]  /*df60*/  @!P0 IADD3 R26, P1, R4, R0.reuse, RZ ;  /* 0x00000000041a8210 */ /* 0x082fe40007f3e0ff */
[----:B------:R-:W-:Y:S02]  /*df70*/  @!P0 IADD3 R24, P3, R2, R0, RZ ;  /* 0x0000000002188210 */ /* 0x000fe40007f7e0ff */
[----:B------:R-:W-:Y:S02]  /*df80*/  @!P0 IADD3.X R27, R5, R6, RZ, P1, !PT ;  /* 0x00000006051b8210 */ /* 0x000fe40000ffe4ff */
[----:B------:R-:W-:Y:S01]  /*df90*/  ISETP.GE.AND P1, PT, R136, c[0x0][0x27c], PT ;  /* 0x00009f0088007a0c */ /* 0x000fe20003f26270 */
[----:B------:R-:W-:Y:S01]  /*dfa0*/  @!P0 IMAD.X R25, R3, 0x1, R6, P3 ;  /* 0x0000000103198824 */ /* 0x000fe200018e0606 */
[----:B------:R-:W-:Y:S01]  /*dfb0*/  @!P2 SHF.L.U32 R6, R37, 0x3, RZ ;  /* 0x000000032506a819 */ /* 0x000fe200000006ff */
[----:B------:R-:W-:Y:S01]  /*dfc0*/  CS2R R70, SRZ ;  /* 0x0000000000467805 */ /* 0x000fe2000001ff00 */
[----:B------:R-:W-:Y:S01]  /*dfd0*/  CS2R R68, SRZ ;  /* 0x0000000000447805 */ /* 0x000fe2000001ff00 */
[----:B------:R-:W-:Y:S01]  /*dfe0*/  CS2R R54, SRZ ;  /* 0x0000000000367805 */ /* 0x000fe2000001ff00 */
[----:B------:R-:W-:Y:S01]  /*dff0*/  CS2R R52, SRZ ;  /* 0x0000000000347805 */ /* 0x000fe2000001ff00 */
[----:B----4-:R-:W-:Y:S01]  /*e000*/  @!P2 IMAD.WIDE R30, R6, 0x2, R4 ;  /* 0x00000002061ea825 */ /* 0x010fe200078e0204 */
[----:B------:R-:W-:Y:S01]  /*e010*/  CS2R R58, SRZ ;  /* 0x00000000003a7805 */ /* 0x000fe2000001ff00 */
[----:B------:R-:W-:-:S02]  /*e020*/  CS2R R56, SRZ ;  /* 0x0000000000387805 */ /* 0x000fc4000001ff00 */
[----:B------:R-:W-:Y:S01]  /*e030*/  @!P2 IMAD.WIDE R28, R6, 0x2, R2 ;  /* 0x00000002061ca825 */ /* 0x000fe200078e0202 */
[----:B------:R1:W5:Y:S03]  /*e040*/  @!P2 LD.E.128 R60, [R30.64] ;  /* 0x000000081e3ca980 */ /* 0x000366000c101d00 */
[----:B------:R-:W-:Y:S01]  /*e050*/  @!P1 IMAD.SHL.U32 R0, R36, 0x8, RZ ;  /* 0x0000000824009824 */ /* 0x000fe200078e00ff */
[----:B------:R1:W5:Y:S03]  /*e060*/  @!P2 LD.E.128 R64, [R28.64] ;  /* 0x000000081c40a980 */ /* 0x000366000c101d00 */
[C---:B------:R-:W-:Y:S01]  /*e070*/  @!P1 IMAD.WIDE R4, R0.reuse, 0x2, R4 ;  /* 0x0000000200049825 */ /* 0x040fe200078e0204 */
[----:B------:R1:W5:Y:S03]  /*e080*/  @!P0 LD.E.128 R52, [R26.64] ;  /* 0x000000081a348980 */ /* 0x000366000c101d00 */
[----:B------:R-:W-:Y:S01]  /*e090*/  @!P1 IMAD.WIDE R2, R0, 0x2, R2 ;  /* 0x0000000200029825 */ /* 0x000fe200078e0202 */
[----:B------:R1:W5:Y:S04]  /*e0a0*/  @!P1 LD.E.128 R72, [R4.64] ;  /* 0x0000000804489980 */ /* 0x000368000c101d00 */
[----:B------:R1:W5:Y:S04]  /*e0b0*/  @!P1 LD.E.128 R68, [R2.64] ;  /* 0x0000000802449980 */ /* 0x000368000c101d00 */
[----:B------:R1:W5:Y:S02]  /*e0c0*/  @!P0 LD.E.128 R56, [R24.64] ;  /* 0x0000000818388980 */ /* 0x000364000c101d00 */
.L_x_968:
[----:B---3--:R-:W-:Y:S05]  /*e0d0*/  BSYNC B0 ;  /* 0x0000000000007941 */ /* 0x008fea0003800000 */
.L_x_967:
        /* <DEDUP_REMOVED lines=47> */
[----:B------:R1:W5:Y:S04]  /*e3d0*/  LDL R107, [R1+0x68] ;  /* 0x00006800016b7983 */ /* 0x0003680000100800 */
[----:B------:R1:W5:Y:S01]  /*e3e0*/  LDL R106, [R1+0x6c] ;  /* 0x00006c00016a7983 */ /* 0x0003620000100800 */
[----:B------:R-:W-:Y:S01]  /*e3f0*/  ISETP.GE.AND P0, PT, R110, c[0x0][0x27c], PT ;  /* 0x00009f006e007a0c */ /* 0x000fe20003f06270 */
[----:B------:R-:W-:-:S12]  /*e400*/  BSSY B0, `(.L_x_971) ;  /* 0x000006a000007945 */ /* 0x000fd80003800000 */
[----:B------:R-:W-:Y:S05]  /*e410*/  @P0 BRA `(.L_x_972) ;  /* 0x0000068000000947 */ /* 0x000fea0003800000 */
[----:B------:R-:W2:Y:S01]  /*e420*/  LDL R109, [R1+0xcc] ;  /* 0x0000cc00016d7983 */ /* 0x000ea20000100800 */
[----:B------:R-:W-:Y:S01]  /*e430*/  IMAD.MOV.U32 R0, RZ, RZ, c[0x0][0x27c] ;  /* 0x00009f00ff007624 */ /* 0x000fe200078e00ff */
[----:B------:R-:W-:Y:S02]  /*e440*/  SHF.R.U64 R8, R8, 0x10, R9 ;  /* 0x0000001008087819 */ /* 0x000fe40000001209 */
[----:B------:R-:W-:Y:S02]  /*e450*/  SHF.R.U32.HI R4, RZ, 0x10, R11 ;  /* 0x00000010ff047819 */ /* 0x000fe4000001160b */
[----:B------:R-:W-:Y:S02]  /*e460*/  LEA.HI R0, R0, R170, RZ, 0x1d ;  /* 0x000000aa00007211 */ /* 0x000fe400078fe8ff */
[----:B------:R-:W-:Y:S02]  /*e470*/  SHF.R.U64 R5, R16, 0x10, R17 ;  /* 0x0000001010057819 */ /* 0x000fe40000001211 */
[----:B------:R-:W-:Y:S01]  /*e480*/  SHF.R.S32.HI R3, RZ, 0x1f, R0 ;  /* 0x0000001fff037819 */ /* 0x000fe20000011400 */
[----:B------:R-:W-:Y:S01]  /*e490*/  IMAD.SHL.U32 R2, R0, 0x8, RZ ;  /* 0x0000000800027824 */ /* 0x000fe200078e00ff */
[----:B------:R-:W-:-:S02]  /*e4a0*/  SHF.R.U64 R6, R18, 0x10, R19 ;  /* 0x0000001012067819 */ /* 0x000fc40000001213 */
[----:B------:R-:W-:Y:S02]  /*e4b0*/  LEA.HI R0, R3, R0, RZ, 0x2 ;  /* 0x0000000003007211 */ /* 0x000fe400078f10ff */
[----:B-----5:R-:W-:Y:S02]  /*e4c0*/  LOP3.LUT R2, R107, 0x18, R2, 0xf8, !PT ;  /* 0x000000186b027812 */ /* 0x020fe400078ef802 */
[----:B------:R-:W-:Y:S01]  /*e4d0*/  SHF.R.U32.HI R3, RZ, 0x10, R9 ;  /* 0x00000010ff037819 */ /* 0x000fe20000011609 */
[----:B------:R-:W-:Y:S01]  /*e4e0*/  IMAD.SHL.U32 R0, R0, 0x400, RZ ;  /* 0x0000040000007824 */ /* 0x000fe200078e00ff */
[----:B------:R-:W-:Y:S02]  /*e4f0*/  LOP3.LUT R2, R2, R106, RZ, 0x3c, !PT ;  /* 0x0000006a02027212 */ /* 0x000fe400078e3cff */
[----:B------:R-:W-:Y:S02]  /*e500*/  SHF.R.U64 R9, R10, 0x10, R11 ;  /* 0x000000100a097819 */ /* 0x000fe4000000120b */
[----:B------:R-:W-:-:S02]  /*e510*/  LOP3.LUT R0, R0, 0x7ffff000, RZ, 0xc0, !PT ;  /* 0x7ffff00000007812 */ /* 0x000fc400078ec0ff */
[----:B------:R-:W-:Y:S02]  /*e520*/  PRMT R18, R38, 0x5410, R4 ;  /* 0x0000541026127816 */ /* 0x000fe40000000004 */
[----:B------:R-:W-:Y:S02]  /*e530*/  IADD3 R0, R2, R0, R7 ;  /* 0x0000000002007210 */ /* 0x000fe40007ffe007 */
[----:B------:R-:W-:Y:S01]  /*e540*/  SHF.R.U32.HI R2, RZ, 0x10, R19 ;  /* 0x00000010ff027819 */ /* 0x000fe20000011613 */
[----:B------:R-:W-:Y:S01]  /*e550*/  IMAD.U32 R50, R18, 0x10000, RZ ;  /* 0x0001000012327824 */ /* 0x000fe200078e00ff */
[----:B------:R-:W-:Y:S01]  /*e560*/  PRMT R19, R38, 0x5432, R9 ;  /* 0x0000543226137816 */ /* 0x000fe20000000009 */
[----:B------:R-:W-:Y:S01]  /*e570*/  IMAD.SHL.U32 R48, R0, 0x2, RZ ;  /* 0x0000000200307824 */ /* 0x000fe200078e00ff */
[----:B------:R-:W-:Y:S02]  /*e580*/  SHF.R.U32.HI R0, RZ, 0x10, R17 ;  /* 0x00000010ff007819 */ /* 0x000fe40000011611 */
[----:B------:R-:W-:-:S02]  /*e590*/  PRMT R37, R35, 0x5410, R5 ;  /* 0x0000541023257816 */ /* 0x000fc40000000005 */
[----:B------:R-:W3:Y:S01]  /*e5a0*/  LDS.128 R24, [R48+0x6080] ;  /* 0x0060800030187984 */ /* 0x000ee20000000c00 */
[C---:B------:R-:W-:Y:S02]  /*e5b0*/  PRMT R36, R33.reuse, 0x5432, R0 ;  /* 0x0000543221247816 */ /* 0x040fe40000000000 */
[----:B------:R-:W-:Y:S02]  /*e5c0*/  PRMT R33, R33, 0x5410, R8 ;  /* 0x0000541021217816 */ /* 0x000fe40000000008 */
[----:B------:R-:W-:Y:S02]  /*e5d0*/  PRMT R32, R32, 0x5410, R3 ;  /* 0x0000541020207816 */ /* 0x000fe40000000003 */
[----:B------:R-:W-:Y:S02]  /*e5e0*/  PRMT R35, R35, 0x5432, R6 ;  /* 0x0000543223237816 */ /* 0x000fe40000000006 */
[----:B------:R-:W-:Y:S02]  /*e5f0*/  PRMT R34, R39, 0x5410, R2 ;  /* 0x0000541027227816 */ /* 0x000fe40000000002 */
[----:B------:R-:W-:Y:S01]  /*e600*/  LOP3.LUT R18, R18, 0xffff0000, RZ, 0xc0, !PT ;  /* 0xffff000012127812 */ /* 0x000fe200078ec0ff */
[C---:B---3--:R-:W-:Y:S01]  /*e610*/  IMAD.U32 R9, R24.reuse, 0x10000, RZ ;  /* 0x0001000018097824 */ /* 0x048fe200078e00ff */
[----:B------:R-:W-:Y:S01]  /*e620*/  SHF.L.U32 R6, R25, 0x10, RZ ;  /* 0x0000001019067819 */ /* 0x000fe200000006ff */
[----:B------:R-:W-:Y:S01]  /*e630*/  IMAD.U32 R2, R27, 0x10000, RZ ;  /* 0x000100001b027824 */ /* 0x000fe200078e00ff */
[----:B------:R-:W-:-:S02]  /*e640*/  LOP3.LUT R8, R24, 0xffff0000, RZ, 0xc0, !PT ;  /* 0xffff000018087812 */ /* 0x000fc400078ec0ff */
[----:B------:R-:W-:Y:S01]  /*e650*/  LOP3.LUT R5, R25, 0xffff0000, RZ, 0xc0, !PT ;  /* 0xffff000019057812 */ /* 0x000fe200078ec0ff */
[----:B------:R-:W-:Y:S01]  /*e660*/  IMAD.U32 R25, R37, 0x10000, RZ ;  /* 0x0001000025197824 */ /* 0x000fe200078e00ff */
[----:B------:R-:W-:Y:S01]  /*e670*/  LOP3.LUT R0, R27, 0xffff0000, RZ, 0xc0, !PT ;  /* 0xffff00001b007812 */ /* 0x000fe200078ec0ff */
[----:B------:R-:W-:Y:S01]  /*e680*/  IMAD.U32 R27, R32, 0x10000, RZ ;  /* 0x00010000201b7824 */ /* 0x000fe200078e00ff */
[C---:B------:R-:W-:Y:S02]  /*e690*/  SHF.L.U32 R4, R26.reuse, 0x10, RZ ;  /* 0x000000101a047819 */ /* 0x040fe400000006ff */
[----:B------:R-:W-:Y:S02]  /*e6a0*/  LOP3.LUT R3, R26, 0xffff0000, RZ, 0xc0, !PT ;  /* 0xffff00001a037812 */ /* 0x000fe400078ec0ff */
[----:B------:R-:W-:Y:S01]  /*e6b0*/  SHF.L.U32 R26, R34, 0x10, RZ ;  /* 0x00000010221a7819 */ /* 0x000fe200000006ff */
[----:B--2-4-:R-:W2:Y:S02]  /*e6c0*/  LDS.128 R28, [R109] ;  /* 0x000000006d1c7984 */ /* 0x014ea40000000c00 */
[C---:B--2---:R-:W-:Y:S01]  /*e6d0*/  SHF.L.U32 R38, R29.reuse, 0x10, RZ ;  /* 0x000000101d267819 */ /* 0x044fe200000006ff */
[----:B------:R-:W-:Y:S01]  /*e6e0*/  IMAD.U32 R16, R30, 0x10000, RZ ;  /* 0x000100001e107824 */ /* 0x000fe200078e00ff */
[----:B------:R-:W-:Y:S01]  /*e6f0*/  LOP3.LUT R17, R29, 0xffff0000, RZ, 0xc0, !PT ;  /* 0xffff00001d117812 */ /* 0x000fe200078ec0ff */
[----:B------:R-:W-:Y:S01]  /*e700*/  IMAD.U32 R39, R28, 0x10000, RZ ;  /* 0x000100001c277824 */ /* 0x000fe200078e00ff */
[----:B------:R-:W-:Y:S01]  /*e710*/  LOP3.LUT R29, R30, 0xffff0000, RZ, 0xc0, !PT ;  /* 0xffff00001e1d7812 */ /* 0x000fe200078ec0ff */
[----:B------:R-:W-:Y:S01]  /*e720*/  IMAD.U32 R30, R33, 0x10000, RZ ;  /* 0x00010000211e7824 */ /* 0x000fe200078e00ff */
[C---:B------:R-:W-:Y:S01]  /*e730*/  LOP3.LUT R10, R31.reuse, 0xffff0000, RZ, 0xc0, !PT ;  /* 0xffff00001f0a7812 */ /* 0x040fe200078ec0ff */
[----:B------:R-:W-:Y:S01]  /*e740*/  IMAD.U32 R11, R31, 0x10000, RZ ;  /* 0x000100001f0b7824 */ /* 0x000fe200078e00ff */
[----:B------:R-:W-:Y:S01]  /*e750*/  LOP3.LUT R28, R28, 0xffff0000, RZ, 0xc0, !PT ;  /* 0xffff00001c1c7812 */ /* 0x000fe200078ec0ff */
[----:B------:R-:W-:-:S02]  /*e760*/  FMUL.FTZ R24, R9, R30 ;  /* 0x0000001e09187220 */ /* 0x000fc40000410000 */
[-C--:B------:R-:W-:Y:S02]  /*e770*/  FMUL.FTZ R9, R9, R25.reuse ;  /* 0x0000001909097220 */ /* 0x080fe40000410000 */
[C---:B------:R-:W-:Y:S02]  /*e780*/  FFMA.FTZ R49, R39.reuse, R25, -R24 ;  /* 0x0000001927317223 */ /* 0x040fe40000010818 */
[----:B------:R-:W-:Y:S02]  /*e790*/  IMAD.U32 R25, R36, 0x10000, RZ ;  /* 0x0001000024197824 */ /* 0x000fe400078e00ff */
[C---:B------:R-:W-:Y:S02]  /*e7a0*/  FMUL.FTZ R24, R6.reuse, R27 ;  /* 0x0000001b06187220 */ /* 0x040fe40000410000 */
[----:B------:R-:W-:Y:S02]  /*e7b0*/  FFMA.FTZ R39, R39, R30, R9 ;  /* 0x0000001e27277223 */ /* 0x000fe40000010009 */
[----:B------:R-:W-:-:S02]  /*e7c0*/  FMUL.FTZ R9, R6, R25 ;  /* 0x0000001906097220 */ /* 0x000fc40000410000 */
[----:B------:R-:W-:Y:S01]  /*e7d0*/  FFMA.FTZ R31, R38, R25, -R24 ;  /* 0x00000019261f7223 */ /* 0x000fe20000010818 */
[----:B------:R-:W-:Y:S01]  /*e7e0*/  LOP3.LUT R24, R33, 0xffff0000, RZ, 0xc0, !PT ;  /* 0xffff000021187812 */ /* 0x000fe200078ec0ff */
[----:B------:R-:W-:Y:S01]  /*e7f0*/  FMUL.FTZ R6, R2, R50 ;  /* 0x0000003202067220 */ /* 0x000fe20000410000 */
[----:B------:R-:W-:Y:S01]  /*e800*/  LOP3.LUT R33, R32, 0xffff0000, RZ, 0xc0, !PT ;  /* 0xffff000020217812 */ /* 0x000fe200078ec0ff */
[-C--:B------:R-:W-:Y:S02]  /*e810*/  FMUL.FTZ R2, R2, R26.reuse ;  /* 0x0000001a02027220 */ /* 0x080fe40000410000 */
[----:B------:R-:W-:Y:S01]  /*e820*/  FFMA.FTZ R27, R38, R27, R9 ;  /* 0x0000001b261b7223 */ /* 0x000fe20000010009 */
[----:B------:R-:W-:Y:S01]  /*e830*/  LOP3.LUT R9, R37, 0xffff0000, RZ, 0xc0, !PT ;  /* 0xffff000025097812 */ /* 0x000fe200078ec0ff */
[C---:B------:R-:W-:Y:S02]  /*e840*/  FFMA.FTZ R30, R11.reuse, R26, -R6 ;  /* 0x0000001a0b1e7223 */ /* 0x040fe40000010806 */
[----:B------:R-:W-:Y:S01]  /*e850*/  FFMA.FTZ R26, R11, R50, R2 ;  /* 0x000000320b1a7223 */ /* 0x000fe20000010002 */
[----:B------:R-:W-:Y:S01]  /*e860*/  LOP3.LUT R11, R36, 0xffff0000, RZ, 0xc0, !PT ;  /* 0xffff0000240b7812 */ /* 0x000fe200078ec0ff */
[----:B------:R-:W-:-:S02]  /*e870*/  FMUL.FTZ R2, R8, R24 ;  /* 0x0000001808027220 */ /* 0x000fc40000410000 */
[-C--:B------:R-:W-:Y:S02]  /*e880*/  FMUL.FTZ R6, R8, R9.reuse ;  /* 0x0000000908067220 */ /* 0x080fe40000410000 */
[----:B------:R-:W-:Y:S02]  /*e890*/  FFMA.FTZ R25, R28, R9, -R2 ;  /* 0x000000091c197223 */ /* 0x000fe40000010802 */
[C---:B------:R-:W-:Y:S01]  /*e8a0*/  IMAD.U32 R36, R19.reuse, 0x10000, RZ ;  /* 0x0001000013247824 */ /* 0x040fe200078e00ff */
[----:B------:R-:W-:Y:S01]  /*e8b0*/  LOP3.LUT R19, R19, 0xffff0000, RZ, 0xc0, !PT ;  /* 0xffff000013137812 */ /* 0x000fe200078ec0ff */
[----:B------:R-:W-:Y:S02]  /*e8c0*/  FMUL.FTZ R2, R5, R11 ;  /* 0x0000000b05027220 */ /* 0x000fe40000410000 */
[----:B------:R-:W-:Y:S02]  /*e8d0*/  IMAD.U32 R32, R35, 0x10000, RZ ;  /* 0x0001000023207824 */ /* 0x000fe400078e00ff */
[----:B------:R-:W-:-:S02]  /*e8e0*/  FMUL.FTZ R8, R5, R33 ;  /* 0x0000002105087220 */ /* 0x000fc40000410000 */
[C---:B------:R-:W-:Y:S02]  /*e8f0*/  FMUL.FTZ R5, R4.reuse, R36 ;  /* 0x0000002404057220 */ /* 0x040fe40000410000 */
[C---:B------:R-:W-:Y:S02]  /*e900*/  FFMA.FTZ R9, R17.reuse, R33, R2 ;  /* 0x0000002111097223 */ /* 0x040fe40000010002 */
[----:B------:R-:W-:Y:S01]  /*e910*/  FFMA.FTZ R11, R17, R11, -R8 ;  /* 0x0000000b110b7223 */ /* 0x000fe20000010808 */
[----:B------:R-:W-:Y:S01]  /*e920*/  LOP3.LUT R17, R35, 0xffff0000, RZ, 0xc0, !PT ;  /* 0xffff000023117812 */ /* 0x000fe200078ec0ff */
[----:B------:R-:W-:Y:S01]  /*e930*/  FMUL.FTZ R2, R4, R32 ;  /* 0x0000002004027220 */ /* 0x000fe20000410000 */
[----:B------:R-:W-:Y:S01]  /*e940*/  LOP3.LUT R8, R34, 0xffff0000, RZ, 0xc0, !PT ;  /* 0xffff000022087812 */ /* 0x000fe200078ec0ff */
[----:B------:R-:W-:Y:S01]  /*e950*/  FFMA.FTZ R24, R28, R24, R6 ;  /* 0x000000181c187223 */ /* 0x000fe20000010006 */
[----:B------:R-:W-:Y:S01]  /*e960*/  F2FP.BF16.PACK_AB R9, R9, R27 ;  /* 0x0000001b0909723e */ /* 0x000fe200000010ff */
[----:B------:R-:W-:-:S02]  /*e970*/  FFMA.FTZ R6, R16, R32, -R5 ;  /* 0x0000002010067223 */ /* 0x000fc40000010805 */
[----:B------:R-:W-:Y:S01]  /*e980*/  FFMA.FTZ R5, R16, R36, R2 ;  /* 0x0000002410057223 */ /* 0x000fe20000010002 */
[----:B------:R-:W-:Y:S01]  /*e990*/  F2FP.BF16.PACK_AB R16, R25, R49 ;  /* 0x000000311910723e */ /* 0x000fe200000010ff */
[C---:B------:R-:W-:Y:S02]  /*e9a0*/  FMUL.FTZ R4, R3.reuse, R19 ;  /* 0x0000001303047220 */ /* 0x040fe40000410000 */
[C---:B------:R-:W-:Y:S02]  /*e9b0*/  FMUL.FTZ R2, R0.reuse, R18 ;  /* 0x0000001200027220 */ /* 0x040fe40000410000 */
[-C--:B------:R-:W-:Y:S02]  /*e9c0*/  FMUL.FTZ R3, R3, R17.reuse ;  /* 0x0000001103037220 */ /* 0x080fe40000410000 */
[-C--:B------:R-:W-:Y:S02]  /*e9d0*/  FMUL.FTZ R0, R0, R8.reuse ;  /* 0x0000000800007220 */ /* 0x080fe40000410000 */
[----:B------:R-:W-:Y:S01]  /*e9e0*/  FFMA.FTZ R4, R29, R17, -R4 ;  /* 0x000000111d047223 */ /* 0x000fe20000010804 */
[----:B------:R-:W-:Y:S01]  /*e9f0*/  F2FP.BF16.PACK_AB R17, R11, R31 ;  /* 0x0000001f0b11723e */ /* 0x000fe200000010ff */
[----:B------:R-:W-:Y:S01]  /*ea00*/  FFMA.FTZ R2, R10, R8, -R2 ;  /* 0x000000080a027223 */ /* 0x000fe20000010802 */
[----:B------:R-:W-:Y:S01]  /*ea10*/  F2FP.BF16.PACK_AB R8, R24, R39 ;  /* 0x000000271808723e */ /* 0x000fe200000010ff */
[----:B------:R-:W-:-:S02]  /*ea20*/  FFMA.FTZ R3, R29, R19, R3 ;  /* 0x000000131d037223 */ /* 0x000fc40000010003 */
[----:B------:R-:W-:Y:S01]  /*ea30*/  FFMA.FTZ R0, R10, R18, R0 ;  /* 0x000000120a007223 */ /* 0x000fe20000010000 */
[----:B------:R-:W-:Y:S02]  /*ea40*/  F2FP.BF16.PACK_AB R18, R4, R6 ;  /* 0x000000060412723e */ /* 0x000fe400000010ff */
[----:B------:R-:W-:Y:S02]  /*ea50*/  F2FP.BF16.PACK_AB R19, R2, R30 ;  /* 0x0000001e0213723e */ /* 0x000fe400000010ff */
[----:B------:R-:W-:Y:S02]  /*ea60*/  F2FP.BF16.PACK_AB R10, R3, R5 ;  /* 0x00000005030a723e */ /* 0x000fe400000010ff */
[----:B------:R-:W-:Y:S01]  /*ea70*/  F2FP.BF16.PACK_AB R11, R0, R26 ;  /* 0x0000001a000b723e */ /* 0x000fe200000010ff */
[----:B------:R2:W-:Y:S04]  /*ea80*/  STS.128 [R109], R16 ;  /* 0x000000106d007388 */ /* 0x0005e80000000c00 */
[----:B------:R2:W-:Y:S02]  /*ea90*/  STS.128 [R48+0x6080], R8 ;  /* 0x0060800830007388 */ /* 0x0005e40000000c00 */
.L_x_972:
[----:B------:R-:W-:Y:S05]  /*eaa0*/  BSYNC B0 ;  /* 0x0000000000007941 */ /* 0x000fea0003800000 */
.L_x_971:
[----:B------:R-:W-:Y:S01]  /*eab0*/  ISETP.GE.AND P0, PT, R137, c[0x0][0x27c], PT ;  /* 0x00009f0089007a0c */ /* 0x000fe20003f06270 */
[----:B------:R-:W-:-:S12]  /*eac0*/  BSSY B0, `(.L_x_973) ;  /* 0x000006b000007945 */ /* 0x000fd80003800000 */
[----:B------:R-:W-:Y:S05]  /*ead0*/  @P0 BRA `(.L_x_974) ;  /* 0x0000069000000947 */ /* 0x000fea0003800000 */
[----:B------:R-:W3:Y:S04]  /*eae0*/  LDL R2, [R1+0x64] ;  /* 0x0000640001027983 */ /* 0x000ee80000100800 */
[----:B--2---:R-:W2:Y:S01]  /*eaf0*/  LDL R34, [R1+0xdc] ;  /* 0x0000dc0001227983 */ /* 0x004ea20000100800 */
[----:B------:R-:W-:Y:S01]  /*eb00*/  IMAD.MOV.U32 R0, RZ, RZ, c[0x0][0x27c] ;  /* 0x00009f00ff007624 */ /* 0x000fe200078e00ff */
[----:B------:R-:W-:Y:S02]  /*eb10*/  SHF.R.U64 R12, R12, 0x10, R13 ;  /* 0x000000100c0c7819 */ /* 0x000fe4000000120d */
[----:B------:R-:W-:Y:S02]  /*eb20*/  SHF.R.U64 R5, R20, 0x10, R21 ;  /* 0x0000001014057819 */ /* 0x000fe40000001215 */
[----:B------:R-:W-:-:S02]  /*eb30*/  SHF.R.U64 R6, R22, 0x10, R23 ;  /* 0x0000001016067819 */ /* 0x000fc40000001217 */
[----:B------:R-:W-:Y:S02]  /*eb40*/  SHF.R.U32.HI R4, RZ, 0x10, R15 ;  /* 0x00000010ff047819 */ /* 0x000fe4000001160f */
[----:B----4-:R-:W-:Y:S02]  /*eb50*/  PRMT R29, R79, 0x5432, R6 ;  /* 0x000054324f1d7816 */ /* 0x010fe40000000006 */
[----:B------:R-:W-:Y:S02]  /*eb60*/  PRMT R26, R77, 0x5410, R4 ;  /* 0x000054104d1a7816 */ /* 0x000fe40000000004 */
[----:B---3--:R-:W-:-:S04]  /*eb70*/  LEA.HI R0, R0, R2, RZ, 0x1d ;  /* 0x0000000200007211 */ /* 0x008fc800078fe8ff */
[----:B------:R-:W-:Y:S01]  /*eb80*/  SHF.R.S32.HI R2, RZ, 0x1f, R0 ;  /* 0x0000001fff027819 */ /* 0x000fe20000011400 */
[----:B------:R-:W-:Y:S01]  /*eb90*/  IMAD.SHL.U32 R3, R0, 0x8, RZ ;  /* 0x0000000800037824 */ /* 0x000fe200078e00ff */
[----:B--2---:R-:W2:Y:S02]  /*eba0*/  LDS.128 R16, [R34] ;  /* 0x0000000022107984 */ /* 0x004ea40000000c00 */
[----:B------:R-:W-:Y:S02]  /*ebb0*/  LEA.HI R0, R2, R0, RZ, 0x2 ;  /* 0x0000000002007211 */ /* 0x000fe400078f10ff */
[----:B-----5:R-:W-:Y:S02]  /*ebc0*/  LOP3.LUT R2, R107, 0x18, R3, 0xf8, !PT ;  /* 0x000000186b027812 */ /* 0x020fe400078ef803 */
[----:B------:R-:W-:Y:S01]  /*ebd0*/  SHF.R.U32.HI R3, RZ, 0x10, R13 ;  /* 0x00000010ff037819 */ /* 0x000fe2000001160d */
[----:B------:R-:W-:Y:S01]  /*ebe0*/  IMAD.SHL.U32 R0, R0, 0x400, RZ ;  /* 0x0000040000007824 */ /* 0x000fe200078e00ff */
[----:B------:R-:W-:-:S02]  /*ebf0*/  LOP3.LUT R2, R2, R106, RZ, 0x3c, !PT ;  /* 0x0000006a02027212 */ /* 0x000fc400078e3cff */
[----:B------:R-:W-:Y:S02]  /*ec00*/  SHF.R.U64 R13, R14, 0x10, R15 ;  /* 0x000000100e0d7819 */ /* 0x000fe4000000120f */
[----:B------:R-:W-:Y:S02]  /*ec10*/  LOP3.LUT R0, R0, 0x7ffff000, RZ, 0xc0, !PT ;  /* 0x7ffff00000007812 */ /* 0x000fe400078ec0ff */
[----:B------:R-:W-:Y:S02]  /*ec20*/  PRMT R20, R76, 0x5410, R3 ;  /* 0x000054104c147816 */ /* 0x000fe40000000003 */
[----:B------:R-:W-:Y:S02]  /*ec30*/  IADD3 R0, R2, R0, R7 ;  /* 0x0000000002007210 */ /* 0x000fe40007ffe007 */
[----:B------:R-:W-:Y:S01]  /*ec40*/  SHF.R.U32.HI R2, RZ, 0x10, R23 ;  /* 0x00000010ff027819 */ /* 0x000fe20000011617 */
[----:B------:R-:W-:Y:S01]  /*ec50*/  IMAD.U32 R33, R20, 0x10000, RZ ;  /* 0x0001000014217824 */ /* 0x000fe200078e00ff */
[----:B------:R-:W-:Y:S01]  /*ec60*/  PRMT R23, R78, 0x5432, R5 ;  /* 0x000054324e177816 */ /* 0x000fe20000000005 */
[----:B------:R-:W-:Y:S01]  /*ec70*/  IMAD.SHL.U32 R30, R0, 0x2, RZ ;  /* 0x00000002001e7824 */ /* 0x000fe200078e00ff */
[----:B------:R-:W-:-:S02]  /*ec80*/  SHF.R.U32.HI R0, RZ, 0x10, R21 ;  /* 0x00000010ff007819 */ /* 0x000fc40000011615 */
[----:B------:R-:W-:Y:S02]  /*ec90*/  PRMT R21, R76, 0x5432, R12 ;  /* 0x000054324c157816 */ /* 0x000fe4000000000c */
[----:B------:R-:W3:Y:S01]  /*eca0*/  LDS.128 R8, [R30+0x6080] ;  /* 0x006080001e087984 */ /* 0x000ee20000000c00 */
[----:B------:R-:W-:Y:S02]  /*ecb0*/  PRMT R27, R77, 0x5432, R13 ;  /* 0x000054324d1b7816 */ /* 0x000fe4000000000d */
[----:B------:R-:W-:Y:S01]  /*ecc0*/  IMAD.U32 R31, R21, 0x10000, RZ ;  /* 0x00010000151f7824 */ /* 0x000fe200078e00ff */
[----:B------:R-:W-:Y:S02]  /*ecd0*/  PRMT R22, R78, 0x5410, R0 ;  /* 0x000054104e167816 */ /* 0x000fe40000000000 */
[----:B------:R-:W-:Y:S02]  /*ece0*/  PRMT R28, R79, 0x5410, R2 ;  /* 0x000054104f1c7816 */ /* 0x000fe40000000002 */
[----:B------:R-:W-:-:S02]  /*ecf0*/  LOP3.LUT R20, R20, 0xffff0000, RZ, 0xc0, !PT ;  /* 0xffff000014147812 */ /* 0x000fc400078ec0ff */
[C---:B--2---:R-:W-:Y:S01]  /*ed00*/  SHF.L.U32 R24, R17.reuse, 0x10, RZ ;  /* 0x0000001011187819 */ /* 0x044fe200000006ff */
[C---:B------:R-:W-:Y:S01]  /*ed10*/  IMAD.U32 R14, R18.reuse, 0x10000, RZ ;  /* 0x00010000120e7824 */ /* 0x040fe200078e00ff */
[----:B------:R-:W-:Y:S01]  /*ed20*/  LOP3.LUT R15, R17, 0xffff0000, RZ, 0xc0, !PT ;  /* 0xffff0000110f7812 */ /* 0x000fe200078ec0ff */
[C---:B------:R-:W-:Y:S01]  /*ed30*/  IMAD.U32 R13, R19.reuse, 0x10000, RZ ;  /* 0x00010000130d7824 */ /* 0x040fe200078e00ff */
[----:B------:R-:W-:Y:S01]  /*ed40*/  LOP3.LUT R17, R18, 0xffff0000, RZ, 0xc0, !PT ;  /* 0xffff000012117812 */ /* 0x000fe200078ec0ff */
[C---:B------:R-:W-:Y:S01]  /*ed50*/  IMAD.U32 R25, R16.reuse, 0x10000, RZ ;  /* 0x0001000010197824 */ /* 0x040fe200078e00ff */
[----:B------:R-:W-:Y:S01]  /*ed60*/  LOP3.LUT R18, R19, 0xffff0000, RZ, 0xc0, !PT ;  /* 0xffff000013127812 */ /* 0x000fe200078ec0ff */
[----:B------:R-:W-:Y:S01]  /*ed70*/  IMAD.U32 R19, R23, 0x10000, RZ ;  /* 0x0001000017137824 */ /* 0x000fe200078e00ff */
[----:B------:R-:W-:Y:S01]  /*ed80*/  LOP3.LUT R16, R16, 0xffff0000, RZ, 0xc0, !PT ;  /* 0xffff000010107812 */ /* 0x000fe200078ec0ff */
[----:B---3--:R-:W-:Y:S01]  /*ed90*/  IMAD.U32 R12, R8, 0x10000, RZ ;  /* 0x00010000080c7824 */ /* 0x008fe200078e00ff */
[C---:B------:R-:W-:Y:S01]  /*eda0*/  SHF.L.U32 R4, R10.reuse, 0x10, RZ ;  /* 0x000000100a047819 */ /* 0x040fe200000006ff */
[----:B------:R-:W-:Y:S01]  /*edb0*/  IMAD.U32 R2, R11, 0x10000, RZ ;  /* 0x000100000b027824 */ /* 0x000fe200078e00ff */
[----:B------:R-:W-:Y:S01]  /*edc0*/  LOP3.LUT R3, R10, 0xffff0000, RZ, 0xc0, !PT ;  /* 0xffff00000a037812 */ /* 0x000fe200078ec0ff */
[----:B------:R-:W-:Y:S01]  /*edd0*/  FMUL.FTZ R10, R12, R31 ;  /* 0x0000001f0c0a7220 */ /* 0x000fe20000410000 */
[----:B------:R-:W-:-:S02]  /*ede0*/  SHF.L.U32 R6, R9, 0x10, RZ ;  /* 0x0000001009067819 */ /* 0x000fc400000006ff */
[----:B------:R-:W-:Y:S01]  /*edf0*/  LOP3.LUT R5, R9, 0xffff0000, RZ, 0xc0, !PT ;  /* 0xffff000009057812 */ /* 0x000fe200078ec0ff */
[-C--:B------:R-:W-:Y:S01]  /*ee00*/  FMUL.FTZ R9, R12, R19.reuse ;  /* 0x000000130c097220 */ /* 0x080fe20000410000 */
[----:B------:R-:W-:Y:S01]  /*ee10*/  LOP3.LUT R0, R11, 0xffff0000, RZ, 0xc0, !PT ;  /* 0xffff00000b007812 */ /* 0x000fe200078ec0ff */
[C---:B------:R-:W-:Y:S01]  /*ee20*/  FFMA.FTZ R32, R25.reuse, R19, -R10 ;  /* 0x0000001319207223 */ /* 0x040fe2000001080a */
[----:B------:R-:W-:Y:S01]  /*ee30*/  SHF.L.U32 R12, R28, 0x10, RZ ;  /* 0x000000101c0c7819 */ /* 0x000fe200000006ff */
[----:B------:R-:W-:Y:S01]  /*ee40*/  IMAD.U32 R11, R22, 0x10000, RZ ;  /* 0x00010000160b7824 */ /* 0x000fe200078e00ff */
[----:B------:R-:W-:Y:S01]  /*ee50*/  LOP3.LUT R8, R8, 0xffff0000, RZ, 0xc0, !PT ;  /* 0xffff000008087812 */ /* 0x000fe200078ec0ff */
[----:B------:R-:W-:Y:S02]  /*ee60*/  IMAD.U32 R19, R26, 0x10000, RZ ;  /* 0x000100001a137824 */ /* 0x000fe400078e00ff */
[----:B------:R-:W-:Y:S02]  /*ee70*/  FMUL.FTZ R10, R6, R33 ;  /* 0x00000021060a7220 */ /* 0x000fe40000410000 */
[----:B------:R-:W-:-:S02]  /*ee80*/  FFMA.FTZ R31, R25, R31, R9 ;  /* 0x0000001f191f7223 */ /* 0x000fc40000010009 */
[-C--:B------:R-:W-:Y:S02]  /*ee90*/  FMUL.FTZ R9, R6, R11.reuse ;  /* 0x0000000b06097220 */ /* 0x080fe40000410000 */
[----:B------:R-:W-:Y:S01]  /*eea0*/  FFMA.FTZ R25, R24, R11, -R10 ;  /* 0x0000000b18197223 */ /* 0x000fe2000001080a */
[----:B------:R-:W-:Y:S01]  /*eeb0*/  LOP3.LUT R11, R21, 0xffff0000, RZ, 0xc0, !PT ;  /* 0xffff0000150b7812 */ /* 0x000fe200078ec0ff */
[----:B------:R-:W-:Y:S01]  /*eec0*/  FMUL.FTZ R6, R2, R19 ;  /* 0x0000001302067220 */ /* 0x000fe20000410000 */
[----:B------:R-:W-:Y:S01]  /*eed0*/  LOP3.LUT R10, R22, 0xffff0000, RZ, 0xc0, !PT ;  /* 0xffff0000160a7812 */ /* 0x000fe200078ec0ff */
[----:B------:R-:W-:Y:S02]  /*eee0*/  FMUL.FTZ R2, R2, R12 ;  /* 0x0000000c02027220 */ /* 0x000fe40000410000 */
[----:B------:R-:W-:Y:S01]  /*eef0*/  FFMA.FTZ R21, R24, R33, R9 ;  /* 0x0000002118157223 */ /* 0x000fe20000010009 */
[----:B------:R-:W-:Y:S01]  /*ef00*/  LOP3.LUT R9, R23, 0xffff0000, RZ, 0xc0, !PT ;  /* 0xffff000017097812 */ /* 0x000fe200078ec0ff */
[----:B------:R-:W-:-:S02]  /*ef10*/  FFMA.FTZ R19, R13, R19, R2 ;  /* 0x000000130d137223 */ /* 0x000fc40000010002 */
[C---:B------:R-:W-:Y:S02]  /*ef20*/  FMUL.FTZ R2, R8.reuse, R11 ;  /* 0x0000000b08027220 */ /* 0x040fe40000410000 */
[----:B------:R-:W-:Y:S02]  /*ef30*/  IMAD.U32 R22, R27, 0x10000, RZ ;  /* 0x000100001b167824 */ /* 0x000fe400078e00ff */
[----:B------:R-:W-:Y:S02]  /*ef40*/  FFMA.FTZ R24, R13, R12, -R6 ;  /* 0x0000000c0d187223 */ /* 0x000fe40000010806 */
[-C--:B------:R-:W-:Y:S02]  /*ef50*/  FMUL.FTZ R6, R8, R9.reuse ;  /* 0x0000000908067220 */ /* 0x080fe40000410000 */
[----:B------:R-:W-:Y:S02]  /*ef60*/  FFMA.FTZ R12, R16, R9, -R2 ;  /* 0x00000009100c7223 */ /* 0x000fe40000010802 */
[----:B------:R-:W-:-:S02]  /*ef70*/  FMUL.FTZ R8, R5, R20 ;  /* 0x0000001405087220 */ /* 0x000fc40000410000 */
[----:B------:R-:W-:Y:S01]  /*ef80*/  FMUL.FTZ R2, R5, R10 ;  /* 0x0000000a05027220 */ /* 0x000fe20000410000 */
[----:B------:R-:W-:Y:S01]  /*ef90*/  F2FP.BF16.PACK_AB R12, R12, R32 ;  /* 0x000000200c0c723e */ /* 0x000fe200000010ff */
[----:B------:R-:W-:Y:S02]  /*efa0*/  IMAD.U32 R13, R29, 0x10000, RZ ;  /* 0x000100001d0d7824 */ /* 0x000fe400078e00ff */
[----:B------:R-:W-:Y:S02]  /*efb0*/  FMUL.FTZ R5, R4, R22 ;  /* 0x0000001604057220 */ /* 0x000fe40000410000 */
[----:B------:R-:W-:Y:S01]  /*efc0*/  FFMA.FTZ R11, R16, R11, R6 ;  /* 0x0000000b100b7223 */ /* 0x000fe20000010006 */
[----:B------:R-:W-:Y:S01]  /*efd0*/  LOP3.LUT R16, R27, 0xffff0000, RZ, 0xc0, !PT ;  /* 0xffff00001b107812 */ /* 0x000fe200078ec0ff */
[C---:B------:R-:W-:Y:S01]  /*efe0*/  FFMA.FTZ R10, R15.reuse, R10, -R8 ;  /* 0x0000000a0f0a7223 */ /* 0x040fe20000010808 */
[----:B------:R-:W-:Y:S01]  /*eff0*/  LOP3.LUT R8, R28, 0xffff0000, RZ, 0xc0, !PT ;  /* 0xffff00001c087812 */ /* 0x000fe200078ec0ff */
[----:B------:R-:W-:Y:S01]  /*f000*/  FFMA.FTZ R9, R15, R20, R2 ;  /* 0x000000140f097223 */ /* 0x000fe20000010002 */
[----:B------:R-:W-:Y:S01]  /*f010*/  LOP3.LUT R15, R26, 0xffff0000, RZ, 0xc0, !PT ;  /* 0xffff00001a0f7812 */ /* 0x000fe200078ec0ff */
[----:B------:R-:W-:-:S02]  /*f020*/  FMUL.FTZ R2, R4, R13 ;  /* 0x0000000d04027220 */ /* 0x000fc40000410000 */
[C---:B------:R-:W-:Y:S01]  /*f030*/  FFMA.FTZ R6, R14.reuse, R13, -R5 ;  /* 0x0000000d0e067223 */ /* 0x040fe20000010805 */
[----:B------:R-:W-:Y:S01]  /*f040*/  LOP3.LUT R13, R29, 0xffff0000, RZ, 0xc0, !PT ;  /* 0xffff00001d0d7812 */ /* 0x000fe200078ec0ff */
[----:B------:R-:W-:Y:S01]  /*f050*/  FFMA.FTZ R5, R14, R22, R2 ;  /* 0x000000160e057223 */ /* 0x000fe20000010002 */
[----:B------:R-:W-:Y:S01]  /*f060*/  F2FP.BF16.PACK_AB R9, R9, R21 ;  /* 0x000000150909723e */ /* 0x000fe200000010ff */
[C---:B------:R-:W-:Y:S02]  /*f070*/  FMUL.FTZ R4, R3.reuse, R16 ;  /* 0x0000001003047220 */ /* 0x040fe40000410000 */
[C---:B------:R-:W-:Y:S02]  /*f080*/  FMUL.FTZ R2, R0.reuse, R15 ;  /* 0x0000000f00027220 */ /* 0x040fe40000410000 */
[----:B------:R-:W-:Y:S02]  /*f090*/  FMUL.FTZ R3, R3, R13 ;  /* 0x0000000d03037220 */ /* 0x000fe40000410000 */
[----:B------:R-:W-:-:S02]  /*f0a0*/  FMUL.FTZ R0, R0, R8 ;  /* 0x0000000800007220 */ /* 0x000fc40000410000 */
[----:B------:R-:W-:Y:S01]  /*f0b0*/  FFMA.FTZ R4, R17, R13, -R4 ;  /* 0x0000000d11047223 */ /* 0x000fe20000010804 */
[----:B------:R-:W-:Y:S01]  /*f0c0*/  F2FP.BF16.PACK_AB R13, R10, R25 ;  /* 0x000000190a0d723e */ /* 0x000fe200000010ff */
[----:B------:R-:W-:Y:S01]  /*f0d0*/  FFMA.FTZ R2, R18, R8, -R2 ;  /* 0x0000000812027223 */ /* 0x000fe20000010802 */
[----:B------:R-:W-:Y:S01]  /*f0e0*/  F2FP.BF16.PACK_AB R8, R11, R31 ;  /* 0x0000001f0b08723e */ /* 0x000fe200000010ff */
[----:B------:R-:W-:Y:S01]  /*f0f0*/  FFMA.FTZ R3, R17, R16, R3 ;  /* 0x0000001011037223 */ /* 0x000fe20000010003 */
[----:B------:R-:W-:Y:S01]  /*f100*/  F2FP.BF16.PACK_AB R14, R4, R6 ;  /* 0x00000006040e723e */ /* 0x000fe200000010ff */
[----:B------:R-:W-:Y:S01]  /*f110*/  FFMA.FTZ R0, R18, R15, R0 ;  /* 0x0000000f12007223 */ /* 0x000fe20000010000 */
[----:B------:R-:W-:Y:S02]  /*f120*/  F2FP.BF16.PACK_AB R15, R2, R24 ;  /* 0x00000018020f723e */ /* 0x000fe400000010ff */
[----:B------:R-:W-:Y:S02]  /*f130*/  F2FP.BF16.PACK_AB R10, R3, R5 ;  /* 0x00000005030a723e */ /* 0x000fe400000010ff */
[----:B------:R-:W-:Y:S01]  /*f140*/  F2FP.BF16.PACK_AB R11, R0, R19 ;  /* 0x00000013000b723e */ /* 0x000fe200000010ff */
[----:B------:R2:W-:Y:S04]  /*f150*/  STS.128 [R34], R12 ;  /* 0x0000000c22007388 */ /* 0x0005e80000000c00 */
[----:B------:R2:W-:Y:S02]  /*f160*/  STS.128 [R30+0x6080], R8 ;  /* 0x006080081e007388 */ /* 0x0005e40000000c00 */
.L_x_974:
[----:B------:R-:W-:Y:S05]  /*f170*/  BSYNC B0 ;  /* 0x0000000000007941 */ /* 0x000fea0003800000 */
.L_x_973:
[----:B------:R-:W-:-:S13]  /*f180*/  ISETP.GE.AND P0, PT, R136, c[0x0][0x27c], PT ;  /* 0x00009f0088007a0c */ /* 0x000fda0003f06270 */
[----:B------:R-:W-:Y:S05]  /*f190*/  @P0 BRA `(.L_x_970) ;  /* 0x0000069000000947 */ /* 0x000fea0003800000 */
[----:B------:R-:W3:Y:S04]  /*f1a0*/  LDL R2, [R1+0x60] ;  /* 0x0000600001027983 */ /* 0x000ee80000100800 */
[----:B--2---:R-:W2:Y:S01]  /*f1b0*/  LDL R35, [R1+0xd4] ;  /* 0x0000d40001237983 */ /* 0x004ea20000100800 */
[----:B------:R-:W-:Y:S01]  /*f1c0*/  IMAD.MOV.U32 R0, RZ, RZ, c[0x0][0x27c] ;  /* 0x00009f00ff007624 */ /* 0x000fe200078e00ff */
[--C-:B------:R-:W-:Y:S02]  /*f1d0*/  SHF.R.U64 R5, R40, 0x10, R41.reuse ;  /* 0x0000001028057819 */ /* 0x100fe40000001229 */
[----:B------:R-:W-:Y:S02]  /*f1e0*/  SHF.R.U32.HI R6, RZ, 0x10, R41 ;  /* 0x00000010ff067819 */ /* 0x000fe40000011629 */
[----:B------:R-:W-:-:S02]  /*f1f0*/  PRMT R19, R80, 0x5432, R5 ;  /* 0x0000543250137816 */ /* 0x000fc40000000005 */
[--C-:B------:R-:W-:Y:S02]  /*f200*/  SHF.R.U64 R16, R42, 0x10, R43.reuse ;  /* 0x000000102a107819 */ /* 0x100fe4000000122b */
[----:B------:R-:W-:Y:S01]  /*f210*/  SHF.R.U32.HI R17, RZ, 0x10, R43 ;  /* 0x00000010ff117819 */ /* 0x000fe2000001162b */
[----:B----4-:R-:W-:Y:S01]  /*f220*/  IMAD.U32 R31, R19, 0x10000, RZ ;  /* 0x00010000131f7824 */ /* 0x010fe200078e00ff */
[----:B------:R-:W-:Y:S02]  /*f230*/  SHF.R.U32.HI R4, RZ, 0x10, R47 ;  /* 0x00000010ff047819 */ /* 0x000fe4000001162f */
[----:B------:R-:W-:Y:S02]  /*f240*/  PRMT R18, R80, 0x5410, R6 ;  /* 0x0000541050127816 */ /* 0x000fe40000000006 */
[C---:B------:R-:W-:Y:S02]  /*f250*/  PRMT R26, R81.reuse, 0x5432, R16 ;  /* 0x00005432511a7816 */ /* 0x040fe40000000010 */
[----:B------:R-:W-:Y:S01]  /*f260*/  PRMT R25, R81, 0x5410, R17 ;  /* 0x0000541051197816 */ /* 0x000fe20000000011 */
[----:B------:R-:W-:Y:S01]  /*f270*/  IMAD.U32 R34, R18, 0x10000, RZ ;  /* 0x0001000012227824 */ /* 0x000fe200078e00ff */
[----:B------:R-:W-:-:S02]  /*f280*/  PRMT R27, R83, 0x5410, R4 ;  /* 0x00005410531b7816 */ /* 0x000fc40000000004 */
[----:B------:R-:W-:Y:S01]  /*f290*/  LOP3.LUT R18, R18, 0xffff0000, RZ, 0xc0, !PT ;  /* 0xffff000012127812 */ /* 0x000fe200078ec0ff */
[----:B------:R-:W-:Y:S01]  /*f2a0*/  IMAD.U32 R33, R25, 0x10000, RZ ;  /* 0x0001000019217824 */ /* 0x000fe200078e00ff */
[----:B---3--:R-:W-:-:S04]  /*f2b0*/  LEA.HI R0, R0, R2, RZ, 0x1d ;  /* 0x0000000200007211 */ /* 0x008fc800078fe8ff */
[----:B------:R-:W-:Y:S01]  /*f2c0*/  SHF.R.S32.HI R2, RZ, 0x1f, R0 ;  /* 0x0000001fff027819 */ /* 0x000fe20000011400 */
[----:B------:R-:W-:Y:S01]  /*f2d0*/  IMAD.SHL.U32 R3, R0, 0x8, RZ ;  /* 0x0000000800037824 */ /* 0x000fe200078e00ff */
[----:B--2---:R-:W2:Y:S02]  /*f2e0*/  LDS.128 R12, [R35] ;  /* 0x00000000230c7984 */ /* 0x004ea40000000c00 */
[----:B------:R-:W-:Y:S02]  /*f2f0*/  LEA.HI R0, R2, R0, RZ, 0x2 ;  /* 0x0000000002007211 */ /* 0x000fe400078f10ff */
[----:B-----5:R-:W-:Y:S02]  /*f300*/  LOP3.LUT R2, R107, 0x18, R3, 0xf8, !PT ;  /* 0x000000186b027812 */ /* 0x020fe400078ef803 */
[----:B------:R-:W-:Y:S01]  /*f310*/  SHF.R.U64 R3, R46, 0x10, R47 ;  /* 0x000000102e037819 */ /* 0x000fe2000000122f */
[----:B------:R-:W-:Y:S01]  /*f320*/  IMAD.SHL.U32 R0, R0, 0x400, RZ ;  /* 0x0000040000007824 */ /* 0x000fe200078e00ff */
[----:B------:R-:W-:-:S02]  /*f330*/  LOP3.LUT R2, R2, R106, RZ, 0x3c, !PT ;  /* 0x0000006a02027212 */ /* 0x000fc400078e3cff */
[----:B------:R-:W-:Y:S02]  /*f340*/  PRMT R28, R83, 0x5432, R3 ;  /* 0x00005432531c7816 */ /* 0x000fe40000000003 */
[----:B------:R-:W-:-:S04]  /*f350*/  LOP3.LUT R0, R0, 0x7ffff000, RZ, 0xc0, !PT ;  /* 0x7ffff00000007812 */ /* 0x000fc800078ec0ff */
[----:B------:R-:W-:Y:S02]  /*f360*/  IADD3 R0, R2, R0, R7 ;  /* 0x0000000002007210 */ /* 0x000fe40007ffe007 */
[----:B------:R-:W-:-:S03]  /*f370*/  SHF.R.U32.HI R2, RZ, 0x10, R45 ;  /* 0x00000010ff027819 */ /* 0x000fc6000001162d */
[----:B------:R-:W-:Y:S01]  /*f380*/  IMAD.SHL.U32 R30, R0, 0x2, RZ ;  /* 0x00000002001e7824 */ /* 0x000fe200078e00ff */
[----:B------:R-:W-:Y:S02]  /*f390*/  SHF.R.U64 R0, R44, 0x10, R45 ;  /* 0x000000102c007819 */ /* 0x000fe4000000122d */
[C---:B------:R-:W-:Y:S02]  /*f3a0*/  PRMT R20, R82.reuse, 0x5410, R2 ;  /* 0x0000541052147816 */ /* 0x040fe40000000002 */
[----:B------:R-:W3:Y:S01]  /*f3b0*/  LDS.128 R8, [R30+0x6080] ;  /* 0x006080001e087984 */ /* 0x000ee20000000c00 */
[----:B------:R-:W-:Y:S01]  /*f3c0*/  PRMT R21, R82, 0x5432, R0 ;  /* 0x0000543252157816 */ /* 0x000fe20000000000 */
[C---:B--2---:R-:W-:Y:S01]  /*f3d0*/  IMAD.U32 R24, R12.reuse, 0x10000, RZ ;  /* 0x000100000c187824 */ /* 0x044fe200078e00ff */
[----:B------:R-:W-:Y:S01]  /*f3e0*/  LOP3.LUT R23, R12, 0xffff0000, RZ, 0xc0, !PT ;  /* 0xffff00000c177812 */ /* 0x000fe200078ec0ff */
[----:B------:R-:W-:Y:S01]  /*f3f0*/  IMAD.U32 R16, R14, 0x10000, RZ ;  /* 0x000100000e107824 */ /* 0x000fe200078e00ff */
[----:B------:R-:W-:-:S02]  /*f400*/  SHF.L.U32 R22, R13, 0x10, RZ ;  /* 0x000000100d167819 */ /* 0x000fc400000006ff */
[----:B------:R-:W-:Y:S01]  /*f410*/  LOP3.LUT R17, R13, 0xffff0000, RZ, 0xc0, !PT ;  /* 0xffff00000d117812 */ /* 0x000fe200078ec0ff */
[C---:B------:R-:W-:Y:S01]  /*f420*/  IMAD.U32 R13, R15.reuse, 0x10000, RZ ;  /* 0x000100000f0d7824 */ /* 0x040fe200078e00ff */
[----:B------:R-:W-:Y:S02]  /*f430*/  LOP3.LUT R29, R14, 0xffff0000, RZ, 0xc0, !PT ;  /* 0xffff00000e1d7812 */ /* 0x000fe400078ec0ff */
[----:B------:R-:W-:Y:S01]  /*f440*/  LOP3.LUT R14, R15, 0xffff0000, RZ, 0xc0, !PT ;  /* 0xffff00000f0e7812 */ /* 0x000fe200078ec0ff */
[----:B------:R-:W-:Y:S02]  /*f450*/  IMAD.U32 R15, R21, 0x10000, RZ ;  /* 0x00010000150f7824 */ /* 0x000fe400078e00ff */
        /* <DEDUP_REMOVED lines=9> */
[----:B------:R-:W-:Y:S01]  /*f4f0*/  FFMA.FTZ R32, R24, R15, -R10 ;  /* 0x0000000f18207223 */ /* 0x000fe2000001080a */
[----:B------:R-:W-:Y:S01]  /*f500*/  SHF.L.U32 R12, R27, 0x10, RZ ;  /* 0x000000101b0c7819 */ /* 0x000fe200000006ff */
[----:B------:R-:W-:Y:S01]  /*f510*/  IMAD.U32 R11, R20, 0x10000, RZ ;  /* 0x00010000140b7824 */ /* 0x000fe200078e00ff */
[----:B------:R-:W-:Y:S01]  /*f520*/  LOP3.LUT R8, R8, 0xffff0000, RZ, 0xc0, !PT ;  /* 0xffff000008087812 */ /* 0x000fe200078ec0ff */
[----:B------:R-:W-:Y:S02]  /*f530*/  FMUL.FTZ R10, R6, R34 ;  /* 0x00000022060a7220 */ /* 0x000fe40000410000 */
[----:B------:R-:W-:Y:S02]  /*f540*/  FFMA.FTZ R31, R24, R31, R9 ;  /* 0x0000001f181f7223 */ /* 0x000fe40000010009 */
[----:B------:R-:W-:-:S02]  /*f550*/  FMUL.FTZ R9, R6, R11 ;  /* 0x0000000b06097220 */ /* 0x000fc40000410000 */
[----:B------:R-:W-:Y:S01]  /*f560*/  FFMA.FTZ R24, R22, R11, -R10 ;  /* 0x0000000b16187223 */ /* 0x000fe2000001080a */
[----:B------:R-:W-:Y:S01]  /*f570*/  LOP3.LUT R11, R19, 0xffff0000, RZ, 0xc0, !PT ;  /* 0xffff0000130b7812 */ /* 0x000fe200078ec0ff */
[-C--:B------:R-:W-:Y:S01]  /*f580*/  FMUL.FTZ R6, R2, R33.reuse ;  /* 0x0000002102067220 */ /* 0x080fe20000410000 */
[----:B------:R-:W-:Y:S01]  /*f590*/  LOP3.LUT R10, R20, 0xffff0000, RZ, 0xc0, !PT ;  /* 0xffff0000140a7812 */ /* 0x000fe200078ec0ff */
[----:B------:R-:W-:Y:S02]  /*f5a0*/  FMUL.FTZ R2, R2, R12 ;  /* 0x0000000c02027220 */ /* 0x000fe40000410000 */
[----:B------:R-:W-:Y:S01]  /*f5b0*/  FFMA.FTZ R15, R22, R34, R9 ;  /* 0x00000022160f7223 */ /* 0x000fe20000010009 */
[----:B------:R-:W-:Y:S01]  /*f5c0*/  LOP3.LUT R9, R21, 0xffff0000, RZ, 0xc0, !PT ;  /* 0xffff000015097812 */ /* 0x000fe200078ec0ff */
[----:B------:R-:W-:Y:S02]  /*f5d0*/  FFMA.FTZ R19, R13, R33, R2 ;  /* 0x000000210d137223 */ /* 0x000fe40000010002 */
[----:B------:R-:W-:-:S02]  /*f5e0*/  FMUL.FTZ R2, R8, R11 ;  /* 0x0000000b08027220 */ /* 0x000fc40000410000 */
[----:B------:R-:W-:Y:S02]  /*f5f0*/  IMAD.U32 R20, R26, 0x10000, RZ ;  /* 0x000100001a147824 */ /* 0x000fe400078e00ff */
[----:B------:R-:W-:Y:S02]  /*f600*/  FFMA.FTZ R22, R13, R12, -R6 ;  /* 0x0000000c0d167223 */ /* 0x000fe40000010806 */
[-C--:B------:R-:W-:Y:S02]  /*f610*/  FMUL.FTZ R6, R8, R9.reuse ;  /* 0x0000000908067220 */ /* 0x080fe40000410000 */
[----:B------:R-:W-:Y:S02]  /*f620*/  FFMA.FTZ R12, R23, R9, -R2 ;  /* 0x00000009170c7223 */ /* 0x000fe40000010802 */
[C---:B------:R-:W-:Y:S02]  /*f630*/  FMUL.FTZ R8, R5.reuse, R18 ;  /* 0x0000001205087220 */ /* 0x040fe40000410000 */
[----:B------:R-:W-:Y:S01]  /*f640*/  FMUL.FTZ R2, R5, R10 ;  /* 0x0000000a05027220 */ /* 0x000fe20000410000 */
[----:B------:R-:W-:Y:S01]  /*f650*/  F2FP.BF16.PACK_AB R12, R12, R32 ;  /* 0x000000200c0c723e */ /* 0x000fe200000010ff */
[----:B------:R-:W-:-:S02]  /*f660*/  IMAD.U32 R13, R28, 0x10000, RZ ;  /* 0x000100001c0d7824 */ /* 0x000fc400078e00ff */
[----:B------:R-:W-:Y:S02]  /*f670*/  FMUL.FTZ R5, R4, R20 ;  /* 0x0000001404057220 */ /* 0x000fe40000410000 */
[----:B------:R-:W-:Y:S02]  /*f680*/  FFMA.FTZ R11, R23, R11, R6 ;  /* 0x0000000b170b7223 */ /* 0x000fe40000010006 */
[----:B------:R-:W-:Y:S01]  /*f690*/  FFMA.FTZ R10, R17, R10, -R8 ;  /* 0x0000000a110a7223 */ /* 0x000fe20000010808 */
[----:B------:R-:W-:Y:S01]  /*f6a0*/  LOP3.LUT R8, R27, 0xffff0000, RZ, 0xc0, !PT ;  /* 0xffff00001b087812 */ /* 0x000fe200078ec0ff */
[----:B------:R-:W-:Y:S01]  /*f6b0*/  FFMA.FTZ R9, R17, R18, R2 ;  /* 0x0000001211097223 */ /* 0x000fe20000010002 */
[----:B------:R-:W-:Y:S01]  /*f6c0*/  LOP3.LUT R18, R26, 0xffff0000, RZ, 0xc0, !PT ;  /* 0xffff00001a127812 */ /* 0x000fe200078ec0ff */
[-C--:B------:R-:W-:Y:S01]  /*f6d0*/  FMUL.FTZ R2, R4, R13.reuse ;  /* 0x0000000d04027220 */ /* 0x080fe20000410000 */
[----:B------:R-:W-:Y:S01]  /*f6e0*/  LOP3.LUT R17, R25, 0xffff0000, RZ, 0xc0, !PT ;  /* 0xffff000019117812 */ /* 0x000fe200078ec0ff */
[----:B------:R-:W-:Y:S01]  /*f6f0*/  FFMA.FTZ R6, R16, R13, -R5 ;  /* 0x0000000d10067223 */ /* 0x000fe20000010805 */
[----:B------:R-:W-:Y:S01]  /*f700*/  LOP3.LUT R13, R28, 0xffff0000, RZ, 0xc0, !PT ;  /* 0xffff00001c0d7812 */ /* 0x000fe200078ec0ff */
[----:B------:R-:W-:Y:S01]  /*f710*/  FFMA.FTZ R5, R16, R20, R2 ;  /* 0x0000001410057223 */ /* 0x000fe20000010002 */
[----:B------:R-:W-:Y:S01]  /*f720*/  F2FP.BF16.PACK_AB R9, R9, R15 ;  /* 0x0000000f0909723e */ /* 0x000fe200000010ff */
[----:B------:R-:W-:-:S02]  /*f730*/  FMUL.FTZ R4, R3, R18 ;  /* 0x0000001203047220 */ /* 0x000fc40000410000 */
[C---:B------:R-:W-:Y:S02]  /*f740*/  FMUL.FTZ R2, R0.reuse, R17 ;  /* 0x0000001100027220 */ /* 0x040fe40000410000 */
[-C--:B------:R-:W-:Y:S02]  /*f750*/  FMUL.FTZ R3, R3, R13.reuse ;  /* 0x0000000d03037220 */ /* 0x080fe40000410000 */
[----:B------:R-:W-:Y:S02]  /*f760*/  FMUL.FTZ R0, R0, R8 ;  /* 0x0000000800007220 */ /* 0x000fe40000410000 */
        /* <DEDUP_REMOVED lines=12> */
.L_x_970:
[----:B------:R-:W-:Y:S05]  /*f830*/  BSYNC B1 ;  /* 0x0000000000017941 */ /* 0x000fea0003800000 */
.L_x_969:
[----:B------:R-:W-:-:S04]  /*f840*/  IADD3 R0, R138, 0x40, RZ ;  /* 0x000000408a007810 */ /* 0x000fc80007ffe0ff */
[----:B------:R-:W-:-:S13]  /*f850*/  ISETP.GE.AND P0, PT, R0, R51, PT ;  /* 0x000000330000720c */ /* 0x000fda0003f06270 */
[----:B------:R-:W-:Y:S05]  /*f860*/  @P0 BRA `(.L_x_954) ;  /* 0x0000147000000947 */ /* 0x000fea0003800000 */
[----:B------:R3:W5:Y:S04]  /*f870*/  LDL R38, [R1+0xac] ;  /* 0x0000ac0001267983 */ /* 0x0007680000100800 */
[----:B------:R3:W5:Y:S04]  /*f880*/  LDL R37, [R1+0xb0] ;  /* 0x0000b00001257983 */ /* 0x0007680000100800 */
[----:B------:R3:W5:Y:S01]  /*f890*/  LDL R36, [R1+0xb4] ;  /* 0x0000b40001247983 */ /* 0x0007620000100800 */
[----:B------:R-:W-:Y:S01]  /*f8a0*/  ISETP.GE.AND P0, PT, R110, c[0x0][0x27c], PT ;  /* 0x00009f006e007a0c */ /* 0x000fe20003f06270 */
[----:B------:R-:W-:-:S12]  /*f8b0*/  BSSY B0, `(.L_x_975) ;  /* 0x000006a000007945 */ /* 0x000fd80003800000 */
[----:B------:R-:W-:Y:S05]  /*f8c0*/  @P0 BRA `(.L_x_976) ;  /* 0x0000068000000947 */ /* 0x000fea0003800000 */
[----:B--2---:R-:W2:Y:S01]  /*f8d0*/  LDL R35, [R1+0xe0] ;  /* 0x0000e00001237983 */ /* 0x004ea20000100800 */
[----:B------:R-:W-:Y:S01]  /*f8e0*/  IMAD.MOV.U32 R0, RZ, RZ, c[0x0][0x27c] ;  /* 0x00009f00ff007624 */ /* 0x000fe200078e00ff */
[--C-:B------:R-:W-:Y:S02]  /*f8f0*/  SHF.R.U64 R5, R56, 0x10, R57.reuse ;  /* 0x0000001038057819 */ /* 0x100fe40000001239 */
[----:B------:R-:W-:Y:S02]  /*f900*/  SHF.R.U32.HI R6, RZ, 0x10, R57 ;  /* 0x00000010ff067819 */ /* 0x000fe40000011639 */
[----:B------:R-:W-:Y:S02]  /*f910*/  LEA.HI R0, R0, R170, RZ, 0x1d ;  /* 0x000000aa00007211 */ /* 0x000fe400078fe8ff */
[----:B------:R-:W-:Y:S02]  /*f920*/  PRMT R19, R84, 0x5432, R5 ;  /* 0x0000543254137816 */ /* 0x000fe40000000005 */
[----:B------:R-:W-:Y:S01]  /*f930*/  SHF.R.S32.HI R3, RZ, 0x1f, R0 ;  /* 0x0000001fff037819 */ /* 0x000fe20000011400 */
[----:B------:R-:W-:Y:S01]  /*f940*/  IMAD.SHL.U32 R2, R0, 0x8, RZ ;  /* 0x0000000800027824 */ /* 0x000fe200078e00ff */
[----:B------:R-:W-:Y:S01]  /*f950*/  SHF.R.U64 R16, R58, 0x10, R59 ;  /* 0x000000103a107819 */ /* 0x000fe2000000123b */
[----:B----4-:R-:W-:Y:S01]  /*f960*/  IMAD.U32 R31, R19, 0x10000, RZ ;  /* 0x00010000131f7824 */ /* 0x010fe200078e00ff */
[----:B------:R-:W-:-:S02]  /*f970*/  LEA.HI R0, R3, R0, RZ, 0x2 ;  /* 0x0000000003007211 */ /* 0x000fc400078f10ff */
[----:B-----5:R-:W-:Y:S02]  /*f980*/  LOP3.LUT R2, R38, 0x18, R2, 0xf8, !PT ;  /* 0x0000001826027812 */ /* 0x020fe400078ef802 */
[----:B------:R-:W-:Y:S01]  /*f990*/  SHF.R.U32.HI R17, RZ, 0x10, R59 ;  /* 0x00000010ff117819 */ /* 0x000fe2000001163b */
[----:B------:R-:W-:Y:S01]  /*f9a0*/  IMAD.SHL.U32 R0, R0, 0x400, RZ ;  /* 0x0000040000007824 */ /* 0x000fe200078e00ff */
[----:B------:R-:W-:Y:S02]  /*f9b0*/  LOP3.LUT R2, R2, R37, RZ, 0x3c, !PT ;  /* 0x0000002502027212 */ /* 0x000fe400078e3cff */
[--C-:B------:R-:W-:Y:S02]  /*f9c0*/  SHF.R.U64 R3, R54, 0x10, R55.reuse ;  /* 0x0000001036037819 */ /* 0x100fe40000001237 */
[----:B------:R-:W-:Y:S02]  /*f9d0*/  LOP3.LUT R0, R0, 0x7ffff000, RZ, 0xc0, !PT ;  /* 0x7ffff00000007812 */ /* 0x000fe400078ec0ff */
[----:B------:R-:W-:-:S02]  /*f9e0*/  SHF.R.U32.HI R4, RZ, 0x10, R55 ;  /* 0x00000010ff047819 */ /* 0x000fc40000011637 */
[----:B------:R-:W-:Y:S02]  /*f9f0*/  IADD3 R0, R2, R0, R36 ;  /* 0x0000000002007210 */ /* 0x000fe40007ffe024 */
[--C-:B------:R-:W-:Y:S02]  /*fa00*/  SHF.R.U32.HI R2, RZ, 0x10, R53.reuse ;  /* 0x00000010ff027819 */ /* 0x100fe40000011635 */
[----:B------:R-:W-:Y:S01]  /*fa10*/  PRMT R18, R84, 0x5410, R6 ;  /* 0x0000541054127816 */ /* 0x000fe20000000006 */
[----:B------:R-:W-:Y:S01]  /*fa20*/  IMAD.SHL.U32 R30, R0, 0x2, RZ ;  /* 0x00000002001e7824 */ /* 0x000fe200078e00ff */
[----:B------:R-:W-:Y:S02]  /*fa30*/  SHF.R.U64 R0, R52, 0x10, R53 ;  /* 0x0000001034007819 */ /* 0x000fe40000001235 */
[----:B------:R-:W-:Y:S01]  /*fa40*/  PRMT R26, R85, 0x5432, R16 ;  /* 0x00005432551a7816 */ /* 0x000fe20000000010 */
[----:B------:R-:W-:Y:S01]  /*fa50*/  IMAD.U32 R34, R18, 0x10000, RZ ;  /* 0x0001000012227824 */ /* 0x000fe200078e00ff */
[----:B------:R-:W4:Y:S01]  /*fa60*/  LDS.128 R8, [R30+0x6080] ;  /* 0x006080001e087984 */ /* 0x000f220000000c00 */
[----:B------:R-:W-:-:S02]  /*fa70*/  PRMT R21, R86, 0x5432, R0 ;  /* 0x0000543256157816 */ /* 0x000fc40000000000 */
[----:B------:R-:W-:Y:S02]  /*fa80*/  PRMT R25, R85, 0x5410, R17 ;  /* 0x0000541055197816 */ /* 0x000fe40000000011 */
[C---:B------:R-:W-:Y:S02]  /*fa90*/  PRMT R28, R87.reuse, 0x5432, R3 ;  /* 0x00005432571c7816 */ /* 0x040fe40000000003 */
[----:B------:R-:W-:Y:S01]  /*faa0*/  PRMT R27, R87, 0x5410, R4 ;  /* 0x00005410571b7816 */ /* 0x000fe20000000004 */
[----:B------:R-:W-:Y:S01]  /*fab0*/  IMAD.U32 R33, R25, 0x10000, RZ ;  /* 0x0001000019217824 */ /* 0x000fe200078e00ff */
[----:B------:R-:W-:Y:S02]  /*fac0*/  PRMT R20, R86, 0x5410, R2 ;  /* 0x0000541056147816 */ /* 0x000fe40000000002 */
[----:B------:R-:W-:Y:S02]  /*fad0*/  LOP3.LUT R18, R18, 0xffff0000, RZ, 0xc0, !PT ;  /* 0xffff000012127812 */ /* 0x000fe400078ec0ff */
[C---:B----4-:R-:W-:Y:S01]  /*fae0*/  SHF.L.U32 R4, R10.reuse, 0x10, RZ ;  /* 0x000000100a047819 */ /* 0x050fe200000006ff */
[----:B------:R-:W-:Y:S01]  /*faf0*/  IMAD.U32 R2, R11, 0x10000, RZ ;  /* 0x000100000b027824 */ /* 0x000fe200078e00ff */
[----:B------:R-:W-:-:S02]  /*fb00*/  LOP3.LUT R3, R10, 0xffff0000, RZ, 0xc0, !PT ;  /* 0xffff00000a037812 */ /* 0x000fc400078ec0ff */
[C---:B------:R-:W-:Y:S02]  /*fb10*/  SHF.L.U32 R6, R9.reuse, 0x10, RZ ;  /* 0x0000001009067819 */ /* 0x040fe400000006ff */
[----:B------:R-:W-:Y:S02]  /*fb20*/  LOP3.LUT R5, R9, 0xffff0000, RZ, 0xc0, !PT ;  /* 0xffff000009057812 */ /* 0x000fe400078ec0ff */
[----:B------:R-:W-:Y:S01]  /*fb30*/  LOP3.LUT R0, R11, 0xffff0000, RZ, 0xc0, !PT ;  /* 0xffff00000b007812 */ /* 0x000fe200078ec0ff */
[----:B------:R-:W-:Y:S01]  /*fb40*/  IMAD.U32 R11, R20, 0x10000, RZ ;  /* 0x00010000140b7824 */ /* 0x000fe200078e00ff */
[----:B--2---:R-:W2:Y:S02]  /*fb50*/  LDS.128 R12, [R35] ;  /* 0x00000000230c7984 */ /* 0x004ea40000000c00 */
[C---:B--2---:R-:W-:Y:S01]  /*fb60*/  IMAD.U32 R24, R12.reuse, 0x10000, RZ ;  /* 0x000100000c187824 */ /* 0x044fe200078e00ff */
[----:B------:R-:W-:Y:S01]  /*fb70*/  LOP3.LUT R23, R12, 0xffff0000, RZ, 0xc0, !PT ;  /* 0xffff00000c177812 */ /* 0x000fe200078ec0ff */
[----:B------:R-:W-:Y:S01]  /*fb80*/  IMAD.U32 R12, R8, 0x10000, RZ ;  /* 0x00010000080c7824 */ /* 0x000fe200078e00ff */
[C---:B------:R-:W-:Y:S01]  /*fb90*/  SHF.L.U32 R22, R13.reuse, 0x10, RZ ;  /* 0x000000100d167819 */ /* 0x040fe200000006ff */
[C---:B------:R-:W-:Y:S01]  /*fba0*/  IMAD.U32 R16, R14.reuse, 0x10000, RZ ;  /* 0x000100000e107824 */ /* 0x040fe200078e00ff */
[----:B------:R-:W-:Y:S01]  /*fbb0*/  LOP3.LUT R17, R13, 0xffff0000, RZ, 0xc0, !PT ;  /* 0xffff00000d117812 */ /* 0x000fe200078ec0ff */
[C---:B------:R-:W-:Y:S01]  /*fbc0*/  IMAD.U32 R13, R15.reuse, 0x10000, RZ ;  /* 0x000100000f0d7824 */ /* 0x040fe200078e00ff */
[----:B------:R-:W-:Y:S01]  /*fbd0*/  LOP3.LUT R29, R14, 0xffff0000, RZ, 0xc0, !PT ;  /* 0xffff00000e1d7812 */ /* 0x000fe200078ec0ff */
[----:B------:R-:W-:Y:S01]  /*fbe0*/  FMUL.FTZ R10, R12, R31 ;  /* 0x0000001f0c0a7220 */ /* 0x000fe20000410000 */
[----:B------:R-:W-:Y:S01]  /*fbf0*/  LOP3.LUT R14, R15, 0xffff0000, RZ, 0xc0, !PT ;  /* 0xffff00000f0e7812 */ /* 0x000fe200078ec0ff */
[----:B------:R-:W-:Y:S01]  /*fc00*/  IMAD.U32 R15, R21, 0x10000, RZ ;  /* 0x00010000150f7824 */ /* 0x000fe200078e00ff */
[----:B------:R-:W-:-:S03]  /*fc10*/  LOP3.LUT R8, R8, 0xffff0000, RZ, 0xc0, !PT ;  /* 0xffff000008087812 */ /* 0x000fc600078ec0ff */
[-C--:B------:R-:W-:Y:S01]  /*fc20*/  FMUL.FTZ R9, R12, R15.reuse ;  /* 0x0000000f0c097220 */ /* 0x080fe20000410000 */
[----:B------:R-:W-:Y:S01]  /*fc30*/  SHF.L.U32 R12, R27, 0x10, RZ ;  /* 0x000000101b0c7819 */ /* 0x000fe200000006ff */
[----:B------:R-:W-:Y:S02]  /*fc40*/  FFMA.FTZ R32, R24, R15, -R10 ;  /* 0x0000000f18207223 */ /* 0x000fe4000001080a */
[----:B------:R-:W-:Y:S02]  /*fc50*/  FMUL.FTZ R10, R6, R34 ;  /* 0x00000022060a7220 */ /* 0x000fe40000410000 */
[----:B------:R-:W-:Y:S02]  /*fc60*/  FFMA.FTZ R31, R24, R31, R9 ;  /* 0x0000001f181f7223 */ /* 0x000fe40000010009 */
[-C--:B------:R-:W-:Y:S02]  /*fc70*/  FMUL.FTZ R9, R6, R11.reuse ;  /* 0x0000000b06097220 */ /* 0x080fe40000410000 */
[----:B------:R-:W-:Y:S01]  /*fc80*/  FFMA.FTZ R24, R22, R11, -R10 ;  /* 0x0000000b16187223 */ /* 0x000fe2000001080a */
[----:B------:R-:W-:Y:S01]  /*fc90*/  LOP3.LUT R11, R19, 0xffff0000, RZ, 0xc0, !PT ;  /* 0xffff0000130b7812 */ /* 0x000fe200078ec0ff */
[----:B------:R-:W-:Y:S01]  /*fca0*/  FMUL.FTZ R6, R2, R33 ;  /* 0x0000002102067220 */ /* 0x000fe20000410000 */
[----:B------:R-:W-:Y:S01]  /*fcb0*/  LOP3.LUT R10, R20, 0xffff0000, RZ, 0xc0, !PT ;  /* 0xffff0000140a7812 */ /* 0x000fe200078ec0ff */
[----:B------:R-:W-:-:S02]  /*fcc0*/  FMUL.FTZ R2, R2, R12 ;  /* 0x0000000c02027220 */ /* 0x000fc40000410000 */
[----:B------:R-:W-:Y:S01]  /*fcd0*/  FFMA.FTZ R15, R22, R34, R9 ;  /* 0x00000022160f7223 */ /* 0x000fe20000010009 */
[----:B------:R-:W-:Y:S01]  /*fce0*/  LOP3.LUT R9, R21, 0xffff0000, RZ, 0xc0, !PT ;  /* 0xffff000015097812 */ /* 0x000fe200078ec0ff */
[C---:B------:R-:W-:Y:S02]  /*fcf0*/  FFMA.FTZ R19, R13.reuse, R33, R2 ;  /* 0x000000210d137223 */ /* 0x040fe40000010002 */
[----:B------:R-:W-:Y:S02]  /*fd00*/  FMUL.FTZ R2, R8, R11 ;  /* 0x0000000b08027220 */ /* 0x000fe40000410000 */
[----:B------:R-:W-:Y:S02]  /*fd10*/  IMAD.U32 R20, R26, 0x10000, RZ ;  /* 0x000100001a147824 */ /* 0x000fe400078e00ff */
[----:B------:R-:W-:Y:S02]  /*fd20*/  FFMA.FTZ R22, R13, R12, -R6 ;  /* 0x0000000c0d167223 */ /* 0x000fe40000010806 */
[----:B------:R-:W-:-:S02]  /*fd30*/  FMUL.FTZ R6, R8, R9 ;  /* 0x0000000908067220 */ /* 0x000fc40000410000 */
[----:B------:R-:W-:Y:S02]  /*fd40*/  FFMA.FTZ R12, R23, R9, -R2 ;  /* 0x00000009170c7223 */ /* 0x000fe40000010802 */
[C---:B------:R-:W-:Y:S02]  /*fd50*/  FMUL.FTZ R8, R5.reuse, R18 ;  /* 0x0000001205087220 */ /* 0x040fe40000410000 */
[----:B------:R-:W-:Y:S01]  /*fd60*/  FMUL.FTZ R2, R5, R10 ;  /* 0x0000000a05027220 */ /* 0x000fe20000410000 */
[----:B------:R-:W-:Y:S01]  /*fd70*/  F2FP.BF16.PACK_AB R12, R12, R32 ;  /* 0x000000200c0c723e */ /* 0x000fe200000010ff */
[----:B------:R-:W-:Y:S02]  /*fd80*/  IMAD.U32 R13, R28, 0x10000, RZ ;  /* 0x000100001c0d7824 */ /* 0x000fe400078e00ff */
[----:B------:R-:W-:Y:S02]  /*fd90*/  FMUL.FTZ R5, R4, R20 ;  /* 0x0000001404057220 */ /* 0x000fe40000410000 */
[----:B------:R-:W-:-:S02]  /*fda0*/  FFMA.FTZ R11, R23, R11, R6 ;  /* 0x0000000b170b7223 */ /* 0x000fc40000010006 */
        /* <DEDUP_REMOVED lines=26> */
.L_x_976:
[----:B------:R-:W-:Y:S05]  /*ff50*/  BSYNC B0 ;  /* 0x0000000000007941 */ /* 0x000fea0003800000 */
.L_x_975:
[----:B------:R-:W-:Y:S01]  /*ff60*/  ISETP.GE.AND P0, PT, R137, c[0x0][0x27c], PT ;  /* 0x00009f0089007a0c */ /* 0x000fe20003f06270 */
[----:B------:R-:W-:-:S12]  /*ff70*/  BSSY B0, `(.L_x_977) ;  /* 0x000006b000007945 */ /* 0x000fd80003800000 */
[----:B------:R-:W-:Y:S05]  /*ff80*/  @P0 BRA `(.L_x_978) ;  /* 0x0000069000000947 */ /* 0x000fea0003800000 */
[----:B--2---:R-:W2:Y:S04]  /*ff90*/  LDL R2, [R1+0x64] ;  /* 0x0000640001027983 */ /* 0x004ea80000100800 */
[----:B---3--:R-:W3:Y:S01]  /*ffa0*/  LDL R35, [R1+0xd8] ;  /* 0x0000d80001237983 */ /* 0x008ee20000100800 */
        /* <DEDUP_REMOVED lines=15> */
[----:B--2---:R-:W-:-:S04]  /*100a0*/  LEA.HI R0, R0, R2, RZ, 0x1d ;  /* 0x0000000200007211 */ /* 0x004fc800078fe8ff */
[----:B------:R-:W-:Y:S01]  /*100b0*/  SHF.R.S32.HI R2, RZ, 0x1f, R0 ;  /* 0x0000001fff027819 */ /* 0x000fe20000011400 */
[----:B------:R-:W-:Y:S01]  /*100c0*/  IMAD.SHL.U32 R3, R0, 0x8, RZ ;  /* 0x0000000800037824 */ /* 0x000fe200078e00ff */
[----:B---3--:R-:W2:Y:S02]  /*100d0*/  LDS.128 R12, [R35] ;  /* 0x00000000230c7984 */ /* 0x008ea40000000c00 */
        /* <DEDUP_REMOVED lines=84> */
.L_x_978:
[----:B------:R-:W-:Y:S05]  /*10620*/  BSYNC B0 ;  /* 0x0000000000007941 */ /* 0x000fea0003800000 */
.L_x_977:
[----:B------:R-:W-:-:S13]  /*10630*/  ISETP.GE.AND P0, PT, R136, c[0x0][0x27c], PT ;  /* 0x00009f0088007a0c */ /* 0x000fda0003f06270 */
        /* <DEDUP_REMOVED lines=106> */
.L_x_954:
[----:B------:R-:W-:Y:S05]  /*10ce0*/  BSYNC B2 ;  /* 0x0000000000027941 */ /* 0x000fea0003800000 */
.L_x_936:
[----:B---3--:R-:W-:Y:S01]  /*10cf0*/  IMAD R0, R97, c[0x0][0x208], RZ ;  /* 0x0000820061007a24 */ /* 0x008fe200078e02ff */
[----:B------:R-:W-:-:S04]  /*10d00*/  DEPBAR.LE SB0, 0x0 ;  /* 0x000080000000791a */ /* 0x000fc80000000000 */
[----:B------:R-:W-:Y:S01]  /*10d10*/  IMAD.WIDE.U32 R2, R222, c[0x0][0x208], RZ ;  /* 0x00008200de027a25 */ /* 0x000fe200078e00ff */
[----:B------:R-:W-:Y:S01]  /*10d20*/  BAR.SYNC.DEFER_BLOCKING 0x0 ;  /* 0x0000000000007b1d */ /* 0x000fe20000010000 */
[----:B------:R-:W-:Y:S02]  /*10d30*/  ISETP.GE.AND P3, PT, R104, c[0x0][0x1d4], PT ;  /* 0x0000750068007a0c */ /* 0x000fe40003f66270 */
[----:B------:R-:W-:Y:S01]  /*10d40*/  IMAD R0, R222, c[0x0][0x20c], R0 ;  /* 0x00008300de007a24 */ /* 0x000fe200078e0200 */
[----:B------:R-:W-:Y:S01]  /*10d50*/  SHF.L.U64.HI R233, R104, 0x1, R105 ;  /* 0x0000000168e97819 */ /* 0x000fe20000010269 */
[----:B-12---:R-:W-:Y:S01]  /*10d60*/  IMAD.WIDE.U32 R8, R88, c[0x0][0x210], RZ ;  /* 0x0000840058087a25 */ /* 0x006fe200078e00ff */
[----:B------:R-:W-:Y:S01]  /*10d70*/  SHF.L.U64.HI R235, R252, 0x1, R101 ;  /* 0x00000001fceb7819 */ /* 0x000fe20000010265 */
[----:B------:R-:W1:Y:S01]  /*10d80*/  S2R R23, SR_TID.X ;  /* 0x0000000000177919 */ /* 0x000e620000002100 */
[----:B------:R-:W-:Y:S01]  /*10d90*/  SHF.L.U64.HI R231, R99, 0x1, R100 ;  /* 0x0000000163e77819 */ /* 0x000fe20000010264 */
[----:B------:R-:W-:Y:S01]  /*10da0*/  IMAD.IADD R3, R3, 0x1, R0 ;  /* 0x0000000103037824 */ /* 0x000fe200078e0200 */
[----:B------:R-:W-:Y:S01]  /*10db0*/  ISETP.GE.AND P2, PT, R99, c[0x0][0x1d4], PT ;  /* 0x0000750063007a0c */ /* 0x000fe20003f46270 */
[----:B------:R-:W-:Y:S01]  /*10dc0*/  IMAD R0, R98, c[0x0][0x218], RZ ;  /* 0x0000860062007a24 */ /* 0x000fe200078e02ff */
[----:B------:R-:W-:Y:S01]  /*10dd0*/  STL.64 [R1+0x30], R8 ;  /* 0x0000300801007387 */ /* 0x000fe20000100a00 */
[C---:B------:R-:W-:Y:S01]  /*10de0*/  IMAD.WIDE.U32 R2, R220.reuse, c[0x0][0x218], R2 ;  /* 0x00008600dc027a25 */ /* 0x040fe200078e0002 */
[----:B------:R-:W-:Y:S01]  /*10df0*/  LOP3.LUT R209, R209, 0xfffffbff, RZ, 0xc0, !PT ;  /* 0xfffffbffd1d17812 */ /* 0x000fe200078ec0ff */
[----:B------:R-:W-:Y:S02]  /*10e00*/  BSSY B0, `(.L_x_979) ;  /* 0x000003e000007945 */ /* 0x000fe40003800000 */
[----:B------:R-:W-:Y:S01]  /*10e10*/  IMAD R4, R220, c[0x0][0x21c], R0 ;  /* 0x00008700dc047a24 */ /* 0x000fe200078e0200 */
[----:B------:R-:W-:Y:S01]  /*10e20*/  IADD3 R0, P0, R2, R8, RZ ;  /* 0x0000000802007210 */ /* 0x000fe20007f1e0ff */
[----:B------:R-:W-:-:S02]  /*10e30*/  IMAD R5, R88, c[0x0][0x214], R9 ;  /* 0x0000850058057a24 */ /* 0x000fc400078e0209 */
[----:B------:R-:W-:Y:S02]  /*10e40*/  IMAD.SHL.U32 R234, R104, 0x2, RZ ;  /* 0x0000000268ea7824 */ /* 0x000fe400078e00ff */
[----:B------:R-:W-:Y:S01]  /*10e50*/  IMAD.SHL.U32 R236, R252, 0x2, RZ ;  /* 0x00000002fcec7824 */ /* 0x000fe200078e00ff */
[----:B------:R-:W-:Y:S01]  /*10e60*/  IADD3.X R2, R5, R3, R4, P0, !PT ;  /* 0x0000000305027210 */ /* 0x000fe200007fe404 */
[----:B------:R-:W-:Y:S01]  /*10e70*/  IMAD.SHL.U32 R210, R103, 0x2, RZ ;  /* 0x0000000267d27824 */ /* 0x000fe200078e00ff */
[C---:B------:R-:W-:Y:S01]  /*10e80*/  LEA R22, P0, R0.reuse, c[0x0][0x1f8], 0x1 ;  /* 0x00007e0000167a11 */ /* 0x040fe200078008ff */
[----:B------:R-:W-:Y:S01]  /*10e90*/  LDSM.16.M88.4 R16, [R198] ;  /* 0x00000000c610783b */ /* 0x000fe20000000200 */
[----:B------:R-:W-:Y:S02]  /*10ea0*/  IMAD.SHL.U32 R232, R99, 0x2, RZ ;  /* 0x0000000263e87824 */ /* 0x000fe400078e00ff */
[----:B------:R-:W-:Y:S01]  /*10eb0*/  LEA.HI.X R6, R0, c[0x0][0x1fc], R2, 0x1, P0 ;  /* 0x00007f0000067a11 */ /* 0x000fe200000f0c02 */
[----:B------:R-:W-:Y:S01]  /*10ec0*/  IMAD.IADD R0, R132, 0x1, -R102 ;  /* 0x0000000184007824 */ /* 0x000fe200078e0a66 */
[----:B------:R-:W2:Y:S01]  /*10ed0*/  SHFL.IDX PT, R2, R22, RZ, 0x1c1f ;  /* 0x001c1fff16027589 */ /* 0x000ea200000e0000 */
[----:B-1----:R-:W-:-:S03]  /*10ee0*/  ISETP.GT.AND P4, PT, R23, 0x3f, PT ;  /* 0x0000003f1700780c */ /* 0x002fc60003f84270 */
[----:B------:R-:W1:Y:S01]  /*10ef0*/  SHFL.IDX PT, R3, R6, RZ, 0x1c1f ;  /* 0x001c1fff06037589 */ /* 0x000e6200000e0000 */
[----:B------:R-:W-:-:S03]  /*10f00*/  ISETP.LT.OR P1, PT, R0, 0x1, P3 ;  /* 0x000000010000780c */ /* 0x000fc60001f21670 */
[----:B------:R-:W3:Y:S04]  /*10f10*/  LDSM.16.M88.4 R12, [R198+0x1000] ;  /* 0x00100000c60c783b */ /* 0x000ee80000000200 */
[----:B------:R-:W4:Y:S02]  /*10f20*/  LDSM.16.M88.4 R24, [R171] ;  /* 0x00000000ab18783b */ /* 0x000f240000000200 */
[----:B------:R-:W-:Y:S02]  /*10f30*/  @P4 LOP3.LUT R209, R209, 0x400, RZ, 0xfc, !PT ;  /* 0x00000400d1d14812 */ /* 0x000fe400078efcff */
[----:B------:R-:W3:Y:S04]  /*10f40*/  LDSM.16.M88.4 R32, [R171+0x400] ;  /* 0x00040000ab20783b */ /* 0x000ee80000000200 */
[----:B----4-:R-:W4:Y:S01]  /*10f50*/  LDSM.16.M88.4 R28, [R171+0x800] ;  /* 0x00080000ab1c783b */ /* 0x010f220000000200 */
[----:B--2---:R-:W-:-:S03]  /*10f60*/  IADD3 R20, P0, R2, R234, RZ ;  /* 0x000000ea02147210 */ /* 0x004fc60007f1e0ff */
[----:B-----5:R-:W2:Y:S02]  /*10f70*/  LDSM.16.M88.4 R36, [R199] ;  /* 0x00000000c724783b */ /* 0x020ea40000000200 */
[----:B-1----:R-:W-:Y:S02]  /*10f80*/  IMAD.X R21, R3, 0x1, R233, P0 ;  /* 0x0000000103157824 */ /* 0x002fe400000e06e9 */
[----:B------:R-:W1:Y:S01]  /*10f90*/  LDSM.16.M88.4 R8, [R199+0x1000] ;  /* 0x00100000c708783b */ /* 0x000e620000000200 */
[----:B------:R-:W-:-:S03]  /*10fa0*/  IADD3 R4, P0, R2, R236, RZ ;  /* 0x000000ec02047210 */ /* 0x000fc60007f1e0ff */
[----:B------:R-:W1:Y:S04]  /*10fb0*/  LDSM.16.M88.4 R48, [R200] ;  /* 0x00000000c830783b */ /* 0x000e680000000200 */
[----:B------:R-:W1:Y:S04]  /*10fc0*/  LDSM.16.M88.4 R52, [R208] ;  /* 0x00000000d034783b */ /* 0x000e680000000200 */
[----:B------:R-:W1:Y:S04]  /*10fd0*/  LDSM.16.M88.4 R64, [R207] ;  /* 0x00000000cf40783b */ /* 0x000e680000000200 */
[----:B------:R-:W-:Y:S01]  /*10fe0*/  @!PT LDS RZ, [RZ] ;  /* 0x00000000fffff984 */ /* 0x000fe20000000800 */
[----:B------:R-:W-:Y:S01]  /*10ff0*/  @!PT LDS RZ, [RZ] ;  /* 0x00000000fffff984 */ /* 0x000fe20000000800 */
[----:B------:R-:W-:Y:S01]  /*11000*/  @!PT LDS RZ, [RZ] ;  /* 0x00000000fffff984 */ /* 0x000fe20000000800 */
[----:B------:R1:W-:Y:S01]  /*11010*/  LDGSTS.E.BYPASS.LTC128B.128 [R210+0x1880], [R20.64], !P1 ;  /* 0x0188000014d27fae */ /* 0x0003e2000c901d48 */
[----:B------:R-:W-:-:S03]  /*11020*/  ISETP.GE.AND P1, PT, R252, c[0x0][0x1d4], PT ;  /* 0x00007500fc007a0c */ /* 0x000fc60003f26270 */
[----:B------:R2:W-:Y:S02]  /*11030*/  STL [R1+0x38], R5 ;  /* 0x0000380501007387 */ /* 0x0005e40000100800 */
[----:B--2---:R-:W-:Y:S01]  /*11040*/  IMAD.X R5, R3, 0x1, R235, P0 ;  /* 0x0000000103057824 */ /* 0x004fe200000e06eb */
[----:B------:R-:W-:-:S13]  /*11050*/  ISETP.LT.OR P0, PT, R0, 0x1, P1 ;  /* 0x000000010000780c */ /* 0x000fda0000f01670 */
[----:B------:R2:W-:Y:S01]  /*11060*/  LDGSTS.E.BYPASS.LTC128B.128 [R210+0x2480], [R4.64], !P0 ;  /* 0x0248000004d27fae */ /* 0x0005e2000c101d48 */
[----:B------:R-:W-:-:S05]  /*11070*/  IADD3 R2, P0, R2, R232, RZ ;  /* 0x000000e802027210 */ /* 0x000fca0007f1e0ff */
[----:B------:R-:W-:Y:S01]  /*11080*/  IMAD.X R3, R3, 0x1, R231, P0 ;  /* 0x0000000103037824 */ /* 0x000fe200000e06e7 */
[----:B------:R-:W-:-:S13]  /*11090*/  ISETP.LT.OR P0, PT, R0, 0x1, P2 ;  /* 0x000000010000780c */ /* 0x000fda0001701670 */
[----:B------:R2:W-:Y:S01]  /*110a0*/  LDGSTS.E.BYPASS.LTC128B.128 [R210+0x3080], [R2.64], !P0 ;  /* 0x0308000002d27fae */ /* 0x0005e2000c101d48 */
[----:B------:R-:W-:Y:S05]  /*110b0*/  @P4 BRA `(.L_x_980) ;  /* 0x0000012000004947 */ /* 0x000fea0003800000 */
[----:B-1-34-:R-:W-:Y:S05]  /*110c0*/  BRA.DIV ~URZ, `(.L_x_981) ;  /* 0x000161127f007947 */ /* 0x01afea000b800000 */
[----:B--2---:R1:W2:Y:S04]  /*110d0*/  SHFL.IDX PT, R4, R6, 0x1, 0x1c1f ;  /* 0x003c1f0006047f89 */ /* 0x0042a800000e0000 */
[----:B------:R1:W3:Y:S02]  /*110e0*/  SHFL.IDX PT, R2, R22, 0x1, 0x1c1f ;  /* 0x003c1f0016027f89 */ /* 0x0002e400000e0000 */
.L_x_1180:
[----:B-1-3--:R-:W-:Y:S02]  /*110f0*/  IADD3 R22, P0, R2, R234, RZ ;  /* 0x000000ea02167210 */ /* 0x00afe40007f1e0ff */
[----:B------:R-:W-:-:S03]  /*11100*/  ISETP.LT.OR P1, PT, R0, 0x21, P1 ;  /* 0x000000210000780c */ /* 0x000fc60000f21670 */
        /* <DEDUP_REMOVED lines=13> */
.L_x_980:
[----:B-1-34-:R-:W-:Y:S05]  /*111e0*/  BSYNC B0 ;  /* 0x0000000000007941 */ /* 0x01afea0003800000 */
.L_x_979:
[----:B------:R-:W0:Y:S01]  /*111f0*/  LDGDEPBAR ;  /* 0x00000000000079af */ /* 0x000e220000000000 */
[----:B------:R-:W-:Y:S01]  /*11200*/  WARPSYNC 0xffffffff ;  /* 0xffffffff00007948 */ /* 0x000fe20003800000 */
[-C--:B------:R-:W-:Y:S02]  /*11210*/  HMMA.16816.F32.BF16 R20, R16, R24.reuse, RZ ;  /* 0x000000181014723c */ /* 0x080fe400000418ff */
[----:B------:R-:W-:Y:S04]  /*11220*/  LDSM.16.M88.4 R56, [R171+0xc00] ;  /* 0x000c0000ab38783b */ /* 0x000fe80000000200 */
[----:B------:R-:W1:Y:S02]  /*11230*/  LDSM.16.M88.4 R40, [R198+0x2000] ;  /* 0x00200000c628783b */ /* 0x000e640000000200 */
[C---:B------:R-:W-:Y:S02]  /*11240*/  HMMA.16816.F32.BF16 R60, R12.reuse, R24, RZ ;  /* 0x000000180c3c723c */ /* 0x040fe400000418ff */
[----:B------:R-:W-:Y:S04]  /*11250*/  LDSM.16.M88.4 R44, [R206] ;  /* 0x00000000ce2c783b */ /* 0x000fe80000000200 */
[----:B--2---:R-:W2:Y:S01]  /*11260*/  LDL R2, [R1+0x20] ;  /* 0x0000200001027983 */ /* 0x004ea20000100800 */
[----:B------:R-:W-:Y:S01]  /*11270*/  BSSY B1, `(.L_x_982) ;  /* 0x0000115000017945 */ /* 0x000fe20003800000 */
        /* <DEDUP_REMOVED lines=8> */
[C---:B------:R-:W-:Y:S08]  /*11300*/  HMMA.16816.F32.BF16 R72, R16.reuse, R32, RZ ;  /* 0x000000201048723c */ /* 0x040ff000000418ff */
[C---:B------:R-:W-:Y:S08]  /*11310*/  HMMA.16816.F32.BF16 R24, R16.reuse, R26, RZ ;  /* 0x0000001a1018723c */ /* 0x040ff000000418ff */
[C---:B------:R-:W-:Y:S01]  /*11320*/  HMMA.16816.F32.BF16 R84, R16.reuse, R34, RZ ;  /* 0x000000221054723c */ /* 0x040fe200000418ff */
[----:B------:R-:W3:Y:S07]  /*11330*/  LDSM.16.M88.4 R32, [R198+0x3000] ;  /* 0x00300000c620783b */ /* 0x000eee0000000200 */
[----:B------:R-:W-:Y:S01]  /*11340*/  HMMA.16816.F32.BF16 R100, R16, R30, RZ ;  /* 0x0000001e1064723c */ /* 0x000fe200000418ff */
[----:B------:R-:W4:Y:S04]  /*11350*/  LDSM.16.M88.4 R28, [R199+0x2000] ;  /* 0x00200000c71c783b */ /* 0x000f280000000200 */
[----:B------:R-:W-:Y:S03]  /*11360*/  LDSM.16.M88.4 R16, [R198+0x5000] ;  /* 0x00500000c610783b */ /* 0x000fe60000000200 */
[----:B------:R-:W-:Y:S08]  /*11370*/  HMMA.16816.F32.BF16 R60, R8, R48, R60 ;  /* 0x00000030083c723c */ /* 0x000ff0000004183c */
[----:B-1----:R-:W-:Y:S08]  /*11380*/  HMMA.16816.F32.BF16 R12, R40, R56, R12 ;  /* 0x00000038280c723c */ /* 0x002ff0000004180c */
[----:B------:R-:W-:Y:S08]  /*11390*/  HMMA.16816.F32.BF16 R116, R36, R64, R68 ;  /* 0x000000402474723c */ /* 0x000ff00000041844 */
[C---:B------:R-:W-:Y:S08]  /*113a0*/  HMMA.16816.F32.BF16 R104, R8.reuse, R52, R92 ;  /* 0x000000340868723c */ /* 0x040ff0000004185c */
[----:B------:R-:W-:Y:S08]  /*113b0*/  HMMA.16816.F32.BF16 R120, R8, R64, R80 ;  /* 0x000000400878723c */ /* 0x000ff00000041850 */
[----:B------:R-:W-:Y:S01]  /*113c0*/  HMMA.16816.F32.BF16 R68, R36, R50, R24 ;  /* 0x000000322444723c */ /* 0x000fe20000041818 */
[----:B------:R-:W1:Y:S07]  /*113d0*/  LDSM.16.M88.4 R24, [R199+0x3000] ;  /* 0x00300000c718783b */ /* 0x000e6e0000000200 */
[----:B------:R-:W-:Y:S08]  /*113e0*/  HMMA.16816.F32.BF16 R112, R8, R54, R88 ;  /* 0x000000360870723c */ /* 0x000ff00000041858 */
[C---:B------:R-:W-:Y:S08]  /*113f0*/  HMMA.16816.F32.BF16 R80, R36.reuse, R52, R72 ;  /* 0x000000342450723c */ /* 0x040ff00000041848 */
[----:B------:R-:W-:Y:S01]  /*11400*/  HMMA.16816.F32.BF16 R92, R36, R54, R84 ;  /* 0x00000036245c723c */ /* 0x000fe20000041854 */
[----:B------:R-:W5:Y:S07]  /*11410*/  LDSM.16.M88.4 R52, [R171+0x1800] ;  /* 0x00180000ab34783b */ /* 0x000f6e0000000200 */
[----:B------:R-:W-:Y:S08]  /*11420*/  HMMA.16816.F32.BF16 R96, R8, R50, R96 ;  /* 0x000000320860723c */ /* 0x000ff00000041860 */
[----:B---3--:R-:W-:Y:S08]  /*11430*/  HMMA.16816.F32.BF16 R60, R32, R56, R60 ;  /* 0x00000038203c723c */ /* 0x008ff0000004183c */
[----:B----4-:R-:W-:Y:S01]  /*11440*/  HMMA.16816.F32.BF16 R48, R28, R44, R12 ;  /* 0x0000002c1c30723c */ /* 0x010fe2000004180c */
[----:B------:R-:W-:Y:S07]  /*11450*/  LDSM.16.M88.4 R12, [R199+0x4000] ;  /* 0x00400000c70c783b */ /* 0x000fee0000000200 */
[-C--:B------:R-:W-:Y:S01]  /*11460*/  HMMA.16816.F32.BF16 R100, R36, R66.reuse, R100 ;  /* 0x000000422464723c */ /* 0x080fe20000041864 */
[----:B------:R-:W3:Y:S07]  /*11470*/  LDSM.16.M88.4 R36, [R203] ;  /* 0x00000000cb24783b */ /* 0x000eee0000000200 */
[----:B------:R-:W-:Y:S01]  /*11480*/  HMMA.16816.F32.BF16 R124, R8, R66, R76 ;  /* 0x00000042087c723c */ /* 0x000fe2000004184c */
[----:B------:R-:W-:Y:S07]  /*11490*/  LDSM.16.M88.4 R8, [R199+0x5000] ;  /* 0x00500000c708783b */ /* 0x000fee0000000200 */
[----:B-1----:R-:W-:Y:S08]  /*114a0*/  HMMA.16816.F32.BF16 R60, R24, R44, R60 ;  /* 0x0000002c183c723c */ /* 0x002ff0000004183c */
[----:B------:R-:W-:Y:S08]  /*114b0*/  HMMA.16816.F32.BF16 R68, R40, R58, R68 ;  /* 0x0000003a2844723c */ /* 0x000ff00000041844 */
[----:B-----5:R-:W-:Y:S01]  /*114c0*/  HMMA.16816.F32.BF16 R64, R20, R52, R48 ;  /* 0x000000341440723c */ /* 0x020fe20000041830 */
[----:B------:R-:W1:Y:S07]  /*114d0*/  LDSM.16.M88.4 R48, [R171+0x1000] ;  /* 0x00100000ab30783b */ /* 0x000e6e0000000200 */
[----:B------:R-:W-:Y:S08]  /*114e0*/  HMMA.16816.F32.BF16 R72, R32, R58, R96 ;  /* 0x0000003a2048723c */ /* 0x000ff00000041860 */
[----:B------:R-:W-:Y:S08]  /*114f0*/  HMMA.16816.F32.BF16 R56, R16, R52, R60 ;  /* 0x000000341038723c */ /* 0x000ff0000004183c */
[----:B------:R-:W-:Y:S08]  /*11500*/  HMMA.16816.F32.BF16 R60, R28, R46, R68 ;  /* 0x0000002e1c3c723c */ /* 0x000ff00000041844 */
[----:B---3--:R-:W-:Y:S01]  /*11510*/  HMMA.16816.F32.BF16 R76, R12, R36, R64 ;  /* 0x000000240c4c723c */ /* 0x008fe20000041840 */
[----:B------:R-:W3:Y:S07]  /*11520*/  LDSM.16.M88.4 R64, [R205] ;  /* 0x00000000cd40783b */ /* 0x000eee0000000200 */
[----:B------:R-:W-:Y:S01]  /*11530*/  HMMA.16816.F32.BF16 R68, R24, R46, R72 ;  /* 0x0000002e1844723c */ /* 0x000fe20000041848 */
[----:B------:R-:W4:Y:S07]  /*11540*/  LDSM.16.M88.4 R44, [R171+0x1c00] ;  /* 0x001c0000ab2c783b */ /* 0x000f2e0000000200 */
[----:B-1----:R-:W-:Y:S08]  /*11550*/  HMMA.16816.F32.BF16 R72, R40, R48, R80 ;  /* 0x000000302848723c */ /* 0x002ff00000041850 */
[----:B------:R-:W-:Y:S01]  /*11560*/  HMMA.16816.F32.BF16 R60, R20, R54, R60 ;  /* 0x00000036143c723c */ /* 0x000fe2000004183c */
[----:B------:R-:W-:-:S04]  /*11570*/  FMUL.FTZ R0, R76, c[0x0][0x320] ;  /* 0x0000c8004c007a20 */ /* 0x000fc80000410000 */
[----:B------:R1:W1:Y:S03]  /*11580*/  MUFU.TANH R109, R0 ;  /* 0x00000000006d7308 */ /* 0x0002660000002400 */
[----:B------:R-:W-:Y:S08]  /*11590*/  HMMA.16816.F32.BF16 R84, R8, R36, R56 ;  /* 0x000000240854723c */ /* 0x000ff00000041838 */
[----:B------:R-:W-:Y:S01]  /*115a0*/  HMMA.16816.F32.BF16 R56, R32, R48, R104 ;  /* 0x000000302038723c */ /* 0x000fe20000041868 */
[----:B-1----:R-:W-:-:S07]  /*115b0*/  FMUL.FTZ R0, R77, c[0x0][0x320] ;  /* 0x0000c8004d007a20 */ /* 0x002fce0000410000 */
[----:B------:R-:W-:Y:S01]  /*115c0*/  HMMA.16816.F32.BF16 R68, R16, R54, R68 ;  /* 0x000000361044723c */ /* 0x000fe20000041844 */
[----:B------:R1:W1:Y:S01]  /*115d0*/  MUFU.TANH R105, R0 ;  /* 0x0000000000697308 */ /* 0x0002620000002400 */
[----:B--2---:R-:W-:-:S06]  /*115e0*/  ISETP.GT.AND P0, PT, R134, R2, PT ;  /* 0x000000028600720c */ /* 0x004fcc0003f04270 */
[----:B---3--:R-:W-:Y:S08]  /*115f0*/  HMMA.16816.F32.BF16 R72, R28, R64, R72 ;  /* 0x000000401c48723c */ /* 0x008ff00000041848 */
[----:B------:R-:W-:Y:S01]  /*11600*/  HMMA.16816.F32.BF16 R80, R12, R38, R60 ;  /* 0x000000260c50723c */ /* 0x000fe2000004183c */
[----:B-1----:R-:W-:Y:S01]  /*11610*/  FMUL.FTZ R0, R78, c[0x0][0x320] ;  /* 0x0000c8004e007a20 */ /* 0x002fe20000410000 */
[----:B------:R-:W-:Y:S03]  /*11620*/  LDSM.16.M88.4 R60, [R202] ;  /* 0x00000000ca3c783b */ /* 0x000fe60000000200 */
[----:B------:R1:W2:Y:S03]  /*11630*/  MUFU.TANH R129, R0 ;  /* 0x0000000000817308 */ /* 0x0002a60000002400 */
[----:B------:R-:W-:Y:S01]  /*11640*/  HMMA.16816.F32.BF16 R52, R24, R64, R56 ;  /* 0x000000401834723c */ /* 0x000fe20000041838 */
[----:B------:R-:W3:Y:S07]  /*11650*/  LDSM.16.M88.4 R56, [R171+0x1400] ;  /* 0x00140000ab38783b */ /* 0x000eee0000000200 */
[----:B------:R-:W-:Y:S01]  /*11660*/  HMMA.16816.F32.BF16 R88, R8, R38, R68 ;  /* 0x000000260858723c */ /* 0x000fe20000041844 */
[----:B-1----:R-:W-:-:S07]  /*11670*/  FMUL.FTZ R0, R79, c[0x0][0x320] ;  /* 0x0000c8004f007a20 */ /* 0x002fce0000410000 */
[----:B------:R-:W-:Y:S01]  /*11680*/  HMMA.16816.F32.BF16 R68, R40, R50, R92 ;  /* 0x000000322844723c */ /* 0x000fe2000004185c */
[----:B------:R1:W1:Y:S07]  /*11690*/  MUFU.TANH R106, R0 ;  /* 0x00000000006a7308 */ /* 0x00026e0000002400 */
[----:B----4-:R-:W-:Y:S08]  /*116a0*/  HMMA.16816.F32.BF16 R72, R20, R44, R72 ;  /* 0x0000002c1448723c */ /* 0x010ff00000041848 */
[----:B------:R-:W-:Y:S01]  /*116b0*/  HMMA.16816.F32.BF16 R76, R32, R50, R112 ;  /* 0x00000032204c723c */ /* 0x000fe20000041870 */
[----:B-1----:R-:W-:-:S04]  /*116c0*/  FMUL.FTZ R0, R84, c[0x0][0x320] ;  /* 0x0000c80054007a20 */ /* 0x002fc80000410000 */
[----:B------:R1:W4:Y:S03]  /*116d0*/  MUFU.TANH R130, R0 ;  /* 0x0000000000827308 */ /* 0x0003260000002400 */
[----:B------:R-:W-:Y:S01]  /*116e0*/  HMMA.16816.F32.BF16 R36, R16, R44, R52 ;  /* 0x0000002c1024723c */ /* 0x000fe20000041834 */
[----:B------:R-:W5:Y:S07]  /*116f0*/  LDSM.16.M88.4 R52, [R204] ;  /* 0x00000000cc34783b */ /* 0x000f6e0000000200 */
[----:B------:R-:W-:Y:S01]  /*11700*/  HMMA.16816.F32.BF16 R48, R28, R66, R68 ;  /* 0x000000421c30723c */ /* 0x000fe20000041844 */
[----:B-1----:R-:W-:-:S07]  /*11710*/  FMUL.FTZ R0, R85, c[0x0][0x320] ;  /* 0x0000c80055007a20 */ /* 0x002fce0000410000 */
[----:B------:R-:W-:Y:S01]  /*11720*/  HMMA.16816.F32.BF16 R68, R24, R66, R76 ;  /* 0x000000421844723c */ /* 0x000fe2000004184c */
[----:B------:R1:W1:Y:S07]  /*11730*/  MUFU.TANH R107, R0 ;  /* 0x00000000006b7308 */ /* 0x00026e0000002400 */
[C---:B---3--:R-:W-:Y:S08]  /*11740*/  HMMA.16816.F32.BF16 R64, R40.reuse, R56, R116 ;  /* 0x000000382840723c */ /* 0x048ff00000041874 */
[----:B------:R-:W-:Y:S01]  /*11750*/  HMMA.16816.F32.BF16 R40, R40, R58, R100 ;  /* 0x0000003a2828723c */ /* 0x000fe20000041864 */
[----:B-1----:R-:W-:-:S04]  /*11760*/  FMUL.FTZ R0, R86, c[0x0][0x320] ;  /* 0x0000c80056007a20 */ /* 0x002fc80000410000 */
[----:B------:R1:W3:Y:S03]  /*11770*/  MUFU.TANH R131, R0 ;  /* 0x0000000000837308 */ /* 0x0002e60000002400 */
[----:B------:R-:W-:Y:S01]  /*11780*/  HMMA.16816.F32.BF16 R68, R16, R46, R68 ;  /* 0x0000002e1044723c */ /* 0x000fe20000041844 */
[----:B-1----:R-:W-:-:S07]  /*11790*/  FMUL.FTZ R0, R87, c[0x0][0x320] ;  /* 0x0000c80057007a20 */ /* 0x002fce0000410000 */
[----:B------:R-:W-:Y:S01]  /*117a0*/  HMMA.16816.F32.BF16 R84, R8, R60, R36 ;  /* 0x0000003c0854723c */ /* 0x000fe20000041824 */
[----:B------:R1:W1:Y:S07]  /*117b0*/  MUFU.TANH R128, R0 ;  /* 0x0000000000807308 */ /* 0x00026e0000002400 */
[----:B------:R-:W-:Y:S01]  /*117c0*/  HMMA.16816.F32.BF16 R36, R20, R46, R48 ;  /* 0x0000002e1424723c */ /* 0x000fe20000041830 */
[----:B------:R-:W2:Y:S07]  /*117d0*/  LDSM.16.M88.4 R48, [R171+0x2000] ;  /* 0x00200000ab30783b */ /* 0x000eae0000000200 */
[----:B-----5:R-:W-:Y:S01]  /*117e0*/  HMMA.16816.F32.BF16 R44, R28, R52, R64 ;  /* 0x000000341c2c723c */ /* 0x020fe20000041840 */
[----:B-1----:R-:W-:-:S04]  /*117f0*/  FMUL.FTZ R0, R80, c[0x0][0x320] ;  /* 0x0000c80050007a20 */ /* 0x002fc80000410000 */
[----:B------:R1:W1:Y:S03]  /*11800*/  MUFU.TANH R94, R0 ;  /* 0x00000000005e7308 */ /* 0x0002660000002400 */
[-C--:B------:R-:W-:Y:S08]  /*11810*/  HMMA.16816.F32.BF16 R68, R8, R62.reuse, R68 ;  /* 0x0000003e0844723c */ /* 0x080ff00000041844 */
[----:B------:R-:W-:Y:S01]  /*11820*/  HMMA.16816.F32.BF16 R76, R12, R62, R36 ;  /* 0x0000003e0c4c723c */ /* 0x000fe20000041824 */
[----:B------:R-:W5:Y:S01]  /*11830*/  LDSM.16.M88.4 R36, [R201] ;  /* 0x00000000c924783b */ /* 0x000f620000000200 */
[----:B------:R-:W-:-:S04]  /*11840*/  DEPBAR.LE SB0, 0x0 ;  /* 0x000080000000791a */ /* 0x000fc80000000000 */
[----:B-1----:R-:W-:Y:S02]  /*11850*/  FMUL.FTZ R0, R81, c[0x0][0x320] ;  /* 0x0000c80051007a20 */ /* 0x002fe40000410000 */
[----:B------:R-:W-:Y:S02]  /*11860*/  HMMA.16816.F32.BF16 R28, R28, R54, R40 ;  /* 0x000000361c1c723c */ /* 0x000fe40000041828 */
[----:B------:R1:W1:Y:S06]  /*11870*/  MUFU.TANH R93, R0 ;  /* 0x00000000005d7308 */ /* 0x00026c0000002400 */
[----:B--2---:R-:W-:Y:S01]  /*11880*/  HMMA.16816.F32.BF16 R44, R20, R48, R44 ;  /* 0x00000030142c723c */ /* 0x004fe2000004182c */
[----:B-1----:R-:W-:-:S04]  /*11890*/  FMUL.FTZ R0, R82, c[0x0][0x320] ;  /* 0x0000c80052007a20 */ /* 0x002fc80000410000 */
[----:B------:R1:W2:Y:S11]  /*118a0*/  MUFU.TANH R96, R0 ;  /* 0x0000000000607308 */ /* 0x0002b60000002400 */
[----:B------:R-:W-:Y:S08]  /*118b0*/  HMMA.16816.F32.BF16 R20, R20, R50, R28 ;  /* 0x000000321414723c */ /* 0x000ff0000004181c */
[----:B-----5:R-:W-:Y:S01]  /*118c0*/  HMMA.16816.F32.BF16 R44, R12, R36, R44 ;  /* 0x000000240c2c723c */ /* 0x020fe2000004182c */
[----:B-1----:R-:W-:-:S07]  /*118d0*/  FMUL.FTZ R0, R83, c[0x0][0x320] ;  /* 0x0000c80053007a20 */ /* 0x002fce0000410000 */
[----:B------:R-:W-:Y:S01]  /*118e0*/  HMMA.16816.F32.BF16 R80, R12, R60, R72 ;  /* 0x0000003c0c50723c */ /* 0x000fe20000041848 */
[----:B------:R1:W1:Y:S07]  /*118f0*/  MUFU.TANH R95, R0 ;  /* 0x00000000005f7308 */ /* 0x00026e0000002400 */
[C---:B------:R-:W-:Y:S08]  /*11900*/  HMMA.16816.F32.BF16 R72, R32.reuse, R56, R120 ;  /* 0x000000382048723c */ /* 0x040ff00000041878 */
[----:B------:R-:W-:Y:S01]  /*11910*/  HMMA.16816.F32.BF16 R32, R32, R58, R124 ;  /* 0x0000003a2020723c */ /* 0x000fe2000004187c */
[----:B-1----:R-:W-:-:S04]  /*11920*/  FMUL.FTZ R0, R88, c[0x0][0x320] ;  /* 0x0000c80058007a20 */ /* 0x002fc80000410000 */
[----:B------:R1:W1:Y:S03]  /*11930*/  MUFU.TANH R98, R0 ;  /* 0x0000000000627308 */ /* 0x0002660000002400 */
[----:B------:R-:W-:Y:S08]  /*11940*/  HMMA.16816.F32.BF16 R12, R12, R38, R20 ;  /* 0x000000260c0c723c */ /* 0x000ff00000041814 */
[----:B------:R-:W-:Y:S01]  /*11950*/  HMMA.16816.F32.BF16 R64, R24, R52, R72 ;  /* 0x000000341840723c */ /* 0x000fe20000041848 */
[----:B-1----:R-:W-:-:S07]  /*11960*/  FMUL.FTZ R0, R89, c[0x0][0x320] ;  /* 0x0000c80059007a20 */ /* 0x002fce0000410000 */
[----:B------:R-:W-:Y:S01]  /*11970*/  HMMA.16816.F32.BF16 R52, R24, R54, R32 ;  /* 0x000000361834723c */ /* 0x000fe20000041820 */
[----:B------:R1:W1:Y:S11]  /*11980*/  MUFU.TANH R97, R0 ;  /* 0x0000000000617308 */ /* 0x0002760000002400 */
[----:B------:R-:W-:Y:S04]  /*11990*/  @!UPT UIADD3 URZ, URZ, URZ, URZ ;  /* 0x0000003f3f3ff290 */ /* 0x000fe8000fffe03f */
[----:B------:R-:W-:Y:S01]  /*119a0*/  HMMA.16816.F32.BF16 R40, R16, R48, R64 ;  /* 0x000000301028723c */ /* 0x000fe20000041840 */
[----:B-1----:R-:W-:-:S04]  /*119b0*/  FMUL.FTZ R0, R90, c[0x0][0x320] ;  /* 0x0000c8005a007a20 */ /* 0x002fc80000410000 */
[----:B------:R1:W1:Y:S03]  /*119c0*/  MUFU.TANH R104, R0 ;  /* 0x0000000000687308 */ /* 0x0002660000002400 */
[----:B------:R-:W-:Y:S01]  /*119d0*/  HMMA.16816.F32.BF16 R16, R16, R50, R52 ;  /* 0x000000321010723c */ /* 0x000fe20000041834 */
[----:B-1----:R-:W-:Y:S11]  /*119e0*/  FMUL.FTZ R0, R91, c[0x0][0x320] ;  /* 0x0000c8005b007a20 */ /* 0x002ff60000410000 */
[----:B------:R-:W-:Y:S04]  /*119f0*/  @!UPT UIADD3 URZ, URZ, URZ, URZ ;  /* 0x0000003f3f3ff290 */ /* 0x000fe8000fffe03f */
[C---:B------:R-:W-:Y:S01]  /*11a00*/  HMMA.16816.F32.BF16 R24, R8.reuse, R36, R40 ;  /* 0x000000240818723c */ /* 0x040fe20000041828 */
[----:B------:R1:W1:Y:S07]  /*11a10*/  MUFU.TANH R99, R0 ;  /* 0x0000000000637308 */ /* 0x00026e0000002400 */
        /* <DEDUP_REMOVED lines=68> */
[----:B------:R-:W2:Y:S04]  /*11e60*/  LDL R3, [R1+0x28] ;  /* 0x0000280001037983 */ /* 0x000ea80000100800 */
[----:B------:R-:W3:Y:S01]  /*11e70*/  LDL.64 R142, [R1+0x48] ;  /* 0x00004800018e7983 */ /* 0x000ee20000100a00 */
[----:B------:R-:W-:-:S03]  /*11e80*/  IMAD.MOV.U32 R5, RZ, RZ, c[0x0][0x2b8] ;  /* 0x0000ae00ff057624 */ /* 0x000fc600078e00ff */
[----:B------:R-:W4:Y:S02]  /*11e90*/  LDL R4, [R1+0x54] ;  /* 0x0000540001047983 */ /* 0x000f240000100800 */
[----:B------:R-:W-:Y:S01]  /*11ea0*/  ISETP.NE.AND P2, PT, R5, 0x1, PT ;  /* 0x000000010500780c */ /* 0x000fe20003f45270 */
[----:B------:R-:W-:Y:S01]  /*11eb0*/  IMAD.MOV.U32 R220, RZ, RZ, RZ ;  /* 0x000000ffffdc7224 */ /* 0x000fe200078e00ff */
[----:B------:R-:W5:Y:S04]  /*11ec0*/  LDL.64 R140, [R1+0x40] ;  /* 0x00004000018c7983 */ /* 0x000f680000100a00 */
[----:B------:R-:W3:Y:S01]  /*11ed0*/  LDL R6, [R1+0x50] ;  /* 0x0000500001067983 */ /* 0x000ee20000100800 */
[C---:B--2---:R-:W-:Y:S02]  /*11ee0*/  IADD3 R2, R3.reuse, R133, R2 ;  /* 0x0000008503027210 */ /* 0x044fe40007ffe002 */
[----:B------:R-:W-:-:S02]  /*11ef0*/  ISETP.GT.AND P1, PT, R3, 0x2f, PT ;  /* 0x0000002f0300780c */ /* 0x000fc40003f24270 */
[----:B------:R-:W-:-:S05]  /*11f00*/  IADD3 R2, R2, -0x30, RZ ;  /* 0xffffffd002027810 */ /* 0x000fca0007ffe0ff */
[----:B------:R-:W-:-:S04]  /*11f10*/  @P2 IMAD.HI.U32 R3, R2, c[0x0][0x2bc], RZ ;  /* 0x0000af0002032a27 */ /* 0x000fc800078e00ff */
[----:B-1----:R-:W-:Y:S01]  /*11f20*/  IMAD.MOV.U32 R0, RZ, RZ, R2 ;  /* 0x000000ffff007224 */ /* 0x002fe200078e0002 */
[----:B------:R-:W-:-:S04]  /*11f30*/  @P2 SHF.R.U32.HI R0, RZ, c[0x0][0x2c0], R3 ;  /* 0x0000b000ff002a19 */ /* 0x000fc80000011603 */
[----:B---3--:R-:W-:-:S04]  /*11f40*/  @!P1 IADD3 R3, P0, R0, R142, RZ ;  /* 0x0000008e00039210 */ /* 0x008fc80007f1e0ff */
[----:B----4-:R-:W-:Y:S02]  /*11f50*/  @!P1 LEA.HI.X.SX32 R5, R0, R4, 0x1, P0 ;  /* 0x0000000400059211 */ /* 0x010fe400000f0eff */
[----:B------:R-:W-:-:S04]  /*11f60*/  @!P1 LEA R4, P0, R3, c[0x0][0x2a0], 0x2 ;  /* 0x0000a80003049a11 */ /* 0x000fc800078010ff */
[----:B------:R-:W-:-:S05]  /*11f70*/  @!P1 LEA.HI.X R5, R3, c[0x0][0x2a4], R5, 0x2, P0 ;  /* 0x0000a90003059a11 */ /* 0x000fca00000f1405 */
[----:B------:R-:W2:Y:S01]  /*11f80*/  @!P1 LDG.E R220, [R4.64] ;  /* 0x0000000804dc9981 */ /* 0x000ea2000c1e1900 */
[----:B------:R-:W-:-:S03]  /*11f90*/  IMAD.MOV R0, RZ, RZ, -R0 ;  /* 0x000000ffff007224 */ /* 0x000fc600078e0a00 */
[----:B------:R-:W1:Y:S01]  /*11fa0*/  S2R R142, SR_TID.X ;  /* 0x00000000008e7919 */ /* 0x000e620000002100 */
[----:B------:R-:W-:-:S04]  /*11fb0*/  IMAD R222, R0, c[0x0][0x2b8], R2 ;  /* 0x0000ae0000de7a24 */ /* 0x000fc800078e0202 */
[----:B------:R-:W-:Y:S01]  /*11fc0*/  IMAD.WIDE.U32 R2, R222, c[0x0][0x1e0], RZ ;  /* 0x00007800de027a25 */ /* 0x000fe200078e00ff */
[----:B------:R-:W-:-:S05]  /*11fd0*/  SHF.R.S32.HI R0, RZ, 0x1f, R222 ;  /* 0x0000001fff007819 */ /* 0x000fca00000114de */
[----:B------:R-:W-:-:S04]  /*11fe0*/  IMAD R0, R0, c[0x0][0x1e0], RZ ;  /* 0x0000780000007a24 */ /* 0x000fc800078e02ff */
[----:B------:R-:W-:-:S04]  /*11ff0*/  IMAD R0, R222, c[0x0][0x1e4], R0 ;  /* 0x00007900de007a24 */ /* 0x000fc800078e0200 */
[----:B------:R-:W-:Y:S01]  /*12000*/  IMAD.IADD R3, R3, 0x1, R0 ;  /* 0x0000000103037824 */ /* 0x000fe200078e0200 */
[----:B-1----:R-:W-:-:S04]  /*12010*/  SHF.R.S32.HI R135, RZ, 0x1f, R142 ;  /* 0x0000001fff877819 */ /* 0x002fc8000001148e */
[----:B------:R-:W-:-:S04]  /*12020*/  LEA.HI R135, R135, R142, RZ, 0x2 ;  /* 0x0000008e87877211 */ /* 0x000fc800078f10ff */
[----:B------:R-:W-:-:S04]  /*12030*/  SHF.R.S32.HI R135, RZ, 0x2, R135 ;  /* 0x00000002ff877819 */ /* 0x000fc80000011487 */
[----:B------:R-:W-:-:S04]  /*12040*/  IADD3 R10, -R135, 0x30, RZ ;  /* 0x00000030870a7810 */ /* 0x000fc80007ffe1ff */
[----:B------:R-:W-:Y:S02]  /*12050*/  ISETP.GE.AND P1, PT, R10, 0x1, PT ;  /* 0x000000010a00780c */ /* 0x000fe40003f26270 */
[----:B--2---:R-:W-:Y:S01]  /*12060*/  SHF.R.S32.HI R0, RZ, 0x1f, R220 ;  /* 0x0000001fff007819 */ /* 0x004fe200000114dc */
[----:B------:R-:W-:-:S04]  /*12070*/  IMAD.WIDE.U32 R2, R220, c[0x0][0x1f0], R2 ;  /* 0x00007c00dc027a25 */ /* 0x000fc800078e0002 */
[----:B------:R-:W-:-:S04]  /*12080*/  IMAD R0, R0, c[0x0][0x1f0], RZ ;  /* 0x00007c0000007a24 */ /* 0x000fc800078e02ff */
[----:B------:R-:W-:Y:S01]  /*12090*/  IMAD R4, R220, c[0x0][0x1f4], R0 ;  /* 0x00007d00dc047a24 */ /* 0x000fe200078e0200 */
[----:B-----5:R-:W-:-:S04]  /*120a0*/  IADD3 R0, P0, R140, R2, RZ ;  /* 0x000000028c007210 */ /* 0x020fc80007f1e0ff */
[----:B------:R-:W-:Y:S02]  /*120b0*/  IADD3.X R2, R6, R3, R4, P0, !PT ;  /* 0x0000000306027210 */ /* 0x000fe400007fe404 */
[----:B------:R-:W-:-:S04]  /*120c0*/  LEA R6, P0, R0, c[0x0][0x1c8], 0x1 ;  /* 0x0000720000067a11 */ /* 0x000fc800078008ff */
[----:B------:R-:W-:Y:S01]  /*120d0*/  LEA.HI.X R5, R0, c[0x0][0x1cc], R2, 0x1, P0 ;  /* 0x0000730000057a11 */ /* 0x000fe200000f0c02 */
[----:B------:R-:W-:Y:S06]  /*120e0*/  BRA.DIV ~URZ, `(.L_x_984) ;  /* 0x000151c27f007947 */ /* 0x000fec000b800000 */
[----:B------:R1:W2:Y:S02]  /*120f0*/  SHFL.IDX PT, R4, R5, RZ, 0x1c1f ;  /* 0x001c1fff05047589 */ /* 0x0002a400000e0000 */
.L_x_1181:
[----:B------:R-:W-:Y:S05]  /*12100*/  BRA.DIV ~URZ, `(.L_x_985) ;  /* 0x000152127f007947 */ /* 0x000fea000b800000 */
[----:B------:R3:W4:Y:S02]  /*12110*/  SHFL.IDX PT, R0, R6, RZ, 0x1c1f ;  /* 0x001c1fff06007589 */ /* 0x00072400000e0000 */
.L_x_1182:
[----:B------:R-:W-:Y:S01]  /*12120*/  BSSY B0, `(.L_x_986) ;  /* 0x0000013000007945 */ /* 0x000fe20003800000 */
[----:B------:R-:W-:Y:S05]  /*12130*/  @!P1 BRA `(.L_x_987) ;  /* 0x0000011000009947 */ /* 0x000fea0003800000 */
[----:B------:R-:W5:Y:S04]  /*12140*/  LDL.64 R2, [R1] ;  /* 0x0000000001027983 */ /* 0x000f680000100a00 */
[----:B---3--:R-:W3:Y:S01]  /*12150*/  LDL R11, [R1+0x8] ;  /* 0x00000800010b7983 */ /* 0x008ee20000100800 */
[----:B-----5:R-:W-:Y:S02]  /*12160*/  ISETP.GE.AND P0, PT, R2, c[0x0][0x1d4], PT ;  /* 0x0000750002007a0c */ /* 0x020fe40003f06270 */
[----:B----4-:R-:W-:-:S05]  /*12170*/  IADD3 R2, P1, R0, R234, RZ ;  /* 0x000000ea00027210 */ /* 0x010fca0007f3e0ff */
[----:B--2---:R-:W-:Y:S01]  /*12180*/  IMAD.X R3, R4, 0x1, R233, P1 ;  /* 0x0000000104037824 */ /* 0x004fe200008e06e9 */
[----:B------:R-:W-:-:S05]  /*12190*/  IADD3 R8, P1, R0, R236, RZ ;  /* 0x000000ec00087210 */ /* 0x000fca0007f3e0ff */
        /* <DEDUP_REMOVED lines=9> */
[----:B---3--:R-:W-:-:S13]  /*12230*/  ISETP.GE.AND P0, PT, R11, c[0x0][0x1d4], PT ;  /* 0x000075000b007a0c */ /* 0x008fda0003f06270 */
[----:B------:R4:W-:Y:S02]  /*12240*/  LDGSTS.E.BYPASS.LTC128B.128 [R210+0x5480], [R2.64], !P0 ;  /* 0x0548000002d27fae */ /* 0x0009e4000c101d48 */
.L_x_987:
[----:B------:R-:W-:Y:S05]  /*12250*/  BSYNC B0 ;  /* 0x0000000000007941 */ /* 0x000fea0003800000 */
.L_x_986:
[----:B------:R-:W-:Y:S01]  /*12260*/  ISETP.GE.AND P0, PT, R10, 0x21, PT ;  /* 0x000000210a00780c */ /* 0x000fe20003f06270 */
[----:B------:R-:W-:Y:S06]  /*12270*/  BRA.DIV ~URZ, `(.L_x_988) ;  /* 0x000151127f007947 */ /* 0x000fec000b800000 */
[----:B--2---:R2:W1:Y:S04]  /*12280*/  SHFL.IDX PT, R4, R5, 0x1, 0x1c1f ;  /* 0x003c1f0005047f89 */ /* 0x00446800000e0000 */
[----:B----4-:R2:W4:Y:S02]  /*12290*/  SHFL.IDX PT, R0, R6, 0x1, 0x1c1f ;  /* 0x003c1f0006007f89 */ /* 0x01052400000e0000 */
.L_x_1183:
[----:B------:R-:W-:Y:S05]  /*122a0*/  @!P0 BRA `(.L_x_983) ;  /* 0x0000011000008947 */ /* 0x000fea0003800000 */
[----:B------:R-:W5:Y:S04]  /*122b0*/  LDL.64 R2, [R1] ;  /* 0x0000000001027983 */ /* 0x000f680000100a00 */
[----:B-12---:R-:W2:Y:S01]  /*122c0*/  LDL R5, [R1+0x8] ;  /* 0x0000080001057983 */ /* 0x006ea20000100800 */
[----:B-----5:R-:W-:-:S02]  /*122d0*/  ISETP.GE.AND P0, PT, R2, c[0x0][0x1d4], PT ;  /* 0x0000750002007a0c */ /* 0x020fc40003f06270 */
[----:B----4-:R-:W-:-:S05]  /*122e0*/  IADD3 R2, P1, R0, R234, RZ ;  /* 0x000000ea00027210 */ /* 0x010fca0007f3e0ff */
[----:B------:R-:W-:Y:S01]  /*122f0*/  IMAD.X R3, R4, 0x1, R233, P1 ;  /* 0x0000000104037824 */ /* 0x000fe200008e06e9 */
        /* <DEDUP_REMOVED lines=10> */
[----:B--2---:R-:W-:-:S13]  /*123a0*/  ISETP.GE.AND P0, PT, R5, c[0x0][0x1d4], PT ;  /* 0x0000750005007a0c */ /* 0x004fda0003f06270 */
[----:B------:R4:W-:Y:S02]  /*123b0*/  LDGSTS.E.BYPASS.LTC128B.128 [R210+0x5c80], [R2.64], !P0 ;  /* 0x05c8000002d27fae */ /* 0x0009e4000c101d48 */
.L_x_983:
[----:B--234-:R-:W-:Y:S05]  /*123c0*/  BSYNC B1 ;  /* 0x0000000000017941 */ /* 0x01cfea0003800000 */
.L_x_982:
[----:B------:R-:W2:Y:S01]  /*123d0*/  LDL R2, [R1+0x58] ;  /* 0x0000580001027983 */ /* 0x000ea20000100800 */
[----:B------:R-:W-:-:S03]  /*123e0*/  IMAD.MOV.U32 R3, RZ, RZ, c[0x0][0x2c4] ;  /* 0x0000b100ff037624 */ /* 0x000fc600078e00ff */
[----:B-1----:R-:W2:Y:S02]  /*123f0*/  LDL R0, [R1+0x7c] ;  /* 0x00007c0001007983 */ /* 0x002ea40000100800 */
[----:B------:R-:W-:Y:S01]  /*12400*/  ISETP.NE.AND P0, PT, R3, 0x1, PT ;  /* 0x000000010300780c */ /* 0x000fe20003f05270 */
[----:B------:R-:W-:Y:S01]  /*12410*/  ULDC UR4, c[0x0][0x324] ;  /* 0x0000c90000047ab9 */ /* 0x000fe20000000800 */
[----:B------:R-:W0:Y:S01]  /*12420*/  LDGDEPBAR ;  /* 0x00000000000079af */ /* 0x000e220000000000 */
[----:B------:R-:W-:Y:S01]  /*12430*/  ULOP3.LUT UR4, URZ, UR4, URZ, 0x33, !UPT ;  /* 0x000000043f047292 */ /* 0x000fe2000f8e333f */
[----:B------:R-:W-:Y:S01]  /*12440*/  IMAD.IADD R8, R132, 0x1, -R251 ;  /* 0x0000000184087824 */ /* 0x000fe200078e0afb */
[C---:B------:R-:W-:Y:S01]  /*12450*/  IADD3 R9, -R251.reuse, R108, RZ ;  /* 0x0000006cfb097210 */ /* 0x040fe20007ffe1ff */
[----:B--2---:R-:W-:Y:S01]  /*12460*/  IMAD.IADD R0, R0, 0x1, R2 ;  /* 0x0000000100007824 */ /* 0x004fe200078e0202 */
[----:B------:R-:W-:-:S06]  /*12470*/  IADD3 R2, -R251, 0x1, R132 ;  /* 0x00000001fb027810 */ /* 0x000fcc0007ffe184 */
[----:B------:R-:W-:-:S04]  /*12480*/  @P0 IMAD.HI.U32 R3, R0, c[0x0][0x2c8], RZ ;  /* 0x0000b20000030a27 */ /* 0x000fc800078e00ff */
[----:B------:R-:W-:Y:S01]  /*12490*/  IMAD.MOV.U32 R4, RZ, RZ, R0 ;  /* 0x000000ffff047224 */ /* 0x000fe200078e0000 */
[----:B------:R-:W-:-:S04]  /*124a0*/  IADD3 R0, R2, -R249, RZ ;  /* 0x800000f902007210 */ /* 0x000fc80007ffe0ff */
[C---:B------:R-:W-:Y:S02]  /*124b0*/  IADD3 R6, R0.reuse, UR4, RZ ;  /* 0x0000000400067c10 */ /* 0x040fe4000fffe0ff */
[----:B------:R-:W-:Y:S02]  /*124c0*/  @P0 SHF.R.U32.HI R4, RZ, c[0x0][0x2cc], R3 ;  /* 0x0000b300ff040a19 */ /* 0x000fe40000011603 */
[----:B------:R-:W-:Y:S01]  /*124d0*/  IADD3 R5, R0, c[0x0][0x328], RZ ;  /* 0x0000ca0000057a10 */ /* 0x000fe20007ffe0ff */
[----:B------:R-:W-:Y:S05]  /*124e0*/  BRA.DIV ~URZ, `(.L_x_989) ;  /* 0x00014f727f007947 */ /* 0x000fea000b800000 */
[----:B------:R1:W2:Y:S02]  /*124f0*/  SHFL.IDX PT, R3, R4, RZ, 0x1c1f ;  /* 0x001c1fff04037589 */ /* 0x0002a400000e0000 */
.L_x_1184:
        /* <DEDUP_REMOVED lines=17> */
.L_x_992:
[----:B------:R-:W-:-:S04]  /*12610*/  MOV R10, 0x1 ;  /* 0x00000001000a7802 */ /* 0x000fc80000000f00 */
[----:B------:R-:W-:-:S13]  /*12620*/  ISETP.NE.AND P0, PT, R10, c[0x0][0x32c], PT ;  /* 0x0000cb000a007a0c */ /* 0x000fda0003f05270 */
[----:B------:R-:W-:-:S05]  /*12630*/  @P0 IMAD.HI.U32 R10, R3, c[0x0][0x330], RZ ;  /* 0x0000cc00030a0a27 */ /* 0x000fca00078e00ff */
[----:B------:R-:W-:Y:S02]  /*12640*/  @P0 SHF.R.U32.HI R3, RZ, c[0x0][0x334], R10 ;  /* 0x0000cd00ff030a19 */ /* 0x000fe4000001160a */
.L_x_993:
[----:B------:R-:W-:Y:S05]  /*12650*/  BSYNC B0 ;  /* 0x0000000000007941 */ /* 0x000fea0003800000 */
.L_x_991:
[----:B------:R-:W-:-:S05]  /*12660*/  IMAD R3, R3, c[0x0][0x32c], R9 ;  /* 0x0000cb0003037a24 */ /* 0x000fca00078e0209 */
[----:B------:R-:W-:Y:S02]  /*12670*/  IADD3 R10, R3, c[0x0][0x32c], RZ ;  /* 0x0000cb00030a7a10 */ /* 0x000fe40007ffe0ff */
[----:B------:R-:W-:Y:S02]  /*12680*/  IMNMX R0, R0, R3, !PT ;  /* 0x0000000300007217 */ /* 0x000fe40007800200 */
[----:B------:R-:W-:Y:S02]  /*12690*/  IMNMX R2, R2, R10, PT ;  /* 0x0000000a02027217 */ /* 0x000fe40003800200 */
.L_x_990:
[C---:B------:R-:W-:Y:S02]  /*126a0*/  ISETP.GE.AND P0, PT, R108.reuse, 0x2, PT ;  /* 0x000000026c00780c */ /* 0x040fe40003f06270 */
        /* <DEDUP_REMOVED lines=61> */
.L_x_1185:
        /* <DEDUP_REMOVED lines=17> */
.L_x_997:
[----:B------:R-:W-:-:S04]  /*12b90*/  MOV R10, 0x1 ;  /* 0x00000001000a7802 */ /* 0x000fc80000000f00 */
[----:B------:R-:W-:-:S13]  /*12ba0*/  ISETP.NE.AND P0, PT, R10, c[0x0][0x32c], PT ;  /* 0x0000cb000a007a0c */ /* 0x000fda0003f05270 */
[----:B------:R-:W-:-:S05]  /*12bb0*/  @P0 IMAD.HI.U32 R10, R3, c[0x0][0x330], RZ ;  /* 0x0000cc00030a0a27 */ /* 0x000fca00078e00ff */
[----:B------:R-:W-:Y:S02]  /*12bc0*/  @P0 SHF.R.U32.HI R3, RZ, c[0x0][0x334], R10 ;  /* 0x0000cd00ff030a19 */ /* 0x000fe4000001160a */
.L_x_998:
[----:B------:R-:W-:Y:S05]  /*12bd0*/  BSYNC B0 ;  /* 0x0000000000007941 */ /* 0x000fea0003800000 */
.L_x_996:
[----:B------:R-:W-:-:S05]  /*12be0*/  IMAD R3, R3, c[0x0][0x32c], R9 ;  /* 0x0000cb0003037a24 */ /* 0x000fca00078e0209 */
[----:B------:R-:W-:Y:S02]  /*12bf0*/  IADD3 R10, R3, c[0x0][0x32c], RZ ;  /* 0x0000cb00030a7a10 */ /* 0x000fe40007ffe0ff */
[----:B------:R-:W-:Y:S02]  /*12c00*/  IMNMX R0, R0, R3, !PT ;  /* 0x0000000300007217 */ /* 0x000fe40007800200 */
[----:B------:R-:W-:Y:S02]  /*12c10*/  IMNMX R2, R2, R10, PT ;  /* 0x0000000a02027217 */ /* 0x000fe40003800200 */
.L_x_995:
        /* <DEDUP_REMOVED lines=44> */
.L_x_1186:
        /* <DEDUP_REMOVED lines=17> */
.L_x_1002:
[----:B------:R-:W-:-:S04]  /*12ff0*/  MOV R10, 0x1 ;  /* 0x00000001000a7802 */ /* 0x000fc80000000f00 */
[----:B------:R-:W-:-:S13]  /*13000*/  ISETP.NE.AND P0, PT, R10, c[0x0][0x32c], PT ;  /* 0x0000cb000a007a0c */ /* 0x000fda0003f05270 */
[----:B------:R-:W-:-:S05]  /*13010*/  @P0 IMAD.HI.U32 R10, R3, c[0x0][0x330], RZ ;  /* 0x0000cc00030a0a27 */ /* 0x000fca00078e00ff */
[----:B------:R-:W-:Y:S02]  /*13020*/  @P0 SHF.R.U32.HI R3, RZ, c[0x0][0x334], R10 ;  /* 0x0000cd00ff030a19 */ /* 0x000fe4000001160a */
.L_x_1003:
[----:B------:R-:W-:Y:S05]  /*13030*/  BSYNC B0 ;  /* 0x0000000000007941 */ /* 0x000fea0003800000 */
.L_x_1001:
[----:B------:R-:W-:-:S05]  /*13040*/  IMAD R3, R3, c[0x0][0x32c], R9 ;  /* 0x0000cb0003037a24 */ /* 0x000fca00078e0209 */
[----:B------:R-:W-:Y:S02]  /*13050*/  IADD3 R10, R3, c[0x0][0x32c], RZ ;  /* 0x0000cb00030a7a10 */ /* 0x000fe40007ffe0ff */
[----:B------:R-:W-:Y:S02]  /*13060*/  IMNMX R0, R0, R3, !PT ;  /* 0x0000000300007217 */ /* 0x000fe40007800200 */
[----:B------:R-:W-:Y:S02]  /*13070*/  IMNMX R2, R2, R10, PT ;  /* 0x0000000a02027217 */ /* 0x000fe40003800200 */
.L_x_1000:
        /* <DEDUP_REMOVED lines=44> */
.L_x_1187:
        /* <DEDUP_REMOVED lines=10> */
[----:B--234-:R-:W-:Y:S01]  /*133e0*/  IMAD.MOV.U32 R4, RZ, RZ, 0x1 ;  /* 0x00000001ff047424 */ /* 0x01cfe200078e00ff */
[----:B------:R-:W-:-:S04]  /*133f0*/  LOP3.LUT R3, RZ, R3, RZ, 0x33, !PT ;  /* 0x00000003ff037212 */ /* 0x000fc800078e33ff */
[----:B------:R-:W-:-:S13]  /*13400*/  ISETP.NE.AND P0, PT, R4, c[0x0][0x32c], PT ;  /* 0x0000cb0004007a0c */ /* 0x000fda0003f05270 */
[----:B------:R-:W-:-:S05]  /*13410*/  @P0 IMAD.HI.U32 R4, R3, c[0x0][0x330], RZ ;  /* 0x0000cc0003040a27 */ /* 0x000fca00078e00ff */
[----:B------:R-:W-:-:S04]  /*13420*/  @P0 SHF.R.U32.HI R3, RZ, c[0x0][0x334], R4 ;  /* 0x0000cd00ff030a19 */ /* 0x000fc80000011604 */
[----:B------:R-:W-:Y:S01]  /*13430*/  LOP3.LUT R3, RZ, R3, RZ, 0x33, !PT ;  /* 0x00000003ff037212 */ /* 0x000fe200078e33ff */
[----:B------:R-:W-:Y:S05]  /*13440*/  BRA `(.L_x_1008) ;  /* 0x0000004000007947 */ /* 0x000fea0003800000 */
.L_x_1007:
[----:B--234-:R-:W-:-:S04]  /*13450*/  MOV R4, 0x1 ;  /* 0x0000000100047802 */ /* 0x01cfc80000000f00 */
[----:B------:R-:W-:-:S13]  /*13460*/  ISETP.NE.AND P0, PT, R4, c[0x0][0x32c], PT ;  /* 0x0000cb0004007a0c */ /* 0x000fda0003f05270 */
[----:B------:R-:W-:-:S05]  /*13470*/  @P0 IMAD.HI.U32 R4, R3, c[0x0][0x330], RZ ;  /* 0x0000cc0003040a27 */ /* 0x000fca00078e00ff */
[----:B------:R-:W-:Y:S02]  /*13480*/  @P0 SHF.R.U32.HI R3, RZ, c[0x0][0x334], R4 ;  /* 0x0000cd00ff030a19 */ /* 0x000fe40000011604 */
.L_x_1008:
[----:B------:R-:W-:Y:S05]  /*13490*/  BSYNC B0 ;  /* 0x0000000000007941 */ /* 0x000fea0003800000 */
.L_x_1006:
[----:B------:R-:W-:-:S05]  /*134a0*/  IMAD R3, R3, c[0x0][0x32c], R9 ;  /* 0x0000cb0003037a24 */ /* 0x000fca00078e0209 */
[----:B------:R-:W-:Y:S02]  /*134b0*/  IADD3 R4, R3, c[0x0][0x32c], RZ ;  /* 0x0000cb0003047a10 */ /* 0x000fe40007ffe0ff */
[----:B------:R-:W-:Y:S02]  /*134c0*/  IMNMX R0, R0, R3, !PT ;  /* 0x0000000300007217 */ /* 0x000fe40007800200 */
[----:B------:R-:W-:Y:S02]  /*134d0*/  IMNMX R2, R2, R4, PT ;  /* 0x0000000402027217 */ /* 0x000fe40003800200 */
.L_x_1005:
        /* <DEDUP_REMOVED lines=43> */
[----:B--234-:R-:W-:Y:S02]  /*13790*/  FMNMX.FTZ R4, R20, R0, !PT ;  /* 0x0000000014047209 */ /* 0x01cfe40007810000 */
        /* <DEDUP_REMOVED lines=44> */
.L_x_1188:
        /* <DEDUP_REMOVED lines=15> */
.L_x_1189:
[C---:B------:R-:W-:Y:S01]  /*13b50*/  FMUL.FTZ R0, R105.reuse, c[0x0][0x2d0] ;  /* 0x0000b40069007a20 */ /* 0x040fe20000410000 */
[----:B------:R-:W-:Y:S01]  /*13b60*/  FSETP.NEU.FTZ.AND P0, PT, R105, -INF , PT ;  /* 0xff8000006900780b */ /* 0x000fe20003f1d000 */
[----:B------:R-:W2:Y:S01]  /*13b70*/  LDL R213, [R1+0x58] ;  /* 0x0000580001d57983 */ /* 0x000ea20000100800 */
[----:B------:R-:W-:Y:S01]  /*13b80*/  FMUL.FTZ R3, R104, c[0x0][0x2d0] ;  /* 0x0000b40068037a20 */ /* 0x000fe20000410000 */
[----:B------:R-:W-:Y:S01]  /*13b90*/  WARPSYNC 0xffffffff ;  /* 0xffffffff00007948 */ /* 0x000fe20003800000 */
[----:B------:R-:W-:Y:S01]  /*13ba0*/  FSEL R4, R0, RZ, P0 ;  /* 0x000000ff00047208 */ /* 0x000fe20000000000 */
[----:B------:R-:W-:Y:S01]  /*13bb0*/  LDSM.16.MT88.4 R60, [R196+0xc00] ;  /* 0x000c0000c43c783b */ /* 0x000fe20000004200 */
[----:B------:R-:W-:-:S02]  /*13bc0*/  FSETP.NEU.FTZ.AND P0, PT, R104, -INF , PT ;  /* 0xff8000006800780b */ /* 0x000fc40003f1d000 */
[----:B------:R-:W-:Y:S01]  /*13bd0*/  MOV R212, c[0x0][0x2c4] ;  /* 0x0000b10000d47a02 */ /* 0x000fe20000000f00 */
[--C-:B------:R-:W-:Y:S01]  /*13be0*/  FFMA.FTZ R0, R14, c[0x0][0x2d0], -R4.reuse ;  /* 0x0000b4000e007a23 */ /* 0x100fe20000010804 */
[----:B------:R-:W-:Y:S01]  /*13bf0*/  FSEL R3, R3, RZ, P0 ;  /* 0x000000ff03037208 */ /* 0x000fe20000000000 */
[----:B------:R-:W-:Y:S01]  /*13c00*/  FFMA.FTZ R2, R33, c[0x0][0x2d0], -R4 ;  /* 0x0000b40021027a23 */ /* 0x000fe20000010804 */
[----:B------:R-:W-:Y:S01]  /*13c10*/  FSETP.NEU.FTZ.AND P0, PT, R6, -INF , PT ;  /* 0xff8000000600780b */ /* 0x000fe20003f1d000 */
[----:B------:R1:W-:Y:S01]  /*13c20*/  MUFU.EX2 R108, R0 ;  /* 0x00000000006c7308 */ /* 0x0003e20000000800 */
[----:B------:R-:W-:Y:S01]  /*13c30*/  LDSM.16.MT88.4 R64, [R197] ;  /* 0x00000000c540783b */ /* 0x000fe20000004200 */
[----:B------:R-:W-:Y:S01]  /*13c40*/  FFMA.FTZ R5, R32, c[0x0][0x2d0], -R3 ;  /* 0x0000b40020057a23 */ /* 0x000fe20000010803 */
[----:B------:R-:W-:Y:S02]  /*13c50*/  ISETP.NE.AND P1, PT, R212, 0x1, PT ;  /* 0x00000001d400780c */ /* 0x000fe40003f25270 */
[----:B------:R-:W5:Y:S01]  /*13c60*/  LDSM.16.MT88.4 R68, [R196] ;  /* 0x00000000c444783b */ /* 0x000f620000004200 */
[----:B------:R-:W-:-:S02]  /*13c70*/  MOV R212, c[0x0][0x32c] ;  /* 0x0000cb0000d47a02 */ /* 0x000fc40000000f00 */
[----:B------:R3:W-:Y:S01]  /*13c80*/  MUFU.EX2 R146, R2 ;  /* 0x0000000200927308 */ /* 0x0007e20000000800 */
[----:B------:R-:W-:Y:S01]  /*13c90*/  LDSM.16.MT88.4 R44, [R196+0x1000] ;  /* 0x00100000c42c783b */ /* 0x000fe20000004200 */
[----:B------:R-:W-:-:S03]  /*13ca0*/  IADD3 R221, R221, -0x2, RZ ;  /* 0xfffffffedddd7810 */ /* 0x000fc60007ffe0ff */
[----:B------:R-:W-:Y:S01]  /*13cb0*/  LDSM.16.MT88.4 R48, [R197+0x400] ;  /* 0x00040000c530783b */ /* 0x000fe20000004200 */
[----:B-1----:R-:W-:Y:S02]  /*13cc0*/  FFMA.FTZ R0, R17, c[0x0][0x2d0], -R4 ;  /* 0x0000b40011007a23 */ /* 0x002fe40000010804 */
[----:B------:R1:W-:Y:S01]  /*13cd0*/  MUFU.EX2 R144, R5 ;  /* 0x0000000500907308 */ /* 0x0003e20000000800 */
[----:B------:R-:W4:Y:S01]  /*13ce0*/  LDSM.16.MT88.4 R52, [R196+0x400] ;  /* 0x00040000c434783b */ /* 0x000f220000004200 */
[----:B---3--:R-:W-:-:S06]  /*13cf0*/  FMUL.FTZ R2, R6, c[0x0][0x2d0] ;  /* 0x0000b40006027a20 */ /* 0x008fcc0000410000 */
[----:B------:R3:W-:Y:S01]  /*13d00*/  MUFU.EX2 R107, R0 ;  /* 0x00000000006b7308 */ /* 0x0007e20000000800 */
[----:B------:R-:W-:Y:S02]  /*13d10*/  FSEL R2, R2, RZ, P0 ;  /* 0x000000ff02027208 */ /* 0x000fe40000000000 */
[----:B-1--4-:R-:W-:-:S03]  /*13d20*/  FMNMX.FTZ R5, R9, R8, !PT ;  /* 0x0000000809057209 */ /* 0x012fc60007810000 */
[----:B------:R-:W-:Y:S01]  /*13d30*/  FFMA.FTZ R8, R36, c[0x0][0x2d0], -R2 ;  /* 0x0000b40024087a23 */ /* 0x000fe20000010802 */
[----:B------:R-:W-:-:S03]  /*13d40*/  FSETP.NEU.FTZ.AND P0, PT, R5, -INF , PT ;  /* 0xff8000000500780b */ /* 0x000fc60003f1d000 */
[----:B------:R1:W-:Y:S01]  /*13d50*/  MUFU.EX2 R129, R8 ;  /* 0x0000000800817308 */ /* 0x0003e20000000800 */
[----:B---3--:R-:W-:-:S07]  /*13d60*/  FFMA.FTZ R0, R21, c[0x0][0x2d0], -R4 ;  /* 0x0000b40015007a23 */ /* 0x008fce0000010804 */
[----:B------:R3:W-:Y:S01]  /*13d70*/  MUFU.EX2 R112, R0 ;  /* 0x0000000000707308 */ /* 0x0007e20000000800 */
[----:B-1----:R-:W-:-:S07]  /*13d80*/  FFMA.FTZ R8, R37, c[0x0][0x2d0], -R2 ;  /* 0x0000b40025087a23 */ /* 0x002fce0000010802 */
[----:B------:R-:W-:Y:S01]  /*13d90*/  MUFU.EX2 R130, R8 ;  /* 0x0000000800827308 */ /* 0x000fe20000000800 */
[----:B---3--:R-:W-:-:S07]  /*13da0*/  FFMA.FTZ R0, R24, c[0x0][0x2d0], -R4 ;  /* 0x0000b40018007a23 */ /* 0x008fce0000010804 */
[----:B------:R1:W-:Y:S02]  /*13db0*/  MUFU.EX2 R123, R0 ;  /* 0x00000000007b7308 */ /* 0x0003e40000000800 */
[----:B-1----:R-:W-:-:S06]  /*13dc0*/  FFMA.FTZ R0, R27, c[0x0][0x2d0], -R4 ;  /* 0x0000b4001b007a23 */ /* 0x002fcc0000010804 */
[----:B------:R1:W-:Y:S02]  /*13dd0*/  MUFU.EX2 R128, R0 ;  /* 0x0000000000807308 */ /* 0x0003e40000000800 */
[----:B-1----:R-:W-:-:S06]  /*13de0*/  FFMA.FTZ R0, R30, c[0x0][0x2d0], -R4 ;  /* 0x0000b4001e007a23 */ /* 0x002fcc0000010804 */
[----:B------:R1:W-:Y:S02]  /*13df0*/  MUFU.EX2 R131, R0 ;  /* 0x0000000000837308 */ /* 0x0003e40000000800 */
[----:B-1----:R-:W-:-:S06]  /*13e00*/  FFMA.FTZ R0, R35, c[0x0][0x2d0], -R4 ;  /* 0x0000b40023007a23 */ /* 0x002fcc0000010804 */
[----:B------:R1:W3:Y:S02]  /*13e10*/  MUFU.EX2 R147, R0 ;  /* 0x0000000000937308 */ /* 0x0002e40000000800 */
[----:B-1----:R-:W-:Y:S01]  /*13e20*/  FFMA.FTZ R0, R13, c[0x0][0x2d0], -R3 ;  /* 0x0000b4000d007a23 */ /* 0x002fe20000010803 */
[----:B---3--:R-:W-:-:S05]  /*13e30*/  F2FP.BF16.PACK_AB R14, R147, R146 ;  /* 0x00000092930e723e */ /* 0x008fca00000010ff */
[----:B------:R1:W-:Y:S02]  /*13e40*/  MUFU.EX2 R101, R0 ;  /* 0x0000000000657308 */ /* 0x0003e40000000800 */
[----:B-1----:R-:W-:-:S06]  /*13e50*/  FFMA.FTZ R0, R16, c[0x0][0x2d0], -R3 ;  /* 0x0000b40010007a23 */ /* 0x002fcc0000010803 */
[----:B------:R1:W3:Y:S02]  /*13e60*/  MUFU.EX2 R100, R0 ;  /* 0x0000000000647308 */ /* 0x0002e40000000800 */
[----:B-1----:R-:W-:Y:S01]  /*13e70*/  FFMA.FTZ R0, R20, c[0x0][0x2d0], -R3 ;  /* 0x0000b40014007a23 */ /* 0x002fe20000010803 */
[----:B------:R-:W-:Y:S02]  /*13e80*/  F2FP.BF16.PACK_AB R20, R107, R108 ;  /* 0x0000006c6b14723e */ /* 0x000fe400000010ff */
[----:B---3--:R-:W-:-:S03]  /*13e90*/  F2FP.BF16.PACK_AB R21, R100, R101 ;  /* 0x000000656415723e */ /* 0x008fc600000010ff */
        /* <DEDUP_REMOVED lines=9> */
[----:B---3--:R-:W-:-:S05]  /*13f30*/  F2FP.BF16.PACK_AB R13, R122, R114 ;  /* 0x000000727a0d723e */ /* 0x008fca00000010ff */
[----:B------:R1:W3:Y:S02]  /*13f40*/  MUFU.EX2 R145, R0 ;  /* 0x0000000000917308 */ /* 0x0002e40000000800 */
[----:B-1----:R-:W-:Y:S01]  /*13f50*/  FFMA.FTZ R0, R12, c[0x0][0x2d0], -R2 ;  /* 0x0000b4000c007a23 */ /* 0x002fe20000010802 */
[----:B------:R-:W-:-:S05]  /*13f60*/  F2FP.BF16.PACK_AB R12, R131, R128 ;  /* 0x00000080830c723e */ /* 0x000fca00000010ff */
[----:B------:R1:W-:Y:S02]  /*13f70*/  MUFU.EX2 R96, R0 ;  /* 0x0000000000607308 */ /* 0x0003e40000000800 */
[----:B-1----:R-:W-:Y:S01]  /*13f80*/  FFMA.FTZ R0, R15, c[0x0][0x2d0], -R2 ;  /* 0x0000b4000f007a23 */ /* 0x002fe20000010802 */
[----:B---3--:R-:W-:-:S05]  /*13f90*/  F2FP.BF16.PACK_AB R15, R145, R144 ;  /* 0x00000090910f723e */ /* 0x008fca00000010ff */
[----:B------:R1:W3:Y:S02]  /*13fa0*/  MUFU.EX2 R95, R0 ;  /* 0x00000000005f7308 */ /* 0x0002e40000000800 */
[----:B-1----:R-:W-:Y:S01]  /*13fb0*/  FFMA.FTZ R0, R19, c[0x0][0x2d0], -R2 ;  /* 0x0000b40013007a23 */ /* 0x002fe20000010802 */
[----:B---3--:R-:W-:-:S05]  /*13fc0*/  F2FP.BF16.PACK_AB R16, R95, R96 ;  /* 0x000000605f10723e */ /* 0x008fca00000010ff */
[----:B------:R1:W-:Y:S02]  /*13fd0*/  MUFU.EX2 R98, R0 ;  /* 0x0000000000627308 */ /* 0x0003e40000000800 */
[----:B-1----:R-:W-:Y:S01]  /*13fe0*/  FFMA.FTZ R0, R22, c[0x0][0x2d0], -R2 ;  /* 0x0000b40016007a23 */ /* 0x002fe20000010802 */
[----:B------:R-:W-:-:S05]  /*13ff0*/  F2FP.BF16.PACK_AB R22, R123, R112 ;  /* 0x000000707b16723e */ /* 0x000fca00000010ff */
[----:B------:R1:W3:Y:S02]  /*14000*/  MUFU.EX2 R102, R0 ;  /* 0x0000000000667308 */ /* 0x0002e40000000800 */
[C---:B-----5:R-:W-:Y:S08]  /*14010*/  HMMA.16816.F32.BF16 R36, R20.reuse, R68, RZ ;  /* 0x000000441424723c */ /* 0x060ff000000418ff */
[----:B------:R-:W-:Y:S01]  /*14020*/  HMMA.16816.F32.BF16 R72, R20, R64, RZ ;  /* 0x000000401448723c */ /* 0x000fe200000418ff */
[----:B-1----:R-:W-:-:S04]  /*14030*/  FFMA.FTZ R0, R25, c[0x0][0x2d0], -R2 ;  /* 0x0000b40019007a23 */ /* 0x002fc80000010802 */
[----:B------:R1:W-:Y:S11]  /*14040*/  MUFU.EX2 R106, R0 ;  /* 0x00000000006a7308 */ /* 0x0003f60000000800 */
[----:B------:R-:W-:Y:S01]  /*14050*/  HMMA.16816.F32.BF16 R140, R12, R52, R36 ;  /* 0x000000340c8c723c */ /* 0x000fe20000041824 */
[----:B------:R-:W-:Y:S01]  /*14060*/  LDSM.16.MT88.4 R36, [R196+0x1800] ;  /* 0x00180000c424783b */ /* 0x000fe20000004200 */
[----:B-1----:R-:W-:-:S06]  /*14070*/  FFMA.FTZ R0, R28, c[0x0][0x2d0], -R2 ;  /* 0x0000b4001c007a23 */ /* 0x002fcc0000010802 */
[----:B------:R-:W-:Y:S01]  /*14080*/  HMMA.16816.F32.BF16 R148, R12, R48, R72 ;  /* 0x000000300c94723c */ /* 0x000fe20000041848 */
[----:B------:R1:W-:Y:S02]  /*14090*/  MUFU.EX2 R109, R0 ;  /* 0x00000000006d7308 */ /* 0x0003e40000000800 */
[----:B-1----:R-:W-:-:S05]  /*140a0*/  FMUL.FTZ R0, R5, c[0x0][0x2d0] ;  /* 0x0000b40005007a20 */ /* 0x002fca0000410000 */
[----:B------:R-:W-:-:S05]  /*140b0*/  FSEL R0, R0, RZ, P0 ;  /* 0x000000ff00007208 */ /* 0x000fca0000000000 */
[----:B------:R-:W-:Y:S01]  /*140c0*/  FFMA.FTZ R8, R10, c[0x0][0x2d0], -R0 ;  /* 0x0000b4000a087a23 */ /* 0x000fe20000010800 */
[----:B------:R-:W-:-:S03]  /*140d0*/  F2FP.BF16.PACK_AB R10, R130, R129 ;  /* 0x00000081820a723e */ /* 0x000fc600000010ff */
[----:B------:R1:W-:Y:S02]  /*140e0*/  MUFU.EX2 R93, R8 ;  /* 0x00000008005d7308 */ /* 0x0003e40000000800 */
[----:B-1----:R-:W-:-:S06]  /*140f0*/  FFMA.FTZ R8, R11, c[0x0][0x2d0], -R0 ;  /* 0x0000b4000b087a23 */ /* 0x002fcc0000010800 */
[----:B------:R1:W4:Y:S02]  /*14100*/  MUFU.EX2 R92, R8 ;  /* 0x00000008005c7308 */ /* 0x0003240000000800 */
[----:B-1----:R-:W-:Y:S01]  /*14110*/  FFMA.FTZ R8, R18, c[0x0][0x2d0], -R0 ;  /* 0x0000b40012087a23 */ /* 0x002fe20000010800 */
[----:B---3--:R-:W-:Y:S02]  /*14120*/  F2FP.BF16.PACK_AB R18, R102, R98 ;  /* 0x000000626612723e */ /* 0x008fe400000010ff */
[----:B----4-:R-:W-:-:S03]  /*14130*/  F2FP.BF16.PACK_AB R17, R92, R93 ;  /* 0x0000005d5c11723e */ /* 0x010fc600000010ff */
[----:B------:R1:W-:Y:S02]  /*14140*/  MUFU.EX2 R94, R8 ;  /* 0x00000008005e7308 */ /* 0x0003e40000000800 */
[----:B-1----:R-:W-:-:S06]  /*14150*/  FFMA.FTZ R8, R31, c[0x0][0x2d0], -R0 ;  /* 0x0000b4001f087a23 */ /* 0x002fcc0000010800 */
[----:B------:R1:W3:Y:S02]  /*14160*/  MUFU.EX2 R97, R8 ;  /* 0x0000000800617308 */ /* 0x0002e40000000800 */
[----:B-1----:R-:W-:Y:S01]  /*14170*/  FFMA.FTZ R8, R40, c[0x0][0x2d0], -R0 ;  /* 0x0000b40028087a23 */ /* 0x002fe20000010800 */
[----:B---3--:R-:W-:-:S05]  /*14180*/  F2FP.BF16.PACK_AB R19, R97, R94 ;  /* 0x0000005e6113723e */ /* 0x008fca00000010ff */
[----:B------:R1:W-:Y:S02]  /*14190*/  MUFU.EX2 R99, R8 ;  /* 0x0000000800637308 */ /* 0x0003e40000000800 */
[C---:B------:R-:W-:Y:S07]  /*141a0*/  HMMA.16816.F32.BF16 R28, R16.reuse, R64, RZ ;  /* 0x00000040101c723c */ /* 0x040fee00000418ff */
[--C-:B------:R-:W-:Y:S01]  /*141b0*/  FFMA.FTZ R64, R78, c[0x0][0x2d0], -R0.reuse ;  /* 0x0000b4004e407a23 */ /* 0x100fe20000010800 */
[----:B------:R-:W-:Y:S01]  /*141c0*/  HMMA.16816.F32.BF16 R24, R16, R60, RZ ;  /* 0x0000003c1018723c */ /* 0x000fe200000418ff */
[----:B------:R-:W-:-:S02]  /*141d0*/  FFMA.FTZ R65, R79, c[0x0][0x2d0], -R0 ;  /* 0x0000b4004f417a23 */ /* 0x000fc40000010800 */
[----:B-1----:R-:W-:-:S04]  /*141e0*/  FFMA.FTZ R8, R41, c[0x0][0x2d0], -R0 ;  /* 0x0000b40029087a23 */ /* 0x002fc80000010800 */
[----:B------:R1:W3:Y:S01]  /*141f0*/  MUFU.EX2 R120, R8 ;  /* 0x0000000800787308 */ /* 0x0002e20000000800 */
[----:B------:R-:W-:Y:S07]  /*14200*/  HMMA.16816.F32.BF16 R40, R20, R60, RZ ;  /* 0x0000003c1428723c */ /* 0x000fee00000418ff */
[--C-:B------:R-:W-:Y:S01]  /*14210*/  FFMA.FTZ R61, R91, c[0x0][0x2d0], -R4.reuse ;  /* 0x0000b4005b3d7a23 */ /* 0x100fe20000010804 */
[----:B------:R-:W-:Y:S01]  /*14220*/  HMMA.16816.F32.BF16 R32, R16, R68, RZ ;  /* 0x000000441020723c */ /* 0x000fe200000418ff */
[----:B------:R-:W-:-:S02]  /*14230*/  FFMA.FTZ R60, R90, c[0x0][0x2d0], -R4 ;  /* 0x0000b4005a3c7a23 */ /* 0x000fc40000010804 */
[----:B-1----:R-:W-:Y:S01]  /*14240*/  FFMA.FTZ R8, R56, c[0x0][0x2d0], -R0 ;  /* 0x0000b40038087a23 */ /* 0x002fe20000010800 */
[----:B---3--:R-:W-:-:S03]  /*14250*/  F2FP.BF16.PACK_AB R9, R120, R99 ;  /* 0x000000637809723e */ /* 0x008fc600000010ff */
[--C-:B------:R-:W-:Y:S01]  /*14260*/  FFMA.FTZ R68, R76, c[0x0][0x2d0], -R0.reuse ;  /* 0x0000b4004c447a23 */ /* 0x100fe20000010800 */
[----:B------:R1:W-:Y:S01]  /*14270*/  MUFU.EX2 R115, R8 ;  /* 0x0000000800737308 */ /* 0x0003e20000000800 */
[----:B------:R-:W-:-:S07]  /*14280*/  FFMA.FTZ R69, R77, c[0x0][0x2d0], -R0 ;  /* 0x0000b4004d457a23 */ /* 0x000fce0000010800 */
[----:B------:R-:W-:Y:S01]  /*14290*/  HMMA.16816.F32.BF16 R156, R12, R44, R40 ;  /* 0x0000002c0c9c723c */ /* 0x000fe20000041828 */
[----:B------:R-:W-:Y:S01]  /*142a0*/  LDSM.16.MT88.4 R40, [R197+0x1000] ;  /* 0x00100000c528783b */ /* 0x000fe20000004200 */
[----:B-1----:R-:W-:-:S03]  /*142b0*/  FFMA.FTZ R8, R57, c[0x0][0x2d0], -R0 ;  /* 0x0000b40039087a23 */ /* 0x002fc60000010800 */
[----:B------:R-:W1:Y:S01]  /*142c0*/  LDSM.16.MT88.4 R56, [R197+0xc00] ;  /* 0x000c0000c538783b */ /* 0x000e620000004200 */
[----:B------:R-:W-:Y:S01]  /*142d0*/  FADD.FTZ R0, R96, R95 ;  /* 0x0000005f60007221 */ /* 0x000fe20000010000 */
[----:B------:R3:W4:Y:S03]  /*142e0*/  MUFU.EX2 R121, R8 ;  /* 0x0000000800797308 */ /* 0x0007260000000800 */
[----:B------:R-:W-:-:S04]  /*142f0*/  FADD.FTZ R0, R98, R0 ;  /* 0x0000000062007221 */ /* 0x000fc80000010000 */
[----:B------:R-:W-:-:S04]  /*14300*/  FADD.FTZ R0, R102, R0 ;  /* 0x0000000066007221 */ /* 0x000fc80000010000 */
[----:B------:R-:W-:Y:S01]  /*14310*/  FADD.FTZ R0, R106, R0 ;  /* 0x000000006a007221 */ /* 0x000fe20000010000 */
[----:B---3--:R-:W-:Y:S02]  /*14320*/  F2FP.BF16.PACK_AB R8, R109, R106 ;  /* 0x0000006a6d08723e */ /* 0x008fe400000010ff */
[----:B----4-:R-:W-:-:S07]  /*14330*/  F2FP.BF16.PACK_AB R11, R121, R115 ;  /* 0x00000073790b723e */ /* 0x010fce00000010ff */
[C---:B------:R-:W-:Y:S07]  /*14340*/  HMMA.16816.F32.BF16 R124, R8.reuse, R48, R28 ;  /* 0x00000030087c723c */ /* 0x040fee000004181c */
[--C-:B------:R-:W-:Y:S01]  /*14350*/  FFMA.FTZ R49, R85, c[0x0][0x2d0], -R3.reuse ;  /* 0x0000b40055317a23 */ /* 0x100fe20000010803 */
[----:B------:R-:W-:Y:S01]  /*14360*/  HMMA.16816.F32.BF16 R116, R8, R44, R24 ;  /* 0x0000002c0874723c */ /* 0x000fe20000041818 */
[----:B------:R-:W-:-:S04]  /*14370*/  FFMA.FTZ R48, R84, c[0x0][0x2d0], -R3 ;  /* 0x0000b40054307a23 */ /* 0x000fc80000010803 */
[----:B------:R-:W-:Y:S02]  /*14380*/  MUFU.EX2 R49, R49 ;  /* 0x0000003100317308 */ /* 0x000fe40000000800 */
[--C-:B------:R-:W-:Y:S01]  /*14390*/  FFMA.FTZ R45, R83, c[0x0][0x2d0], -R2.reuse ;  /* 0x0000b400532d7a23 */ /* 0x100fe20000010802 */
[----:B-1----:R-:W-:Y:S01]  /*143a0*/  HMMA.16816.F32.BF16 R28, R20, R56, RZ ;  /* 0x00000038141c723c */ /* 0x002fe200000418ff */
[----:B------:R-:W-:-:S04]  /*143b0*/  FFMA.FTZ R44, R82, c[0x0][0x2d0], -R2 ;  /* 0x0000b400522c7a23 */ /* 0x000fc80000010802 */
[----:B------:R-:W-:Y:S03]  /*143c0*/  MUFU.EX2 R45, R45 ;  /* 0x0000002d002d7308 */ /* 0x000fe60000000800 */
[----:B------:R-:W-:Y:S05]  /*143d0*/  HMMA.16816.F32.BF16 R132, R8, R52, R32 ;  /* 0x000000340884723c */ /* 0x000fea0000041820 */
[----:B------:R-:W-:Y:S02]  /*143e0*/  MUFU.EX2 R48, R48 ;  /* 0x0000003000307308 */ /* 0x000fe40000000800 */
[--C-:B------:R-:W-:Y:S01]  /*143f0*/  FFMA.FTZ R53, R87, c[0x0][0x2d0], -R3.reuse ;  /* 0x0000b40057357a23 */ /* 0x100fe20000010803 */
[----:B------:R-:W-:Y:S01]  /*14400*/  HMMA.16816.F32.BF16 R24, R16, R56, RZ ;  /* 0x000000381018723c */ /* 0x000fe200000418ff */
[----:B------:R-:W-:-:S02]  /*14410*/  FFMA.FTZ R52, R86, c[0x0][0x2d0], -R3 ;  /* 0x0000b40056347a23 */ /* 0x000fc40000010803 */
[----:B------:R-:W-:Y:S02]  /*14420*/  FADD.FTZ R3, R108, R107 ;  /* 0x0000006b6c037221 */ /* 0x000fe40000010000 */
[----:B------:R-:W1:Y:S02]  /*14430*/  MUFU.EX2 R44, R44 ;  /* 0x0000002c002c7308 */ /* 0x000e640000000800 */
[----:B------:R-:W-:Y:S01]  /*14440*/  FADD.FTZ R3, R112, R3 ;  /* 0x0000000370037221 */ /* 0x000fe20000010000 */
[----:B------:R-:W-:Y:S01]  /*14450*/  HMMA.16816.F32.BF16 R192, R12, R40, R28 ;  /* 0x000000280cc0723c */ /* 0x000fe2000004181c */
[----:B------:R-:W3:Y:S01]  /*14460*/  LDSM.16.MT88.4 R28, [R196+0x1c00] ;  /* 0x001c0000c41c783b */ /* 0x000ee20000004200 */
[--C-:B------:R-:W-:Y:S02]  /*14470*/  FFMA.FTZ R57, R89, c[0x0][0x2d0], -R4.reuse ;  /* 0x0000b40059397a23 */ /* 0x100fe40000010804 */
[----:B------:R-:W-:Y:S02]  /*14480*/  FFMA.FTZ R56, R88, c[0x0][0x2d0], -R4 ;  /* 0x0000b40058387a23 */ /* 0x000fe40000010804 */
[----:B------:R-:W-:-:S02]  /*14490*/  FADD.FTZ R4, R93, R92 ;  /* 0x0000005c5d047221 */ /* 0x000fc40000010000 */
[----:B------:R-:W-:Y:S01]  /*144a0*/  HMMA.16816.F32.BF16 R32, R20, R36, RZ ;  /* 0x000000241420723c */ /* 0x000fe200000418ff */
[----:B------:R-:W-:Y:S01]  /*144b0*/  FADD.FTZ R3, R123, R3 ;  /* 0x000000037b037221 */ /* 0x000fe20000010000 */
[----:B------:R-:W-:Y:S01]  /*144c0*/  MUFU.EX2 R57, R57 ;  /* 0x0000003900397308 */ /* 0x000fe20000000800 */
[----:B------:R-:W-:Y:S02]  /*144d0*/  FADD.FTZ R4, R94, R4 ;  /* 0x000000045e047221 */ /* 0x000fe40000010000 */
[----:B------:R-:W-:Y:S01]  /*144e0*/  FADD.FTZ R3, R128, R3 ;  /* 0x0000000380037221 */ /* 0x000fe20000010000 */
[----:B-1----:R-:W-:Y:S02]  /*144f0*/  F2FP.BF16.PACK_AB R96, R44, R45 ;  /* 0x0000002d2c60723e */ /* 0x002fe400000010ff */
[----:B------:R-:W-:Y:S02]  /*14500*/  HMMA.16816.F32.BF16 R188, R8, R40, R24 ;  /* 0x0000002808bc723c */ /* 0x000fe40000041818 */
[----:B------:R-:W1:Y:S05]  /*14510*/  MUFU.EX2 R56, R56 ;  /* 0x0000003800387308 */ /* 0x000e6a0000000800 */
[--C-:B------:R-:W-:Y:S01]  /*14520*/  FFMA.FTZ R41, R81, c[0x0][0x2d0], -R2.reuse ;  /* 0x0000b40051297a23 */ /* 0x100fe20000010802 */
[----:B------:R-:W-:Y:S01]  /*14530*/  HMMA.16816.F32.BF16 R24, R16, R36, RZ ;  /* 0x000000241018723c */ /* 0x000fe200000418ff */
[----:B------:R-:W-:Y:S01]  /*14540*/  FFMA.FTZ R40, R80, c[0x0][0x2d0], -R2 ;  /* 0x0000b40050287a23 */ /* 0x000fe20000010802 */
[----:B------:R-:W-:Y:S01]  /*14550*/  MUFU.EX2 R37, R61 ;  /* 0x0000003d00257308 */ /* 0x000fe20000000800 */
[----:B------:R-:W-:-:S04]  /*14560*/  FADD.FTZ R2, R101, R100 ;  /* 0x0000006465027221 */ /* 0x000fc80000010000 */
[----:B------:R-:W-:Y:S01]  /*14570*/  FADD.FTZ R2, R103, R2 ;  /* 0x0000000267027221 */ /* 0x000fe20000010000 */
[----:B------:R-:W-:Y:S01]  /*14580*/  HMMA.16816.F32.BF16 R84, R16, R66, RZ ;  /* 0x000000421054723c */ /* 0x000fe200000418ff */
[----:B------:R-:W-:Y:S01]  /*14590*/  F2FP.BF16.PACK_AB R103, R48, R49 ;  /* 0x000000313067723e */ /* 0x000fe200000010ff */
[----:B------:R-:W4:Y:S01]  /*145a0*/  MUFU.EX2 R36, R60 ;  /* 0x0000003c00247308 */ /* 0x000f220000000800 */
[----:B------:R-:W-:Y:S01]  /*145b0*/  FADD.FTZ R2, R113, R2 ;  /* 0x0000000271027221 */ /* 0x000fe20000010000 */
[----:B-1----:R-:W-:-:S03]  /*145c0*/  F2FP.BF16.PACK_AB R102, R56, R57 ;  /* 0x000000393866723e */ /* 0x002fc600000010ff */
[----:B------:R-:W-:Y:S01]  /*145d0*/  FADD.FTZ R2, R114, R2 ;  /* 0x0000000272027221 */ /* 0x000fe20000010000 */
[----:B------:R-:W-:Y:S02]  /*145e0*/  HMMA.16816.F32.BF16 R80, R16, R62, RZ ;  /* 0x0000003e1050723c */ /* 0x000fe400000418ff */
[----:B------:R-:W-:Y:S06]  /*145f0*/  MUFU.EX2 R41, R41 ;  /* 0x0000002900297308 */ /* 0x000fec0000000800 */
[----:B---3--:R-:W-:Y:S01]  /*14600*/  HMMA.16816.F32.BF16 R180, R12, R28, R32 ;  /* 0x0000001c0cb4723c */ /* 0x008fe20000041820 */
[----:B------:R-:W1:Y:S01]  /*14610*/  LDSM.16.MT88.4 R32, [R197+0x1800] ;  /* 0x00180000c520783b */ /* 0x000e620000004200 */
[----:B----4-:R-:W-:-:S06]  /*14620*/  F2FP.BF16.PACK_AB R100, R36, R37 ;  /* 0x000000252464723e */ /* 0x010fcc00000010ff */
[----:B------:R-:W-:Y:S01]  /*14630*/  HMMA.16816.F32.BF16 R184, R8, R28, R24 ;  /* 0x0000001c08b8723c */ /* 0x000fe20000041818 */
[----:B------:R-:W3:Y:S06]  /*14640*/  LDSM.16.MT88.4 R24, [R197+0x1c00] ;  /* 0x001c0000c518783b */ /* 0x000eec0000004200 */
[----:B------:R-:W-:Y:S01]  /*14650*/  FADD.FTZ R29, R97, R4 ;  /* 0x00000004611d7221 */ /* 0x000fe20000010000 */
[----:B------:R-:W-:Y:S01]  /*14660*/  HMMA.16816.F32.BF16 R60, R20, R62, RZ ;  /* 0x0000003e143c723c */ /* 0x000fe200000418ff */
[----:B------:R-:W-:Y:S02]  /*14670*/  FADD.FTZ R28, R131, R3 ;  /* 0x00000003831c7221 */ /* 0x000fe40000010000 */
[----:B------:R-:W-:-:S02]  /*14680*/  FADD.FTZ R4, R122, R2 ;  /* 0x000000027a047221 */ /* 0x000fc40000010000 */
[----:B------:R-:W-:Y:S02]  /*14690*/  FADD.FTZ R2, R99, R29 ;  /* 0x0000001d63027221 */ /* 0x000fe40000010000 */
[----:B------:R-:W-:Y:S01]  /*146a0*/  FADD.FTZ R3, R109, R0 ;  /* 0x000000006d037221 */ /* 0x000fe20000010000 */
[----:B------:R-:W4:Y:S01]  /*146b0*/  MUFU.EX2 R29, R40 ;  /* 0x00000028001d7308 */ /* 0x000f220000000800 */
[----:B------:R-:W-:Y:S01]  /*146c0*/  FADD.FTZ R0, R146, R28 ;  /* 0x0000001c92007221 */ /* 0x000fe20000010000 */
[----:B------:R-:W-:Y:S01]  /*146d0*/  HMMA.16816.F32.BF16 R80, R8, R46, R80 ;  /* 0x0000002e0850723c */ /* 0x000fe20000041850 */
[----:B------:R-:W-:Y:S02]  /*146e0*/  FADD.FTZ R2, R120, R2 ;  /* 0x0000000278027221 */ /* 0x000fe40000010000 */
[----:B------:R-:W-:Y:S02]  /*146f0*/  FADD.FTZ R0, R147, R0 ;  /* 0x0000000093007221 */ /* 0x000fe40000010000 */
[----:B------:R-:W-:Y:S01]  /*14700*/  FADD.FTZ R4, R144, R4 ;  /* 0x0000000490047221 */ /* 0x000fe20000010000 */
[----:B------:R-:W-:Y:S01]  /*14710*/  MUFU.EX2 R28, R64 ;  /* 0x00000040001c7308 */ /* 0x000fe20000000800 */
[----:B------:R-:W-:Y:S01]  /*14720*/  FADD.FTZ R0, R37, R0 ;  /* 0x0000000025007221 */ /* 0x000fe20000010000 */
[----:B------:R-:W-:Y:S03]  /*14730*/  HMMA.16816.F32.BF16 R88, R16, R70, RZ ;  /* 0x000000461058723c */ /* 0x000fe600000418ff */
[----:B------:R-:W-:Y:S01]  /*14740*/  FADD.FTZ R0, R36, R0 ;  /* 0x0000000024007221 */ /* 0x000fe20000010000 */
[----:B----4-:R-:W-:-:S03]  /*14750*/  F2FP.BF16.PACK_AB R98, R29, R41 ;  /* 0x000000291d62723e */ /* 0x010fc600000010ff */
[----:B------:R-:W-:Y:S01]  /*14760*/  FADD.FTZ R0, R57, R0 ;  /* 0x0000000039007221 */ /* 0x000fe20000010000 */
[----:B-1----:R-:W-:Y:S03]  /*14770*/  HMMA.16816.F32.BF16 R76, R20, R32, RZ ;  /* 0x00000020144c723c */ /* 0x002fe600000418ff */
[----:B------:R-:W-:-:S05]  /*14780*/  FADD.FTZ R248, R56, R0 ;  /* 0x0000000038f87221 */ /* 0x000fca0000010000 */
[----:B------:R-:W-:Y:S01]  /*14790*/  HMMA.16816.F32.BF16 R72, R16, R32, RZ ;  /* 0x000000201048723c */ /* 0x000fe200000418ff */
[----:B------:R-:W-:Y:S07]  /*147a0*/  MUFU.EX2 R33, R53 ;  /* 0x0000003500217308 */ /* 0x000fee0000000800 */
[C---:B------:R-:W-:Y:S01]  /*147b0*/  HMMA.16816.F32.BF16 R60, R12.reuse, R46, R60 ;  /* 0x0000002e0c3c723c */ /* 0x040fe2000004183c */
[----:B------:R-:W1:Y:S07]  /*147c0*/  MUFU.EX2 R32, R52 ;  /* 0x0000003400207308 */ /* 0x000e6e0000000800 */
[-C--:B---3--:R-:W-:Y:S08]  /*147d0*/  HMMA.16816.F32.BF16 R172, R12, R24.reuse, R76 ;  /* 0x000000180cac723c */ /* 0x088ff0000004184c */
[----:B------:R-:W-:Y:S01]  /*147e0*/  HMMA.16816.F32.BF16 R176, R8, R24, R72 ;  /* 0x0000001808b0723c */ /* 0x000fe20000041848 */
[----:B------:R3:W4:Y:S01]  /*147f0*/  MUFU.EX2 R25, R65 ;  /* 0x0000004100197308 */ /* 0x0007220000000800 */
[----:B-1----:R-:W-:-:S05]  /*14800*/  F2FP.BF16.PACK_AB R101, R32, R33 ;  /* 0x000000212065723e */ /* 0x002fca00000010ff */
[----:B------:R-:W-:Y:S01]  /*14810*/  FADD.FTZ R24, R129, R3 ;  /* 0x0000000381187221 */ /* 0x000fe20000010000 */
[----:B------:R-:W-:Y:S01]  /*14820*/  HMMA.16816.F32.BF16 R76, R16, R58, RZ ;  /* 0x0000003a104c723c */ /* 0x000fe200000418ff */
[----:B------:R-:W-:Y:S02]  /*14830*/  FADD.FTZ R3, R115, R2 ;  /* 0x0000000273037221 */ /* 0x000fe40000010000 */
[----:B------:R-:W-:Y:S01]  /*14840*/  LDSM.16.MT88.4 R112, [R196+0x1400] ;  /* 0x00140000c470783b */ /* 0x000fe20000004200 */
[----:B------:R-:W-:Y:S02]  /*14850*/  FADD.FTZ R2, R145, R4 ;  /* 0x0000000491027221 */ /* 0x000fe40000010000 */
[----:B------:R-:W-:Y:S02]  /*14860*/  FADD.FTZ R3, R121, R3 ;  /* 0x0000000379037221 */ /* 0x000fe40000010000 */
[----:B------:R-:W1:Y:S01]  /*14870*/  LDSM.16.MT88.4 R120, [R197+0x800] ;  /* 0x00080000c578783b */ /* 0x000e620000004200 */
[----:B---3--:R-:W-:Y:S01]  /*14880*/  HMMA.16816.F32.BF16 R64, R20, R66, RZ ;  /* 0x000000421440723c */ /* 0x008fe200000418ff */
[----:B------:R-:W-:Y:S01]  /*14890*/  FADD.FTZ R4, R130, R24 ;  /* 0x0000001882047221 */ /* 0x000fe20000010000 */
[----:B----4-:R-:W-:Y:S01]  /*148a0*/  F2FP.BF16.PACK_AB R97, R25, R28 ;  /* 0x0000001c1961723e */ /* 0x010fe200000010ff */
[----:B------:R-:W-:Y:S01]  /*148b0*/  MUFU.EX2 R24, R68 ;  /* 0x0000004400187308 */ /* 0x000fe20000000800 */
[----:B------:R-:W3:Y:S01]  /*148c0*/  LDSM.16.MT88.4 R128, [R196+0x800] ;  /* 0x00080000c480783b */ /* 0x000ee20000004200 */
[----:B------:R-:W-:-:S02]  /*148d0*/  FADD.FTZ R0, R45, R4 ;  /* 0x000000042d007221 */ /* 0x000fc40000010000 */
[----:B------:R-:W-:Y:S01]  /*148e0*/  FADD.FTZ R2, R33, R2 ;  /* 0x0000000221027221 */ /* 0x000fe20000010000 */
[C---:B------:R-:W-:Y:S01]  /*148f0*/  HMMA.16816.F32.BF16 R72, R16.reuse, R38, RZ ;  /* 0x000000261048723c */ /* 0x040fe200000418ff */
[----:B------:R-:W-:Y:S02]  /*14900*/  FADD.FTZ R0, R44, R0 ;  /* 0x000000002c007221 */ /* 0x000fe40000010000 */
[----:B------:R-:W4:Y:S01]  /*14910*/  MUFU.EX2 R4, R69 ;  /* 0x0000004500047308 */ /* 0x000f220000000800 */
[----:B------:R-:W-:Y:S02]  /*14920*/  FADD.FTZ R2, R32, R2 ;  /* 0x0000000220027221 */ /* 0x000fe40000010000 */
[----:B------:R-:W-:Y:S02]  /*14930*/  FADD.FTZ R0, R41, R0 ;  /* 0x0000000029007221 */ /* 0x000fe40000010000 */
[----:B------:R-:W-:Y:S01]  /*14940*/  HMMA.16816.F32.BF16 R16, R16, R34, RZ ;  /* 0x000000221010723c */ /* 0x000fe200000418ff */
[----:B------:R-:W-:-:S02]  /*14950*/  FADD.FTZ R2, R49, R2 ;  /* 0x0000000231027221 */ /* 0x000fc40000010000 */
[----:B------:R-:W-:Y:S02]  /*14960*/  FADD.FTZ R238, R29, R0 ;  /* 0x000000001dee7221 */ /* 0x000fe40000010000 */
[----:B------:R-:W-:Y:S02]  /*14970*/  FADD.FTZ R237, R48, R2 ;  /* 0x0000000230ed7221 */ /* 0x000fe40000010000 */
[----:B------:R-:W-:Y:S01]  /*14980*/  FADD.FTZ R2, R28, R3 ;  /* 0x000000031c027221 */ /* 0x000fe20000010000 */
[----:B------:R-:W-:Y:S01]  /*14990*/  HMMA.16816.F32.BF16 R64, R12, R50, R64 ;  /* 0x000000320c40723c */ /* 0x000fe20000041840 */
[----:B----4-:R-:W-:Y:S02]  /*149a0*/  F2FP.BF16.PACK_AB R99, R4, R24 ;  /* 0x000000180463723e */ /* 0x010fe400000010ff */
[----:B------:R-:W-:-:S05]  /*149b0*/  FADD.FTZ R2, R25, R2 ;  /* 0x0000000219027221 */ /* 0x000fca0000010000 */
[----:B------:R-:W-:Y:S01]  /*149c0*/  HMMA.16816.F32.BF16 R68, R20, R70, RZ ;  /* 0x000000461444723c */ /* 0x000fe200000418ff */
[----:B------:R-:W-:Y:S02]  /*149d0*/  FADD.FTZ R0, R24, R2 ;  /* 0x0000000218007221 */ /* 0x000fe40000010000 */
[----:B--2---:R-:W-:-:S04]  /*149e0*/  @P1 IMAD.HI.U32 R2, R213, c[0x0][0x2c8], RZ ;  /* 0x0000b200d5021a27 */ /* 0x004fc800078e00ff */
[----:B------:R-:W-:Y:S01]  /*149f0*/  FADD.FTZ R239, R4, R0 ;  /* 0x0000000004ef7221 */ /* 0x000fe20000010000 */
[C---:B------:R-:W-:Y:S01]  /*14a00*/  HMMA.16816.F32.BF16 R56, R20.reuse, R58, RZ ;  /* 0x0000003a1438723c */ /* 0x040fe200000418ff */
[----:B------:R-:W-:Y:S02]  /*14a10*/  MOV R0, R213 ;  /* 0x000000d500007202 */ /* 0x000fe40000000f00 */
[----:B------:R-:W-:Y:S02]  /*14a20*/  @P1 SHF.R.U32.HI R0, RZ, c[0x0][0x2cc], R2 ;  /* 0x0000b300ff001a19 */ /* 0x000fe40000011602 */
[----:B------:R-:W-:Y:S02]  /*14a30*/  ISETP.GE.AND P1, PT, R212, 0x1, PT ;  /* 0x00000001d400780c */ /* 0x000fe40003f26270 */
[----:B------:R-:W-:Y:S01]  /*14a40*/  IADD3 R0, R211, R0, RZ ;  /* 0x00000000d3007210 */ /* 0x000fe20007ffe0ff */
[----:B------:R-:W-:Y:S03]  /*14a50*/  HMMA.16816.F32.BF16 R36, R20, R38, RZ ;  /* 0x000000261424723c */ /* 0x000fe600000418ff */
[----:B------:R-:W-:-:S05]  /*14a60*/  IADD3 R3, R0, c[0x0][0x328], RZ ;  /* 0x0000ca0000037a10 */ /* 0x000fca0007ffe0ff */
[----:B------:R-:W-:Y:S08]  /*14a70*/  HMMA.16816.F32.BF16 R20, R20, R34, RZ ;  /* 0x000000221414723c */ /* 0x000ff000000418ff */
[C---:B-1----:R-:W-:Y:S01]  /*14a80*/  HMMA.16816.F32.BF16 R152, R100.reuse, R122, R64 ;  /* 0x0000007a6498723c */ /* 0x042fe20000041840 */
[----:B------:R-:W1:Y:S07]  /*14a90*/  LDSM.16.MT88.4 R64, [R197+0x1400] ;  /* 0x00140000c540783b */ /* 0x000e6e0000004200 */
[-C--:B------:R-:W-:Y:S08]  /*14aa0*/  HMMA.16816.F32.BF16 R156, R100, R112.reuse, R156 ;  /* 0x00000070649c723c */ /* 0x080ff0000004189c */
[----:B------:R-:W-:Y:S08]  /*14ab0*/  HMMA.16816.F32.BF16 R116, R96, R112, R116 ;  /* 0x000000706074723c */ /* 0x000ff00000041874 */
[-C--:B------:R-:W-:Y:S08]  /*14ac0*/  HMMA.16816.F32.BF16 R160, R100, R114.reuse, R60 ;  /* 0x0000007264a0723c */ /* 0x080ff0000004183c */
[----:B------:R-:W-:Y:S01]  /*14ad0*/  HMMA.16816.F32.BF16 R112, R96, R114, R80 ;  /* 0x000000726070723c */ /* 0x000fe20000041850 */
[----:B------:R-:W2:Y:S07]  /*14ae0*/  LDSM.16.MT88.4 R80, [R196+0x2000] ;  /* 0x00200000c450783b */ /* 0x000eae0000004200 */
[C---:B------:R-:W-:Y:S08]  /*14af0*/  HMMA.16816.F32.BF16 R88, R8.reuse, R54, R88 ;  /* 0x000000360858723c */ /* 0x040ff00000041858 */
[C---:B------:R-:W-:Y:S08]  /*14b00*/  HMMA.16816.F32.BF16 R84, R8.reuse, R50, R84 ;  /* 0x000000320854723c */ /* 0x040ff00000041854 */
[C---:B------:R-:W-:Y:S08]  /*14b10*/  HMMA.16816.F32.BF16 R76, R8.reuse, R42, R76 ;  /* 0x0000002a084c723c */ /* 0x040ff0000004184c */
[C---:B------:R-:W-:Y:S08]  /*14b20*/  HMMA.16816.F32.BF16 R92, R8.reuse, R30, R72 ;  /* 0x0000001e085c723c */ /* 0x040ff00000041848 */
[----:B------:R-:W-:Y:S01]  /*14b30*/  HMMA.16816.F32.BF16 R16, R8, R26, R16 ;  /* 0x0000001a0810723c */ /* 0x000fe20000041810 */
[----:B------:R-:W4:Y:S07]  /*14b40*/  LDSM.16.MT88.4 R8, [R197+0x2000] ;  /* 0x00200000c508783b */ /* 0x000f2e0000004200 */
[C---:B------:R-:W-:Y:S08]  /*14b50*/  HMMA.16816.F32.BF16 R68, R12.reuse, R54, R68 ;  /* 0x000000360c44723c */ /* 0x040ff00000041844 */
[C---:B------:R-:W-:Y:S08]  /*14b60*/  HMMA.16816.F32.BF16 R40, R12.reuse, R42, R56 ;  /* 0x0000002a0c28723c */ /* 0x040ff00000041838 */
[C---:B------:R-:W-:Y:S08]  /*14b70*/  HMMA.16816.F32.BF16 R36, R12.reuse, R30, R36 ;  /* 0x0000001e0c24723c */ /* 0x040ff00000041824 */
[----:B------:R-:W-:Y:S08]  /*14b80*/  HMMA.16816.F32.BF16 R20, R12, R26, R20 ;  /* 0x0000001a0c14723c */ /* 0x000ff00000041814 */
[C---:B---3--:R-:W-:Y:S08]  /*14b90*/  HMMA.16816.F32.BF16 R144, R100.reuse, R130, R68 ;  /* 0x000000826490723c */ /* 0x048ff00000041844 */
[-C--:B------:R-:W-:Y:S08]  /*14ba0*/  HMMA.16816.F32.BF16 R148, R100, R120.reuse, R148 ;  /* 0x000000786494723c */ /* 0x080ff00000041894 */
[----:B------:R-:W-:Y:S08]  /*14bb0*/  HMMA.16816.F32.BF16 R124, R96, R120, R124 ;  /* 0x00000078607c723c */ /* 0x000ff0000004187c */
[-C--:B-1----:R-:W-:Y:S08]  /*14bc0*/  HMMA.16816.F32.BF16 R56, R100, R64.reuse, R192 ;  /* 0x000000406438723c */ /* 0x082ff000000418c0 */
[----:B------:R-:W-:Y:S08]  /*14bd0*/  HMMA.16816.F32.BF16 R60, R96, R64, R188 ;  /* 0x00000040603c723c */ /* 0x000ff000000418bc */
[----:B------:R-:W-:Y:S08]  /*14be0*/  HMMA.16816.F32.BF16 R68, R100, R66, R40 ;  /* 0x000000426444723c */ /* 0x000ff00000041828 */
[C---:B------:R-:W-:Y:S08]  /*14bf0*/  HMMA.16816.F32.BF16 R120, R96.reuse, R122, R84 ;  /* 0x0000007a6078723c */ /* 0x040ff00000041854 */
[----:B------:R-:W-:Y:S08]  /*14c00*/  HMMA.16816.F32.BF16 R64, R96, R66, R76 ;  /* 0x000000426040723c */ /* 0x000ff0000004184c */
[-C--:B------:R-:W-:Y:S08]  /*14c10*/  HMMA.16816.F32.BF16 R140, R100, R128.reuse, R140 ;  /* 0x00000080648c723c */ /* 0x080ff0000004188c */
[----:B------:R-:W-:Y:S08]  /*14c20*/  HMMA.16816.F32.BF16 R132, R96, R128, R132 ;  /* 0x000000806084723c */ /* 0x000ff00000041884 */
[C---:B--2---:R-:W-:Y:S08]  /*14c30*/  HMMA.16816.F32.BF16 R72, R100.reuse, R80, R180 ;  /* 0x000000506448723c */ /* 0x044ff000000418b4 */
[----:B------:R-:W-:Y:S08]  /*14c40*/  HMMA.16816.F32.BF16 R84, R100, R82, R36 ;  /* 0x000000526454723c */ /* 0x000ff00000041824 */
[C---:B------:R-:W-:Y:S08]  /*14c50*/  HMMA.16816.F32.BF16 R76, R96.reuse, R80, R184 ;  /* 0x00000050604c723c */ /* 0x040ff000000418b8 */
[C---:B------:R-:W-:Y:S08]  /*14c60*/  HMMA.16816.F32.BF16 R128, R96.reuse, R130, R88 ;  /* 0x000000826080723c */ /* 0x040ff00000041858 */
[----:B------:R-:W-:Y:S08]  /*14c70*/  HMMA.16816.F32.BF16 R80, R96, R82, R92 ;  /* 0x000000526050723c */ /* 0x000ff0000004185c */
[-C--:B----4-:R-:W-:Y:S08]  /*14c80*/  HMMA.16816.F32.BF16 R88, R100, R8.reuse, R172 ;  /* 0x000000086458723c */ /* 0x090ff000000418ac */
[----:B------:R-:W-:Y:S08]  /*14c90*/  HMMA.16816.F32.BF16 R92, R96, R8, R176 ;  /* 0x00000008605c723c */ /* 0x000ff000000418b0 */
[-C--:B------:R-:W-:Y:S08]  /*14ca0*/  HMMA.16816.F32.BF16 R100, R100, R10.reuse, R20 ;  /* 0x0000000a6464723c */ /* 0x080ff00000041814 */
[----:B------:R-:W-:Y:S01]  /*14cb0*/  HMMA.16816.F32.BF16 R96, R96, R10, R16 ;  /* 0x0000000a6060723c */ /* 0x000fe20000041810 */
[----:B------:R-:W-:Y:S07]  /*14cc0*/  @!P1 BRA `(.L_x_1011) ;  /* 0x0000013000009947 */ /* 0x000fee0003800000 */
[C---:B------:R-:W-:Y:S01]  /*14cd0*/  ISETP.GT.AND P0, PT, R0.reuse, RZ, PT ;  /* 0x000000ff0000720c */ /* 0x040fe20003f04270 */
[----:B------:R-:W-:Y:S01]  /*14ce0*/  BSSY B0, `(.L_x_1012) ;  /* 0x000000e000007945 */ /* 0x000fe20003800000 */
[----:B------:R-:W-:-:S11]  /*14cf0*/  IADD3 R2, R0, -0x1, RZ ;  /* 0xffffffff00027810 */ /* 0x000fd60007ffe0ff */
[----:B------:R-:W-:Y:S05]  /*14d00*/  @P0 BRA `(.L_x_1013) ;  /* 0x0000007000000947 */ /* 0x000fea0003800000 */
[----:B------:R-:W-:Y:S02]  /*14d10*/  IMAD.MOV.U32 R2, RZ, RZ, 0x1 ;  /* 0x00000001ff027424 */ /* 0x000fe400078e00ff */
[----:B------:R-:W-:-:S03]  /*14d20*/  IMAD.MOV R0, RZ, RZ, -R0 ;  /* 0x000000ffff007224 */ /* 0x000fc600078e0a00 */
[----:B------:R-:W-:-:S13]  /*14d30*/  ISETP.NE.AND P0, PT, R2, c[0x0][0x32c], PT ;  /* 0x0000cb0002007a0c */ /* 0x000fda0003f05270 */
[----:B------:R-:W-:-:S05]  /*14d40*/  @P0 IMAD.HI.U32 R2, R0, c[0x0][0x330], RZ ;  /* 0x0000cc0000020a27 */ /* 0x000fca00078e00ff */
[----:B------:R-:W-:-:S04]  /*14d50*/  @P0 SHF.R.U32.HI R0, RZ, c[0x0][0x334], R2 ;  /* 0x0000cd00ff000a19 */ /* 0x000fc80000011602 */
[----:B------:R-:W-:Y:S01]  /*14d60*/  LOP3.LUT R2, RZ, R0, RZ, 0x33, !PT ;  /* 0x00000000ff027212 */ /* 0x000fe200078e33ff */
[----:B------:R-:W-:Y:S05]  /*14d70*/  BRA `(.L_x_1014) ;  /* 0x0000004000007947 */ /* 0x000fea0003800000 */
.L_x_1013:
[----:B------:R-:W-:-:S04]  /*14d80*/  MOV R0, 0x1 ;  /* 0x0000000100007802 */ /* 0x000fc80000000f00 */
[----:B------:R-:W-:-:S13]  /*14d90*/  ISETP.NE.AND P0, PT, R0, c[0x0][0x32c], PT ;  /* 0x0000cb0000007a0c */ /* 0x000fda0003f05270 */
[----:B------:R-:W-:-:S05]  /*14da0*/  @P0 IMAD.HI.U32 R0, R2, c[0x0][0x330], RZ ;  /* 0x0000cc0002000a27 */ /* 0x000fca00078e00ff */
[----:B------:R-:W-:Y:S02]  /*14db0*/  @P0 SHF.R.U32.HI R2, RZ, c[0x0][0x334], R0 ;  /* 0x0000cd00ff020a19 */ /* 0x000fe40000011600 */
.L_x_1014:
[----:B------:R-:W-:Y:S05]  /*14dc0*/  BSYNC B0 ;  /* 0x0000000000007941 */ /* 0x000fea0003800000 */
.L_x_1012:
[----:B------:R-:W-:-:S05]  /*14dd0*/  MOV R0, c[0x0][0x32c] ;  /* 0x0000cb0000007a02 */ /* 0x000fca0000000f00 */
[----:B------:R-:W-:-:S05]  /*14de0*/  IMAD R2, R2, R0, c[0x0][0x32c] ;  /* 0x0000cb0002027624 */ /* 0x000fca00078e0200 */
[----:B------:R-:W-:-:S04]  /*14df0*/  IMNMX R3, R3, R2, PT ;  /* 0x0000000203037217 */ /* 0x000fc80003800200 */
.L_x_1011:
[----:B------:R-:W2:Y:S01]  /*14e00*/  LDL R2, [R1+0x20] ;  /* 0x0000200001027983 */ /* 0x000ea20000100800 */
[----:B------:R-:W-:-:S05]  /*14e10*/  IMAD.HI R3, R3, 0x2aaaaaab, RZ ;  /* 0x2aaaaaab03037827 */ /* 0x000fca00078e02ff */
[----:B------:R-:W-:-:S04]  /*14e20*/  SHF.R.U32.HI R0, RZ, 0x1f, R3 ;  /* 0x0000001fff007819 */ /* 0x000fc80000011603 */
[----:B------:R-:W-:-:S04]  /*14e30*/  LEA.HI.SX32 R3, R3, R0, 0x1d ;  /* 0x0000000003037211 */ /* 0x000fc800078feaff */
[----:B--2---:R-:W-:-:S04]  /*14e40*/  IMNMX R2, R2, R3, !PT ;  /* 0x0000000302027217 */ /* 0x004fc80007800200 */
[----:B------:R-:W-:Y:S01]  /*14e50*/  ISETP.GE.AND P0, PT, R221, R2, PT ;  /* 0x00000002dd00720c */ /* 0x000fe20003f06270 */
[----:B------:R1:W-:-:S12]  /*14e60*/  STL [R1+0x24], R2 ;  /* 0x0000240201007387 */ /* 0x0003d80000100800 */
[----:B------:R-:W-:Y:S05]  /*14e70*/  @!P0 BRA `(.L_x_1015) ;  /* 0x000047e000008947 */ /* 0x000fea0003800000 */
[----:B------:R-:W-:Y:S01]  /*14e80*/  IMAD.MOV.U32 R107, RZ, RZ, R104 ;  /* 0x000000ffff6b7224 */ /* 0x000fe200078e0068 */
[----:B------:R-:W-:Y:S01]  /*14e90*/  MOV R109, R5 ;  /* 0x00000005006d7202 */ /* 0x000fe20000000f00 */
[----:B------:R-:W-:Y:S01]  /*14ea0*/  IMAD.MOV.U32 R106, RZ, RZ, R105 ;  /* 0x000000ffff6a7224 */ /* 0x000fe200078e0069 */
[----:B------:R-:W-:Y:S02]  /*14eb0*/  MOV R108, R6 ;  /* 0x00000006006c7202 */ /* 0x000fe40000000f00 */
.L_x_1048:
[----:B------:R-:W2:Y:S01]  /*14ec0*/  LDL R0, [R1+0x20] ;  /* 0x0000200001007983 */ /* 0x000ea20000100800 */
[----:B------:R-:W-:Y:S04]  /*14ed0*/  DEPBAR.LE SB0, 0x0 ;  /* 0x000080000000791a */ /* 0x000fe80000000000 */
[----:B------:R-:W-:Y:S01]  /*14ee0*/  WARPSYNC 0xffffffff ;  /* 0xffffffff00007948 */ /* 0x000fe20003800000 */
[----:B------:R-:W-:Y:S06]  /*14ef0*/  BAR.SYNC.DEFER_BLOCKING 0x0 ;  /* 0x0000000000007b1d */ /* 0x000fec0000010000 */
[----:B------:R3:W4:Y:S01]  /*14f00*/  LDSM.16.M88.4 R52, [R198] ;  /* 0x00000000c634783b */ /* 0x0007220000000200 */
[----:B------:R-:W-:Y:S03]  /*14f10*/  BSSY B0, `(.L_x_1016) ;  /* 0x0000043000007945 */ /* 0x000fe60003800000 */
        /* <DEDUP_REMOVED lines=9> */
[----:B--2---:R-:W-:Y:S11]  /*14fb0*/  ISETP.GT.AND P0, PT, R0, R221, PT ;  /* 0x000000dd0000720c */ /* 0x004ff60003f04270 */
[----:B------:R-:W-:Y:S02]  /*14fc0*/  @!UPT UIADD3 URZ, URZ, URZ, URZ ;  /* 0x0000003f3f3ff290 */ /* 0x000fe4000fffe03f */
[----:B------:R-:W-:-:S05]  /*14fd0*/  @P0 BRA `(.L_x_1017) ;  /* 0x0000036000000947 */ /* 0x000fca0003800000 */
[----:B-1-34-:R-:W-:Y:S01]  /*14fe0*/  IMAD.WIDE.U32 R2, R222, c[0x0][0x208], RZ ;  /* 0x00008200de027a25 */ /* 0x01afe200078e00ff */
[----:B------:R-:W-:Y:S01]  /*14ff0*/  SHF.R.S32.HI R0, RZ, 0x1f, R222 ;  /* 0x0000001fff007819 */ /* 0x000fe200000114de */
[----:B------:R-:W2:Y:S04]  /*15000*/  LDL.64 R8, [R1+0x30] ;  /* 0x0000300001087983 */ /* 0x000ea80000100a00 */
[----:B------:R-:W-:Y:S02]  /*15010*/  IMAD R0, R0, c[0x0][0x208], RZ ;  /* 0x0000820000007a24 */ /* 0x000fe400078e02ff */
[----:B------:R-:W3:Y:S02]  /*15020*/  LDL R5, [R1+0x38] ;  /* 0x0000380001057983 */ /* 0x000ee40000100800 */
[----:B------:R-:W-:Y:S05]  /*15030*/  IMAD R0, R222, c[0x0][0x20c], R0 ;  /* 0x00008300de007a24 */ /* 0x000fea00078e0200 */
[----:B------:R-:W-:Y:S02]  /*15040*/  IADD3 R3, R3, R0, RZ ;  /* 0x0000000003037210 */ /* 0x000fe40007ffe0ff */
[----:B------:R-:W-:Y:S03]  /*15050*/  SHF.R.S32.HI R0, RZ, 0x1f, R220 ;  /* 0x0000001fff007819 */ /* 0x000fe600000114dc */
[----:B------:R-:W-:Y:S04]  /*15060*/  IMAD.WIDE.U32 R2, R220, c[0x0][0x218], R2 ;  /* 0x00008600dc027a25 */ /* 0x000fe800078e0002 */
[----:B------:R-:W-:Y:S04]  /*15070*/  IMAD R4, R0, c[0x0][0x218], RZ ;  /* 0x0000860000047a24 */ /* 0x000fe800078e02ff */
[----:B------:R-:W-:Y:S01]  /*15080*/  IMAD R4, R220, c[0x0][0x21c], R4 ;  /* 0x00008700dc047a24 */ /* 0x000fe200078e0204 */
[----:B--2---:R-:W-:Y:S04]  /*15090*/  IADD3 R0, P0, R8, R2, RZ ;  /* 0x0000000208007210 */ /* 0x004fe80007f1e0ff */
[----:B---3--:R-:W-:Y:S02]  /*150a0*/  IADD3.X R2, R5, R3, R4, P0, !PT ;  /* 0x0000000305027210 */ /* 0x008fe400007fe404 */
[C---:B------:R-:W-:Y:S04]  /*150b0*/  LEA R6, P0, R0.reuse, c[0x0][0x1f8], 0x1 ;  /* 0x00007e0000067a11 */ /* 0x040fe800078008ff */
[----:B------:R-:W-:Y:S01]  /*150c0*/  LEA.HI.X R5, R0, c[0x0][0x1fc], R2, 0x1, P0 ;  /* 0x00007f0000057a11 */ /* 0x000fe200000f0c02 */
[----:B------:R-:W-:-:S06]  /*150d0*/  BRA.DIV ~URZ, `(.L_x_1018) ;  /* 0x000127b27f007947 */ /* 0x000fcc000b800000 */
[----:B------:R1:W2:Y:S02]  /*150e0*/  SHFL.IDX PT, R4, R5, RZ, 0x1c1f ;  /* 0x001c1fff05047589 */ /* 0x0002a400000e0000 */
.L_x_1190:
[----:B------:R-:W-:-:S05]  /*150f0*/  BRA.DIV ~URZ, `(.L_x_1019) ;  /* 0x000128027f007947 */ /* 0x000fca000b800000 */
[----:B------:R3:W4:Y:S02]  /*15100*/  SHFL.IDX PT, R0, R6, RZ, 0x1c1f ;  /* 0x001c1fff06007589 */ /* 0x00072400000e0000 */
.L_x_1191:
[----:B------:R-:W5:Y:S01]  /*15110*/  LDL.64 R2, [R1] ;  /* 0x0000000001027983 */ /* 0x000f620000100a00 */
[----:B------:R-:W-:Y:S03]  /*15120*/  ISETP.GE.AND P2, PT, R252, c[0x0][0x1d4], PT ;  /* 0x00007500fc007a0c */ /* 0x000fe60003f46270 */
[----:B---3--:R-:W3:Y:S04]  /*15130*/  LDL R8, [R1+0x8] ;  /* 0x0000080001087983 */ /* 0x008ee80000100800 */
[----:B------:R-:W1:Y:S01]  /*15140*/  S2R R9, SR_TID.X ;  /* 0x0000000000097919 */ /* 0x000e620000002100 */
[----:B---3--:R-:W-:Y:S02]  /*15150*/  ISETP.GE.AND P1, PT, R8, c[0x0][0x1d4], PT ;  /* 0x0000750008007a0c */ /* 0x008fe40003f26270 */
[----:B-----5:R-:W-:Y:S02]  /*15160*/  ISETP.GE.AND P3, PT, R2, c[0x0][0x1d4], PT ;  /* 0x0000750002007a0c */ /* 0x020fe40003f66270 */
[----:B----4-:R-:W-:Y:S02]  /*15170*/  IADD3 R2, P0, R0, R234, RZ ;  /* 0x000000ea00027210 */ /* 0x010fe40007f1e0ff */
[----:B-1----:R-:W-:Y:S03]  /*15180*/  ISETP.GT.AND P4, PT, R9, 0x3f, PT ;  /* 0x0000003f0900780c */ /* 0x002fe60003f84270 */
[----:B--2---:R-:W-:Y:S06]  /*15190*/  IMAD.X R3, R4, 0x1, R233, P0 ;  /* 0x0000000104037824 */ /* 0x004fec00000e06e9 */
[----:B------:R-:W-:Y:S01]  /*151a0*/  @!PT LDS RZ, [RZ] ;  /* 0x00000000fffff984 */ /* 0x000fe20000000800 */
[----:B------:R-:W-:Y:S01]  /*151b0*/  @!PT LDS RZ, [RZ] ;  /* 0x00000000fffff984 */ /* 0x000fe20000000800 */
[----:B------:R-:W-:Y:S01]  /*151c0*/  @!PT LDS RZ, [RZ] ;  /* 0x00000000fffff984 */ /* 0x000fe20000000800 */
[----:B------:R1:W-:Y:S02]  /*151d0*/  LDGSTS.E.BYPASS.LTC128B.128 [R210+0x1880], [R2.64], !P3 ;  /* 0x0188000002d27fae */ /* 0x0003e4000d901d48 */
[----:B-1----:R-:W-:Y:S05]  /*151e0*/  IADD3 R2, P0, R0, R236, RZ ;  /* 0x000000ec00027210 */ /* 0x002fea0007f1e0ff */
[----:B------:R-:W-:Y:S05]  /*151f0*/  IMAD.X R3, R4, 0x1, R235, P0 ;  /* 0x0000000104037824 */ /* 0x000fea00000e06eb */
[----:B------:R1:W-:Y:S02]  /*15200*/  LDGSTS.E.BYPASS.LTC128B.128 [R210+0x2480], [R2.64], !P2 ;  /* 0x0248000002d27fae */ /* 0x0003e4000d101d48 */
[----:B-1----:R-:W-:Y:S05]  /*15210*/  IADD3 R2, P0, R0, R232, RZ ;  /* 0x000000e800027210 */ /* 0x002fea0007f1e0ff */
[----:B------:R-:W-:Y:S05]  /*15220*/  IMAD.X R3, R4, 0x1, R231, P0 ;  /* 0x0000000104037824 */ /* 0x000fea00000e06e7 */
[----:B------:R1:W-:Y:S01]  /*15230*/  LDGSTS.E.BYPASS.LTC128B.128 [R210+0x3080], [R2.64], !P1 ;  /* 0x0308000002d27fae */ /* 0x0003e2000c901d48 */
[----:B------:R-:W-:-:S05]  /*15240*/  @P4 BRA `(.L_x_1017) ;  /* 0x000000f000004947 */ /* 0x000fca0003800000 */
[----:B------:R-:W-:-:S05]  /*15250*/  BRA.DIV ~URZ, `(.L_x_1020) ;  /* 0x000127127f007947 */ /* 0x000fca000b800000 */
[----:B------:R2:W3:Y:S04]  /*15260*/  SHFL.IDX PT, R4, R5, 0x1, 0x1c1f ;  /* 0x003c1f0005047f89 */ /* 0x0004e800000e0000 */
[----:B------:R2:W4:Y:S02]  /*15270*/  SHFL.IDX PT, R0, R6, 0x1, 0x1c1f ;  /* 0x003c1f0006007f89 */ /* 0x00052400000e0000 */
.L_x_1192:
[----:B-1--4-:R-:W-:Y:S05]  /*15280*/  IADD3 R2, P0, R0, R234, RZ ;  /* 0x000000ea00027210 */ /* 0x012fea0007f1e0ff */
[----:B---3--:R-:W-:Y:S05]  /*15290*/  IMAD.X R3, R4, 0x1, R233, P0 ;  /* 0x0000000104037824 */ /* 0x008fea00000e06e9 */
        /* <DEDUP_REMOVED lines=9> */
[----:B------:R1:W-:Y:S03]  /*15330*/  LDGSTS.E.BYPASS.LTC128B.128 [R210+0x3880], [R2.64], !P1 ;  /* 0x0388000002d27fae */ /* 0x0003e6000c901d48 */
.L_x_1017:
[----:B-1-34-:R-:W-:Y:S05]  /*15340*/  BSYNC B0 ;  /* 0x0000000000007941 */ /* 0x01afea0003800000 */
.L_x_1016:
[----:B------:R-:W0:Y:S01]  /*15350*/  LDGDEPBAR ;  /* 0x00000000000079af */ /* 0x000e220000000000 */
[----:B------:R-:W-:Y:S01]  /*15360*/  WARPSYNC 0xffffffff ;  /* 0xffffffff00007948 */ /* 0x000fe20003800000 */
[-C--:B------:R-:W-:Y:S01]  /*15370*/  HMMA.16816.F32.BF16 R8, R52, R20.reuse, RZ ;  /* 0x000000143408723c */ /* 0x080fe200000418ff */
[----:B------:R-:W-:Y:S05]  /*15380*/  BSSY B0, `(.L_x_1021) ;  /* 0x000011c000007945 */ /* 0x000fea0003800000 */
[----:B------:R-:W3:Y:S02]  /*15390*/  LDL R4, [R1+0x20] ;  /* 0x0000200001047983 */ /* 0x000ee40000100800 */
        /* <DEDUP_REMOVED lines=25> */
[----:B------:R-:W4:Y:S07]  /*15530*/  LDSM.16.M88.4 R184, [R198+0x3000] ;  /* 0x00300000c6b8783b */ /* 0x000f2e0000000200 */
[----:B------:R-:W-:Y:S01]  /*15540*/  HMMA.16816.F32.BF16 R52, R176, R194, R52 ;  /* 0x000000c2b034723c */ /* 0x000fe20000041834 */
[----:B------:R-:W5:Y:S03]  /*15550*/  LDSM.16.M88.4 R176, [R171+0x1000] ;  /* 0x00100000abb0783b */ /* 0x000f660000000200 */
[----:B---3--:R-:W-:Y:S04]  /*15560*/  ISETP.GT.AND P0, PT, R221, R4, PT ;  /* 0x00000004dd00720c */ /* 0x008fe80003f04270 */
[-C--:B-1----:R-:W-:Y:S08]  /*15570*/  HMMA.16816.F32.BF16 R8, R172, R180.reuse, R8 ;  /* 0x000000b4ac08723c */ /* 0x082ff00000041808 */
[C---:B----4-:R-:W-:Y:S08]  /*15580*/  HMMA.16816.F32.BF16 R12, R184.reuse, R180, R12 ;  /* 0x000000b4b80c723c */ /* 0x050ff0000004180c */
[-C--:B------:R-:W-:Y:S08]  /*15590*/  HMMA.16816.F32.BF16 R16, R184, R182.reuse, R16 ;  /* 0x000000b6b810723c */ /* 0x080ff00000041810 */
[C---:B------:R-:W-:Y:S01]  /*155a0*/  HMMA.16816.F32.BF16 R20, R172.reuse, R182, R20 ;  /* 0x000000b6ac14723c */ /* 0x040fe20000041814 */
[----:B------:R-:W-:Y:S07]  /*155b0*/  LDSM.16.M88.4 R180, [R206] ;  /* 0x00000000ceb4783b */ /* 0x000fee0000000200 */
[-C--:B-----5:R-:W-:Y:S08]  /*155c0*/  HMMA.16816.F32.BF16 R24, R172, R176.reuse, R24 ;  /* 0x000000b0ac18723c */ /* 0x0a0ff00000041818 */
[C---:B------:R-:W-:Y:S08]  /*155d0*/  HMMA.16816.F32.BF16 R28, R184.reuse, R176, R28 ;  /* 0x000000b0b81c723c */ /* 0x040ff0000004181c */
[-C--:B------:R-:W-:Y:S08]  /*155e0*/  HMMA.16816.F32.BF16 R32, R184, R178.reuse, R32 ;  /* 0x000000b2b820723c */ /* 0x080ff00000041820 */
[C---:B------:R-:W-:Y:S01]  /*155f0*/  HMMA.16816.F32.BF16 R36, R172.reuse, R178, R36 ;  /* 0x000000b2ac24723c */ /* 0x040fe20000041824 */
[----:B------:R-:W1:Y:S07]  /*15600*/  LDSM.16.M88.4 R176, [R199+0x2000] ;  /* 0x00200000c7b0783b */ /* 0x000e6e0000000200 */
[-C--:B------:R-:W-:Y:S08]  /*15610*/  HMMA.16816.F32.BF16 R40, R172, R188.reuse, R40 ;  /* 0x000000bcac28723c */ /* 0x080ff00000041828 */
[C---:B------:R-:W-:Y:S08]  /*15620*/  HMMA.16816.F32.BF16 R44, R184.reuse, R188, R44 ;  /* 0x000000bcb82c723c */ /* 0x040ff0000004182c */
[-C--:B------:R-:W-:Y:S01]  /*15630*/  HMMA.16816.F32.BF16 R48, R184, R190.reuse, R48 ;  /* 0x000000beb830723c */ /* 0x080fe20000041830 */
[----:B------:R-:W3:Y:S07]  /*15640*/  LDSM.16.M88.4 R184, [R199+0x3000] ;  /* 0x00300000c7b8783b */ /* 0x000eee0000000200 */
[----:B------:R-:W-:Y:S01]  /*15650*/  HMMA.16816.F32.BF16 R52, R172, R190, R52 ;  /* 0x000000beac34723c */ /* 0x000fe20000041834 */
[----:B------:R-:W4:Y:S07]  /*15660*/  LDSM.16.M88.4 R172, [R205] ;  /* 0x00000000cdac783b */ /* 0x000f2e0000000200 */
[-C--:B-1----:R-:W-:Y:S01]  /*15670*/  HMMA.16816.F32.BF16 R8, R176, R180.reuse, R8 ;  /* 0x000000b4b008723c */ /* 0x082fe20000041808 */
[----:B------:R-:W1:Y:S07]  /*15680*/  LDSM.16.M88.4 R188, [R204] ;  /* 0x00000000ccbc783b */ /* 0x000e6e0000000200 */
        /* <DEDUP_REMOVED lines=8> */
[----:B------:R-:W3:Y:S07]  /*15710*/  LDSM.16.M88.4 R172, [R198+0x4000] ;  /* 0x00400000c6ac783b */ /* 0x000eee0000000200 */
[-C--:B-1----:R-:W-:Y:S08]  /*15720*/  HMMA.16816.F32.BF16 R40, R176, R188.reuse, R40 ;  /* 0x000000bcb028723c */ /* 0x082ff00000041828 */
[C---:B------:R-:W-:Y:S08]  /*15730*/  HMMA.16816.F32.BF16 R44, R184.reuse, R188, R44 ;  /* 0x000000bcb82c723c */ /* 0x040ff0000004182c */
[-C--:B------:R-:W-:Y:S01]  /*15740*/  HMMA.16816.F32.BF16 R48, R184, R190.reuse, R48 ;  /* 0x000000beb830723c */ /* 0x080fe20000041830 */
[----:B------:R-:W1:Y:S07]  /*15750*/  LDSM.16.M88.4 R184, [R198+0x5000] ;  /* 0x00500000c6b8783b */ /* 0x000e6e0000000200 */
[----:B------:R-:W-:Y:S01]  /*15760*/  HMMA.16816.F32.BF16 R52, R176, R190, R52 ;  /* 0x000000beb034723c */ /* 0x000fe20000041834 */
[----:B------:R-:W4:Y:S07]  /*15770*/  LDSM.16.M88.4 R176, [R171+0x1c00] ;  /* 0x001c0000abb0783b */ /* 0x000f2e0000000200 */
[-C--:B---3--:R-:W-:Y:S01]  /*15780*/  HMMA.16816.F32.BF16 R8, R172, R180.reuse, R8 ;  /* 0x000000b4ac08723c */ /* 0x088fe20000041808 */
[----:B------:R-:W3:Y:S07]  /*15790*/  LDSM.16.M88.4 R188, [R171+0x2000] ;  /* 0x00200000abbc783b */ /* 0x000eee0000000200 */
[C---:B-1----:R-:W-:Y:S08]  /*157a0*/  HMMA.16816.F32.BF16 R12, R184.reuse, R180, R12 ;  /* 0x000000b4b80c723c */ /* 0x042ff0000004180c */
[-C--:B------:R-:W-:Y:S08]  /*157b0*/  HMMA.16816.F32.BF16 R16, R184, R182.reuse, R16 ;  /* 0x000000b6b810723c */ /* 0x080ff00000041810 */
[C---:B------:R-:W-:Y:S01]  /*157c0*/  HMMA.16816.F32.BF16 R20, R172.reuse, R182, R20 ;  /* 0x000000b6ac14723c */ /* 0x040fe20000041814 */
[----:B------:R-:W-:Y:S07]  /*157d0*/  LDSM.16.M88.4 R180, [R203] ;  /* 0x00000000cbb4783b */ /* 0x000fee0000000200 */
[-C--:B----4-:R-:W-:Y:S08]  /*157e0*/  HMMA.16816.F32.BF16 R24, R172, R176.reuse, R24 ;  /* 0x000000b0ac18723c */ /* 0x090ff00000041818 */
[C---:B------:R-:W-:Y:S08]  /*157f0*/  HMMA.16816.F32.BF16 R28, R184.reuse, R176, R28 ;  /* 0x000000b0b81c723c */ /* 0x040ff0000004181c */
[-C--:B------:R-:W-:Y:S08]  /*15800*/  HMMA.16816.F32.BF16 R32, R184, R178.reuse, R32 ;  /* 0x000000b2b820723c */ /* 0x080ff00000041820 */
[C---:B------:R-:W-:Y:S01]  /*15810*/  HMMA.16816.F32.BF16 R36, R172.reuse, R178, R36 ;  /* 0x000000b2ac24723c */ /* 0x040fe20000041824 */
[----:B------:R-:W1:Y:S07]  /*15820*/  LDSM.16.M88.4 R176, [R199+0x4000] ;  /* 0x00400000c7b0783b */ /* 0x000e6e0000000200 */
[-C--:B---3--:R-:W-:Y:S08]  /*15830*/  HMMA.16816.F32.BF16 R40, R172, R188.reuse, R40 ;  /* 0x000000bcac28723c */ /* 0x088ff00000041828 */
[C---:B------:R-:W-:Y:S08]  /*15840*/  HMMA.16816.F32.BF16 R44, R184.reuse, R188, R44 ;  /* 0x000000bcb82c723c */ /* 0x040ff0000004182c */
[-C--:B------:R-:W-:Y:S01]  /*15850*/  HMMA.16816.F32.BF16 R48, R184, R190.reuse, R48 ;  /* 0x000000beb830723c */ /* 0x080fe20000041830 */
[----:B------:R-:W3:Y:S07]  /*15860*/  LDSM.16.M88.4 R184, [R199+0x5000] ;  /* 0x00500000c7b8783b */ /* 0x000eee0000000200 */
[----:B------:R-:W-:Y:S08]  /*15870*/  HMMA.16816.F32.BF16 R52, R172, R190, R52 ;  /* 0x000000beac34723c */ /* 0x000ff00000041834 */
[-C--:B-1----:R-:W-:Y:S11]  /*15880*/  HMMA.16816.F32.BF16 R8, R176, R180.reuse, R8 ;  /* 0x000000b4b008723c */ /* 0x082ff60000041808 */
[----:B------:R-:W-:Y:S11]  /*15890*/  @!UPT UIADD3 URZ, URZ, URZ, URZ ;  /* 0x0000003f3f3ff290 */ /* 0x000ff6000fffe03f */
[----:B------:R-:W-:Y:S02]  /*158a0*/  @!UPT UIADD3 URZ, URZ, URZ, URZ ;  /* 0x0000003f3f3ff290 */ /* 0x000fe4000fffe03f */
[----:B------:R-:W-:Y:S01]  /*158b0*/  FMUL.FTZ R0, R8, c[0x0][0x320] ;  /* 0x0000c80008007a20 */ /* 0x000fe20000410000 */
[C---:B---3--:R-:W-:Y:S03]  /*158c0*/  HMMA.16816.F32.BF16 R12, R184.reuse, R180, R12 ;  /* 0x000000b4b80c723c */ /* 0x048fe6000004180c */
[----:B------:R1:W3:Y:S05]  /*158d0*/  MUFU.TANH R211, R0 ;  /* 0x0000000000d37308 */ /* 0x0002ea0000002400 */
[-C--:B------:R-:W-:Y:S08]  /*158e0*/  HMMA.16816.F32.BF16 R16, R184, R182.reuse, R16 ;  /* 0x000000b6b810723c */ /* 0x080ff00000041810 */
[C---:B------:R-:W-:Y:S08]  /*158f0*/  HMMA.16816.F32.BF16 R20, R176.reuse, R182, R20 ;  /* 0x000000b6b014723c */ /* 0x040ff00000041814 */
[----:B------:R-:W-:Y:S04]  /*15900*/  FMUL.FTZ R3, R14, c[0x0][0x320] ;  /* 0x0000c8000e037a20 */ /* 0x000fe80000410000 */
[----:B------:R-:W4:Y:S01]  /*15910*/  MUFU.TANH R226, R3 ;  /* 0x0000000300e27308 */ /* 0x000f220000002400 */
[----:B-1----:R-:W-:Y:S02]  /*15920*/  FMUL.FTZ R0, R9, c[0x0][0x320] ;  /* 0x0000c80009007a20 */ /* 0x002fe40000410000 */
[----:B------:R-:W-:Y:S07]  /*15930*/  FMUL.FTZ R2, R15, c[0x0][0x320] ;  /* 0x0000c8000f027a20 */ /* 0x000fee0000410000 */
[----:B------:R1:W2:Y:S10]  /*15940*/  MUFU.TANH R195, R0 ;  /* 0x0000000000c37308 */ /* 0x0002b40000002400 */
        /* <DEDUP_REMOVED lines=102> */
[----:B--234-:R-:W2:Y:S01]  /*15fb0*/  LDL R227, [R1+0x5c] ;  /* 0x00005c0001e37983 */ /* 0x01cea20000100800 */
[----:B------:R-:W-:Y:S02]  /*15fc0*/  IMAD.MOV.U32 R230, RZ, RZ, c[0x0][0x2b8] ;  /* 0x0000ae00ffe67624 */ /* 0x000fe400078e00ff */
[----:B------:R-:W-:Y:S01]  /*15fd0*/  IMAD.MOV.U32 R220, RZ, RZ, RZ ;  /* 0x000000ffffdc7224 */ /* 0x000fe200078e00ff */
[----:B------:R-:W3:Y:S02]  /*15fe0*/  LDL R4, [R1+0x28] ;  /* 0x0000280001047983 */ /* 0x000ee40000100800 */
[----:B------:R-:W-:Y:S02]  /*15ff0*/  ISETP.NE.AND P2, PT, R230, 0x1, PT ;  /* 0x00000001e600780c */ /* 0x000fe40003f45270 */
[----:B------:R-:W4:Y:S04]  /*16000*/  LDL.64 R240, [R1+0x48] ;  /* 0x0000480001f07983 */ /* 0x000f280000100a00 */
[----:B------:R-:W5:Y:S04]  /*16010*/  LDL R5, [R1+0x54] ;  /* 0x0000540001057983 */ /* 0x000f680000100800 */
[----:B------:R-:W4:Y:S04]  /*16020*/  LDL.64 R228, [R1+0x40] ;  /* 0x0000400001e47983 */ /* 0x000f280000100a00 */
[----:B------:R-:W4:Y:S04]  /*16030*/  LDL R6, [R1+0x50] ;  /* 0x0000500001067983 */ /* 0x000f280000100800 */
[----:B------:R-:W1:Y:S01]  /*16040*/  S2R R8, SR_TID.X ;  /* 0x0000000000087919 */ /* 0x000e620000002100 */
[----:B---3--:R-:W-:Y:S01]  /*16050*/  ISETP.GT.AND P1, PT, R4, 0x2f, PT ;  /* 0x0000002f0400780c */ /* 0x008fe20003f24270 */
[----:B--2---:R-:W-:Y:S05]  /*16060*/  IMAD R2, R221, 0x30, R227 ;  /* 0x00000030dd027824 */ /* 0x004fea00078e02e3 */
[----:B------:R-:W-:Y:S05]  /*16070*/  IADD3 R2, R2, -0x30, R4 ;  /* 0xffffffd002027810 */ /* 0x000fea0007ffe004 */
[----:B------:R-:W-:Y:S04]  /*16080*/  @P2 IMAD.HI.U32 R3, R2, c[0x0][0x2bc], RZ ;  /* 0x0000af0002032a27 */ /* 0x000fe800078e00ff */
[----:B-1----:R-:W-:Y:S01]  /*16090*/  IMAD.MOV.U32 R0, RZ, RZ, R2 ;  /* 0x000000ffff007224 */ /* 0x002fe200078e0002 */
[----:B------:R-:W-:Y:S04]  /*160a0*/  @P2 SHF.R.U32.HI R0, RZ, c[0x0][0x2c0], R3 ;  /* 0x0000b000ff002a19 */ /* 0x000fe80000011603 */
[C---:B----4-:R-:W-:Y:S01]  /*160b0*/  @!P1 IADD3 R3, P0, R0.reuse, R240, RZ ;  /* 0x000000f000039210 */ /* 0x050fe20007f1e0ff */
[----:B------:R-:W-:Y:S03]  /*160c0*/  IMAD.MOV R4, RZ, RZ, -R0 ;  /* 0x000000ffff047224 */ /* 0x000fe600078e0a00 */
[----:B-----5:R-:W-:Y:S01]  /*160d0*/  @!P1 LEA.HI.X.SX32 R0, R0, R5, 0x1, P0 ;  /* 0x0000000500009211 */ /* 0x020fe200000f0eff */
[----:B------:R-:W-:Y:S01]  /*160e0*/  IMAD R222, R4, c[0x0][0x2b8], R2 ;  /* 0x0000ae0004de7a24 */ /* 0x000fe200078e0202 */
[C---:B------:R-:W-:Y:S02]  /*160f0*/  @!P1 LEA R2, P0, R3.reuse, c[0x0][0x2a0], 0x2 ;  /* 0x0000a80003029a11 */ /* 0x040fe400078010ff */
[----:B------:R-:W-:Y:S02]  /*16100*/  SHF.R.S32.HI R5, RZ, 0x1f, R8 ;  /* 0x0000001fff057819 */ /* 0x000fe40000011408 */
[----:B------:R-:W-:Y:S02]  /*16110*/  @!P1 LEA.HI.X R3, R3, c[0x0][0x2a4], R0, 0x2, P0 ;  /* 0x0000a90003039a11 */ /* 0x000fe400000f1400 */
[----:B------:R-:W-:Y:S02]  /*16120*/  SHF.R.S32.HI R0, RZ, 0x1f, R222 ;  /* 0x0000001fff007819 */ /* 0x000fe400000114de */
[----:B------:R-:W-:Y:S01]  /*16130*/  LEA.HI R5, R5, R8, RZ, 0x2 ;  /* 0x0000000805057211 */ /* 0x000fe200078f10ff */
[----:B------:R1:W2:Y:S02]  /*16140*/  @!P1 LDG.E R220, [R2.64] ;  /* 0x0000000802dc9981 */ /* 0x0002a4000c1e1900 */
[----:B------:R-:W-:Y:S01]  /*16150*/  IMAD R0, R0, c[0x0][0x1e0], RZ ;  /* 0x0000780000007a24 */ /* 0x000fe200078e02ff */
[----:B------:R-:W-:Y:S03]  /*16160*/  SHF.R.S32.HI R5, RZ, 0x2, R5 ;  /* 0x00000002ff057819 */ /* 0x000fe60000011405 */
[C---:B------:R-:W-:Y:S01]  /*16170*/  IMAD R0, R222.reuse, c[0x0][0x1e4], R0 ;  /* 0x00007900de007a24 */ /* 0x040fe200078e0200 */
[----:B------:R-:W-:Y:S01]  /*16180*/  IADD3 R5, -R5, 0x30, RZ ;  /* 0x0000003005057810 */ /* 0x000fe20007ffe1ff */
[----:B-1----:R-:W-:Y:S04]  /*16190*/  IMAD.WIDE.U32 R2, R222, c[0x0][0x1e0], RZ ;  /* 0x00007800de027a25 */ /* 0x002fe800078e00ff */
        /* <DEDUP_REMOVED lines=12> */
.L_x_1193:
[----:B------:R-:W-:-:S05]  /*16260*/  BRA.DIV ~URZ, `(.L_x_1024) ;  /* 0x000118427f007947 */ /* 0x000fca000b800000 */
[----:B------:R3:W4:Y:S02]  /*16270*/  SHFL.IDX PT, R0, R8, RZ, 0x1c1f ;  /* 0x001c1fff08007589 */ /* 0x00072400000e0000 */
.L_x_1194:
[----:B------:R-:W5:Y:S01]  /*16280*/  LDL.64 R28, [R1] ;  /* 0x00000000011c7983 */ /* 0x000f620000100a00 */
[----:B----4-:R-:W-:Y:S03]  /*16290*/  @P0 IADD3 R2, P1, R0, R234, RZ ;  /* 0x000000ea00020210 */ /* 0x010fe60007f3e0ff */
[----:B------:R-:W4:Y:S02]  /*162a0*/  LDL R9, [R1+0x8] ;  /* 0x0000080001097983 */ /* 0x000f240000100800 */
[----:B--2---:R-:W-:Y:S01]  /*162b0*/  @P0 IMAD.X R3, R4, 0x1, R233, P1 ;  /* 0x0000000104030824 */ /* 0x004fe200008e06e9 */
[----:B-----5:R-:W-:Y:S11]  /*162c0*/  @P0 ISETP.GE.AND P1, PT, R28, c[0x0][0x1d4], PT ;  /* 0x000075001c000a0c */ /* 0x020ff60003f26270 */
[----:B------:R-:W-:Y:S02]  /*162d0*/  @!UPT UIADD3 URZ, URZ, URZ, URZ ;  /* 0x0000003f3f3ff290 */ /* 0x000fe4000fffe03f */
[----:B------:R-:W-:Y:S01]  /*162e0*/  @!PT LDS RZ, [RZ] ;  /* 0x00000000fffff984 */ /* 0x000fe20000000800 */
[----:B------:R-:W-:Y:S01]  /*162f0*/  @!PT LDS RZ, [RZ] ;  /* 0x00000000fffff984 */ /* 0x000fe20000000800 */
[----:B------:R-:W-:Y:S01]  /*16300*/  @!PT LDS RZ, [RZ] ;  /* 0x00000000fffff984 */ /* 0x000fe20000000800 */
[----:B------:R2:W-:Y:S02]  /*16310*/  @P0 LDGSTS.E.BYPASS.LTC128B.128 [R210+0x3c80], [R2.64], !P1 ;  /* 0x03c8000002d20fae */ /* 0x0005e4000c901d48 */
[----:B--2---:R-:W-:Y:S05]  /*16320*/  @P0 IADD3 R2, P1, R0, R236, RZ ;  /* 0x000000ec00020210 */ /* 0x004fea0007f3e0ff */
[----:B------:R-:W-:Y:S01]  /*16330*/  @P0 IMAD.X R3, R4, 0x1, R235, P1 ;  /* 0x0000000104030824 */ /* 0x000fe200008e06eb */
[----:B------:R-:W-:Y:S11]  /*16340*/  @P0 ISETP.GE.AND P1, PT, R252, c[0x0][0x1d4], PT ;  /* 0x00007500fc000a0c */ /* 0x000ff60003f26270 */
[----:B------:R-:W-:Y:S02]  /*16350*/  @!UPT UIADD3 URZ, URZ, URZ, URZ ;  /* 0x0000003f3f3ff290 */ /* 0x000fe4000fffe03f */
[----:B------:R2:W-:Y:S02]  /*16360*/  @P0 LDGSTS.E.BYPASS.LTC128B.128 [R210+0x4880], [R2.64], !P1 ;  /* 0x0488000002d20fae */ /* 0x0005e4000c901d48 */
[----:B--2---:R-:W-:Y:S05]  /*16370*/  @P0 IADD3 R2, P1, R0, R232, RZ ;  /* 0x000000e800020210 */ /* 0x004fea0007f3e0ff */
[----:B------:R-:W-:Y:S01]  /*16380*/  @P0 IMAD.X R3, R4, 0x1, R231, P1 ;  /* 0x0000000104030824 */ /* 0x000fe200008e06e7 */
[----:B----4-:R-:W-:Y:S11]  /*16390*/  @P0 ISETP.GE.AND P1, PT, R9, c[0x0][0x1d4], PT ;  /* 0x0000750009000a0c */ /* 0x010ff60003f26270 */
[----:B------:R-:W-:Y:S02]  /*163a0*/  @!UPT UIADD3 URZ, URZ, URZ, URZ ;  /* 0x0000003f3f3ff290 */ /* 0x000fe4000fffe03f */
[----:B------:R2:W-:Y:S01]  /*163b0*/  @P0 LDGSTS.E.BYPASS.LTC128B.128 [R210+0x5480], [R2.64], !P1 ;  /* 0x0548000002d20fae */ /* 0x0005e2000c901d48 */
[----:B------:R-:W-:Y:S01]  /*163c0*/  ISETP.GE.AND P0, PT, R5, 0x21, PT ;  /* 0x000000210500780c */ /* 0x000fe20003f06270 */
[----:B------:R-:W-:-:S06]  /*163d0*/  BRA.DIV ~URZ, `(.L_x_1025) ;  /* 0x000117427f007947 */ /* 0x000fcc000b800000 */
[----:B------:R4:W1:Y:S04]  /*163e0*/  SHFL.IDX PT, R4, R6, 0x1, 0x1c1f ;  /* 0x003c1f0006047f89 */ /* 0x00086800000e0000 */
[----:B------:R4:W2:Y:S02]  /*163f0*/  SHFL.IDX PT, R0, R8, 0x1, 0x1c1f ;  /* 0x003c1f0008007f89 */ /* 0x0008a400000e0000 */
.L_x_1195:
[----:B---34-:R-:W3:Y:S01]  /*16400*/  LDL.64 R8, [R1] ;  /* 0x0000000001087983 */ /* 0x018ee20000100a00 */
[----:B--2---:R-:W-:Y:S03]  /*16410*/  @P0 IADD3 R2, P1, R0, R234, RZ ;  /* 0x000000ea00020210 */ /* 0x004fe60007f3e0ff */
[----:B------:R-:W2:Y:S02]  /*16420*/  LDL R5, [R1+0x8] ;  /* 0x0000080001057983 */ /* 0x000ea40000100800 */
[----:B-1----:R-:W-:Y:S01]  /*16430*/  @P0 IMAD.X R3, R4, 0x1, R233, P1 ;  /* 0x0000000104030824 */ /* 0x002fe200008e06e9 */
[----:B---3--:R-:W-:Y:S11]  /*16440*/  @P0 ISETP.GE.AND P1, PT, R8, c[0x0][0x1d4], PT ;  /* 0x0000750008000a0c */ /* 0x008ff60003f26270 */
[----:B------:R-:W-:Y:S02]  /*16450*/  @!UPT UIADD3 URZ, URZ, URZ, URZ ;  /* 0x0000003f3f3ff290 */ /* 0x000fe4000fffe03f */
[----:B------:R-:W-:Y:S01]  /*16460*/  @!PT LDS RZ, [RZ] ;  /* 0x00000000fffff984 */ /* 0x000fe20000000800 */
[----:B------:R-:W-:Y:S01]  /*16470*/  @!PT LDS RZ, [RZ] ;  /* 0x00000000fffff984 */ /* 0x000fe20000000800 */
[----:B------:R-:W-:Y:S01]  /*16480*/  @!PT LDS RZ, [RZ] ;  /* 0x00000000fffff984 */ /* 0x000fe20000000800 */
[----:B------:R1:W-:Y:S02]  /*16490*/  @P0 LDGSTS.E.BYPASS.LTC128B.128 [R210+0x4480], [R2.64], !P1 ;  /* 0x0448000002d20fae */ /* 0x0003e4000c901d48 */
[----:B-1----:R-:W-:Y:S05]  /*164a0*/  @P0 IADD3 R2, P1, R0, R236, RZ ;  /* 0x000000ec00020210 */ /* 0x002fea0007f3e0ff */
[----:B------:R-:W-:Y:S01]  /*164b0*/  @P0 IMAD.X R3, R4, 0x1, R235, P1 ;  /* 0x0000000104030824 */ /* 0x000fe200008e06eb */
[----:B------:R-:W-:Y:S11]  /*164c0*/  @P0 ISETP.GE.AND P1, PT, R252, c[0x0][0x1d4], PT ;  /* 0x00007500fc000a0c */ /* 0x000ff60003f26270 */
[----:B------:R-:W-:Y:S02]  /*164d0*/  @!UPT UIADD3 URZ, URZ, URZ, URZ ;  /* 0x0000003f3f3ff290 */ /* 0x000fe4000fffe03f */
[----:B------:R1:W-:Y:S02]  /*164e0*/  @P0 LDGSTS.E.BYPASS.LTC128B.128 [R210+0x5080], [R2.64], !P1 ;  /* 0x0508000002d20fae */ /* 0x0003e4000c901d48 */
[----:B-1----:R-:W-:Y:S05]  /*164f0*/  @P0 IADD3 R2, P1, R0, R232, RZ ;  /* 0x000000e800020210 */ /* 0x002fea0007f3e0ff */
[----:B------:R-:W-:Y:S01]  /*16500*/  @P0 IMAD.X R3, R4, 0x1, R231, P1 ;  /* 0x0000000104030824 */ /* 0x000fe200008e06e7 */
[----:B--2---:R-:W-:Y:S11]  /*16510*/  @P0 ISETP.GE.AND P1, PT, R5, c[0x0][0x1d4], PT ;  /* 0x0000750005000a0c */ /* 0x004ff60003f26270 */
[----:B------:R-:W-:Y:S02]  /*16520*/  @!UPT UIADD3 URZ, URZ, URZ, URZ ;  /* 0x0000003f3f3ff290 */ /* 0x000fe4000fffe03f */
[----:B------:R1:W-:Y:S02]  /*16530*/  @P0 LDGSTS.E.BYPASS.LTC128B.128 [R210+0x5c80], [R2.64], !P1 ;  /* 0x05c8000002d20fae */ /* 0x0003e4000c901d48 */
.L_x_1022:
[----:B--234-:R-:W-:Y:S05]  /*16540*/  BSYNC B0 ;  /* 0x0000000000007941 */ /* 0x01cfea0003800000 */
.L_x_1021:
[----:B------:R-:W-:Y:S01]  /*16550*/  LOP3.LUT R9, RZ, c[0x0][0x324], RZ, 0x33, !PT ;  /* 0x0000c900ff097a12 */ /* 0x000fe200078e33ff */
[----:B-1----:R-:W2:Y:S01]  /*16560*/  LDL R2, [R1+0x58] ;  /* 0x0000580001027983 */ /* 0x002ea20000100800 */
[----:B------:R-:W-:Y:S03]  /*16570*/  IMAD.MOV.U32 R3, RZ, RZ, c[0x0][0x2c4] ;  /* 0x0000b100ff037624 */ /* 0x000fe600078e00ff */
[----:B------:R-:W2:Y:S02]  /*16580*/  LDL R0, [R1+0x7c] ;  /* 0x00007c0001007983 */ /* 0x000ea40000100800 */
[----:B------:R-:W-:Y:S02]  /*16590*/  ISETP.NE.AND P0, PT, R3, 0x1, PT ;  /* 0x000000010300780c */ /* 0x000fe40003f05270 */
[----:B------:R-:W0:Y:S01]  /*165a0*/  LDGDEPBAR ;  /* 0x00000000000079af */ /* 0x000e220000000000 */
[----:B--2---:R-:W-:Y:S10]  /*165b0*/  IMAD.IADD R5, R0, 0x1, R2 ;  /* 0x0000000100057824 */ /* 0x004ff400078e0202 */
[----:B------:R-:W-:Y:S05]  /*165c0*/  @P0 IMAD.HI.U32 R0, R5, c[0x0][0x2c8], RZ ;  /* 0x0000b20005000a27 */ /* 0x000fea00078e00ff */
[----:B------:R-:W-:Y:S01]  /*165d0*/  @P0 SHF.R.U32.HI R5, RZ, c[0x0][0x2cc], R0 ;  /* 0x0000b300ff050a19 */ /* 0x000fe20000011600 */
[----:B------:R-:W-:Y:S05]  /*165e0*/  IMAD R0, R221, -0x30, RZ ;  /* 0xffffffd0dd007824 */ /* 0x000fea00078e02ff */
[----:B------:R-:W-:Y:S04]  /*165f0*/  IADD3 R2, -R251, 0x1, R0 ;  /* 0x00000001fb027810 */ /* 0x000fe80007ffe100 */
[----:B------:R-:W-:Y:S04]  /*16600*/  IADD3 R8, -R249, R2, R250 ;  /* 0x00000002f9087210 */ /* 0x000fe80007ffe1fa */
[----:B------:R-:W-:Y:S01]  /*16610*/  IADD3 R6, R8, c[0x0][0x328], RZ ;  /* 0x0000ca0008067a10 */ /* 0x000fe20007ffe0ff */
[----:B------:R-:W-:-:S05]  /*16620*/  BRA.DIV ~URZ, `(.L_x_1026) ;  /* 0x000115c27f007947 */ /* 0x000fca000b800000 */
[----:B------:R1:W2:Y:S02]  /*16630*/  SHFL.IDX PT, R4, R5, RZ, 0x1c1f ;  /* 0x001c1fff05047589 */ /* 0x0002a400000e0000 */
.L_x_1196:
        /* <DEDUP_REMOVED lines=19> */
.L_x_1029:
[----:B------:R-:W-:Y:S04]  /*16770*/  MOV R9, c[0x0][0x32c] ;  /* 0x0000cb0000097a02 */ /* 0x000fe80000000f00 */
[----:B------:R-:W-:Y:S11]  /*16780*/  ISETP.NE.AND P0, PT, R9, 0x1, PT ;  /* 0x000000010900780c */ /* 0x000ff60003f05270 */
[----:B------:R-:W-:Y:S02]  /*16790*/  @!UPT UIADD3 URZ, URZ, URZ, URZ ;  /* 0x0000003f3f3ff290 */ /* 0x000fe4000fffe03f */
[----:B------:R-:W-:Y:S05]  /*167a0*/  @P0 IMAD.HI.U32 R9, R4, c[0x0][0x330], RZ ;  /* 0x0000cc0004090a27 */ /* 0x000fea00078e00ff */
[----:B------:R-:W-:Y:S02]  /*167b0*/  @P0 SHF.R.U32.HI R4, RZ, c[0x0][0x334], R9 ;  /* 0x0000cd00ff040a19 */ /* 0x000fe40000011609 */
.L_x_1030:
[----:B------:R-:W-:Y:S05]  /*167c0*/  BSYNC B0 ;  /* 0x0000000000007941 */ /* 0x000fea0003800000 */
.L_x_1028:
[----:B------:R-:W-:Y:S04]  /*167d0*/  IMAD.IADD R9, R0, 0x1, -R251 ;  /* 0x0000000100097824 */ /* 0x000fe800078e0afb */
[----:B------:R-:W-:Y:S05]  /*167e0*/  IMAD R4, R4, c[0x0][0x32c], R9 ;  /* 0x0000cb0004047a24 */ /* 0x000fea00078e0209 */
[----:B------:R-:W-:Y:S02]  /*167f0*/  IMNMX R2, R2, R4, !PT ;  /* 0x0000000402027217 */ /* 0x000fe40007800200 */
[----:B------:R-:W-:Y:S04]  /*16800*/  IADD3 R4, R4, c[0x0][0x32c], RZ ;  /* 0x0000cb0004047a10 */ /* 0x000fe80007ffe0ff */
[----:B------:R-:W-:Y:S02]  /*16810*/  IMNMX R3, R3, R4, PT ;  /* 0x0000000403037217 */ /* 0x000fe40003800200 */
.L_x_1027:
[C---:B------:R-:W-:Y:S02]  /*16820*/  ISETP.GE.AND P0, PT, R0.reuse, 0x1, PT ;  /* 0x000000010000780c */ /* 0x040fe40003f06270 */
[C---:B------:R-:W-:Y:S02]  /*16830*/  ISETP.GE.AND P1, PT, R0.reuse, 0x2, PT ;  /* 0x000000020000780c */ /* 0x040fe40003f26270 */
[----:B------:R-:W-:Y:S02]  /*16840*/  LOP3.LUT R209, R209, 0xffffffef, RZ, 0xc0, !PT ;  /* 0xffffffefd1d17812 */ /* 0x000fe400078ec0ff */
[C---:B------:R-:W-:Y:S02]  /*16850*/  ISETP.GE.AND P6, PT, R0.reuse, 0x12, PT ;  /* 0x000000120000780c */ /* 0x040fe40003fc6270 */
[C---:B------:R-:W-:Y:S02]  /*16860*/  ISETP.GE.AND P5, PT, R0.reuse, 0x19, PT ;  /* 0x000000190000780c */ /* 0x040fe40003fa6270 */
[C---:B------:R-:W-:Y:S02]  /*16870*/  ISETP.GE.AND P4, PT, R0.reuse, 0x1a, PT ;  /* 0x0000001a0000780c */ /* 0x040fe40003f86270 */
[----:B------:R-:W-:Y:S02]  /*16880*/  ISETP.GE.AND P3, PT, R0, 0x21, PT ;  /* 0x000000210000780c */ /* 0x000fe40003f66270 */
[----:B------:R-:W-:Y:S02]  /*16890*/  @P0 LOP3.LUT R209, R209, 0x10, RZ, 0xfc, !PT ;  /* 0x00000010d1d10812 */ /* 0x000fe400078efcff */
[C---:B------:R-:W-:Y:S02]  /*168a0*/  ISETP.GT.AND P0, PT, R2.reuse, RZ, !P0 ;  /* 0x000000ff0200720c */ /* 0x040fe40004704270 */
[----:B------:R-:W-:Y:S02]  /*168b0*/  LOP3.LUT R209, R209, 0xfffffff7, RZ, 0xc0, !PT ;  /* 0xfffffff7d1d17812 */ /* 0x000fe400078ec0ff */
[----:B------:R-:W-:Y:S02]  /*168c0*/  ISETP.LT.OR P0, PT, R3, 0x1, P0 ;  /* 0x000000010300780c */ /* 0x000fe40000701670 */
        /* <DEDUP_REMOVED lines=8> */
[C---:B------:R-:W-:Y:S02]  /*16950*/  ISETP.GE.AND P2, PT, R0.reuse, 0x22, PT ;  /* 0x000000220000780c */ /* 0x040fe40003f46270 */
[----:B------:R-:W-:Y:S02]  /*16960*/  ISETP.LT.OR P0, PT, R3, 0x9, P0 ;  /* 0x000000090300780c */ /* 0x000fe40000701670 */
[----:B------:R-:W-:Y:S02]  /*16970*/  @P1 LOP3.LUT R209, R209, 0x4, RZ, 0xfc, !PT ;  /* 0x00000004d1d11812 */ /* 0x000fe400078efcff */
[----:B------:R-:W-:Y:S02]  /*16980*/  ISETP.GE.AND P1, PT, R0, 0xa, PT ;  /* 0x0000000a0000780c */ /* 0x000fe40003f26270 */
[----:B------:R-:W-:Y:S02]  /*16990*/  FSEL R39, R181, -INF , !P0 ;  /* 0xff800000b5277808 */ /* 0x000fe40004000000 */
[----:B------:R-:W-:Y:S02]  /*169a0*/  LOP3.LUT R209, R209, 0xfffffffd, RZ, 0xc0, !PT ;  /* 0xfffffffdd1d17812 */ /* 0x000fe400078ec0ff */
[----:B------:R-:W-:Y:S04]  /*169b0*/  ISETP.GT.AND P0, PT, R2, 0x9, !P1 ;  /* 0x000000090200780c */ /* 0x000fe80004f04270 */
[----:B------:R-:W-:Y:S03]  /*169c0*/  ISETP.LT.OR P0, PT, R3, 0xa, P0 ;  /* 0x0000000a0300780c */ /* 0x000fe60000701670 */
[----:B------:R-:W-:Y:S02]  /*169d0*/  @P1 LOP3.LUT R209, R209, 0x2, RZ, 0xfc, !PT ;  /* 0x00000002d1d11812 */ /* 0x000fe400078efcff */
[----:B------:R-:W-:Y:S02]  /*169e0*/  ISETP.GE.AND P1, PT, R0, 0x11, PT ;  /* 0x000000110000780c */ /* 0x000fe40003f26270 */
[----:B------:R-:W-:Y:S02]  /*169f0*/  FSEL R38, R175, -INF , !P0 ;  /* 0xff800000af267808 */ /* 0x000fe40004000000 */
[C---:B------:R-:W-:Y:S02]  /*16a00*/  ISETP.GT.AND P0, PT, R2.reuse, 0x10, !P1 ;  /* 0x000000100200780c */ /* 0x040fe40004f04270 */
[----:B------:R-:W-:Y:S02]  /*16a10*/  LOP3.LUT R209, R209, 0xfffffffe, RZ, 0xc0, !PT ;  /* 0xfffffffed1d17812 */ /* 0x000fe400078ec0ff */
[----:B------:R-:W-:Y:S04]  /*16a20*/  ISETP.LT.OR P0, PT, R3, 0x11, P0 ;  /* 0x000000110300780c */ /* 0x000fe80000701670 */
[----:B------:R-:W-:Y:S02]  /*16a30*/  FSEL R37, R173, -INF , !P0 ;  /* 0xff800000ad257808 */ /* 0x000fe40004000000 */
[----:B------:R-:W-:Y:S02]  /*16a40*/  ISETP.GT.AND P0, PT, R2, 0x11, !P6 ;  /* 0x000000110200780c */ /* 0x000fe40007704270 */
[----:B------:R-:W-:Y:S02]  /*16a50*/  @P1 LOP3.LUT R209, R209, 0x1, RZ, 0xfc, !PT ;  /* 0x00000001d1d11812 */ /* 0x000fe400078efcff */
[----:B------:R-:W-:Y:S02]  /*16a60*/  ISETP.LT.OR P0, PT, R3, 0x12, P0 ;  /* 0x000000120300780c */ /* 0x000fe40000701670 */
[----:B------:R-:W-:Y:S02]  /*16a70*/  ISETP.GE.AND P1, PT, R0, 0x29, PT ;  /* 0x000000290000780c */ /* 0x000fe40003f26270 */
[----:B------:R-:W-:Y:S02]  /*16a80*/  FSEL R36, R24, -INF , !P0 ;  /* 0xff80000018247808 */ /* 0x000fe40004000000 */
[C---:B------:R-:W-:Y:S02]  /*16a90*/  ISETP.GT.AND P0, PT, R2.reuse, 0x18, !P5 ;  /* 0x000000180200780c */ /* 0x040fe40006f04270 */
        /* <DEDUP_REMOVED lines=23> */
.L_x_1197:
        /* <DEDUP_REMOVED lines=19> */
.L_x_1034:
[----:B------:R-:W-:Y:S04]  /*16d40*/  MOV R9, c[0x0][0x32c] ;  /* 0x0000cb0000097a02 */ /* 0x000fe80000000f00 */
[----:B------:R-:W-:Y:S11]  /*16d50*/  ISETP.NE.AND P0, PT, R9, 0x1, PT ;  /* 0x000000010900780c */ /* 0x000ff60003f05270 */
[----:B------:R-:W-:Y:S02]  /*16d60*/  @!UPT UIADD3 URZ, URZ, URZ, URZ ;  /* 0x0000003f3f3ff290 */ /* 0x000fe4000fffe03f */
[----:B------:R-:W-:Y:S05]  /*16d70*/  @P0 IMAD.HI.U32 R9, R4, c[0x0][0x330], RZ ;  /* 0x0000cc0004090a27 */ /* 0x000fea00078e00ff */
[----:B------:R-:W-:Y:S02]  /*16d80*/  @P0 SHF.R.U32.HI R4, RZ, c[0x0][0x334], R9 ;  /* 0x0000cd00ff040a19 */ /* 0x000fe40000011609 */
.L_x_1035:
[----:B------:R-:W-:Y:S05]  /*16d90*/  BSYNC B0 ;  /* 0x0000000000007941 */ /* 0x000fea0003800000 */
.L_x_1033:
[----:B------:R-:W-:Y:S04]  /*16da0*/  IMAD.IADD R9, R0, 0x1, -R251 ;  /* 0x0000000100097824 */ /* 0x000fe800078e0afb */
[----:B------:R-:W-:Y:S05]  /*16db0*/  IMAD R4, R4, c[0x0][0x32c], R9 ;  /* 0x0000cb0004047a24 */ /* 0x000fea00078e0209 */
[----:B------:R-:W-:Y:S02]  /*16dc0*/  IMNMX R2, R2, R4, !PT ;  /* 0x0000000402027217 */ /* 0x000fe40007800200 */
[----:B------:R-:W-:Y:S04]  /*16dd0*/  IADD3 R4, R4, c[0x0][0x32c], RZ ;  /* 0x0000cb0004047a10 */ /* 0x000fe80007ffe0ff */
[----:B------:R-:W-:Y:S02]  /*16de0*/  IMNMX R3, R3, R4, PT ;  /* 0x0000000403037217 */ /* 0x000fe40003800200 */
.L_x_1032:
        /* <DEDUP_REMOVED lines=12> */
[----:B------:R-:W-:Y:S04]  /*16eb0*/  LOP3.LUT P0, RZ, R209, 0x1, RZ, 0xc0, !PT ;  /* 0x00000001d1ff7812 */ /* 0x000fe8000780c0ff */
        /* <DEDUP_REMOVED lines=22> */
[C---:B------:R-:W-:Y:S04]  /*17020*/  ISETP.GT.AND P0, PT, R2.reuse, RZ, !P0 ;  /* 0x000000ff0200720c */ /* 0x040fe80004704270 */
[----:B------:R-:W-:Y:S04]  /*17030*/  ISETP.LT.OR P0, PT, R3, 0x1, P0 ;  /* 0x000000010300780c */ /* 0x000fe80000701670 */
[----:B------:R-:W-:Y:S02]  /*17040*/  FSEL R22, R217, -INF , !P0 ;  /* 0xff800000d9167808 */ /* 0x000fe40004000000 */
[----:B------:R-:W-:Y:S04]  /*17050*/  LOP3.LUT P0, RZ, R209, 0x20, RZ, 0xc0, !PT ;  /* 0x00000020d1ff7812 */ /* 0x000fe8000780c0ff */
[----:B------:R-:W-:Y:S04]  /*17060*/  ISETP.GT.AND P0, PT, R2, 0x29, !P0 ;  /* 0x000000290200780c */ /* 0x000fe80004704270 */
[----:B------:R-:W-:Y:S04]  /*17070*/  ISETP.LT.OR P0, PT, R3, 0x2a, P0 ;  /* 0x0000002a0300780c */ /* 0x000fe80000701670 */
[----:B------:R-:W-:Y:S01]  /*17080*/  FSEL R26, R13, -INF , !P0 ;  /* 0xff8000000d1a7808 */ /* 0x000fe20004000000 */
[----:B------:R-:W-:-:S06]  /*17090*/  BRA.DIV ~URZ, `(.L_x_1036) ;  /* 0x00010c327f007947 */ /* 0x000fcc000b800000 */
[----:B------:R3:W4:Y:S02]  /*170a0*/  SHFL.IDX PT, R4, R5, 0x2, 0x1c1f ;  /* 0x005c1f0005047f89 */ /* 0x00072400000e0000 */
.L_x_1198:
        /* <DEDUP_REMOVED lines=19> */
.L_x_1039:
[----:B------:R-:W-:Y:S04]  /*171e0*/  MOV R9, c[0x0][0x32c] ;  /* 0x0000cb0000097a02 */ /* 0x000fe80000000f00 */
[----:B------:R-:W-:Y:S11]  /*171f0*/  ISETP.NE.AND P0, PT, R9, 0x1, PT ;  /* 0x000000010900780c */ /* 0x000ff60003f05270 */
[----:B------:R-:W-:Y:S02]  /*17200*/  @!UPT UIADD3 URZ, URZ, URZ, URZ ;  /* 0x0000003f3f3ff290 */ /* 0x000fe4000fffe03f */
[----:B------:R-:W-:Y:S05]  /*17210*/  @P0 IMAD.HI.U32 R9, R4, c[0x0][0x330], RZ ;  /* 0x0000cc0004090a27 */ /* 0x000fea00078e00ff */
[----:B------:R-:W-:Y:S02]  /*17220*/  @P0 SHF.R.U32.HI R4, RZ, c[0x0][0x334], R9 ;  /* 0x0000cd00ff040a19 */ /* 0x000fe40000011609 */
.L_x_1040:
[----:B------:R-:W-:Y:S05]  /*17230*/  BSYNC B0 ;  /* 0x0000000000007941 */ /* 0x000fea0003800000 */
.L_x_1038:
[----:B------:R-:W-:Y:S04]  /*17240*/  IMAD.IADD R9, R0, 0x1, -R251 ;  /* 0x0000000100097824 */ /* 0x000fe800078e0afb */
[----:B------:R-:W-:Y:S05]  /*17250*/  IMAD R4, R4, c[0x0][0x32c], R9 ;  /* 0x0000cb0004047a24 */ /* 0x000fea00078e0209 */
[----:B------:R-:W-:Y:S02]  /*17260*/  IMNMX R2, R2, R4, !PT ;  /* 0x0000000402027217 */ /* 0x000fe40007800200 */
[----:B------:R-:W-:Y:S04]  /*17270*/  IADD3 R4, R4, c[0x0][0x32c], RZ ;  /* 0x0000cb0004047a10 */ /* 0x000fe80007ffe0ff */
[----:B------:R-:W-:Y:S02]  /*17280*/  IMNMX R3, R3, R4, PT ;  /* 0x0000000403037217 */ /* 0x000fe40003800200 */
.L_x_1037:
        /* <DEDUP_REMOVED lines=34> */
[----:B------:R-:W-:Y:S04]  /*174b0*/  LOP3.LUT P0, RZ, R209, 0x10, RZ, 0xc0, !PT ;  /* 0x00000010d1ff7812 */ /* 0x000fe8000780c0ff */
[----:B------:R-:W-:Y:S04]  /*174c0*/  ISETP.GT.AND P0, PT, R2, RZ, !P0 ;  /* 0x000000ff0200720c */ /* 0x000fe80004704270 */
[----:B------:R-:W-:Y:S04]  /*174d0*/  ISETP.LT.OR P0, PT, R3, 0x1, P0 ;  /* 0x000000010300780c */ /* 0x000fe80000701670 */
[----:B------:R-:W-:Y:S02]  /*174e0*/  FSEL R9, R224, -INF , !P0 ;  /* 0xff800000e0097808 */ /* 0x000fe40004000000 */
[----:B------:R-:W-:Y:S04]  /*174f0*/  LOP3.LUT P0, RZ, R209, 0x20, RZ, 0xc0, !PT ;  /* 0x00000020d1ff7812 */ /* 0x000fe8000780c0ff */
[----:B------:R-:W-:Y:S04]  /*17500*/  ISETP.GT.AND P0, PT, R2, 0x29, !P0 ;  /* 0x000000290200780c */ /* 0x000fe80004704270 */
[----:B------:R-:W-:Y:S04]  /*17510*/  ISETP.LT.OR P0, PT, R3, 0x2a, P0 ;  /* 0x0000002a0300780c */ /* 0x000fe80000701670 */
[----:B------:R-:W-:Y:S01]  /*17520*/  FSEL R25, R14, -INF , !P0 ;  /* 0xff8000000e197808 */ /* 0x000fe20004000000 */
[----:B------:R-:W-:-:S06]  /*17530*/  BRA.DIV ~URZ, `(.L_x_1041) ;  /* 0x000108027f007947 */ /* 0x000fcc000b800000 */
[----:B------:R4:W1:Y:S02]  /*17540*/  SHFL.IDX PT, R4, R5, 0x3, 0x1c1f ;  /* 0x007c1f0005047f89 */ /* 0x00086400000e0000 */
.L_x_1199:
        /* <DEDUP_REMOVED lines=19> */
.L_x_1044:
[----:B--234-:R-:W-:Y:S04]  /*17680*/  MOV R5, c[0x0][0x32c] ;  /* 0x0000cb0000057a02 */ /* 0x01cfe80000000f00 */
[----:B------:R-:W-:Y:S11]  /*17690*/  ISETP.NE.AND P0, PT, R5, 0x1, PT ;  /* 0x000000010500780c */ /* 0x000ff60003f05270 */
[----:B------:R-:W-:Y:S02]  /*176a0*/  @!UPT UIADD3 URZ, URZ, URZ, URZ ;  /* 0x0000003f3f3ff290 */ /* 0x000fe4000fffe03f */
[----:B------:R-:W-:Y:S05]  /*176b0*/  @P0 IMAD.HI.U32 R5, R4, c[0x0][0x330], RZ ;  /* 0x0000cc0004050a27 */ /* 0x000fea00078e00ff */
[----:B------:R-:W-:Y:S02]  /*176c0*/  @P0 SHF.R.U32.HI R4, RZ, c[0x0][0x334], R5 ;  /* 0x0000cd00ff040a19 */ /* 0x000fe40000011605 */
.L_x_1045:
[----:B------:R-:W-:Y:S05]  /*176d0*/  BSYNC B0 ;  /* 0x0000000000007941 */ /* 0x000fea0003800000 */
.L_x_1043:
[----:B------:R-:W-:Y:S04]  /*176e0*/  IMAD.IADD R0, R0, 0x1, -R251 ;  /* 0x0000000100007824 */ /* 0x000fe800078e0afb */
[----:B------:R-:W-:Y:S05]  /*176f0*/  IMAD R0, R4, c[0x0][0x32c], R0 ;  /* 0x0000cb0004007a24 */ /* 0x000fea00078e0200 */
[----:B------:R-:W-:Y:S02]  /*17700*/  IMNMX R2, R2, R0, !PT ;  /* 0x0000000002027217 */ /* 0x000fe40007800200 */
[----:B------:R-:W-:Y:S04]  /*17710*/  IADD3 R0, R0, c[0x0][0x32c], RZ ;  /* 0x0000cb0000007a10 */ /* 0x000fe80007ffe0ff */
[----:B------:R-:W-:Y:S02]  /*17720*/  IMNMX R3, R3, R0, PT ;  /* 0x0000000003037217 */ /* 0x000fe40003800200 */
.L_x_1042:
        /* <DEDUP_REMOVED lines=92> */
.L_x_1200:
        /* <DEDUP_REMOVED lines=15> */
.L_x_1201:
[C---:B------:R-:W-:Y:S01]  /*17de0*/  FSETP.NEU.FTZ.AND P0, PT, R105.reuse, -INF , PT ;  /* 0xff8000006900780b */ /* 0x040fe20003f1d000 */
[C---:B------:R-:W-:Y:S01]  /*17df0*/  FMUL.FTZ R2, R105.reuse, c[0x0][0x2d0] ;  /* 0x0000b40069027a20 */ /* 0x040fe20000410000 */
[----:B--2---:R-:W-:Y:S01]  /*17e00*/  FMNMX.FTZ R5, R0, R4, !PT ;  /* 0x0000000400057209 */ /* 0x004fe20007810000 */
[----:B------:R-:W-:Y:S01]  /*17e10*/  WARPSYNC 0xffffffff ;  /* 0xffffffff00007948 */ /* 0x000fe20003800000 */
[----:B------:R-:W-:Y:S02]  /*17e20*/  FSEL R0, R105, RZ, P0 ;  /* 0x000000ff69007208 */ /* 0x000fe40000000000 */
[----:B------:R-:W-:Y:S02]  /*17e30*/  FSEL R2, R2, RZ, P0 ;  /* 0x000000ff02027208 */ /* 0x000fe40000000000 */
[----:B------:R-:W-:Y:S01]  /*17e40*/  FSETP.NEU.FTZ.AND P0, PT, R104, -INF , PT ;  /* 0xff8000006800780b */ /* 0x000fe20003f1d000 */
[----:B------:R-:W-:Y:S02]  /*17e50*/  FADD.FTZ R0, -R0, R106 ;  /* 0x0000006a00007221 */ /* 0x000fe40000010100 */
[--C-:B------:R-:W-:Y:S02]  /*17e60*/  FFMA.FTZ R3, R23, c[0x0][0x2d0], -R2.reuse ;  /* 0x0000b40017037a23 */ /* 0x100fe40000010802 */
[----:B------:R-:W-:Y:S02]  /*17e70*/  FMUL.FTZ R0, R0, c[0x0][0x2d0] ;  /* 0x0000b40000007a20 */ /* 0x000fe40000410000 */
[--C-:B------:R-:W-:Y:S02]  /*17e80*/  FFMA.FTZ R8, R28, c[0x0][0x2d0], -R2.reuse ;  /* 0x0000b4001c087a23 */ /* 0x100fe40000010802 */
[----:B-1----:R-:W-:Y:S01]  /*17e90*/  MUFU.EX2 R4, R0 ;  /* 0x0000000000047308 */ /* 0x002fe20000000800 */
        /* <DEDUP_REMOVED lines=10> */
[----:B------:R-:W-:Y:S02]  /*17f40*/  FFMA.FTZ R191, R36, c[0x0][0x2d0], -R2 ;  /* 0x0000b40024bf7a23 */ /* 0x000fe40000010802 */
[----:B------:R-:W1:Y:S02]  /*17f50*/  MUFU.EX2 R2, R8 ;  /* 0x0000000800027308 */ /* 0x000e640000000800 */
[----:B-1----:R-:W-:Y:S01]  /*17f60*/  F2FP.BF16.PACK_AB R172, R2, R3 ;  /* 0x0000000302ac723e */ /* 0x002fe200000010ff */
[C---:B------:R-:W-:Y:S02]  /*17f70*/  FFMA.FTZ R0, R4.reuse, R248, R3 ;  /* 0x000000f804007223 */ /* 0x040fe40000010003 */
[----:B------:R-:W-:Y:S02]  /*17f80*/  FMUL.FTZ R56, R4, R56 ;  /* 0x0000003804387220 */ /* 0x000fe40000410000 */
[----:B------:R-:W-:Y:S01]  /*17f90*/  FADD.FTZ R24, R2, R0 ;  /* 0x0000000002187221 */ /* 0x000fe20000010000 */
[C---:B------:R-:W-:Y:S01]  /*17fa0*/  FSEL R0, R104.reuse, RZ, P0 ;  /* 0x000000ff68007208 */ /* 0x040fe20000000000 */
[----:B------:R-:W-:Y:S02]  /*17fb0*/  FMUL.FTZ R2, R104, c[0x0][0x2d0] ;  /* 0x0000b40068027a20 */ /* 0x000fe40000410000 */
[----:B------:R-:W-:Y:S02]  /*17fc0*/  FMUL.FTZ R57, R4, R57 ;  /* 0x0000003904397220 */ /* 0x000fe40000410000 */
[----:B------:R-:W-:Y:S01]  /*17fd0*/  FADD.FTZ R0, -R0, R107 ;  /* 0x0000006b00007221 */ /* 0x000fe20000010100 */
[----:B------:R-:W-:Y:S01]  /*17fe0*/  FSEL R2, R2, RZ, P0 ;  /* 0x000000ff02027208 */ /* 0x000fe20000000000 */
[----:B------:R-:W-:Y:S01]  /*17ff0*/  FMUL.FTZ R68, R4, R68 ;  /* 0x0000004404447220 */ /* 0x000fe20000410000 */
[----:B------:R-:W-:Y:S01]  /*18000*/  FSETP.NEU.FTZ.AND P0, PT, R6, -INF , PT ;  /* 0xff8000000600780b */ /* 0x000fe20003f1d000 */
[----:B------:R-:W-:Y:S01]  /*18010*/  FMUL.FTZ R0, R0, c[0x0][0x2d0] ;  /* 0x0000b40000007a20 */ /* 0x000fe20000410000 */
        /* <DEDUP_REMOVED lines=12> */
[----:B------:R-:W1:Y:S01]  /*180e0*/  MUFU.EX2 R3, R0 ;  /* 0x0000000000037308 */ /* 0x000e620000000800 */
[--C-:B------:R-:W-:Y:S02]  /*180f0*/  FFMA.FTZ R218, R50, c[0x0][0x2d0], -R2.reuse ;  /* 0x0000b40032da7a23 */ /* 0x100fe40000010802 */
[----:B------:R-:W-:Y:S02]  /*18100*/  FFMA.FTZ R217, R49, c[0x0][0x2d0], -R2 ;  /* 0x0000b40031d97a23 */ /* 0x000fe40000010802 */
[C---:B------:R-:W-:Y:S02]  /*18110*/  FMUL.FTZ R52, R4.reuse, R160 ;  /* 0x000000a004347220 */ /* 0x040fe40000410000 */
[C---:B------:R-:W-:Y:S02]  /*18120*/  FMUL.FTZ R53, R4.reuse, R161 ;  /* 0x000000a104357220 */ /* 0x040fe40000410000 */
[C---:B------:R-:W-:Y:S01]  /*18130*/  FMUL.FTZ R69, R4.reuse, R69 ;  /* 0x0000004504457220 */ /* 0x040fe20000410000 */
[----:B------:R-:W2:Y:S01]  /*18140*/  MUFU.EX2 R2, R8 ;  /* 0x0000000800027308 */ /* 0x000ea20000000800 */
        /* <DEDUP_REMOVED lines=8> */
[C---:B-1----:R-:W-:Y:S02]  /*181d0*/  FFMA.FTZ R0, R3.reuse, R237, R26 ;  /* 0x000000ed03007223 */ /* 0x042fe4000001001a */
[C---:B------:R-:W-:Y:S02]  /*181e0*/  FMUL.FTZ R54, R3.reuse, R162 ;  /* 0x000000a203367220 */ /* 0x040fe40000410000 */
[C---:B------:R-:W-:Y:S01]  /*181f0*/  FMUL.FTZ R55, R3.reuse, R163 ;  /* 0x000000a303377220 */ /* 0x040fe20000410000 */
[----:B------:R-:W-:Y:S01]  /*18200*/  MUFU.EX2 R22, R22 ;  /* 0x0000001600167308 */ /* 0x000fe20000000800 */
[----:B------:R-:W-:Y:S01]  /*18210*/  LDSM.16.MT88.4 R160, [R196+0x1400] ;  /* 0x00140000c4a0783b */ /* 0x000fe20000004200 */
[C---:B------:R-:W-:Y:S02]  /*18220*/  FMUL.FTZ R58, R3.reuse, R58 ;  /* 0x0000003a033a7220 */ /* 0x040fe40000410000 */
[C---:B--2---:R-:W-:Y:S01]  /*18230*/  FADD.FTZ R39, R2.reuse, R0 ;  /* 0x0000000002277221 */ /* 0x044fe20000010000 */
[----:B------:R-:W-:Y:S01]  /*18240*/  F2FP.BF16.PACK_AB R173, R2, R26 ;  /* 0x0000001a02ad723e */ /* 0x000fe200000010ff */
[C---:B------:R-:W-:Y:S01]  /*18250*/  FMUL.FTZ R2, R6.reuse, c[0x0][0x2d0] ;  /* 0x0000b40006027a20 */ /* 0x040fe20000410000 */
[----:B------:R-:W-:Y:S01]  /*18260*/  FSEL R0, R6, RZ, P0 ;  /* 0x000000ff06007208 */ /* 0x000fe20000000000 */
[----:B------:R-:W-:Y:S02]  /*18270*/  FMUL.FTZ R59, R3, R59 ;  /* 0x0000003b033b7220 */ /* 0x000fe40000410000 */
[----:B------:R-:W1:Y:S01]  /*18280*/  MUFU.EX2 R26, R28 ;  /* 0x0000001c001a7308 */ /* 0x000e620000000800 */
[----:B------:R-:W-:Y:S01]  /*18290*/  FSEL R2, R2, RZ, P0 ;  /* 0x000000ff02027208 */ /* 0x000fe20000000000 */
[----:B------:R-:W-:Y:S01]  /*182a0*/  FADD.FTZ R0, -R0, R108 ;  /* 0x0000006c00007221 */ /* 0x000fe20000010100 */
[----:B------:R-:W-:Y:S01]  /*182b0*/  FSETP.NEU.FTZ.AND P0, PT, R5, -INF , PT ;  /* 0xff8000000500780b */ /* 0x000fe20003f1d000 */
[----:B------:R-:W-:Y:S02]  /*182c0*/  FMUL.FTZ R70, R3, R70 ;  /* 0x0000004603467220 */ /* 0x000fe40000410000 */
[--C-:B------:R-:W-:Y:S02]  /*182d0*/  FFMA.FTZ R8, R9, c[0x0][0x2d0], -R2.reuse ;  /* 0x0000b40009087a23 */ /* 0x100fe40000010802 */
[--C-:B------:R-:W-:Y:S02]  /*182e0*/  FFMA.FTZ R193, R40, c[0x0][0x2d0], -R2.reuse ;  /* 0x0000b40028c17a23 */ /* 0x100fe40000010802 */
[----:B------:R2:W-:Y:S01]  /*182f0*/  MUFU.EX2 R40, R8 ;  /* 0x0000000800287308 */ /* 0x0005e20000000800 */
[----:B------:R-:W-:Y:S02]  /*18300*/  FMUL.FTZ R0, R0, c[0x0][0x2d0] ;  /* 0x0000b40000007a20 */ /* 0x000fe40000410000 */
[--C-:B------:R-:W-:Y:S02]  /*18310*/  FFMA.FTZ R9, R29, c[0x0][0x2d0], -R2.reuse ;  /* 0x0000b4001d097a23 */ /* 0x100fe40000010802 */
[--C-:B------:R-:W-:Y:S02]  /*18320*/  FFMA.FTZ R213, R25, c[0x0][0x2d0], -R2.reuse ;  /* 0x0000b40019d57a23 */ /* 0x100fe40000010802 */
[--C-:B------:R-:W-:Y:S02]  /*18330*/  FFMA.FTZ R38, R48, c[0x0][0x2d0], -R2.reuse ;  /* 0x0000b40030267a23 */ /* 0x100fe40000010802 */
[--C-:B------:R-:W-:Y:S01]  /*18340*/  FFMA.FTZ R177, R43, c[0x0][0x2d0], -R2.reuse ;  /* 0x0000b4002bb17a23 */ /* 0x100fe20000010802 */
[----:B------:R3:W-:Y:S01]  /*18350*/  MUFU.EX2 R25, R9 ;  /* 0x0000000900197308 */ /* 0x0007e20000000800 */
[--C-:B------:R-:W-:Y:S02]  /*18360*/  FFMA.FTZ R211, R42, c[0x0][0x2d0], -R2.reuse ;  /* 0x0000b4002ad37a23 */ /* 0x100fe40000010802 */
[--C-:B------:R-:W-:Y:S01]  /*18370*/  FFMA.FTZ R195, R41, c[0x0][0x2d0], -R2.reuse ;  /* 0x0000b40029c37a23 */ /* 0x100fe20000010802 */
[----:B-1----:R-:W-:Y:S01]  /*18380*/  F2FP.BF16.PACK_AB R174, R26, R27 ;  /* 0x0000001b1aae723e */ /* 0x002fe200000010ff */
[--C-:B------:R-:W-:Y:S02]  /*18390*/  FFMA.FTZ R37, R47, c[0x0][0x2d0], -R2.reuse ;  /* 0x0000b4002f257a23 */ /* 0x100fe40000010802 */
[--C-:B------:R-:W-:Y:S02]  /*183a0*/  FFMA.FTZ R182, R46, c[0x0][0x2d0], -R2.reuse ;  /* 0x0000b4002eb67a23 */ /* 0x100fe40000010802 */
[--C-:B------:R-:W-:Y:S01]  /*183b0*/  FFMA.FTZ R180, R45, c[0x0][0x2d0], -R2.reuse ;  /* 0x0000b4002db47a23 */ /* 0x100fe20000010802 */
[----:B------:R-:W-:Y:S01]  /*183c0*/  MUFU.EX2 R0, R0 ;  /* 0x0000000000007308 */ /* 0x000fe20000000800 */
[----:B------:R-:W-:Y:S01]  /*183d0*/  FFMA.FTZ R179, R44, c[0x0][0x2d0], -R2 ;  /* 0x0000b4002cb37a23 */ /* 0x000fe20000010802 */
[----:B------:R-:W-:Y:S01]  /*183e0*/  FSEL R2, R5, RZ, P0 ;  /* 0x000000ff05027208 */ /* 0x000fe20000000000 */
[----:B------:R-:W-:Y:S02]  /*183f0*/  FMUL.FTZ R71, R3, R71 ;  /* 0x0000004703477220 */ /* 0x000fe40000410000 */
[----:B--2---:R-:W-:Y:S02]  /*18400*/  FMUL.FTZ R8, R5, c[0x0][0x2d0] ;  /* 0x0000b40005087a20 */ /* 0x004fe40000410000 */
[----:B------:R-:W-:Y:S02]  /*18410*/  FADD.FTZ R2, -R2, R109 ;  /* 0x0000006d02027221 */ /* 0x000fe40000010100 */
[----:B------:R-:W-:Y:S01]  /*18420*/  FADD.FTZ R109, R22, R39 ;  /* 0x00000027166d7221 */ /* 0x000fe20000010000 */
[----:B------:R-:W-:Y:S01]  /*18430*/  FSEL R8, R8, RZ, P0 ;  /* 0x000000ff08087208 */ /* 0x000fe20000000000 */
[----:B------:R-:W1:Y:S01]  /*18440*/  MUFU.EX2 R230, R106 ;  /* 0x0000006a00e67308 */ /* 0x000e620000000800 */
[----:B------:R-:W-:Y:S02]  /*18450*/  FMUL.FTZ R2, R2, c[0x0][0x2d0] ;  /* 0x0000b40002027a20 */ /* 0x000fe40000410000 */
[----:B---3--:R-:W-:Y:S02]  /*18460*/  FADD.FTZ R9, R27, R24 ;  /* 0x000000181b097221 */ /* 0x008fe40000010000 */
[--C-:B------:R-:W-:Y:S02]  /*18470*/  FFMA.FTZ R23, R12, c[0x0][0x2d0], -R8.reuse ;  /* 0x0000b4000c177a23 */ /* 0x100fe40000010808 */
[--C-:B------:R-:W-:Y:S02]  /*18480*/  FFMA.FTZ R36, R21, c[0x0][0x2d0], -R8.reuse ;  /* 0x0000b40015247a23 */ /* 0x100fe40000010808 */
[--C-:B------:R-:W-:Y:S01]  /*18490*/  FFMA.FTZ R21, R20, c[0x0][0x2d0], -R8.reuse ;  /* 0x0000b40014157a23 */ /* 0x100fe20000010808 */
[----:B------:R-:W2:Y:S01]  /*184a0*/  MUFU.EX2 R2, R2 ;  /* 0x0000000200027308 */ /* 0x000ea20000000800 */
[--C-:B------:R-:W-:Y:S02]  /*184b0*/  FFMA.FTZ R20, R19, c[0x0][0x2d0], -R8.reuse ;  /* 0x0000b40013147a23 */ /* 0x100fe40000010808 */
[--C-:B------:R-:W-:Y:S02]  /*184c0*/  FFMA.FTZ R176, R18, c[0x0][0x2d0], -R8.reuse ;  /* 0x0000b40012b07a23 */ /* 0x100fe40000010808 */
[--C-:B------:R-:W-:Y:S02]  /*184d0*/  FFMA.FTZ R178, R17, c[0x0][0x2d0], -R8.reuse ;  /* 0x0000b40011b27a23 */ /* 0x100fe40000010808 */
[--C-:B------:R-:W-:Y:S02]  /*184e0*/  FFMA.FTZ R183, R16, c[0x0][0x2d0], -R8.reuse ;  /* 0x0000b40010b77a23 */ /* 0x100fe40000010808 */
[--C-:B------:R-:W-:Y:S01]  /*184f0*/  FFMA.FTZ R184, R15, c[0x0][0x2d0], -R8.reuse ;  /* 0x0000b4000fb87a23 */ /* 0x100fe20000010808 */
[----:B------:R-:W-:Y:S01]  /*18500*/  MUFU.EX2 R227, R36 ;  /* 0x0000002400e37308 */ /* 0x000fe20000000800 */
[--C-:B------:R-:W-:Y:S02]  /*18510*/  FFMA.FTZ R194, R14, c[0x0][0x2d0], -R8.reuse ;  /* 0x0000b4000ec27a23 */ /* 0x100fe40000010808 */
[--C-:B------:R-:W-:Y:S01]  /*18520*/  FFMA.FTZ R212, R13, c[0x0][0x2d0], -R8.reuse ;  /* 0x0000b4000dd47a23 */ /* 0x100fe20000010808 */
[----:B-1----:R-:W-:Y:S01]  /*18530*/  F2FP.BF16.PACK_AB R175, R230, R22 ;  /* 0x00000016e6af723e */ /* 0x002fe200000010ff */
[--C-:B------:R-:W-:Y:S02]  /*18540*/  FFMA.FTZ R214, R10, c[0x0][0x2d0], -R8.reuse ;  /* 0x0000b4000ad67a23 */ /* 0x100fe40000010808 */
[----:B------:R-:W-:Y:S02]  /*18550*/  FFMA.FTZ R215, R11, c[0x0][0x2d0], -R8 ;  /* 0x0000b4000bd77a23 */ /* 0x000fe40000010808 */
[----:B------:R-:W-:Y:S01]  /*18560*/  FFMA.FTZ R8, R0, R238, R40 ;  /* 0x000000ee00087223 */ /* 0x000fe20000010028 */
[----:B------:R-:W-:Y:S01]  /*18570*/  MUFU.EX2 R229, R38 ;  /* 0x0000002600e57308 */ /* 0x000fe20000000800 */
[----:B------:R-:W-:Y:S02]  /*18580*/  FADD.FTZ R181, R26, R9 ;  /* 0x000000091ab57221 */ /* 0x000fe40000010000 */
[C---:B------:R-:W-:Y:S02]  /*18590*/  FMUL.FTZ R13, R0.reuse, R133 ;  /* 0x00000085000d7220 */ /* 0x040fe40000410000 */
[C---:B------:R-:W-:Y:S02]  /*185a0*/  FADD.FTZ R133, R25.reuse, R8 ;  /* 0x0000000819857221 */ /* 0x040fe40000010000 */
[C---:B------:R-:W-:Y:S01]  /*185b0*/  FMUL.FTZ R48, R0.reuse, R112 ;  /* 0x0000007000307220 */ /* 0x040fe20000410000 */
[----:B------:R-:W-:Y:S01]  /*185c0*/  F2FP.BF16.PACK_AB R112, R25, R40 ;  /* 0x000000281970723e */ /* 0x000fe200000010ff */
[C---:B------:R-:W-:Y:S01]  /*185d0*/  FMUL.FTZ R16, R0.reuse, R128 ;  /* 0x0000008000107220 */ /* 0x040fe20000410000 */
[----:B------:R-:W1:Y:S01]  /*185e0*/  LDSM.16.MT88.4 R24, [R196] ;  /* 0x00000000c418783b */ /* 0x000e620000004200 */
[C---:B------:R-:W-:Y:S01]  /*185f0*/  FMUL.FTZ R17, R0.reuse, R129 ;  /* 0x0000008100117220 */ /* 0x040fe20000410000 */
[----:B------:R-:W3:Y:S01]  /*18600*/  MUFU.EX2 R246, R37 ;  /* 0x0000002500f67308 */ /* 0x000ee20000000800 */
[C---:B------:R-:W-:Y:S02]  /*18610*/  FMUL.FTZ R28, R0.reuse, R124 ;  /* 0x0000007c001c7220 */ /* 0x040fe40000410000 */
[C---:B------:R-:W-:Y:S02]  /*18620*/  FMUL.FTZ R29, R0.reuse, R125 ;  /* 0x0000007d001d7220 */ /* 0x040fe40000410000 */
[C---:B------:R-:W-:Y:S01]  /*18630*/  FMUL.FTZ R32, R0.reuse, R120 ;  /* 0x0000007800207220 */ /* 0x040fe20000410000 */
[----:B------:R-:W4:Y:S01]  /*18640*/  LDSM.16.MT88.4 R40, [R197] ;  /* 0x00000000c528783b */ /* 0x000f220000004200 */
        /* <DEDUP_REMOVED lines=8> */
[----:B------:R-:W5:Y:S01]  /*186d0*/  MUFU.EX2 R247, R20 ;  /* 0x0000001400f77308 */ /* 0x000f620000000800 */
        /* <DEDUP_REMOVED lines=11> */
[----:B------:R-:W-:Y:S01]  /*18790*/  MUFU.EX2 R108, R190 ;  /* 0x000000be006c7308 */ /* 0x000fe20000000800 */
[C---:B------:R-:W-:Y:S02]  /*187a0*/  FMUL.FTZ R8, R4.reuse, R140 ;  /* 0x0000008c04087220 */ /* 0x040fe40000410000 */
[----:B------:R-:W-:Y:S02]  /*187b0*/  FMUL.FTZ R9, R4, R141 ;  /* 0x0000008d04097220 */ /* 0x000fe40000410000 */
[C---:B------:R-:W-:Y:S02]  /*187c0*/  FMUL.FTZ R10, R3.reuse, R142 ;  /* 0x0000008e030a7220 */ /* 0x040fe40000410000 */
[----:B------:R-:W-:Y:S02]  /*187d0*/  FMUL.FTZ R11, R3, R143 ;  /* 0x0000008f030b7220 */ /* 0x000fe40000410000 */
[C---:B--2---:R-:W-:Y:S01]  /*187e0*/  FMUL.FTZ R18, R2.reuse, R130 ;  /* 0x0000008202127220 */ /* 0x044fe20000410000 */
[----:B------:R-:W2:Y:S01]  /*187f0*/  MUFU.EX2 R0, R23 ;  /* 0x0000001700007308 */ /* 0x000ea20000000800 */
[C---:B------:R-:W-:Y:S02]  /*18800*/  FMUL.FTZ R19, R2.reuse, R131 ;  /* 0x0000008302137220 */ /* 0x040fe40000410000 */
[----:B------:R-:W-:Y:S01]  /*18810*/  LDSM.16.MT88.4 R128, [R196+0x1000] ;  /* 0x00100000c480783b */ /* 0x000fe20000004200 */
[-C--:B-1----:R-:W-:Y:S05]  /*18820*/  HMMA.16816.F32.BF16 R8, R172, R24.reuse, R8 ;  /* 0x00000018ac08723c */ /* 0x082fea0000041808 */
[----:B------:R-:W-:Y:S01]  /*18830*/  FMUL.FTZ R50, R2, R114 ;  /* 0x0000007202327220 */ /* 0x000fe20000410000 */
[----:B---3--:R-:W-:Y:S01]  /*18840*/  F2FP.BF16.PACK_AB R114, R246, R229 ;  /* 0x000000e5f672723e */ /* 0x008fe200000010ff */
[C---:B------:R-:W-:Y:S01]  /*18850*/  FMUL.FTZ R51, R2.reuse, R115 ;  /* 0x0000007302337220 */ /* 0x040fe20000410000 */
[----:B-----5:R-:W-:Y:S01]  /*18860*/  F2FP.BF16.PACK_AB R115, R247, R228 ;  /* 0x000000e4f773723e */ /* 0x020fe200000010ff */
[C---:B------:R-:W-:Y:S01]  /*18870*/  FMUL.FTZ R14, R2.reuse, R134 ;  /* 0x00000086020e7220 */ /* 0x040fe20000410000 */
[----:B------:R-:W-:Y:S02]  /*18880*/  MUFU.EX2 R240, R187 ;  /* 0x000000bb00f07308 */ /* 0x000fe40000000800 */
[----:B------:R-:W-:Y:S02]  /*18890*/  FMUL.FTZ R15, R2, R135 ;  /* 0x00000087020f7220 */ /* 0x000fe40000410000 */
[C---:B------:R-:W-:Y:S02]  /*188a0*/  FMUL.FTZ R20, R4.reuse, R144 ;  /* 0x0000009004147220 */ /* 0x040fe40000410000 */
[----:B------:R-:W-:Y:S02]  /*188b0*/  FMUL.FTZ R21, R4, R145 ;  /* 0x0000009104157220 */ /* 0x000fe40000410000 */
[----:B------:R-:W-:Y:S01]  /*188c0*/  FMUL.FTZ R22, R3, R146 ;  /* 0x0000009203167220 */ /* 0x000fe20000410000 */
[----:B--2---:R-:W-:Y:S01]  /*188d0*/  F2FP.BF16.PACK_AB R113, R227, R0 ;  /* 0x00000000e371723e */ /* 0x004fe200000010ff */
[C---:B------:R-:W-:Y:S01]  /*188e0*/  FMUL.FTZ R23, R3.reuse, R147 ;  /* 0x0000009303177220 */ /* 0x040fe20000410000 */
[----:B------:R-:W-:Y:S01]  /*188f0*/  MUFU.EX2 R135, R188 ;  /* 0x000000bc00877308 */ /* 0x000fe20000000800 */
[----:B------:R-:W-:Y:S01]  /*18900*/  LDSM.16.MT88.4 R144, [R196+0x800] ;  /* 0x00080000c490783b */ /* 0x000fe20000004200 */
[C---:B------:R-:W-:Y:S02]  /*18910*/  FMUL.FTZ R46, R2.reuse, R118 ;  /* 0x00000076022e7220 */ /* 0x040fe40000410000 */
[C---:B------:R-:W-:Y:S01]  /*18920*/  FMUL.FTZ R47, R2.reuse, R119 ;  /* 0x00000077022f7220 */ /* 0x040fe20000410000 */
[C---:B------:R-:W-:Y:S04]  /*18930*/  HMMA.16816.F32.BF16 R12, R112.reuse, R24, R12 ;  /* 0x00000018700c723c */ /* 0x040fe8000004180c */
[----:B------:R-:W1:Y:S01]  /*18940*/  LDSM.16.MT88.4 R116, [R196+0xc00] ;  /* 0x000c0000c474783b */ /* 0x000e620000004200 */
[C---:B------:R-:W-:Y:S01]  /*18950*/  FMUL.FTZ R30, R2.reuse, R126 ;  /* 0x0000007e021e7220 */ /* 0x040fe20000410000 */
[----:B------:R-:W-:Y:S01]  /*18960*/  MUFU.EX2 R134, R182 ;  /* 0x000000b600867308 */ /* 0x000fe20000000800 */
[C---:B------:R-:W-:Y:S01]  /*18970*/  FMUL.FTZ R31, R2.reuse, R127 ;  /* 0x0000007f021f7220 */ /* 0x040fe20000410000 */
[-C--:B------:R-:W-:Y:S04]  /*18980*/  HMMA.16816.F32.BF16 R16, R112, R26.reuse, R16 ;  /* 0x0000001a7010723c */ /* 0x080fe80000041810 */
[----:B------:R-:W-:Y:S01]  /*18990*/  LDSM.16.MT88.4 R124, [R197+0x400] ;  /* 0x00040000c57c783b */ /* 0x000fe20000004200 */
[C---:B------:R-:W-:Y:S02]  /*189a0*/  FMUL.FTZ R34, R2.reuse, R122 ;  /* 0x0000007a02227220 */ /* 0x040fe40000410000 */
[----:B------:R-:W-:Y:S01]  /*189b0*/  FMUL.FTZ R35, R2, R123 ;  /* 0x0000007b02237220 */ /* 0x000fe20000410000 */
[C---:B------:R-:W-:Y:S01]  /*189c0*/  HMMA.16816.F32.BF16 R20, R172.reuse, R26, R20 ;  /* 0x0000001aac14723c */ /* 0x040fe20000041814 */
[----:B------:R-:W-:Y:S03]  /*189d0*/  MUFU.EX2 R243, R186 ;  /* 0x000000ba00f37308 */ /* 0x000fe60000000800 */
[C---:B------:R-:W-:Y:S01]  /*189e0*/  FMUL.FTZ R24, R4.reuse, R148 ;  /* 0x0000009404187220 */ /* 0x040fe20000410000 */
[----:B------:R-:W-:Y:S01]  /*189f0*/  LDSM.16.MT88.4 R120, [R196+0x400] ;  /* 0x00040000c478783b */ /* 0x000fe20000004200 */
[C---:B------:R-:W-:Y:S02]  /*18a00*/  FMUL.FTZ R25, R4.reuse, R149 ;  /* 0x0000009504197220 */ /* 0x040fe40000410000 */
[C---:B------:R-:W-:Y:S03]  /*18a10*/  FMUL.FTZ R26, R3.reuse, R150 ;  /* 0x00000096031a7220 */ /* 0x040fe60000410000 */
[----:B------:R-:W-:Y:S01]  /*18a20*/  MUFU.EX2 R244, R185 ;  /* 0x000000b900f47308 */ /* 0x000fe20000000800 */
[C---:B------:R-:W-:Y:S02]  /*18a30*/  FMUL.FTZ R27, R3.reuse, R151 ;  /* 0x00000097031b7220 */ /* 0x040fe40000410000 */
[C---:B------:R-:W-:Y:S02]  /*18a40*/  FMUL.FTZ R36, R4.reuse, R152 ;  /* 0x0000009804247220 */ /* 0x040fe40000410000 */
[----:B------:R-:W-:Y:S02]  /*18a50*/  FMUL.FTZ R37, R4, R153 ;  /* 0x0000009904257220 */ /* 0x000fe40000410000 */
[C---:B------:R-:W-:Y:S01]  /*18a60*/  FMUL.FTZ R38, R3.reuse, R154 ;  /* 0x0000009a03267220 */ /* 0x040fe20000410000 */
[-C--:B----4-:R-:W-:Y:S02]  /*18a70*/  HMMA.16816.F32.BF16 R24, R172, R40.reuse, R24 ;  /* 0x00000028ac18723c */ /* 0x090fe40000041818 */
[----:B------:R-:W-:Y:S01]  /*18a80*/  MUFU.EX2 R241, R180 ;  /* 0x000000b400f17308 */ /* 0x000fe20000000800 */
[C---:B------:R-:W-:Y:S02]  /*18a90*/  FMUL.FTZ R39, R3.reuse, R155 ;  /* 0x0000009b03277220 */ /* 0x040fe40000410000 */
[----:B------:R-:W-:Y:S01]  /*18aa0*/  LDSM.16.MT88.4 R152, [R197+0x800] ;  /* 0x00080000c598783b */ /* 0x000fe20000004200 */
[C---:B------:R-:W-:Y:S02]  /*18ab0*/  FMUL.FTZ R62, R2.reuse, R62 ;  /* 0x0000003e023e7220 */ /* 0x040fe40000410000 */
[C---:B------:R-:W-:Y:S04]  /*18ac0*/  HMMA.16816.F32.BF16 R28, R112.reuse, R40, R28 ;  /* 0x00000028701c723c */ /* 0x040fe8000004181c */
[C---:B------:R-:W-:Y:S01]  /*18ad0*/  FMUL.FTZ R63, R2.reuse, R63 ;  /* 0x0000003f023f7220 */ /* 0x040fe20000410000 */
[----:B------:R-:W-:Y:S01]  /*18ae0*/  MUFU.EX2 R242, R179 ;  /* 0x000000b300f27308 */ /* 0x000fe20000000800 */
[----:B------:R-:W-:Y:S02]  /*18af0*/  FMUL.FTZ R66, R2, R66 ;  /* 0x0000004202427220 */ /* 0x000fe40000410000 */
[-C--:B------:R-:W-:Y:S04]  /*18b00*/  HMMA.16816.F32.BF16 R32, R112, R42.reuse, R32 ;  /* 0x0000002a7020723c */ /* 0x080fe80000041820 */
[C---:B------:R-:W-:Y:S02]  /*18b10*/  FMUL.FTZ R40, R4.reuse, R156 ;  /* 0x0000009c04287220 */ /* 0x040fe40000410000 */
[----:B------:R-:W-:Y:S01]  /*18b20*/  FMUL.FTZ R41, R4, R157 ;  /* 0x0000009d04297220 */ /* 0x000fe20000410000 */
[----:B------:R-:W-:Y:S01]  /*18b30*/  MUFU.EX2 R245, R177 ;  /* 0x000000b100f57308 */ /* 0x000fe20000000800 */
[C---:B------:R-:W-:Y:S04]  /*18b40*/  HMMA.16816.F32.BF16 R36, R172.reuse, R42, R36 ;  /* 0x0000002aac24723c */ /* 0x040fe80000041824 */
[C---:B------:R-:W-:Y:S02]  /*18b50*/  FMUL.FTZ R67, R2.reuse, R67 ;  /* 0x0000004302437220 */ /* 0x040fe40000410000 */
[C---:B------:R-:W-:Y:S02]  /*18b60*/  FMUL.FTZ R74, R3.reuse, R74 ;  /* 0x0000004a034a7220 */ /* 0x040fe40000410000 */
[C---:B------:R-:W-:Y:S01]  /*18b70*/  FMUL.FTZ R42, R3.reuse, R158 ;  /* 0x0000009e032a7220 */ /* 0x040fe20000410000 */
[----:B------:R-:W-:Y:S03]  /*18b80*/  MUFU.EX2 R238, R178 ;  /* 0x000000b200ee7308 */ /* 0x000fe60000000800 */
[C---:B------:R-:W-:Y:S02]  /*18b90*/  FMUL.FTZ R43, R3.reuse, R159 ;  /* 0x0000009f032b7220 */ /* 0x040fe40000410000 */
[C---:B------:R-:W-:Y:S02]  /*18ba0*/  FMUL.FTZ R75, R3.reuse, R75 ;  /* 0x0000004b034b7220 */ /* 0x040fe40000410000 */
[C---:B------:R-:W-:Y:S02]  /*18bb0*/  FMUL.FTZ R78, R2.reuse, R78 ;  /* 0x0000004e024e7220 */ /* 0x040fe40000410000 */
[C---:B------:R-:W-:Y:S01]  /*18bc0*/  FMUL.FTZ R79, R2.reuse, R79 ;  /* 0x0000004f024f7220 */ /* 0x040fe20000410000 */
[-C--:B-1----:R-:W-:Y:S01]  /*18bd0*/  HMMA.16816.F32.BF16 R40, R172, R116.reuse, R40 ;  /* 0x00000074ac28723c */ /* 0x082fe20000041828 */
[----:B------:R-:W-:Y:S02]  /*18be0*/  MUFU.EX2 R237, R183 ;  /* 0x000000b700ed7308 */ /* 0x000fe40000000800 */
[C---:B------:R-:W-:Y:S02]  /*18bf0*/  FMUL.FTZ R82, R2.reuse, R82 ;  /* 0x0000005202527220 */ /* 0x040fe40000410000 */
[C---:B------:R-:W-:Y:S02]  /*18c00*/  FMUL.FTZ R83, R2.reuse, R83 ;  /* 0x0000005302537220 */ /* 0x040fe40000410000 */
[C---:B------:R-:W-:Y:S01]  /*18c10*/  FMUL.FTZ R86, R3.reuse, R86 ;  /* 0x0000005603567220 */ /* 0x040fe20000410000 */
[C---:B------:R-:W-:Y:S03]  /*18c20*/  HMMA.16816.F32.BF16 R44, R112.reuse, R116, R44 ;  /* 0x00000074702c723c */ /* 0x040fe6000004182c */
[----:B------:R-:W-:Y:S01]  /*18c30*/  MUFU.EX2 R192, R184 ;  /* 0x000000b800c07308 */ /* 0x000fe20000000800 */
[C---:B------:R-:W-:Y:S02]  /*18c40*/  FMUL.FTZ R87, R3.reuse, R87 ;  /* 0x0000005703577220 */ /* 0x040fe40000410000 */
[----:B------:R-:W-:Y:S02]  /*18c50*/  FFMA.FTZ R132, R2, R239, R0 ;  /* 0x000000ef02847223 */ /* 0x000fe40000010000 */
[-C--:B------:R-:W-:Y:S04]  /*18c60*/  HMMA.16816.F32.BF16 R48, R112, R118.reuse, R48 ;  /* 0x000000767030723c */ /* 0x080fe80000041830 */
[C---:B------:R-:W-:Y:S01]  /*18c70*/  FMUL.FTZ R90, R3.reuse, R90 ;  /* 0x0000005a035a7220 */ /* 0x040fe20000410000 */
[----:B------:R-:W-:Y:S01]  /*18c80*/  MUFU.EX2 R239, R176 ;  /* 0x000000b000ef7308 */ /* 0x000fe20000000800 */
[C---:B------:R-:W-:Y:S02]  /*18c90*/  FMUL.FTZ R91, R3.reuse, R91 ;  /* 0x0000005b035b7220 */ /* 0x040fe40000410000 */
[C---:B------:R-:W-:Y:S01]  /*18ca0*/  HMMA.16816.F32.BF16 R52, R172.reuse, R118, R52 ;  /* 0x00000076ac34723c */ /* 0x040fe20000041834 */
[----:B------:R-:W1:Y:S03]  /*18cb0*/  LDSM.16.MT88.4 R116, [R197+0xc00] ;  /* 0x000c0000c574783b */ /* 0x000e660000004200 */
[C---:B------:R-:W-:Y:S02]  /*18cc0*/  FMUL.FTZ R102, R3.reuse, R102 ;  /* 0x0000006603667220 */ /* 0x040fe40000410000 */
[----:B------:R-:W-:Y:S01]  /*18cd0*/  FMUL.FTZ R103, R3, R103 ;  /* 0x0000006703677220 */ /* 0x000fe20000410000 */
[----:B------:R-:W-:Y:S01]  /*18ce0*/  MUFU.EX2 R186, R219 ;  /* 0x000000db00ba7308 */ /* 0x000fe20000000800 */
[----:B------:R-:W-:Y:S04]  /*18cf0*/  FADD.FTZ R3, R229, R133 ;  /* 0x00000085e5037221 */ /* 0x000fe80000010000 */
[----:B------:R-:W-:Y:S02]  /*18d00*/  FMUL.FTZ R89, R4, R89 ;  /* 0x0000005904597220 */ /* 0x000fe40000410000 */
[----:B------:R-:W-:Y:S02]  /*18d10*/  FADD.FTZ R4, R230, R109 ;  /* 0x0000006de6047221 */ /* 0x000fe40000010000 */
[C---:B------:R-:W-:Y:S01]  /*18d20*/  FMUL.FTZ R94, R2.reuse, R94 ;  /* 0x0000005e025e7220 */ /* 0x040fe20000410000 */
[----:B------:R-:W-:Y:S01]  /*18d30*/  MUFU.EX2 R109, R223 ;  /* 0x000000df006d7308 */ /* 0x000fe20000000800 */
[C---:B------:R-:W-:Y:S02]  /*18d40*/  FMUL.FTZ R95, R2.reuse, R95 ;  /* 0x0000005f025f7220 */ /* 0x040fe40000410000 */
[C---:B------:R-:W-:Y:S02]  /*18d50*/  FMUL.FTZ R98, R2.reuse, R98 ;  /* 0x0000006202627220 */ /* 0x040fe40000410000 */
[----:B------:R-:W-:Y:S02]  /*18d60*/  FMUL.FTZ R99, R2, R99 ;  /* 0x0000006302637220 */ /* 0x000fe40000410000 */
[----:B------:R-:W-:Y:S03]  /*18d70*/  FADD.FTZ R0, R106, R181 ;  /* 0x000000b56a007221 */ /* 0x000fe60000010000 */
[----:B------:R-:W2:Y:S10]  /*18d80*/  MUFU.EX2 R2, R191 ;  /* 0x000000bf00027308 */ /* 0x000eb40000000800 */
[----:B------:R-:W-:Y:S01]  /*18d90*/  MUFU.EX2 R187, R218 ;  /* 0x000000da00bb7308 */ /* 0x000fe20000000800 */
[-C--:B-1----:R-:W-:Y:S09]  /*18da0*/  HMMA.16816.F32.BF16 R56, R172, R116.reuse, R56 ;  /* 0x00000074ac38723c */ /* 0x082ff20000041838 */
[----:B------:R-:W-:Y:S01]  /*18db0*/  MUFU.EX2 R190, R217 ;  /* 0x000000d900be7308 */ /* 0x000fe20000000800 */
[C---:B------:R-:W-:Y:S04]  /*18dc0*/  HMMA.16816.F32.BF16 R60, R112.reuse, R116, R60 ;  /* 0x00000074703c723c */ /* 0x040fe8000004183c */
[----:B--2---:R-:W-:Y:S04]  /*18dd0*/  FADD.FTZ R0, R2, R0 ;  /* 0x0000000002007221 */ /* 0x004fe80000010000 */
[-C--:B------:R-:W-:Y:S01]  /*18de0*/  HMMA.16816.F32.BF16 R64, R112, R118.reuse, R64 ;  /* 0x000000767040723c */ /* 0x080fe20000041840 */
[----:B------:R-:W-:Y:S03]  /*18df0*/  MUFU.EX2 R191, R216 ;  /* 0x000000d800bf7308 */ /* 0x000fe60000000800 */
[----:B------:R-:W-:Y:S04]  /*18e00*/  FADD.FTZ R0, R108, R0 ;  /* 0x000000006c007221 */ /* 0x000fe80000010000 */
[C---:B------:R-:W-:Y:S01]  /*18e10*/  HMMA.16816.F32.BF16 R68, R172.reuse, R118, R68 ;  /* 0x00000076ac44723c */ /* 0x040fe20000041844 */
[----:B------:R-:W1:Y:S02]  /*18e20*/  LDSM.16.MT88.4 R116, [R196+0x1800] ;  /* 0x00180000c474783b */ /* 0x000e640000004200 */
[----:B------:R-:W-:Y:S10]  /*18e30*/  MUFU.EX2 R185, R211 ;  /* 0x000000d300b97308 */ /* 0x000ff40000000800 */
[----:B------:R-:W2:Y:S10]  /*18e40*/  MUFU.EX2 R188, R195 ;  /* 0x000000c300bc7308 */ /* 0x000eb40000000800 */
[----:B------:R-:W-:Y:S10]  /*18e50*/  MUFU.EX2 R189, R193 ;  /* 0x000000c100bd7308 */ /* 0x000ff40000000800 */
[----:B------:R-:W3:Y:S01]  /*18e60*/  MUFU.EX2 R184, R213 ;  /* 0x000000d500b87308 */ /* 0x000ee20000000800 */
[----:B--2---:R-:W-:Y:S01]  /*18e70*/  F2FP.BF16.PACK_AB R176, R188, R185 ;  /* 0x000000b9bcb0723e */ /* 0x004fe200000010ff */
[-C--:B-1----:R-:W-:Y:S08]  /*18e80*/  HMMA.16816.F32.BF16 R72, R172, R116.reuse, R72 ;  /* 0x00000074ac48723c */ /* 0x082ff00000041848 */
[----:B------:R-:W-:Y:S01]  /*18e90*/  MUFU.EX2 R183, R194 ;  /* 0x000000c200b77308 */ /* 0x000fe20000000800 */
[C---:B------:R-:W-:Y:S09]  /*18ea0*/  HMMA.16816.F32.BF16 R76, R112.reuse, R116, R76 ;  /* 0x00000074704c723c */ /* 0x040ff2000004184c */
[----:B------:R-:W1:Y:S01]  /*18eb0*/  MUFU.EX2 R182, R212 ;  /* 0x000000d400b67308 */ /* 0x000e620000000800 */
[-C--:B------:R-:W-:Y:S03]  /*18ec0*/  HMMA.16816.F32.BF16 R80, R112, R118.reuse, R80 ;  /* 0x000000767050723c */ /* 0x080fe60000041850 */
[----:B---3--:R-:W-:Y:S06]  /*18ed0*/  F2FP.BF16.PACK_AB R178, R184, R189 ;  /* 0x000000bdb8b2723e */ /* 0x008fec00000010ff */
[----:B------:R-:W-:Y:S01]  /*18ee0*/  MUFU.EX2 R181, R214 ;  /* 0x000000d600b57308 */ /* 0x000fe20000000800 */
[C---:B------:R-:W-:Y:S01]  /*18ef0*/  HMMA.16816.F32.BF16 R84, R172.reuse, R118, R84 ;  /* 0x00000076ac54723c */ /* 0x040fe20000041854 */
[----:B------:R-:W2:Y:S08]  /*18f00*/  LDSM.16.MT88.4 R116, [R197+0x1800] ;  /* 0x00180000c574783b */ /* 0x000eb00000004200 */
[----:B------:R-:W3:Y:S03]  /*18f10*/  MUFU.EX2 R180, R215 ;  /* 0x000000d700b47308 */ /* 0x000ee60000000800 */
[----:B-1----:R-:W-:Y:S02]  /*18f20*/  F2FP.BF16.PACK_AB R177, R182, R183 ;  /* 0x000000b7b6b1723e */ /* 0x002fe400000010ff */
[----:B---3--:R-:W-:Y:S01]  /*18f30*/  F2FP.BF16.PACK_AB R179, R180, R181 ;  /* 0x000000b5b4b3723e */ /* 0x008fe200000010ff */
[-C--:B--2---:R-:W-:Y:S08]  /*18f40*/  HMMA.16816.F32.BF16 R88, R172, R116.reuse, R88 ;  /* 0x00000074ac58723c */ /* 0x084ff00000041858 */
        /* <DEDUP_REMOVED lines=9> */
[----:B------:R-:W-:Y:S01]  /*18fe0*/  FADD.FTZ R0, R227, R132 ;  /* 0x00000084e3007221 */ /* 0x000fe20000010000 */
[----:B------:R-:W-:Y:S01]  /*18ff0*/  F2FP.BF16.PACK_AB R115, R244, R243 ;  /* 0x000000f3f473723e */ /* 0x000fe200000010ff */
[----:B------:R-:W2:Y:S01]  /*19000*/  LDL R227, [R1+0x24] ;  /* 0x0000240001e37983 */ /* 0x000ea20000100800 */
[----:B------:R-:W1:Y:S02]  /*19010*/  MUFU.EX2 R132, R224 ;  /* 0x000000e000847308 */ /* 0x000e640000000800 */
[----:B------:R-:W-:Y:S01]  /*19020*/  F2FP.BF16.PACK_AB R118, R245, R242 ;  /* 0x000000f2f576723e */ /* 0x000fe200000010ff */
[----:B------:R-:W-:Y:S01]  /*19030*/  FADD.FTZ R106, R228, R0 ;  /* 0x00000000e46a7221 */ /* 0x000fe20000010000 */
[----:B------:R-:W-:Y:S01]  /*19040*/  F2FP.BF16.PACK_AB R119, R192, R237 ;  /* 0x000000edc077723e */ /* 0x000fe200000010ff */
[-C--:B------:R-:W-:Y:S05]  /*19050*/  HMMA.16816.F32.BF16 R8, R112, R120.reuse, R8 ;  /* 0x000000787008723c */ /* 0x080fea0000041808 */
[----:B------:R-:W-:Y:S01]  /*19060*/  F2FP.BF16.PACK_AB R173, R187, R186 ;  /* 0x000000babbad723e */ /* 0x000fe200000010ff */
[----:B------:R-:W3:Y:S01]  /*19070*/  MUFU.EX2 R108, R226 ;  /* 0x000000e2006c7308 */ /* 0x000ee20000000800 */
[----:B------:R-:W-:Y:S01]  /*19080*/  F2FP.BF16.PACK_AB R175, R191, R190 ;  /* 0x000000bebfaf723e */ /* 0x000fe200000010ff */
[C---:B------:R-:W-:Y:S08]  /*19090*/  HMMA.16816.F32.BF16 R12, R116.reuse, R120, R12 ;  /* 0x00000078740c723c */ /* 0x040ff0000004180c */
[-C--:B------:R-:W-:Y:S01]  /*190a0*/  HMMA.16816.F32.BF16 R16, R116, R122.reuse, R16 ;  /* 0x0000007a7410723c */ /* 0x080fe20000041810 */
[----:B------:R-:W4:Y:S03]  /*190b0*/  MUFU.EX2 R107, R225 ;  /* 0x000000e1006b7308 */ /* 0x000f260000000800 */
[----:B-1----:R-:W-:Y:S04]  /*190c0*/  F2FP.BF16.PACK_AB R174, R109, R132 ;  /* 0x000000846dae723e */ /* 0x002fe800000010ff */
[C---:B------:R-:W-:Y:S01]  /*190d0*/  HMMA.16816.F32.BF16 R20, R112.reuse, R122, R20 ;  /* 0x0000007a7014723c */ /* 0x040fe20000041814 */
[----:B------:R-:W1:Y:S03]  /*190e0*/  LDSM.16.MT88.4 R120, [R197+0x1000] ;  /* 0x00100000c578783b */ /* 0x000e660000004200 */
[----:B---3--:R-:W-:Y:S04]  /*190f0*/  FADD.FTZ R0, R108, R2 ;  /* 0x000000026c007221 */ /* 0x008fe80000010000 */
[-C--:B------:R-:W-:Y:S04]  /*19100*/  HMMA.16816.F32.BF16 R24, R112, R124.reuse, R24 ;  /* 0x0000007c7018723c */ /* 0x080fe80000041818 */
[----:B------:R-:W-:Y:S01]  /*19110*/  FADD.FTZ R2, R247, R106 ;  /* 0x0000006af7027221 */ /* 0x000fe20000010000 */
[----:B------:R-:W-:Y:S03]  /*19120*/  MOV R106, R105 ;  /* 0x00000069006a7202 */ /* 0x000fe60000000f00 */
[C---:B------:R-:W-:Y:S04]  /*19130*/  HMMA.16816.F32.BF16 R28, R116.reuse, R124, R28 ;  /* 0x0000007c741c723c */ /* 0x040fe8000004181c */
[C---:B----4-:R-:W-:Y:S01]  /*19140*/  F2FP.BF16.PACK_AB R172, R107.reuse, R108 ;  /* 0x0000006c6bac723e */ /* 0x050fe200000010ff */
[----:B------:R-:W-:Y:S01]  /*19150*/  FADD.FTZ R0, R107, R0 ;  /* 0x000000006b007221 */ /* 0x000fe20000010000 */
[----:B------:R-:W-:Y:S01]  /*19160*/  MOV R107, R104 ;  /* 0x00000068006b7202 */ /* 0x000fe20000000f00 */
[----:B------:R-:W-:Y:S01]  /*19170*/  FADD.FTZ R2, R239, R2 ;  /* 0x00000002ef027221 */ /* 0x000fe20000010000 */
[-C--:B------:R-:W-:Y:S04]  /*19180*/  HMMA.16816.F32.BF16 R32, R116, R126.reuse, R32 ;  /* 0x0000007e7420723c */ /* 0x080fe80000041820 */
[----:B------:R-:W-:Y:S01]  /*19190*/  FADD.FTZ R0, R132, R0 ;  /* 0x0000000084007221 */ /* 0x000fe20000010000 */
[----:B------:R-:W-:Y:S01]  /*191a0*/  MOV R108, R6 ;  /* 0x00000006006c7202 */ /* 0x000fe20000000f00 */
[----:B------:R-:W-:Y:S02]  /*191b0*/  FADD.FTZ R2, R238, R2 ;  /* 0x00000002ee027221 */ /* 0x000fe40000010000 */
[C---:B------:R-:W-:Y:S01]  /*191c0*/  HMMA.16816.F32.BF16 R36, R112.reuse, R126, R36 ;  /* 0x0000007e7024723c */ /* 0x040fe20000041824 */
[----:B------:R-:W3:Y:S03]  /*191d0*/  LDSM.16.MT88.4 R124, [R196+0x1c00] ;  /* 0x001c0000c47c783b */ /* 0x000ee60000004200 */
[----:B------:R-:W-:Y:S01]  /*191e0*/  FADD.FTZ R248, R109, R0 ;  /* 0x000000006df87221 */ /* 0x000fe20000010000 */
[----:B------:R-:W-:Y:S01]  /*191f0*/  MOV R109, R5 ;  /* 0x00000005006d7202 */ /* 0x000fe20000000f00 */
        /* <DEDUP_REMOVED lines=11> */
[----:B------:R-:W4:Y:S03]  /*192b0*/  LDSM.16.MT88.4 R128, [R197+0x1c00] ;  /* 0x001c0000c580783b */ /* 0x000f260000004200 */
        /* <DEDUP_REMOVED lines=23> */
[C---:B------:R-:W-:Y:S08]  /*19430*/  HMMA.16816.F32.BF16 R84, R112.reuse, R126, R84 ;  /* 0x0000007e7054723c */ /* 0x040ff00000041854 */
[-C--:B----4-:R-:W-:Y:S08]  /*19440*/  HMMA.16816.F32.BF16 R88, R112, R128.reuse, R88 ;  /* 0x000000807058723c */ /* 0x090ff00000041858 */
[C---:B------:R-:W-:Y:S08]  /*19450*/  HMMA.16816.F32.BF16 R92, R116.reuse, R128, R92 ;  /* 0x00000080745c723c */ /* 0x040ff0000004185c */
[-C--:B------:R-:W-:Y:S08]  /*19460*/  HMMA.16816.F32.BF16 R96, R116, R130.reuse, R96 ;  /* 0x000000827460723c */ /* 0x080ff00000041860 */
[----:B------:R-:W-:Y:S08]  /*19470*/  HMMA.16816.F32.BF16 R100, R112, R130, R100 ;  /* 0x000000827064723c */ /* 0x000ff00000041864 */
[-C--:B------:R-:W-:Y:S01]  /*19480*/  HMMA.16816.F32.BF16 R140, R172, R144.reuse, R8 ;  /* 0x00000090ac8c723c */ /* 0x080fe20000041808 */
[----:B------:R-:W1:Y:S07]  /*19490*/  LDSM.16.MT88.4 R8, [R197+0x1400] ;  /* 0x00140000c508783b */ /* 0x000e6e0000004200 */
[C---:B------:R-:W-:Y:S01]  /*194a0*/  HMMA.16816.F32.BF16 R132, R176.reuse, R144, R12 ;  /* 0x00000090b084723c */ /* 0x040fe2000004180c */
[----:B------:R-:W3:Y:S07]  /*194b0*/  LDSM.16.MT88.4 R12, [R196+0x2000] ;  /* 0x00200000c40c783b */ /* 0x000eee0000004200 */
[-C--:B------:R-:W-:Y:S01]  /*194c0*/  HMMA.16816.F32.BF16 R128, R176, R146.reuse, R16 ;  /* 0x00000092b080723c */ /* 0x080fe20000041810 */
[----:B------:R-:W4:Y:S07]  /*194d0*/  LDSM.16.MT88.4 R16, [R197+0x2000] ;  /* 0x00200000c510783b */ /* 0x000f2e0000004200 */
        /* <DEDUP_REMOVED lines=9> */
[-C--:B-1----:R-:W-:Y:S03]  /*19570*/  HMMA.16816.F32.BF16 R56, R172, R8.reuse, R56 ;  /* 0x00000008ac38723c */ /* 0x082fe60000041838 */
[C---:B--2---:R-:W-:Y:S05]  /*19580*/  ISETP.GT.AND P0, PT, R221.reuse, R227, PT ;  /* 0x000000e3dd00720c */ /* 0x044fea0003f04270 */
[C---:B------:R-:W-:Y:S04]  /*19590*/  HMMA.16816.F32.BF16 R60, R176.reuse, R8, R60 ;  /* 0x00000008b03c723c */ /* 0x040fe8000004183c */
[----:B------:R-:W-:Y:S04]  /*195a0*/  IADD3 R221, R221, -0x1, RZ ;  /* 0xffffffffdddd7810 */ /* 0x000fe80007ffe0ff */
[-C--:B------:R-:W-:Y:S08]  /*195b0*/  HMMA.16816.F32.BF16 R64, R176, R10.reuse, R64 ;  /* 0x0000000ab040723c */ /* 0x080ff00000041840 */
[C---:B------:R-:W-:Y:S08]  /*195c0*/  HMMA.16816.F32.BF16 R68, R172.reuse, R10, R68 ;  /* 0x0000000aac44723c */ /* 0x040ff00000041844 */
[-C--:B---3--:R-:W-:Y:S08]  /*195d0*/  HMMA.16816.F32.BF16 R72, R172, R12.reuse, R72 ;  /* 0x0000000cac48723c */ /* 0x088ff00000041848 */
[C---:B------:R-:W-:Y:S08]  /*195e0*/  HMMA.16816.F32.BF16 R76, R176.reuse, R12, R76 ;  /* 0x0000000cb04c723c */ /* 0x040ff0000004184c */
[-C--:B------:R-:W-:Y:S08]  /*195f0*/  HMMA.16816.F32.BF16 R80, R176, R14.reuse, R80 ;  /* 0x0000000eb050723c */ /* 0x080ff00000041850 */
[C---:B------:R-:W-:Y:S08]  /*19600*/  HMMA.16816.F32.BF16 R84, R172.reuse, R14, R84 ;  /* 0x0000000eac54723c */ /* 0x040ff00000041854 */
[-C--:B----4-:R-:W-:Y:S08]  /*19610*/  HMMA.16816.F32.BF16 R88, R172, R16.reuse, R88 ;  /* 0x00000010ac58723c */ /* 0x090ff00000041858 */
[C---:B------:R-:W-:Y:S08]  /*19620*/  HMMA.16816.F32.BF16 R92, R176.reuse, R16, R92 ;  /* 0x00000010b05c723c */ /* 0x040ff0000004185c */
[-C--:B------:R-:W-:Y:S08]  /*19630*/  HMMA.16816.F32.BF16 R96, R176, R18.reuse, R96 ;  /* 0x00000012b060723c */ /* 0x080ff00000041860 */
[----:B------:R-:W-:Y:S01]  /*19640*/  HMMA.16816.F32.BF16 R100, R172, R18, R100 ;  /* 0x00000012ac64723c */ /* 0x000fe20000041864 */
[----:B------:R-:W-:-:S07]  /*19650*/  @P0 BRA `(.L_x_1048) ;  /* 0xffffb86000000947 */ /* 0x000fce000383ffff */
.L_x_1015:
[----:B------:R-:W2:Y:S01]  /*19660*/  LDL R0, [R1+0x58] ;  /* 0x0000580001007983 */ /* 0x000ea20000100800 */
[----:B-1----:R-:W-:-:S05]  /*19670*/  IMAD.MOV.U32 R2, RZ, RZ, c[0x0][0x2c4] ;  /* 0x0000b100ff027624 */ /* 0x002fca00078e00ff */
[----:B------:R-:W-:Y:S01]  /*19680*/  ISETP.NE.AND P0, PT, R2, 0x1, PT ;  /* 0x000000010200780c */ /* 0x000fe20003f05270 */
[----:B------:R-:W-:Y:S01]  /*19690*/  IMAD.MOV.U32 R3, RZ, RZ, c[0x0][0x32c] ;  /* 0x0000cb00ff037624 */ /* 0x000fe200078e00ff */
[----:B--2---:R-:W-:-:S11]  /*196a0*/  IADD3 R0, R0, 0x7f, RZ ;  /* 0x0000007f00007810 */ /* 0x004fd60007ffe0ff */
[----:B------:R-:W-:-:S05]  /*196b0*/  @P0 IMAD.HI.U32 R2, R0, c[0x0][0x2c8], RZ ;  /* 0x0000b20000020a27 */ /* 0x000fca00078e00ff */
[----:B------:R-:W-:Y:S02]  /*196c0*/  @P0 SHF.R.U32.HI R0, RZ, c[0x0][0x2cc], R2 ;  /* 0x0000b300ff000a19 */ /* 0x000fe40000011602 */
[----:B------:R-:W-:Y:S02]  /*196d0*/  ISETP.GE.AND P0, PT, R3, 0x1, PT ;  /* 0x000000010300780c */ /* 0x000fe40003f06270 */
[----:B------:R-:W-:-:S05]  /*196e0*/  IADD3 R2, R250, 0x1, -R249 ;  /* 0x00000001fa027810 */ /* 0x000fca0007ffe8f9 */
        /* <DEDUP_REMOVED lines=13> */
.L_x_1051:
[----:B------:R-:W-:-:S04]  /*197c0*/  MOV R3, 0x1 ;  /* 0x0000000100037802 */ /* 0x000fc80000000f00 */
[----:B------:R-:W-:-:S13]  /*197d0*/  ISETP.NE.AND P0, PT, R3, c[0x0][0x32c], PT ;  /* 0x0000cb0003007a0c */ /* 0x000fda0003f05270 */
[----:B------:R-:W-:-:S05]  /*197e0*/  @P0 IMAD.HI.U32 R3, R0, c[0x0][0x330], RZ ;  /* 0x0000cc0000030a27 */ /* 0x000fca00078e00ff */
[----:B------:R-:W-:Y:S02]  /*197f0*/  @P0 SHF.R.U32.HI R0, RZ, c[0x0][0x334], R3 ;  /* 0x0000cd00ff000a19 */ /* 0x000fe40000011603 */
.L_x_1052:
[----:B------:R-:W-:Y:S05]  /*19800*/  BSYNC B0 ;  /* 0x0000000000007941 */ /* 0x000fea0003800000 */
.L_x_1050:
[----:B------:R-:W-:-:S05]  /*19810*/  IMAD R0, R0, c[0x0][0x32c], RZ ;  /* 0x0000cb0000007a24 */ /* 0x000fca00078e02ff */
[----:B------:R-:W-:-:S03]  /*19820*/  IMNMX R2, R2, R0, !PT ;  /* 0x0000000002027217 */ /* 0x000fc60007800200 */
.L_x_1049:
[----:B------:R-:W2:Y:S01]  /*19830*/  LDL R3, [R1+0x20] ;  /* 0x0000200001037983 */ /* 0x000ea20000100800 */
[----:B------:R-:W-:-:S05]  /*19840*/  IADD3 R2, R2, 0x2f, RZ ;  /* 0x0000002f02027810 */ /* 0x000fca0007ffe0ff */
[----:B------:R-:W-:-:S05]  /*19850*/  IMAD.HI R2, R2, 0x2aaaaaab, RZ ;  /* 0x2aaaaaab02027827 */ /* 0x000fca00078e02ff */
[----:B------:R-:W-:-:S04]  /*19860*/  SHF.R.U32.HI R0, RZ, 0x1f, R2 ;  /* 0x0000001fff007819 */ /* 0x000fc80000011602 */
[----:B------:R-:W-:-:S04]  /*19870*/  LEA.HI.SX32 R0, R2, R0, 0x1d ;  /* 0x0000000002007211 */ /* 0x000fc800078feaff */
[----:B--2---:R-:W-:-:S04]  /*19880*/  IMNMX R246, R3, R0, !PT ;  /* 0x0000000003f67217 */ /* 0x004fc80007800200 */
[----:B------:R-:W-:-:S13]  /*19890*/  ISETP.GE.AND P0, PT, R221, R246, PT ;  /* 0x000000f6dd00720c */ /* 0x000fda0003f06270 */
[----:B------:R-:W-:Y:S05]  /*198a0*/  @!P0 BRA `(.L_x_1053) ;  /* 0x0000328000008947 */ /* 0x000fea0003800000 */
.L_x_1066:
[----:B------:R-:W2:Y:S01]  /*198b0*/  LDL R0, [R1+0x20] ;  /* 0x0000200001007983 */ /* 0x000ea20000100800 */
[----:B------:R-:W-:Y:S04]  /*198c0*/  DEPBAR.LE SB0, 0x0 ;  /* 0x000080000000791a */ /* 0x000fe80000000000 */
[----:B------:R-:W-:Y:S01]  /*198d0*/  WARPSYNC 0xffffffff ;  /* 0xffffffff00007948 */ /* 0x000fe20003800000 */
[----:B------:R-:W-:Y:S01]  /*198e0*/  BAR.SYNC.DEFER_BLOCKING 0x0 ;  /* 0x0000000000007b1d */ /* 0x000fe20000010000 */
[----:B------:R-:W-:Y:S01]  /*198f0*/  IMAD.MOV.U32 R107, RZ, RZ, R105 ;  /* 0x000000ffff6b7224 */ /* 0x000fe200078e0069 */
[----:B------:R-:W-:Y:S01]  /*19900*/  MOV R108, R104 ;  /* 0x00000068006c7202 */ /* 0x000fe20000000f00 */
[----:B------:R-:W-:Y:S03]  /*19910*/  IMAD.MOV.U32 R109, RZ, RZ, R6 ;  /* 0x000000ffff6d7224 */ /* 0x000fe600078e0006 */
[----:B------:R1:W3:Y:S01]  /*19920*/  LDSM.16.M88.4 R52, [R198] ;  /* 0x00000000c634783b */ /* 0x0002e20000000200 */
[----:B------:R-:W-:Y:S03]  /*19930*/  BSSY B0, `(.L_x_1054) ;  /* 0x0000043000007945 */ /* 0x000fe60003800000 */
[----:B------:R1:W4:Y:S04]  /*19940*/  LDSM.16.M88.4 R48, [R198+0x1000] ;  /* 0x00100000c630783b */ /* 0x0003280000000200 */
        /* <DEDUP_REMOVED lines=28> */
.L_x_1202:
[----:B------:R-:W-:-:S05]  /*19b10*/  BRA.DIV ~URZ, `(.L_x_1057) ;  /* 0x0000e5327f007947 */ /* 0x000fca000b800000 */
[----:B------:R3:W4:Y:S02]  /*19b20*/  SHFL.IDX PT, R0, R9, RZ, 0x1c1f ;  /* 0x001c1fff09007589 */ /* 0x00072400000e0000 */
.L_x_1203:
        /* <DEDUP_REMOVED lines=23> */
.L_x_1204:
        /* <DEDUP_REMOVED lines=12> */
.L_x_1055:
[----:B-1-34-:R-:W-:Y:S05]  /*19d60*/  BSYNC B0 ;  /* 0x0000000000007941 */ /* 0x01afea0003800000 */
.L_x_1054:
[----:B------:R-:W0:Y:S01]  /*19d70*/  LDGDEPBAR ;  /* 0x00000000000079af */ /* 0x000e220000000000 */
[----:B------:R-:W-:Y:S01]  /*19d80*/  WARPSYNC 0xffffffff ;  /* 0xffffffff00007948 */ /* 0x000fe20003800000 */
[-C--:B--2---:R-:W-:Y:S01]  /*19d90*/  HMMA.16816.F32.BF16 R8, R52, R20.reuse, RZ ;  /* 0x000000143408723c */ /* 0x084fe200000418ff */
[----:B------:R-:W-:Y:S05]  /*19da0*/  BSSY B0, `(.L_x_1059) ;  /* 0x000011d000007945 */ /* 0x000fea0003800000 */
[----:B------:R-:W2:Y:S02]  /*19db0*/  LDL R106, [R1+0x20] ;  /* 0x00002000016a7983 */ /* 0x000ea40000100800 */
        /* <DEDUP_REMOVED lines=25> */
[----:B------:R-:W3:Y:S07]  /*19f50*/  LDSM.16.M88.4 R184, [R198+0x3000] ;  /* 0x00300000c6b8783b */ /* 0x000eee0000000200 */
[----:B------:R-:W-:Y:S01]  /*19f60*/  HMMA.16816.F32.BF16 R52, R176, R194, R52 ;  /* 0x000000c2b034723c */ /* 0x000fe20000041834 */
[----:B------:R-:W4:Y:S03]  /*19f70*/  LDSM.16.M88.4 R176, [R171+0x1000] ;  /* 0x00100000abb0783b */ /* 0x000f260000000200 */
[----:B--2---:R-:W-:Y:S04]  /*19f80*/  ISETP.GT.AND P0, PT, R221, R106, PT ;  /* 0x0000006add00720c */ /* 0x004fe80003f04270 */
[-C--:B-1----:R-:W-:Y:S08]  /*19f90*/  HMMA.16816.F32.BF16 R8, R172, R180.reuse, R8 ;  /* 0x000000b4ac08723c */ /* 0x082ff00000041808 */
[C---:B---3--:R-:W-:Y:S08]  /*19fa0*/  HMMA.16816.F32.BF16 R12, R184.reuse, R180, R12 ;  /* 0x000000b4b80c723c */ /* 0x048ff0000004180c */
        /* <DEDUP_REMOVED lines=172> */
[----:B------:R-:W1:Y:S02]  /*1aa70*/  S2R R10, SR_TID.X ;  /* 0x00000000000a7919 */ /* 0x000e640000002100 */
[----:B-1----:R-:W-:Y:S04]  /*1aa80*/  SHF.R.S32.HI R8, RZ, 0x1f, R10 ;  /* 0x0000001fff087819 */ /* 0x002fe8000001140a */
[----:B------:R-:W-:Y:S04]  /*1aa90*/  LEA.HI R8, R8, R10, RZ, 0x2 ;  /* 0x0000000a08087211 */ /* 0x000fe800078f10ff */
[----:B------:R-:W-:Y:S04]  /*1aaa0*/  SHF.R.S32.HI R8, RZ, 0x2, R8 ;  /* 0x00000002ff087819 */ /* 0x000fe80000011408 */
[----:B------:R-:W-:Y:S01]  /*1aab0*/  IADD3 R8, -R8, 0x30, RZ ;  /* 0x0000003008087810 */ /* 0x000fe20007ffe1ff */
[----:B--2---:R-:W-:Y:S01]  /*1aac0*/  IMAD R2, R221, 0x30, R228 ;  /* 0x00000030dd027824 */ /* 0x004fe200078e02e4 */
[----:B---3--:R-:W-:Y:S04]  /*1aad0*/  ISETP.GT.AND P1, PT, R223, 0x2f, PT ;  /* 0x0000002fdf00780c */ /* 0x008fe80003f24270 */
[----:B------:R-:W-:Y:S05]  /*1aae0*/  IADD3 R2, R2, -0x30, R223 ;  /* 0xffffffd002027810 */ /* 0x000fea0007ffe0df */
[----:B------:R-:W-:Y:S04]  /*1aaf0*/  @P2 IMAD.HI.U32 R3, R2, c[0x0][0x2bc], RZ ;  /* 0x0000af0002032a27 */ /* 0x000fe800078e00ff */
[----:B------:R-:W-:Y:S01]  /*1ab00*/  IMAD.MOV.U32 R0, RZ, RZ, R2 ;  /* 0x000000ffff007224 */ /* 0x000fe200078e0002 */
[----:B------:R-:W-:Y:S04]  /*1ab10*/  @P2 SHF.R.U32.HI R0, RZ, c[0x0][0x2c0], R3 ;  /* 0x0000b000ff002a19 */ /* 0x000fe80000011603 */
[C---:B----4-:R-:W-:Y:S01]  /*1ab20*/  @!P1 IADD3 R3, P0, R0.reuse, R226, RZ ;  /* 0x000000e200039210 */ /* 0x050fe20007f1e0ff */
[----:B------:R-:W-:Y:S03]  /*1ab30*/  IMAD.MOV R4, RZ, RZ, -R0 ;  /* 0x000000ffff047224 */ /* 0x000fe600078e0a00 */
[----:B-----5:R-:W-:Y:S01]  /*1ab40*/  @!P1 LEA.HI.X.SX32 R0, R0, R106, 0x1, P0 ;  /* 0x0000006a00009211 */ /* 0x020fe200000f0eff */
        /* <DEDUP_REMOVED lines=20> */
.L_x_1205:
[----:B------:R-:W-:-:S05]  /*1ac90*/  BRA.DIV ~URZ, `(.L_x_1062) ;  /* 0x0000d5627f007947 */ /* 0x000fca000b800000 */
[----:B------:R3:W4:Y:S02]  /*1aca0*/  SHFL.IDX PT, R0, R10, RZ, 0x1c1f ;  /* 0x001c1fff0a007589 */ /* 0x00072400000e0000 */
.L_x_1206:
        /* <DEDUP_REMOVED lines=24> */
.L_x_1207:
        /* <DEDUP_REMOVED lines=20> */
.L_x_1060:
[----:B--234-:R-:W-:Y:S05]  /*1af70*/  BSYNC B0 ;  /* 0x0000000000007941 */ /* 0x01cfea0003800000 */
.L_x_1059:
        /* <DEDUP_REMOVED lines=51> */
.L_x_1208:
        /* <DEDUP_REMOVED lines=15> */
.L_x_1209:
        /* <DEDUP_REMOVED lines=26> */
[C---:B--2---:R-:W-:Y:S01]  /*1b540*/  F2FP.BF16.PACK_AB R172, R3.reuse, R2 ;  /* 0x0000000203ac723e */ /* 0x044fe200000010ff */
[----:B------:R-:W-:Y:S02]  /*1b550*/  FFMA.FTZ R0, R4, R248, R2 ;  /* 0x000000f804007223 */ /* 0x000fe40000010002 */
[C---:B------:R-:W-:Y:S02]  /*1b560*/  FMUL.FTZ R2, R104.reuse, c[0x0][0x2d0] ;  /* 0x0000b40068027a20 */ /* 0x040fe40000410000 */
        /* <DEDUP_REMOVED lines=55> */
[----:B-1----:R-:W-:Y:S01]  /*1b8e0*/  F2FP.BF16.PACK_AB R174, R13, R14 ;  /* 0x0000000e0dae723e */ /* 0x002fe200000010ff */
[----:B------:R-:W-:Y:S02]  /*1b8f0*/  FFMA.FTZ R191, R22, c[0x0][0x2d0], -R8 ;  /* 0x0000b40016bf7a23 */ /* 0x000fe40000010808 */
[C---:B------:R-:W-:Y:S02]  /*1b900*/  FMUL.FTZ R73, R4.reuse, R73 ;  /* 0x0000004904497220 */ /* 0x040fe40000410000 */
[C---:B------:R-:W-:Y:S02]  /*1b910*/  FMUL.FTZ R74, R3.reuse, R74 ;  /* 0x0000004a034a7220 */ /* 0x040fe40000410000 */
[----:B------:R-:W-:Y:S01]  /*1b920*/  FMUL.FTZ R75, R3, R75 ;  /* 0x0000004b034b7220 */ /* 0x000fe20000410000 */
[----:B------:R-:W1:Y:S01]  /*1b930*/  MUFU.EX2 R22, R10 ;  /* 0x0000000a00167308 */ /* 0x000e620000000800 */
[C---:B------:R-:W-:Y:S02]  /*1b940*/  FMUL.FTZ R84, R4.reuse, R84 ;  /* 0x0000005404547220 */ /* 0x040fe40000410000 */
[----:B------:R-:W-:Y:S02]  /*1b950*/  FMUL.FTZ R85, R4, R85 ;  /* 0x0000005504557220 */ /* 0x000fe40000410000 */
[C---:B--2---:R-:W-:Y:S02]  /*1b960*/  FADD.FTZ R0, -R106.reuse, R5 ;  /* 0x000000056a007221 */ /* 0x044fe40000010100 */
[----:B------:R-:W-:Y:S02]  /*1b970*/  FMUL.FTZ R5, R106, c[0x0][0x2d0] ;  /* 0x0000b4006a057a20 */ /* 0x000fe40000410000 */
[----:B------:R-:W-:Y:S01]  /*1b980*/  FMUL.FTZ R0, R0, c[0x0][0x2d0] ;  /* 0x0000b40000007a20 */ /* 0x000fe20000410000 */
[----:B------:R-:W-:Y:S01]  /*1b990*/  MUFU.EX2 R217, R36 ;  /* 0x0000002400d97308 */ /* 0x000fe20000000800 */
[--C-:B------:R-:W-:Y:S02]  /*1b9a0*/  FFMA.FTZ R8, R214, c[0x0][0x2d0], -R5.reuse ;  /* 0x0000b400d6087a23 */ /* 0x100fe40000010805 */
[----:B---3--:R-:W-:Y:S02]  /*1b9b0*/  FMUL.FTZ R16, R2, R128 ;  /* 0x0000008002107220 */ /* 0x008fe40000410000 */
[----:B----4-:R-:W-:Y:S02]  /*1b9c0*/  FADD.FTZ R9, R14, R12 ;  /* 0x0000000c0e097221 */ /* 0x010fe40000010000 */
[C---:B------:R-:W-:Y:S02]  /*1b9d0*/  FMUL.FTZ R17, R2.reuse, R129 ;  /* 0x0000008102117220 */ /* 0x040fe40000410000 */
[C---:B------:R-:W-:Y:S01]  /*1b9e0*/  FMUL.FTZ R28, R2.reuse, R124 ;  /* 0x0000007c021c7220 */ /* 0x040fe20000410000 */
[----:B------:R-:W2:Y:S01]  /*1b9f0*/  MUFU.EX2 R0, R0 ;  /* 0x0000000000007308 */ /* 0x000ea20000000800 */
[C---:B------:R-:W-:Y:S02]  /*1ba00*/  FMUL.FTZ R29, R2.reuse, R125 ;  /* 0x0000007d021d7220 */ /* 0x040fe40000410000 */
[C---:B------:R-:W-:Y:S02]  /*1ba10*/  FMUL.FTZ R32, R2.reuse, R120 ;  /* 0x0000007802207220 */ /* 0x040fe40000410000 */
[C---:B------:R-:W-:Y:S02]  /*1ba20*/  FMUL.FTZ R44, R2.reuse, R116 ;  /* 0x00000074022c7220 */ /* 0x040fe40000410000 */
[C---:B------:R-:W-:Y:S02]  /*1ba30*/  FMUL.FTZ R45, R2.reuse, R117 ;  /* 0x00000075022d7220 */ /* 0x040fe40000410000 */
[----:B------:R-:W-:Y:S01]  /*1ba40*/  FFMA.FTZ R183, R33, c[0x0][0x2d0], -R5 ;  /* 0x0000b40021b77a23 */ /* 0x000fe20000010805 */
[----:B------:R-:W-:Y:S01]  /*1ba50*/  MUFU.EX2 R244, R21 ;  /* 0x0000001500f47308 */ /* 0x000fe20000000800 */
[C---:B------:R-:W-:Y:S02]  /*1ba60*/  FMUL.FTZ R33, R2.reuse, R121 ;  /* 0x0000007902217220 */ /* 0x040fe40000410000 */
[----:B------:R-:W-:Y:S02]  /*1ba70*/  FADD.FTZ R188, R13, R9 ;  /* 0x000000090dbc7221 */ /* 0x000fe40000010000 */
[C---:B-----5:R-:W-:Y:S02]  /*1ba80*/  FFMA.FTZ R9, R2.reuse, R238, R24 ;  /* 0x000000ee02097223 */ /* 0x060fe40000010018 */
[----:B------:R-:W-:Y:S01]  /*1ba90*/  FMUL.FTZ R48, R2, R112 ;  /* 0x0000007002307220 */ /* 0x000fe20000410000 */
[----:B-1----:R-:W-:Y:S01]  /*1baa0*/  F2FP.BF16.PACK_AB R112, R22, R24 ;  /* 0x000000181670723e */ /* 0x002fe200000010ff */
        /* <DEDUP_REMOVED lines=18> */
[C---:B--2---:R-:W-:Y:S01]  /*1bbd0*/  FMUL.FTZ R30, R0.reuse, R126 ;  /* 0x0000007e001e7220 */ /* 0x044fe20000410000 */
[----:B------:R-:W-:Y:S01]  /*1bbe0*/  MUFU.EX2 R2, R8 ;  /* 0x0000000800027308 */ /* 0x000fe20000000800 */
[C---:B------:R-:W-:Y:S02]  /*1bbf0*/  FMUL.FTZ R31, R0.reuse, R127 ;  /* 0x0000007f001f7220 */ /* 0x040fe40000410000 */
[C---:B------:R-:W-:Y:S01]  /*1bc00*/  FMUL.FTZ R35, R0.reuse, R123 ;  /* 0x0000007b00237220 */ /* 0x040fe20000410000 */
[----:B------:R-:W-:Y:S01]  /*1bc10*/  LDSM.16.MT88.4 R124, [R197+0x400] ;  /* 0x00040000c57c783b */ /* 0x000fe20000004200 */
[C---:B------:R-:W-:Y:S02]  /*1bc20*/  FMUL.FTZ R46, R0.reuse, R118 ;  /* 0x00000076002e7220 */ /* 0x040fe40000410000 */
[----:B------:R-:W-:Y:S02]  /*1bc30*/  FMUL.FTZ R47, R0, R119 ;  /* 0x00000077002f7220 */ /* 0x000fe40000410000 */
[--C-:B------:R-:W-:Y:S01]  /*1bc40*/  FFMA.FTZ R20, R219, c[0x0][0x2d0], -R5.reuse ;  /* 0x0000b400db147a23 */ /* 0x100fe20000010805 */
[----:B------:R-:W-:Y:S01]  /*1bc50*/  MUFU.EX2 R242, R177 ;  /* 0x000000b100f27308 */ /* 0x000fe20000000800 */
[--C-:B------:R-:W-:Y:S01]  /*1bc60*/  FFMA.FTZ R176, R192, c[0x0][0x2d0], -R5.reuse ;  /* 0x0000b400c0b07a23 */ /* 0x100fe20000010805 */
[----:B------:R-:W-:Y:S01]  /*1bc70*/  LDSM.16.MT88.4 R116, [R196+0xc00] ;  /* 0x000c0000c474783b */ /* 0x000fe20000004200 */
[--C-:B------:R-:W-:Y:S02]  /*1bc80*/  FFMA.FTZ R192, R25, c[0x0][0x2d0], -R5.reuse ;  /* 0x0000b40019c07a23 */ /* 0x100fe40000010805 */
[--C-:B------:R-:W-:Y:S02]  /*1bc90*/  FFMA.FTZ R181, R189, c[0x0][0x2d0], -R5.reuse ;  /* 0x0000b400bdb57a23 */ /* 0x100fe40000010805 */
[--C-:B------:R-:W-:Y:S02]  /*1bca0*/  FFMA.FTZ R189, R26, c[0x0][0x2d0], -R5.reuse ;  /* 0x0000b4001abd7a23 */ /* 0x100fe40000010805 */
[--C-:B------:R-:W-:Y:S01]  /*1bcb0*/  FFMA.FTZ R182, R34, c[0x0][0x2d0], -R5.reuse ;  /* 0x0000b40022b67a23 */ /* 0x100fe20000010805 */
[----:B------:R-:W1:Y:S01]  /*1bcc0*/  MUFU.EX2 R214, R20 ;  /* 0x0000001400d67308 */ /* 0x000e620000000800 */
[C---:B------:R-:W-:Y:S02]  /*1bcd0*/  FMUL.FTZ R34, R0.reuse, R122 ;  /* 0x0000007a00227220 */ /* 0x040fe40000410000 */
[--C-:B------:R-:W-:Y:S01]  /*1bce0*/  FFMA.FTZ R212, R19, c[0x0][0x2d0], -R5.reuse ;  /* 0x0000b40013d47a23 */ /* 0x100fe20000010805 */
[----:B------:R-:W-:Y:S01]  /*1bcf0*/  LDSM.16.MT88.4 R120, [R196+0x400] ;  /* 0x00040000c478783b */ /* 0x000fe20000004200 */
        /* <DEDUP_REMOVED lines=21> */
[----:B------:R-:W-:Y:S01]  /*1be50*/  FFMA.FTZ R132, R0, R239, R2 ;  /* 0x000000ef00847223 */ /* 0x000fe20000010002 */
[----:B------:R-:W-:Y:S01]  /*1be60*/  MUFU.EX2 R218, R183 ;  /* 0x000000b700da7308 */ /* 0x000fe20000000800 */
[--C-:B------:R-:W-:Y:S02]  /*1be70*/  FFMA.FTZ R11, R216, c[0x0][0x2d0], -R5.reuse ;  /* 0x0000b400d80b7a23 */ /* 0x100fe40000010805 */
[--C-:B------:R-:W-:Y:S02]  /*1be80*/  FFMA.FTZ R10, R215, c[0x0][0x2d0], -R5.reuse ;  /* 0x0000b400d70a7a23 */ /* 0x100fe40000010805 */
[----:B------:R-:W-:Y:S02]  /*1be90*/  FFMA.FTZ R5, R18, c[0x0][0x2d0], -R5 ;  /* 0x0000b40012057a23 */ /* 0x000fe40000010805 */
[----:B------:R-:W-:Y:S02]  /*1bea0*/  FMUL.FTZ R18, R0, R130 ;  /* 0x0000008200127220 */ /* 0x000fe40000410000 */
[----:B------:R-:W-:Y:S01]  /*1beb0*/  FADD.FTZ R134, R22, R9 ;  /* 0x0000000916867221 */ /* 0x000fe20000010000 */
[----:B------:R1:W2:Y:S01]  /*1bec0*/  MUFU.EX2 R0, R27 ;  /* 0x0000001b00007308 */ /* 0x0002a20000000800 */
[C---:B------:R-:W-:Y:S01]  /*1bed0*/  FMUL.FTZ R9, R4.reuse, R141 ;  /* 0x0000008d04097220 */ /* 0x040fe20000410000 */
[----:B------:R-:W-:Y:S01]  /*1bee0*/  LDSM.16.MT88.4 R128, [R196+0x1000] ;  /* 0x00100000c480783b */ /* 0x000fe20000004200 */
[C---:B------:R-:W-:Y:S02]  /*1bef0*/  FMUL.FTZ R8, R4.reuse, R140 ;  /* 0x0000008c04087220 */ /* 0x040fe40000410000 */
        /* <DEDUP_REMOVED lines=8> */
[----:B------:R-:W-:Y:S01]  /*1bf80*/  FMUL.FTZ R101, R4, R101 ;  /* 0x0000006504657220 */ /* 0x000fe20000410000 */
[----:B------:R4:W5:Y:S01]  /*1bf90*/  MUFU.EX2 R245, R10 ;  /* 0x0000000a00f57308 */ /* 0x0009620000000800 */
[C---:B------:R-:W-:Y:S02]  /*1bfa0*/  FMUL.FTZ R102, R3.reuse, R102 ;  /* 0x0000006603667220 */ /* 0x040fe40000410000 */
[----:B------:R-:W-:Y:S01]  /*1bfb0*/  FMUL.FTZ R103, R3, R103 ;  /* 0x0000006703677220 */ /* 0x000fe20000410000 */
[----:B-1----:R-:W1:Y:S01]  /*1bfc0*/  LDSM.16.MT88.4 R24, [R196] ;  /* 0x00000000c418783b */ /* 0x002e620000004200 */
[----:B--2---:R-:W-:Y:S01]  /*1bfd0*/  F2FP.BF16.PACK_AB R175, R217, R0 ;  /* 0x00000000d9af723e */ /* 0x004fe200000010ff */
[----:B------:R-:W-:Y:S02]  /*1bfe0*/  FADD.FTZ R133, R0, R37 ;  /* 0x0000002500857221 */ /* 0x000fe40000010000 */
[C---:B------:R-:W-:Y:S02]  /*1bff0*/  FMUL.FTZ R37, R4.reuse, R153 ;  /* 0x0000009904257220 */ /* 0x040fe40000410000 */
[----:B------:R2:W2:Y:S01]  /*1c000*/  MUFU.EX2 R216, R23 ;  /* 0x0000001700d87308 */ /* 0x0004a20000000800 */
[----:B------:R-:W-:Y:S01]  /*1c010*/  FADD.FTZ R0, R107, R188 ;  /* 0x000000bc6b007221 */ /* 0x000fe20000010000 */
[----:B------:R-:W-:Y:S01]  /*1c020*/  LDSM.16.MT88.4 R152, [R197+0x800] ;  /* 0x00080000c598783b */ /* 0x000fe20000004200 */
[C---:B------:R-:W-:Y:S02]  /*1c030*/  FMUL.FTZ R88, R4.reuse, R88 ;  /* 0x0000005804587220 */ /* 0x040fe40000410000 */
[C---:B---3--:R-:W-:Y:S02]  /*1c040*/  FMUL.FTZ R11, R3.reuse, R143 ;  /* 0x0000008f030b7220 */ /* 0x048fe40000410000 */
[----:B------:R-:W-:Y:S02]  /*1c050*/  FMUL.FTZ R89, R4, R89 ;  /* 0x0000005904597220 */ /* 0x000fe40000410000 */
[C---:B------:R-:W-:Y:S01]  /*1c060*/  FMUL.FTZ R90, R3.reuse, R90 ;  /* 0x0000005a035a7220 */ /* 0x040fe20000410000 */
[----:B------:R-:W-:Y:S01]  /*1c070*/  MUFU.EX2 R140, R187 ;  /* 0x000000bb008c7308 */ /* 0x000fe20000000800 */
[C---:B------:R-:W-:Y:S02]  /*1c080*/  FMUL.FTZ R91, R3.reuse, R91 ;  /* 0x0000005b035b7220 */ /* 0x040fe40000410000 */
[----:B----4-:R-:W-:Y:S01]  /*1c090*/  FMUL.FTZ R10, R3, R142 ;  /* 0x0000008e030a7220 */ /* 0x010fe20000410000 */
[----:B-----5:R-:W-:Y:S06]  /*1c0a0*/  F2FP.BF16.PACK_AB R115, R245, R215 ;  /* 0x000000d7f573723e */ /* 0x020fec00000010ff */
[----:B------:R-:W3:Y:S01]  /*1c0b0*/  MUFU.EX2 R2, R223 ;  /* 0x000000df00027308 */ /* 0x000ee20000000800 */
[----:B--2---:R-:W-:Y:S01]  /*1c0c0*/  FMUL.FTZ R23, R3, R147 ;  /* 0x0000009303177220 */ /* 0x004fe20000410000 */
[----:B------:R-:W-:Y:S01]  /*1c0d0*/  F2FP.BF16.PACK_AB R114, R244, R216 ;  /* 0x000000d8f472723e */ /* 0x000fe200000010ff */
[----:B------:R-:W-:Y:S07]  /*1c0e0*/  LDSM.16.MT88.4 R144, [R196+0x800] ;  /* 0x00080000c490783b */ /* 0x000fee0000004200 */
[----:B------:R-:W-:Y:S01]  /*1c0f0*/  MUFU.EX2 R239, R186 ;  /* 0x000000ba00ef7308 */ /* 0x000fe20000000800 */
[-C--:B-1----:R-:W-:Y:S09]  /*1c100*/  HMMA.16816.F32.BF16 R8, R172, R24.reuse, R8 ;  /* 0x00000018ac08723c */ /* 0x082ff20000041808 */
[----:B------:R-:W-:Y:S01]  /*1c110*/  MUFU.EX2 R223, R181 ;  /* 0x000000b500df7308 */ /* 0x000fe20000000800 */
[C---:B------:R-:W-:Y:S04]  /*1c120*/  HMMA.16816.F32.BF16 R12, R112.reuse, R24, R12 ;  /* 0x00000018700c723c */ /* 0x040fe8000004180c */
[----:B---3--:R-:W-:Y:S03]  /*1c130*/  FADD.FTZ R0, R2, R0 ;  /* 0x0000000002007221 */ /* 0x008fe60000010000 */
[C---:B------:R-:W-:Y:S01]  /*1c140*/  FMUL.FTZ R24, R4.reuse, R148 ;  /* 0x0000009404187220 */ /* 0x040fe20000410000 */
[-C--:B------:R-:W-:Y:S01]  /*1c150*/  HMMA.16816.F32.BF16 R16, R112, R26.reuse, R16 ;  /* 0x0000001a7010723c */ /* 0x080fe20000041810 */
[----:B------:R-:W-:Y:S03]  /*1c160*/  MUFU.EX2 R184, R226 ;  /* 0x000000e200b87308 */ /* 0x000fe60000000800 */
[C---:B------:R-:W-:Y:S02]  /*1c170*/  FMUL.FTZ R25, R4.reuse, R149 ;  /* 0x0000009504197220 */ /* 0x040fe40000410000 */
[----:B------:R-:W-:Y:S02]  /*1c180*/  FADD.FTZ R0, R109, R0 ;  /* 0x000000006d007221 */ /* 0x000fe40000010000 */
        /* <DEDUP_REMOVED lines=50> */
[----:B------:R-:W-:Y:S01]  /*1c4b0*/  F2FP.BF16.PACK_AB R114, R108, R109 ;  /* 0x0000006d6c72723e */ /* 0x000fe200000010ff */
        /* <DEDUP_REMOVED lines=102> */
[----:B------:R-:W-:-:S07]  /*1cb20*/  @P0 BRA `(.L_x_1066) ;  /* 0xffffcd8000000947 */ /* 0x000fce000383ffff */
.L_x_1053:
[----:B------:R-:W2:Y:S02]  /*1cb30*/  LDL R0, [R1+0x20] ;  /* 0x0000200001007983 */ /* 0x000ea40000100800 */
[----:B--2---:R-:W-:-:S13]  /*1cb40*/  ISETP.GE.AND P0, PT, R221, R0, PT ;  /* 0x00000000dd00720c */ /* 0x004fda0003f06270 */
[----:B------:R-:W-:Y:S05]  /*1cb50*/  @!P0 BRA `(.L_x_1067) ;  /* 0x000046a000008947 */ /* 0x000fea0003800000 */
[----:B------:R-:W-:Y:S01]  /*1cb60*/  IMAD.MOV.U32 R107, RZ, RZ, R104 ;  /* 0x000000ffff6b7224 */ /* 0x000fe200078e0068 */
[----:B------:R-:W-:Y:S01]  /*1cb70*/  MOV R109, R5 ;  /* 0x00000005006d7202 */ /* 0x000fe20000000f00 */
[----:B------:R-:W-:Y:S01]  /*1cb80*/  IMAD.MOV.U32 R106, RZ, RZ, R105 ;  /* 0x000000ffff6a7224 */ /* 0x000fe200078e0069 */
[----:B------:R-:W-:Y:S02]  /*1cb90*/  MOV R108, R6 ;  /* 0x00000006006c7202 */ /* 0x000fe40000000f00 */
.L_x_1099:
[----:B------:R-:W2:Y:S01]  /*1cba0*/  LDL.64 R8, [R1+0x30] ;  /* 0x0000300001087983 */ /* 0x000ea20000100a00 */
[----:B------:R-:W-:Y:S04]  /*1cbb0*/  DEPBAR.LE SB0, 0x0 ;  /* 0x000080000000791a */ /* 0x000fe80000000000 */
[----:B------:R-:W3:Y:S01]  /*1cbc0*/  LDL R5, [R1+0x38] ;  /* 0x0000380001057983 */ /* 0x000ee20000100800 */
[----:B------:R-:W-:Y:S01]  /*1cbd0*/  WARPSYNC 0xffffffff ;  /* 0xffffffff00007948 */ /* 0x000fe20003800000 */
[----:B------:R-:W-:Y:S01]  /*1cbe0*/  SHF.R.S32.HI R0, RZ, 0x1f, R222 ;  /* 0x0000001fff007819 */ /* 0x000fe200000114de */
[----:B------:R-:W-:Y:S01]  /*1cbf0*/  IMAD.WIDE.U32 R2, R222, c[0x0][0x208], RZ ;  /* 0x00008200de027a25 */ /* 0x000fe200078e00ff */
[----:B------:R-:W-:Y:S01]  /*1cc00*/  BAR.SYNC.DEFER_BLOCKING 0x0 ;  /* 0x0000000000007b1d */ /* 0x000fe20000010000 */
[----:B------:R-:W-:Y:S02]  /*1cc10*/  SHF.R.S32.HI R4, RZ, 0x1f, R220 ;  /* 0x0000001fff047819 */ /* 0x000fe400000114dc */
[----:B------:R-:W-:Y:S03]  /*1cc20*/  IMAD R0, R0, c[0x0][0x208], RZ ;  /* 0x0000820000007a24 */ /* 0x000fe600078e02ff */
[----:B------:R-:W-:Y:S02]  /*1cc30*/  IMAD R4, R4, c[0x0][0x218], RZ ;  /* 0x0000860004047a24 */ /* 0x000fe400078e02ff */
[----:B------:R-:W-:Y:S02]  /*1cc40*/  IMAD R0, R222, c[0x0][0x20c], R0 ;  /* 0x00008300de007a24 */ /* 0x000fe400078e0200 */
[C---:B------:R-:W-:Y:S03]  /*1cc50*/  IMAD R4, R220.reuse, c[0x0][0x21c], R4 ;  /* 0x00008700dc047a24 */ /* 0x040fe600078e0204 */
[----:B------:R-:W-:Y:S05]  /*1cc60*/  IADD3 R3, R3, R0, RZ ;  /* 0x0000000003037210 */ /* 0x000fea0007ffe0ff */
        /* <DEDUP_REMOVED lines=17> */
.L_x_1210:
[----:B------:R-:W3:Y:S01]  /*1cd80*/  LDL.64 R4, [R1] ;  /* 0x0000000001047983 */ /* 0x000ee20000100a00 */
[----:B------:R-:W-:Y:S01]  /*1cd90*/  ISETP.GE.AND P3, PT, R252, c[0x0][0x1d4], PT ;  /* 0x00007500fc007a0c */ /* 0x000fe20003f66270 */
[----:B------:R-:W-:Y:S02]  /*1cda0*/  BSSY B0, `(.L_x_1069) ;  /* 0x0000022000007945 */ /* 0x000fe40003800000 */
[----:B------:R-:W4:Y:S04]  /*1cdb0*/  LDL R9, [R1+0x8] ;  /* 0x0000080001097983 */ /* 0x000f280000100800 */
[----:B------:R-:W5:Y:S04]  /*1cdc0*/  SHFL.IDX PT, R2, R8, RZ, 0x1c1f ;  /* 0x001c1fff08027589 */ /* 0x000f6800000e0000 */
[----:B------:R-:W1:Y:S01]  /*1cdd0*/  S2R R10, SR_TID.X ;  /* 0x00000000000a7919 */ /* 0x000e620000002100 */
[----:B----4-:R-:W-:Y:S02]  /*1cde0*/  ISETP.GE.AND P2, PT, R9, c[0x0][0x1d4], PT ;  /* 0x0000750009007a0c */ /* 0x010fe40003f46270 */
[----:B---3--:R-:W-:Y:S02]  /*1cdf0*/  ISETP.GE.AND P4, PT, R4, c[0x0][0x1d4], PT ;  /* 0x0000750004007a0c */ /* 0x008fe40003f86270 */
[----:B-----5:R-:W-:Y:S02]  /*1ce00*/  IADD3 R4, P0, R2, R234, RZ ;  /* 0x000000ea02047210 */ /* 0x020fe40007f1e0ff */
[----:B-1----:R-:W-:Y:S03]  /*1ce10*/  ISETP.GT.AND P1, PT, R10, 0x3f, PT ;  /* 0x0000003f0a00780c */ /* 0x002fe60003f24270 */
[----:B--2---:R-:W-:Y:S06]  /*1ce20*/  IMAD.X R5, R0, 0x1, R233, P0 ;  /* 0x0000000100057824 */ /* 0x004fec00000e06e9 */
[----:B------:R-:W-:Y:S01]  /*1ce30*/  @!PT LDS RZ, [RZ] ;  /* 0x00000000fffff984 */ /* 0x000fe20000000800 */
[----:B------:R-:W-:Y:S01]  /*1ce40*/  @!PT LDS RZ, [RZ] ;  /* 0x00000000fffff984 */ /* 0x000fe20000000800 */
[----:B------:R1:W-:Y:S02]  /*1ce50*/  LDGSTS.E.BYPASS.LTC128B.128 [R210+0x1880], [R4.64], !P4 ;  /* 0x0188000004d27fae */ /* 0x0003e4000e101d48 */
[----:B-1----:R-:W-:Y:S05]  /*1ce60*/  IADD3 R4, P0, R2, R236, RZ ;  /* 0x000000ec02047210 */ /* 0x002fea0007f1e0ff */
[----:B------:R-:W-:Y:S01]  /*1ce70*/  IMAD.X R5, R0, 0x1, R235, P0 ;  /* 0x0000000100057824 */ /* 0x000fe200000e06eb */
[----:B------:R-:W-:Y:S04]  /*1ce80*/  IADD3 R2, P0, R2, R232, RZ ;  /* 0x000000e802027210 */ /* 0x000fe80007f1e0ff */
[----:B------:R1:W-:Y:S01]  /*1ce90*/  LDGSTS.E.BYPASS.LTC128B.128 [R210+0x2480], [R4.64], !P3 ;  /* 0x0248000004d27fae */ /* 0x0003e2000d901d48 */
[----:B------:R-:W-:Y:S05]  /*1cea0*/  IMAD.X R3, R0, 0x1, R231, P0 ;  /* 0x0000000100037824 */ /* 0x000fea00000e06e7 */
[----:B------:R1:W-:Y:S01]  /*1ceb0*/  LDGSTS.E.BYPASS.LTC128B.128 [R210+0x3080], [R2.64], !P2 ;  /* 0x0308000002d27fae */ /* 0x0003e2000d101d48 */
[----:B------:R-:W-:-:S05]  /*1cec0*/  @P1 BRA `(.L_x_1070) ;  /* 0x000000f000001947 */ /* 0x000fca0003800000 */
[----:B------:R-:W-:-:S05]  /*1ced0*/  BRA.DIV ~URZ, `(.L_x_1071) ;  /* 0x0000b7027f007947 */ /* 0x000fca000b800000 */
[----:B-1----:R1:W2:Y:S04]  /*1cee0*/  SHFL.IDX PT, R4, R6, 0x1, 0x1c1f ;  /* 0x003c1f0006047f89 */ /* 0x0022a800000e0000 */
[----:B------:R1:W3:Y:S02]  /*1cef0*/  SHFL.IDX PT, R0, R8, 0x1, 0x1c1f ;  /* 0x003c1f0008007f89 */ /* 0x0002e400000e0000 */
.L_x_1211:
[----:B---3--:R-:W-:Y:S05]  /*1cf00*/  IADD3 R2, P0, R0, R234, RZ ;  /* 0x000000ea00027210 */ /* 0x008fea0007f1e0ff */
[----:B--2---:R-:W-:Y:S05]  /*1cf10*/  IMAD.X R3, R4, 0x1, R233, P0 ;  /* 0x0000000104037824 */ /* 0x004fea00000e06e9 */
[----:B------:R-:W-:Y:S01]  /*1cf20*/  @!PT LDS RZ, [RZ] ;  /* 0x00000000fffff984 */ /* 0x000fe20000000800 */
[----:B------:R-:W-:Y:S01]  /*1cf30*/  @!PT LDS RZ, [RZ] ;  /* 0x00000000fffff984 */ /* 0x000fe20000000800 */
[----:B------:R-:W-:Y:S01]  /*1cf40*/  @!PT LDS RZ, [RZ] ;  /* 0x00000000fffff984 */ /* 0x000fe20000000800 */
[----:B------:R2:W-:Y:S02]  /*1cf50*/  LDGSTS.E.BYPASS.LTC128B.128 [R210+0x2080], [R2.64], !P4 ;  /* 0x0208000002d27fae */ /* 0x0005e4000e101d48 */
[----:B--2---:R-:W-:Y:S05]  /*1cf60*/  IADD3 R2, P0, R0, R236, RZ ;  /* 0x000000ec00027210 */ /* 0x004fea0007f1e0ff */
[----:B------:R-:W-:Y:S05]  /*1cf70*/  IMAD.X R3, R4, 0x1, R235, P0 ;  /* 0x0000000104037824 */ /* 0x000fea00000e06eb */
[----:B------:R2:W-:Y:S02]  /*1cf80*/  LDGSTS.E.BYPASS.LTC128B.128 [R210+0x2c80], [R2.64], !P3 ;  /* 0x02c8000002d27fae */ /* 0x0005e4000d901d48 */
[----:B--2---:R-:W-:Y:S05]  /*1cf90*/  IADD3 R2, P0, R0, R232, RZ ;  /* 0x000000e800027210 */ /* 0x004fea0007f1e0ff */
[----:B------:R-:W-:Y:S05]  /*1cfa0*/  IMAD.X R3, R4, 0x1, R231, P0 ;  /* 0x0000000104037824 */ /* 0x000fea00000e06e7 */
[----:B------:R2:W-:Y:S03]  /*1cfb0*/  LDGSTS.E.BYPASS.LTC128B.128 [R210+0x3880], [R2.64], !P2 ;  /* 0x0388000002d27fae */ /* 0x0005e6000d101d48 */
.L_x_1070:
[----:B------:R-:W-:Y:S05]  /*1cfc0*/  BSYNC B0 ;  /* 0x0000000000007941 */ /* 0x000fea0003800000 */
.L_x_1069:
[----:B------:R-:W0:Y:S01]  /*1cfd0*/  LDGDEPBAR ;  /* 0x00000000000079af */ /* 0x000e220000000000 */
[----:B------:R-:W-:Y:S01]  /*1cfe0*/  WARPSYNC 0xffffffff ;  /* 0xffffffff00007948 */ /* 0x000fe20003800000 */
[-C--:B-1----:R-:W-:Y:S01]  /*1cff0*/  HMMA.16816.F32.BF16 R8, R52, R20.reuse, RZ ;  /* 0x000000143408723c */ /* 0x082fe200000418ff */
        /* <DEDUP_REMOVED lines=88> */
[----:B--2---:R-:W-:Y:S04]  /*1d580*/  FMUL.FTZ R3, R14, c[0x0][0x320] ;  /* 0x0000c8000e037a20 */ /* 0x004fe80000410000 */
[----:B------:R-:W2:Y:S01]  /*1d590*/  MUFU.TANH R226, R3 ;  /* 0x0000000300e27308 */ /* 0x000ea20000002400 */
        /* <DEDUP_REMOVED lines=117> */
[----:B------:R-:W-:Y:S01]  /*1dcf0*/  SHF.R.S32.HI R9, RZ, 0x2, R9 ;  /* 0x00000002ff097819 */ /* 0x000fe20000011409 */
[----:B--2---:R-:W-:Y:S01]  /*1dd00*/  IMAD R2, R221, 0x30, R227 ;  /* 0x00000030dd027824 */ /* 0x004fe200078e02e3 */
[----:B---3--:R-:W-:Y:S04]  /*1dd10*/  ISETP.GT.AND P1, PT, R5, 0x2f, PT ;  /* 0x0000002f0500780c */ /* 0x008fe80003f24270 */
[----:B------:R-:W-:Y:S05]  /*1dd20*/  IADD3 R2, R2, -0x30, R5 ;  /* 0xffffffd002027810 */ /* 0x000fea0007ffe005 */
        /* <DEDUP_REMOVED lines=8> */
[----:B------:R-:W-:Y:S03]  /*1ddb0*/  @!P1 LEA.HI.X R5, R3, c[0x0][0x2a4], R5, 0x2, P0 ;  /* 0x0000a90003059a11 */ /* 0x000fe600000f1405 */
[----:B------:R-:W-:Y:S01]  /*1ddc0*/  IMAD.WIDE.U32 R2, R222, c[0x0][0x1e0], RZ ;  /* 0x00007800de027a25 */ /* 0x000fe200078e00ff */
[----:B------:R-:W-:Y:S01]  /*1ddd0*/  SHF.R.S32.HI R0, RZ, 0x1f, R222 ;  /* 0x0000001fff007819 */ /* 0x000fe200000114de */
[----:B------:R1:W2:Y:S04]  /*1dde0*/  @!P1 LDG.E R220, [R4.64] ;  /* 0x0000000804dc9981 */ /* 0x0002a8000c1e1900 */
[----:B------:R-:W-:Y:S04]  /*1ddf0*/  IMAD R0, R0, c[0x0][0x1e0], RZ ;  /* 0x0000780000007a24 */ /* 0x000fe800078e02ff */
[----:B------:R-:W-:Y:S04]  /*1de00*/  IMAD R0, R222, c[0x0][0x1e4], R0 ;  /* 0x00007900de007a24 */ /* 0x000fe800078e0200 */
[----:B------:R-:W-:Y:S01]  /*1de10*/  IMAD.IADD R3, R3, 0x1, R0 ;  /* 0x0000000103037824 */ /* 0x000fe200078e0200 */
[----:B-1----:R-:W-:Y:S02]  /*1de20*/  IADD3 R5, -R9, 0x30, RZ ;  /* 0x0000003009057810 */ /* 0x002fe40007ffe1ff */
[----:B--2---:R-:W-:Y:S01]  /*1de30*/  SHF.R.S32.HI R0, RZ, 0x1f, R220 ;  /* 0x0000001fff007819 */ /* 0x004fe200000114dc */
        /* <DEDUP_REMOVED lines=10> */
.L_x_1212:
[----:B------:R-:W-:-:S05]  /*1dee0*/  BRA.DIV ~URZ, `(.L_x_1075) ;  /* 0x0000a8327f007947 */ /* 0x000fca000b800000 */
[----:B------:R3:W4:Y:S02]  /*1def0*/  SHFL.IDX PT, R0, R8, RZ, 0x1c1f ;  /* 0x001c1fff08007589 */ /* 0x00072400000e0000 */
.L_x_1213:
        /* <DEDUP_REMOVED lines=9> */
[----:B--2---:R-:W-:Y:S05]  /*1df90*/  @P0 IADD3 R2, P1, R0, R232, RZ ;  /* 0x000000e800020210 */ /* 0x004fea0007f3e0ff */
[----:B------:R-:W-:Y:S05]  /*1dfa0*/  @P0 IMAD.X R3, R4, 0x1, R231, P1 ;  /* 0x0000000104030824 */ /* 0x000fea00008e06e7 */
[----:B------:R2:W-:Y:S01]  /*1dfb0*/  @P0 LDGSTS.E.BYPASS.LTC128B.128 [R210+0x5480], [R2.64], !P2 ;  /* 0x0548000002d20fae */ /* 0x0005e2000d101d48 */
[----:B------:R-:W-:Y:S01]  /*1dfc0*/  ISETP.GE.AND P0, PT, R5, 0x21, PT ;  /* 0x000000210500780c */ /* 0x000fe20003f06270 */
[----:B------:R-:W-:-:S06]  /*1dfd0*/  BRA.DIV ~URZ, `(.L_x_1076) ;  /* 0x0000a7b27f007947 */ /* 0x000fcc000b800000 */
[----:B------:R4:W1:Y:S04]  /*1dfe0*/  SHFL.IDX PT, R4, R6, 0x1, 0x1c1f ;  /* 0x003c1f0006047f89 */ /* 0x00086800000e0000 */
[----:B------:R4:W2:Y:S02]  /*1dff0*/  SHFL.IDX PT, R0, R8, 0x1, 0x1c1f ;  /* 0x003c1f0008007f89 */ /* 0x0008a400000e0000 */
.L_x_1214:
[----:B--2---:R-:W-:Y:S05]  /*1e000*/  @P0 IADD3 R2, P1, R0, R234, RZ ;  /* 0x000000ea00020210 */ /* 0x004fea0007f3e0ff */
[----:B-1----:R-:W-:Y:S05]  /*1e010*/  @P0 IMAD.X R3, R4, 0x1, R233, P1 ;  /* 0x0000000104030824 */ /* 0x002fea00008e06e9 */
[----:B------:R-:W-:Y:S01]  /*1e020*/  @!PT LDS RZ, [RZ] ;  /* 0x00000000fffff984 */ /* 0x000fe20000000800 */
[----:B------:R-:W-:Y:S01]  /*1e030*/  @!PT LDS RZ, [RZ] ;  /* 0x00000000fffff984 */ /* 0x000fe20000000800 */
[----:B------:R-:W-:Y:S01]  /*1e040*/  @!PT LDS RZ, [RZ] ;  /* 0x00000000fffff984 */ /* 0x000fe20000000800 */
[----:B------:R1:W-:Y:S02]  /*1e050*/  @P0 LDGSTS.E.BYPASS.LTC128B.128 [R210+0x4480], [R2.64], !P4 ;  /* 0x0448000002d20fae */ /* 0x0003e4000e101d48 */
[----:B-1----:R-:W-:Y:S05]  /*1e060*/  @P0 IADD3 R2, P1, R0, R236, RZ ;  /* 0x000000ec00020210 */ /* 0x002fea0007f3e0ff */
[----:B------:R-:W-:Y:S05]  /*1e070*/  @P0 IMAD.X R3, R4, 0x1, R235, P1 ;  /* 0x0000000104030824 */ /* 0x000fea00008e06eb */
[----:B------:R1:W-:Y:S02]  /*1e080*/  @P0 LDGSTS.E.BYPASS.LTC128B.128 [R210+0x5080], [R2.64], !P3 ;  /* 0x0508000002d20fae */ /* 0x0003e4000d901d48 */
[----:B-1----:R-:W-:Y:S05]  /*1e090*/  @P0 IADD3 R2, P1, R0, R232, RZ ;  /* 0x000000e800020210 */ /* 0x002fea0007f3e0ff */
[----:B------:R-:W-:Y:S05]  /*1e0a0*/  @P0 IMAD.X R3, R4, 0x1, R231, P1 ;  /* 0x0000000104030824 */ /* 0x000fea00008e06e7 */
[----:B------:R1:W-:Y:S03]  /*1e0b0*/  @P0 LDGSTS.E.BYPASS.LTC128B.128 [R210+0x5c80], [R2.64], !P2 ;  /* 0x05c8000002d20fae */ /* 0x0003e6000d101d48 */
.L_x_1073:
[----:B--234-:R-:W-:Y:S05]  /*1e0c0*/  BSYNC B0 ;  /* 0x0000000000007941 */ /* 0x01cfea0003800000 */
.L_x_1072:
        /* <DEDUP_REMOVED lines=15> */
.L_x_1215:
        /* <DEDUP_REMOVED lines=19> */
.L_x_1080:
[----:B------:R-:W-:Y:S04]  /*1e2f0*/  MOV R9, 0x1 ;  /* 0x0000000100097802 */ /* 0x000fe80000000f00 */
[----:B------:R-:W-:Y:S11]  /*1e300*/  ISETP.NE.AND P0, PT, R9, c[0x0][0x32c], PT ;  /* 0x0000cb0009007a0c */ /* 0x000ff60003f05270 */
[----:B------:R-:W-:Y:S02]  /*1e310*/  @!UPT UIADD3 URZ, URZ, URZ, URZ ;  /* 0x0000003f3f3ff290 */ /* 0x000fe4000fffe03f */
[----:B------:R-:W-:Y:S05]  /*1e320*/  @P0 IMAD.HI.U32 R9, R4, c[0x0][0x330], RZ ;  /* 0x0000cc0004090a27 */ /* 0x000fea00078e00ff */
[----:B------:R-:W-:Y:S02]  /*1e330*/  @P0 SHF.R.U32.HI R4, RZ, c[0x0][0x334], R9 ;  /* 0x0000cd00ff040a19 */ /* 0x000fe40000011609 */
.L_x_1081:
[----:B------:R-:W-:Y:S05]  /*1e340*/  BSYNC B0 ;  /* 0x0000000000007941 */ /* 0x000fea0003800000 */
.L_x_1079:
[----:B------:R-:W-:Y:S04]  /*1e350*/  IMAD.IADD R9, R0, 0x1, -R251 ;  /* 0x0000000100097824 */ /* 0x000fe800078e0afb */
[----:B------:R-:W-:Y:S05]  /*1e360*/  IMAD R4, R4, c[0x0][0x32c], R9 ;  /* 0x0000cb0004047a24 */ /* 0x000fea00078e0209 */
[----:B------:R-:W-:Y:S02]  /*1e370*/  IMNMX R2, R2, R4, !PT ;  /* 0x0000000402027217 */ /* 0x000fe40007800200 */
[----:B------:R-:W-:Y:S04]  /*1e380*/  IADD3 R4, R4, c[0x0][0x32c], RZ ;  /* 0x0000cb0004047a10 */ /* 0x000fe80007ffe0ff */
[----:B------:R-:W-:Y:S02]  /*1e390*/  IMNMX R3, R3, R4, PT ;  /* 0x0000000403037217 */ /* 0x000fe40003800200 */
.L_x_1078:
        /* <DEDUP_REMOVED lines=63> */
.L_x_1216:
        /* <DEDUP_REMOVED lines=19> */
.L_x_1085:
[----:B------:R-:W-:Y:S04]  /*1e8c0*/  MOV R9, 0x1 ;  /* 0x0000000100097802 */ /* 0x000fe80000000f00 */
[----:B------:R-:W-:Y:S11]  /*1e8d0*/  ISETP.NE.AND P0, PT, R9, c[0x0][0x32c], PT ;  /* 0x0000cb0009007a0c */ /* 0x000ff60003f05270 */
[----:B------:R-:W-:Y:S02]  /*1e8e0*/  @!UPT UIADD3 URZ, URZ, URZ, URZ ;  /* 0x0000003f3f3ff290 */ /* 0x000fe4000fffe03f */
[----:B------:R-:W-:Y:S05]  /*1e8f0*/  @P0 IMAD.HI.U32 R9, R4, c[0x0][0x330], RZ ;  /* 0x0000cc0004090a27 */ /* 0x000fea00078e00ff */
[----:B------:R-:W-:Y:S02]  /*1e900*/  @P0 SHF.R.U32.HI R4, RZ, c[0x0][0x334], R9 ;  /* 0x0000cd00ff040a19 */ /* 0x000fe40000011609 */
.L_x_1086:
[----:B------:R-:W-:Y:S05]  /*1e910*/  BSYNC B0 ;  /* 0x0000000000007941 */ /* 0x000fea0003800000 */
.L_x_1084:
[----:B------:R-:W-:Y:S04]  /*1e920*/  IMAD.IADD R9, R0, 0x1, -R251 ;  /* 0x0000000100097824 */ /* 0x000fe800078e0afb */
[----:B------:R-:W-:Y:S05]  /*1e930*/  IMAD R4, R4, c[0x0][0x32c], R9 ;  /* 0x0000cb0004047a24 */ /* 0x000fea00078e0209 */
[----:B------:R-:W-:Y:S02]  /*1e940*/  IMNMX R2, R2, R4, !PT ;  /* 0x0000000402027217 */ /* 0x000fe40007800200 */
[----:B------:R-:W-:Y:S04]  /*1e950*/  IADD3 R4, R4, c[0x0][0x32c], RZ ;  /* 0x0000cb0004047a10 */ /* 0x000fe80007ffe0ff */
[----:B------:R-:W-:Y:S02]  /*1e960*/  IMNMX R3, R3, R4, PT ;  /* 0x0000000403037217 */ /* 0x000fe40003800200 */
.L_x_1083:
        /* <DEDUP_REMOVED lines=44> */
.L_x_1217:
        /* <DEDUP_REMOVED lines=19> */
.L_x_1090:
[----:B------:R-:W-:Y:S04]  /*1ed60*/  MOV R9, 0x1 ;  /* 0x0000000100097802 */ /* 0x000fe80000000f00 */
[----:B------:R-:W-:Y:S11]  /*1ed70*/  ISETP.NE.AND P0, PT, R9, c[0x0][0x32c], PT ;  /* 0x0000cb0009007a0c */ /* 0x000ff60003f05270 */
[----:B------:R-:W-:Y:S02]  /*1ed80*/  @!UPT UIADD3 URZ, URZ, URZ, URZ ;  /* 0x0000003f3f3ff290 */ /* 0x000fe4000fffe03f */
[----:B------:R-:W-:Y:S05]  /*1ed90*/  @P0 IMAD.HI.U32 R9, R4, c[0x0][0x330], RZ ;  /* 0x0000cc0004090a27 */ /* 0x000fea00078e00ff */
[----:B------:R-:W-:Y:S02]  /*1eda0*/  @P0 SHF.R.U32.HI R4, RZ, c[0x0][0x334], R9 ;  /* 0x0000cd00ff040a19 */ /* 0x000fe40000011609 */
.L_x_1091:
[----:B------:R-:W-:Y:S05]  /*1edb0*/  BSYNC B0 ;  /* 0x0000000000007941 */ /* 0x000fea0003800000 */
.L_x_1089:
[----:B------:R-:W-:Y:S04]  /*1edc0*/  IMAD.IADD R9, R0, 0x1, -R251 ;  /* 0x0000000100097824 */ /* 0x000fe800078e0afb */
[----:B------:R-:W-:Y:S05]  /*1edd0*/  IMAD R4, R4, c[0x0][0x32c], R9 ;  /* 0x0000cb0004047a24 */ /* 0x000fea00078e0209 */
[----:B------:R-:W-:Y:S02]  /*1ede0*/  IMNMX R2, R2, R4, !PT ;  /* 0x0000000402027217 */ /* 0x000fe40007800200 */
[----:B------:R-:W-:Y:S04]  /*1edf0*/  IADD3 R4, R4, c[0x0][0x32c], RZ ;  /* 0x0000cb0004047a10 */ /* 0x000fe80007ffe0ff */
[----:B------:R-:W-:Y:S02]  /*1ee00*/  IMNMX R3, R3, R4, PT ;  /* 0x0000000403037217 */ /* 0x000fe40003800200 */
.L_x_1088:
        /* <DEDUP_REMOVED lines=44> */
.L_x_1218:
        /* <DEDUP_REMOVED lines=19> */
.L_x_1095:
[----:B--234-:R-:W-:Y:S04]  /*1f200*/  MOV R5, 0x1 ;  /* 0x0000000100057802 */ /* 0x01cfe80000000f00 */
[----:B------:R-:W-:Y:S11]  /*1f210*/  ISETP.NE.AND P0, PT, R5, c[0x0][0x32c], PT ;  /* 0x0000cb0005007a0c */ /* 0x000ff60003f05270 */
[----:B------:R-:W-:Y:S02]  /*1f220*/  @!UPT UIADD3 URZ, URZ, URZ, URZ ;  /* 0x0000003f3f3ff290 */ /* 0x000fe4000fffe03f */
[----:B------:R-:W-:Y:S05]  /*1f230*/  @P0 IMAD.HI.U32 R5, R4, c[0x0][0x330], RZ ;  /* 0x0000cc0004050a27 */ /* 0x000fea00078e00ff */
[----:B------:R-:W-:Y:S02]  /*1f240*/  @P0 SHF.R.U32.HI R4, RZ, c[0x0][0x334], R5 ;  /* 0x0000cd00ff040a19 */ /* 0x000fe40000011605 */
.L_x_1096:
[----:B------:R-:W-:Y:S05]  /*1f250*/  BSYNC B0 ;  /* 0x0000000000007941 */ /* 0x000fea0003800000 */
.L_x_1094:
[----:B------:R-:W-:Y:S04]  /*1f260*/  IMAD.IADD R0, R0, 0x1, -R251 ;  /* 0x0000000100007824 */ /* 0x000fe800078e0afb */
[----:B------:R-:W-:Y:S05]  /*1f270*/  IMAD R0, R4, c[0x0][0x32c], R0 ;  /* 0x0000cb0004007a24 */ /* 0x000fea00078e0200 */
[----:B------:R-:W-:Y:S02]  /*1f280*/  IMNMX R2, R2, R0, !PT ;  /* 0x0000000002027217 */ /* 0x000fe40007800200 */
[----:B------:R-:W-:Y:S04]  /*1f290*/  IADD3 R0, R0, c[0x0][0x32c], RZ ;  /* 0x0000cb0000007a10 */ /* 0x000fe80007ffe0ff */
[----:B------:R-:W-:Y:S02]  /*1f2a0*/  IMNMX R3, R3, R0, PT ;  /* 0x0000000003037217 */ /* 0x000fe40003800200 */
.L_x_1093:
        /* <DEDUP_REMOVED lines=92> */
.L_x_1219:
        /* <DEDUP_REMOVED lines=15> */
.L_x_1220:
        /* <DEDUP_REMOVED lines=368> */
[----:B--2---:R-:W-:Y:S05]  /*21060*/  ISETP.GT.AND P0, PT, R221, R227, PT ;  /* 0x000000e3dd00720c */ /* 0x004fea0003f04270 */
        /* <DEDUP_REMOVED lines=10> */
[----:B------:R-:W-:Y:S01]  /*21110*/  FADD.FTZ R2, R181, R0 ;  /* 0x00000000b5027221 */ /* 0x000fe20000010000 */
[----:B------:R-:W-:Y:S01]  /*21120*/  IADD3 R0, R221, -0x1, RZ ;  /* 0xffffffffdd007810 */ /* 0x000fe20007ffe0ff */
[C---:B------:R-:W-:Y:S04]  /*21130*/  HMMA.16816.F32.BF16 R76, R176.reuse, R12, R76 ;  /* 0x0000000cb04c723c */ /* 0x040fe8000004184c */
[----:B------:R-:W-:Y:S01]  /*21140*/  FADD.FTZ R237, R191, R4 ;  /* 0x00000004bfed7221 */ /* 0x000fe20000010000 */
[----:B------:R-:W-:Y:S01]  /*21150*/  MOV R221, R0 ;  /* 0x0000000000dd7202 */ /* 0x000fe20000000f00 */
[----:B------:R-:W-:Y:S02]  /*21160*/  FADD.FTZ R238, R184, R3 ;  /* 0x00000003b8ee7221 */ /* 0x000fe40000010000 */
[-C--:B------:R-:W-:Y:S04]  /*21170*/  HMMA.16816.F32.BF16 R80, R176, R14.reuse, R80 ;  /* 0x0000000eb050723c */ /* 0x080fe80000041850 */
[----:B------:R-:W-:Y:S04]  /*21180*/  FADD.FTZ R239, R180, R2 ;  /* 0x00000002b4ef7221 */ /* 0x000fe80000010000 */
[C---:B------:R-:W-:Y:S08]  /*21190*/  HMMA.16816.F32.BF16 R84, R172.reuse, R14, R84 ;  /* 0x0000000eac54723c */ /* 0x040ff00000041854 */
[-C--:B----4-:R-:W-:Y:S08]  /*211a0*/  HMMA.16816.F32.BF16 R88, R172, R16.reuse, R88 ;  /* 0x00000010ac58723c */ /* 0x090ff00000041858 */
[C---:B------:R-:W-:Y:S08]  /*211b0*/  HMMA.16816.F32.BF16 R92, R176.reuse, R16, R92 ;  /* 0x00000010b05c723c */ /* 0x040ff0000004185c */
[-C--:B------:R-:W-:Y:S08]  /*211c0*/  HMMA.16816.F32.BF16 R96, R176, R18.reuse, R96 ;  /* 0x00000012b060723c */ /* 0x080ff00000041860 */
[----:B------:R-:W-:Y:S01]  /*211d0*/  HMMA.16816.F32.BF16 R100, R172, R18, R100 ;  /* 0x00000012ac64723c */ /* 0x000fe20000041864 */
[----:B------:R-:W-:Y:S07]  /*211e0*/  @!UPT UIADD3 URZ, URZ, URZ, URZ ;  /* 0x0000003f3f3ff290 */ /* 0x000fee000fffe03f */
[----:B------:R-:W-:-:S11]  /*211f0*/  @P0 BRA `(.L_x_1099) ;  /* 0xffffb9a000000947 */ /* 0x000fd6000383ffff */
.L_x_1067:
[----:B------:R-:W-:Y:S05]  /*21200*/  BRA.DIV ~URZ, `(.L_x_1100) ;  /* 0x00007a427f007947 */ /* 0x000fea000b800000 */
[----:B------:R1:W2:Y:S02]  /*21210*/  SHFL.BFLY PT, R0, R248, 0x2, 0x1f ;  /* 0x0c401f00f8007f89 */ /* 0x0002a400000e0000 */
.L_x_1221:
        /* <DEDUP_REMOVED lines=15> */
.L_x_1222:
[----:B------:R-:W-:Y:S01]  /*21310*/  FSETP.NE.FTZ.AND P3, PT, R10, RZ, PT ;  /* 0x000000ff0a00720b */ /* 0x000fe20003f75000 */
[----:B------:R-:W-:Y:S01]  /*21320*/  CS2R R2, SRZ ;  /* 0x0000000000027805 */ /* 0x000fe2000001ff00 */
[----:B------:R-:W-:Y:S01]  /*21330*/  MOV R0, RZ ;  /* 0x000000ff00007202 */ /* 0x000fe20000000f00 */
[----:B-1----:R-:W-:Y:S01]  /*21340*/  FADD.FTZ R4, R12, R11 ;  /* 0x0000000b0c047221 */ /* 0x002fe20000010000 */
        /* <DEDUP_REMOVED lines=38> */
[----:B-1--4-:R-:W-:-:S02]  /*215b0*/  @P2 FMUL.FTZ R11, R9, 0.69314718246459960938 ;  /* 0x3f317218090b2820 */ /* 0x012fc40000410000 */
        /* <DEDUP_REMOVED lines=17> */
[----:B------:R-:W-:Y:S02]  /*216d0*/  FMUL.FTZ R45, R2, R61 ;  /* 0x0000003d022d7220 */ /* 0x000fe40000410000 */
        /* <DEDUP_REMOVED lines=11> */
[----:B------:R-:W-:Y:S01]  /*21790*/  FMUL.FTZ R75, R3, R103 ;  /* 0x00000067034b7220 */ /* 0x000fe20000410000 */
[----:B------:R-:W-:Y:S01]  /*217a0*/  @P3 MOV R3, 0x3f317218 ;  /* 0x3f31721800033802 */ /* 0x000fe20000000f00 */
        /* <DEDUP_REMOVED lines=60> */
.L_x_922:
[----:B------:R2:W5:Y:S04]  /*21b70*/  LDL R6, [R1+0x80] ;  /* 0x0000800001067983 */ /* 0x0005680000100800 */
[----:B------:R-:W4:Y:S01]  /*21b80*/  S2R R2, SR_TID.X ;  /* 0x0000000000027919 */ /* 0x000f220000002100 */
[----:B------:R-:W-:Y:S01]  /*21b90*/  BSSY B0, `(.L_x_1102) ;  /* 0x0000011000007945 */ /* 0x000fe20003800000 */
[----:B----4-:R-:W-:-:S13]  /*21ba0*/  LOP3.LUT P0, RZ, R2, 0x7f, RZ, 0xc0, !PT ;  /* 0x0000007f02ff7812 */ /* 0x010fda000780c0ff */
[----:B------:R-:W-:Y:S05]  /*21bb0*/  @P0 BRA `(.L_x_1103) ;  /* 0x000000e000000947 */ /* 0x000fea0003800000 */
[----:B--2---:R-:W2:Y:S01]  /*21bc0*/  S2R R4, SR_LANEID ;  /* 0x0000000000047919 */ /* 0x004ea20000000000 */
[----:B------:R-:W-:Y:S01]  /*21bd0*/  VOTEU.ANY UR4, UPT, PT ;  /* 0x0000000000047886 */ /* 0x000fe200038e0100 */
[----:B---3--:R-:W-:Y:S01]  /*21be0*/  IMAD.MOV.U32 R5, RZ, RZ, c[0x0][0x564] ;  /* 0x00015900ff057624 */ /* 0x008fe200078e00ff */
[----:B-1----:R-:W2:Y:S08]  /*21bf0*/  FLO.U32 R3, UR4 ;  /* 0x0000000400037d00 */ /* 0x002eb000080e0000 */
        /* <DEDUP_REMOVED lines=9> */
[----:B------:R1:W-:Y:S02]  /*21c90*/  STL [R1+0x80], R6 ;  /* 0x0000800601007387 */ /* 0x0003e40000100800 */
.L_x_1103:
[----:B--2---:R-:W-:Y:S05]  /*21ca0*/  BSYNC B0 ;  /* 0x0000000000007941 */ /* 0x004fea0003800000 */
.L_x_1102:
[----:B------:R-:W-:Y:S01]  /*21cb0*/  PRMT R0, R0, 0x9910, RZ ;  /* 0x0000991000007816 */ /* 0x000fe200000000ff */
[----:B------:R-:W-:Y:S01]  /*21cc0*/  BSSY B1, `(.L_x_1104) ;  /* 0x00003cc000017945 */ /* 0x000fe20003800000 */
[----:B-----5:R-:W-:Y:S02]  /*21cd0*/  IMAD.MOV.U32 R76, RZ, RZ, R6 ;  /* 0x000000ffff4c7224 */ /* 0x020fe400078e0006 */
[----:B------:R-:W-:-:S13]  /*21ce0*/  ISETP.NE.AND P0, PT, R0, RZ, PT ;  /* 0x000000ff0000720c */ /* 0x000fda0003f05270 */
[----:B------:R-:W-:Y:S05]  /*21cf0*/  @!P0 BRA `(.L_x_1105) ;  /* 0x00002ef000008947 */ /* 0x000fea0003800000 */
[----:B------:R-:W2:Y:S04]  /*21d00*/  LDL R10, [R1+0x98] ;  /* 0x00009800010a7983 */ /* 0x000ea80000100800 */
[----:B------:R-:W4:Y:S04]  /*21d10*/  LDL R9, [R1+0x9c] ;  /* 0x00009c0001097983 */ /* 0x000f280000100800 */
[----:B---3--:R-:W3:Y:S04]  /*21d20*/  LDL R8, [R1+0xa4] ;  /* 0x0000a40001087983 */ /* 0x008ee80000100800 */
[----:B------:R-:W3:Y:S04]  /*21d30*/  LDL R11, [R1+0xa0] ;  /* 0x0000a000010b7983 */ /* 0x000ee80000100800 */
[----:B-1----:R-:W3:Y:S01]  /*21d40*/  LDL R6, [R1+0x8c] ;  /* 0x00008c0001067983 */ /* 0x002ee20000100800 */
        /* <DEDUP_REMOVED lines=20> */
[----:B------:R4:W-:Y:S01]  /*21e90*/  STS [R10+0x1280], R2 ;  /* 0x001280020a007388 */ /* 0x0009e20000000800 */
[----:B-1----:R-:W-:Y:S02]  /*21ea0*/  F2FP.BF16.PACK_AB R0, R37, R36 ;  /* 0x000000242500723e */ /* 0x002fe400000010ff */
[----:B--2---:R-:W-:-:S03]  /*21eb0*/  F2FP.BF16.PACK_AB R3, R149, R148 ;  /* 0x000000949503723e */ /* 0x004fc600000010ff */
[----:B------:R1:W-:Y:S01]  /*21ec0*/  STS [R9+0x1000], R0 ;  /* 0x0010000009007388 */ /* 0x0003e20000000800 */
[----:B----4-:R-:W-:-:S03]  /*21ed0*/  F2FP.BF16.PACK_AB R2, R151, R150 ;  /* 0x000000969702723e */ /* 0x010fc600000010ff */
[----:B------:R2:W-:Y:S04]  /*21ee0*/  STS [R9+0x1200], R4 ;  /* 0x0012000409007388 */ /* 0x0005e80000000800 */
[----:B---3--:R3:W-:Y:S04]  /*21ef0*/  STS [R8+0x80], R3 ;  /* 0x0000800308007388 */ /* 0x0087e80000000800 */
[----:B------:R4:W-:Y:S01]  /*21f00*/  STS [R8+0x280], R2 ;  /* 0x0002800208007388 */ /* 0x0009e20000000800 */
[----:B-1----:R-:W-:Y:S02]  /*21f10*/  F2FP.BF16.PACK_AB R0, R153, R152 ;  /* 0x000000989900723e */ /* 0x002fe400000010ff */
[----:B--2---:R-:W-:-:S03]  /*21f20*/  F2FP.BF16.PACK_AB R4, R39, R38 ;  /* 0x000000262704723e */ /* 0x004fc600000010ff */
[----:B------:R1:W-:Y:S01]  /*21f30*/  STS [R11], R0 ;  /* 0x000000000b007388 */ /* 0x0003e20000000800 */
        /* <DEDUP_REMOVED lines=69> */
[----:B-1----:R-:W-:-:S02]  /*22390*/  F2FP.BF16.PACK_AB R2, R27, R26 ;  /* 0x0000001a1b02723e */ /* 0x002fc400000010ff */
[----:B--2---:R-:W-:-:S03]  /*223a0*/  F2FP.BF16.PACK_AB R0, R33, R32 ;  /* 0x000000202100723e */ /* 0x004fc600000010ff */
[----:B------:R-:W-:Y:S01]  /*223b0*/  STS [R11+0x5000], R2 ;  /* 0x005000020b007388 */ /* 0x000fe20000000800 */
[----:B---3--:R-:W-:-:S03]  /*223c0*/  IMAD.MOV.U32 R4, RZ, RZ, 0x4 ;  /* 0x00000004ff047424 */ /* 0x008fc600078e00ff */
[----:B------:R1:W-:Y:S01]  /*223d0*/  STS [R11+0x5200], R0 ;  /* 0x005200000b007388 */ /* 0x0003e20000000800 */
[----:B------:R-:W-:Y:S02]  /*223e0*/  IMAD.MOV.U32 R3, RZ, RZ, RZ ;  /* 0x000000ffff037224 */ /* 0x000fe400078e00ff */
[CC--:B------:R-:W-:Y:S01]  /*223f0*/  @P1 IMAD.WIDE R8, R6.reuse, R4.reuse, c[0x0][0x508] ;  /* 0x0001420006081625 */ /* 0x0c0fe200078e0204 */
[----:B------:R-:W-:Y:S03]  /*22400*/  BAR.SYNC.DEFER_BLOCKING 0x1, 0x80 ;  /* 0x0042000000007b1d */ /* 0x000fe60000010000 */
[----:B------:R-:W-:-:S03]  /*22410*/  IMAD.WIDE R4, R6, R4, c[0x0][0x500] ;  /* 0x0001400006047625 */ /* 0x000fc600078e0204 */
[----:B------:R2:W5:Y:S04]  /*22420*/  @P1 LDG.E R12, [R8.64] ;  /* 0x00000008080c1981 */ /* 0x000568000c1e1900 */
[----:B------:R2:W5:Y:S01]  /*22430*/  @P2 LDG.E R3, [R4.64] ;  /* 0x0000000804032981 */ /* 0x000562000c1e1900 */
[----:B----4-:R-:W-:-:S04]  /*22440*/  ISETP.NE.AND P0, PT, R10, RZ, PT ;  /* 0x000000ff0a00720c */ /* 0x010fc80003f05270 */
[----:B-1----:R-:W-:Y:S01]  /*22450*/  SEL R0, R10, c[0x0][0x3d4], P0 ;  /* 0x0000f5000a007a07 */ /* 0x002fe20000000000 */
[----:B------:R-:W-:Y:S05]  /*22460*/  @P1 BRA `(.L_x_1106) ;  /* 0x0000004000001947 */ /* 0x000fea0003800000 */
[----:B--2---:R-:W-:Y:S05]  /*22470*/  @!P2 BRA `(.L_x_1106) ;  /* 0x000000300000a947 */ /* 0x004fea0003800000 */
[----:B-----5:R1:W2:Y:S04]  /*22480*/  LDG.E R12, [R4.64] ;  /* 0x00000008040c7981 */ /* 0x0202a8000c1e1900 */
[----:B-1----:R-:W2:Y:S02]  /*22490*/  LDG.E R4, [R4.64+0x4] ;  /* 0x0000040804047981 */ /* 0x002ea4000c1e1900 */
[----:B--2---:R-:W-:Y:S02]  /*224a0*/  IADD3 R12, -R12, R4, RZ ;  /* 0x000000040c0c7210 */ /* 0x004fe40007ffe1ff */
.L_x_1106:
[----:B--2---:R-:W2:Y:S04]  /*224b0*/  LDL R4, [R1+0x7c] ;  /* 0x00007c0001047983 */ /* 0x004ea80000100800 */
[----:B------:R-:W3:Y:S04]  /*224c0*/  LDL.LU R5, [R1+0x88] ;  /* 0x0000880001057983 */ /* 0x000ee80000300800 */
[----:B------:R-:W2:Y:S04]  /*224d0*/  LDL R77, [R1+0x58] ;  /* 0x00005800014d7983 */ /* 0x000ea80000100800 */
[----:B------:R-:W4:Y:S04]  /*224e0*/  LDL R15, [R1+0xa8] ;  /* 0x0000a800010f7983 */ /* 0x000f280000100800 */
[----:B------:R-:W4:Y:S01]  /*224f0*/  LDL R78, [R1+0xe8] ;  /* 0x0000e800014e7983 */ /* 0x000f220000100800 */
[----:B------:R-:W-:Y:S01]  /*22500*/  IMAD.MOV.U32 R13, RZ, RZ, 0x368 ;  /* 0x00000368ff0d7424 */ /* 0x000fe200078e00ff */
[----:B------:R-:W-:-:S04]  /*22510*/  ISETP.GT.AND P2, PT, R0, 0x1, PT ;  /* 0x000000010000780c */ /* 0x000fc80003f44270 */
[----:B------:R-:W-:-:S04]  /*22520*/  SEL R13, R13, 0x328, P2 ;  /* 0x000003280d0d7807 */ /* 0x000fc80001000000 */
[----:B------:R-:W1:Y:S08]  /*22530*/  LDC.64 R8, c[0x0][R13+0x170] ;  /* 0x00005c000d087b82 */ /* 0x000e700000000a00 */
[----:B------:R-:W2:Y:S08]  /*22540*/  LDC.64 R16, c[0x0][R13+0x168] ;  /* 0x00005a000d107b82 */ /* 0x000eb00000000a00 */
[----:B------:R1:W2:Y:S08]  /*22550*/  LDC.64 R20, c[0x0][R13+0x178] ;  /* 0x00005e000d147b82 */ /* 0x0002b00000000a00 */
[----:B------:R1:W2:Y:S01]  /*22560*/  LDC.64 R18, c[0x0][R13+0x160] ;  /* 0x000058000d127b82 */ /* 0x0002a20000000a00 */
[----:B------:R-:W-:Y:S01]  /*22570*/  ISETP.NE.U32.AND P0, PT, RZ, c[0x0][0x500], PT ;  /* 0x00014000ff007a0c */ /* 0x000fe20003f05070 */
[----:B------:R-:W-:-:S03]  /*22580*/  IMAD.MOV.U32 R0, RZ, RZ, c[0x0][0x4e8] ;  /* 0x00013a00ff007624 */ /* 0x000fc600078e00ff */
[----:B------:R-:W-:Y:S02]  /*22590*/  ISETP.NE.AND.EX P0, PT, RZ, c[0x0][0x504], PT, P0 ;  /* 0x00014100ff007a0c */ /* 0x000fe40003f05300 */
[----:B------:R-:W-:Y:S02]  /*225a0*/  ISETP.NE.AND P5, PT, R0, 0x1, PT ;  /* 0x000000010000780c */ /* 0x000fe40003fa5270 */
[----:B------:R-:W-:Y:S02]  /*225b0*/  SHF.R.S32.HI R0, RZ, 0x1f, R6 ;  /* 0x0000001fff007819 */ /* 0x000fe40000011406 */
[----:B------:R-:W-:Y:S02]  /*225c0*/  SEL R2, R6, RZ, !P0 ;  /* 0x000000ff06027207 */ /* 0x000fe40004000000 */
[----:B------:R-:W-:Y:S01]  /*225d0*/  SEL R6, R0, RZ, !P0 ;  /* 0x000000ff00067207 */ /* 0x000fe20004000000 */
[----:B------:R-:W2:Y:S02]  /*225e0*/  S2R R79, SR_TID.X ;  /* 0x00000000004f7919 */ /* 0x000ea40000002100 */
[----:B-1----:R-:W-:-:S04]  /*225f0*/  IMAD R0, R9, R2, RZ ;  /* 0x0000000209007224 */ /* 0x002fc800078e02ff */
[C---:B------:R-:W-:Y:S02]  /*22600*/  IMAD R14, R8.reuse, R6, R0 ;  /* 0x00000006080e7224 */ /* 0x040fe400078e0200 */
[----:B------:R-:W-:-:S04]  /*22610*/  IMAD.WIDE.U32 R8, R8, R2, RZ ;  /* 0x0000000208087225 */ /* 0x000fc800078e00ff */
[----:B------:R-:W-:Y:S01]  /*22620*/  IMAD.IADD R14, R9, 0x1, R14 ;  /* 0x00000001090e7824 */ /* 0x000fe200078e020e */
[----:B------:R-:W-:-:S04]  /*22630*/  LOP3.LUT R209, R209, 0xfffffffd, RZ, 0xc0, !PT ;  /* 0xfffffffdd1d17812 */ /* 0x000fc800078ec0ff */
[----:B------:R-:W-:Y:S02]  /*22640*/  LOP3.LUT R209, R209, 0xfffffffe, RZ, 0xc0, !PT ;  /* 0xfffffffed1d17812 */ /* 0x000fe400078ec0ff */
[----:B---3--:R-:W-:Y:S01]  /*22650*/  LOP3.LUT R5, R5, 0xffff, RZ, 0xc0, !PT ;  /* 0x0000ffff05057812 */ /* 0x008fe200078ec0ff */
[----:B--2---:R-:W-:-:S04]  /*22660*/  IMAD.IADD R4, R4, 0x1, R77 ;  /* 0x0000000104047824 */ /* 0x004fc800078e024d */
[----:B------:R-:W-:-:S04]  /*22670*/  IMAD.WIDE.U32 R10, R16, R5, RZ ;  /* 0x00000005100a7225 */ /* 0x000fc800078e00ff */
[----:B------:R-:W-:-:S04]  /*22680*/  @P5 IMAD.HI.U32 R6, R4, c[0x0][0x4ec], RZ ;  /* 0x00013b0004065a27 */ /* 0x000fc800078e00ff */
[----:B------:R-:W-:Y:S01]  /*22690*/  IMAD.MOV.U32 R0, RZ, RZ, R4 ;  /* 0x000000ffff007224 */ /* 0x000fe200078e0004 */
[----:B------:R-:W-:Y:S01]  /*226a0*/  @P5 SHF.R.U32.HI R0, RZ, c[0x0][0x4f0], R6 ;  /* 0x00013c00ff005a19 */ /* 0x000fe20000011606 */
[----:B------:R-:W-:Y:S01]  /*226b0*/  IMAD R13, R17, R5, RZ ;  /* 0x00000005110d7224 */ /* 0x000fe200078e02ff */
[----:B----4-:R-:W-:Y:S02]  /*226c0*/  SEL R6, R15, RZ, P2 ;  /* 0x000000ff0f067207 */ /* 0x010fe40001000000 */
[----:B-----5:R-:W-:Y:S01]  /*226d0*/  IADD3 R15, P1, P0, R8, R10, R3 ;  /* 0x0000000a080f7210 */ /* 0x020fe2000783e003 */
        /* <DEDUP_REMOVED lines=36> */
[----:B---3--:R-:W-:-:S05]  /*22920*/  IMAD.IADD R6, R78, 0x1, R77 ;  /* 0x000000014e067824 */ /* 0x008fca00078e024d */
        /* <DEDUP_REMOVED lines=18> */
[----:B------:R-:W2:Y:S04]  /*22a50*/  LDL R78, [R1+0x28] ;  /* 0x00002800014e7983 */ /* 0x000ea80000100800 */
[----:B------:R-:W3:Y:S01]  /*22a60*/  LDL R20, [R1+0x3c] ;  /* 0x00003c0001147983 */ /* 0x000ee20000100800 */
[----:B------:R-:W-:Y:S01]  /*22a70*/  IMAD R16, R16, c[0x0][0x3a0], RZ ;  /* 0x0000e80010107a24 */ /* 0x000fe200078e02ff */
[----:B------:R-:W-:Y:S01]  /*22a80*/  SHF.R.S32.HI R4, RZ, 0x1f, R2 ;  /* 0x0000001fff047819 */ /* 0x000fe20000011402 */
[C---:B-1----:R-:W-:Y:S01]  /*22a90*/  IMAD.WIDE.U32 R8, R3.reuse, c[0x0][0x3a0], RZ ;  /* 0x0000e80003087a25 */ /* 0x042fe200078e00ff */
[----:B------:R-:W1:Y:S03]  /*22aa0*/  S2R R12, SR_TID.X ;  /* 0x00000000000c7919 */ /* 0x000e660000002100 */
[----:B------:R-:W-:-:S02]  /*22ab0*/  IMAD R3, R3, c[0x0][0x3a4], R16 ;  /* 0x0000e90003037a24 */ /* 0x000fc400078e0210 */
[----:B------:R-:W-:-:S03]  /*22ac0*/  IMAD R10, R4, c[0x0][0x3f0], RZ ;  /* 0x0000fc00040a7a24 */ /* 0x000fc600078e02ff */
[----:B------:R-:W-:Y:S01]  /*22ad0*/  IADD3 R9, R9, R3, RZ ;  /* 0x0000000309097210 */ /* 0x000fe20007ffe0ff */
[----:B------:R-:W-:-:S04]  /*22ae0*/  IMAD R10, R2, c[0x0][0x3f4], R10 ;  /* 0x0000fd00020a7a24 */ /* 0x000fc800078e020a */
[----:B------:R-:W-:-:S04]  /*22af0*/  IMAD.WIDE.U32 R8, R5, c[0x0][0x3e8], R8 ;  /* 0x0000fa0005087a25 */ /* 0x000fc800078e0008 */
[----:B------:R-:W-:Y:S01]  /*22b00*/  IMAD R5, R5, c[0x0][0x3ec], R9 ;  /* 0x0000fb0005057a24 */ /* 0x000fe200078e0209 */
[----:B------:R-:W-:-:S05]  /*22b10*/  MOV R4, R8 ;  /* 0x0000000800047202 */ /* 0x000fca0000000f00 */
[----:B------:R-:W-:Y:S01]  /*22b20*/  IMAD.WIDE.U32 R4, R2, c[0x0][0x3f0], R4 ;  /* 0x0000fc0002047a25 */ /* 0x000fe200078e0004 */
[----:B-1----:R-:W-:-:S04]  /*22b30*/  SHF.R.S32.HI R13, RZ, 0x1f, R12 ;  /* 0x0000001fff0d7819 */ /* 0x002fc8000001140c */
[----:B------:R-:W-:Y:S02]  /*22b40*/  IADD3 R5, R5, R10, RZ ;  /* 0x0000000a05057210 */ /* 0x000fe40007ffe0ff */
[----:B------:R-:W-:-:S04]  /*22b50*/  LEA.HI R13, R13, R12, RZ, 0x2 ;  /* 0x0000000c0d0d7211 */ /* 0x000fc800078f10ff */
[----:B------:R-:W-:Y:S02]  /*22b60*/  SHF.R.S32.HI R13, RZ, 0x2, R13 ;  /* 0x00000002ff0d7819 */ /* 0x000fe4000001140d */
[----:B--2---:R-:W-:Y:S02]  /*22b70*/  IADD3 R6, R78, R77, RZ ;  /* 0x0000004d4e067210 */ /* 0x004fe40007ffe0ff */
[----:B---3--:R-:W-:-:S03]  /*22b80*/  SHF.L.U32 R9, R20, 0x1, RZ ;  /* 0x0000000114097819 */ /* 0x008fc600000006ff */
[----:B------:R-:W-:Y:S01]  /*22b90*/  @P5 IMAD.HI.U32 R11, R6, c[0x0][0x4ec], RZ ;  /* 0x00013b00060b5a27 */ /* 0x000fe200078e00ff */
[----:B------:R-:W-:Y:S01]  /*22ba0*/  MOV R3, R6 ;  /* 0x0000000600037202 */ /* 0x000fe20000000f00 */
[----:B------:R1:W2:Y:S03]  /*22bb0*/  LDS.128 R24, [R9+0x80] ;  /* 0x0000800009187984 */ /* 0x0002a60000000c00 */
[----:B------:R-:W-:Y:S01]  /*22bc0*/  @P5 SHF.R.U32.HI R3, RZ, c[0x0][0x4f0], R11 ;  /* 0x00013c00ff035a19 */ /* 0x000fe2000001160b */
[----:B------:R1:W3:Y:S03]  /*22bd0*/  LDS.128 R36, [R9+0x880] ;  /* 0x0008800009247984 */ /* 0x0002e60000000c00 */
[----:B------:R-:W-:Y:S02]  /*22be0*/  SHF.R.S32.HI R8, RZ, 0x1f, R3 ;  /* 0x0000001fff087819 */ /* 0x000fe40000011403 */
[----:B------:R-:W-:Y:S01]  /*22bf0*/  IADD3 R2, -R3, RZ, RZ ;  /* 0x000000ff03027210 */ /* 0x000fe20007ffe1ff */
[----:B------:R1:W4:Y:S02]  /*22c00*/  LDS.128 R48, [R9+0x1080] ;  /* 0x0010800009307984 */ /* 0x0003240000000c00 */
[----:B------:R-:W-:-:S02]  /*22c10*/  IMAD R8, R8, c[0x0][0x3e0], RZ ;  /* 0x0000f80008087a24 */ /* 0x000fc400078e02ff */
[----:B------:R1:W1:Y:S01]  /*22c20*/  LDS.128 R60, [R9+0x1880] ;  /* 0x00188000093c7984 */ /* 0x0002620000000c00 */
[----:B------:R-:W-:Y:S02]  /*22c30*/  IMAD R6, R2, c[0x0][0x4e8], R6 ;  /* 0x00013a0002067a24 */ /* 0x000fe400078e0206 */
[C---:B------:R-:W-:Y:S01]  /*22c40*/  IMAD R8, R3.reuse, c[0x0][0x3e4], R8 ;  /* 0x0000f90003087a24 */ /* 0x040fe200078e0208 */
[----:B------:R1:W1:Y:S01]  /*22c50*/  LDS.128 R20, [R9+0x2080] ;  /* 0x0020800009147984 */ /* 0x0002620000000c00 */
[----:B------:R-:W-:Y:S01]  /*22c60*/  IMAD.WIDE.U32 R2, R3, c[0x0][0x3e0], R4 ;  /* 0x0000f80003027a25 */ /* 0x000fe200078e0004 */
[----:B------:R-:W-:Y:S02]  /*22c70*/  SHF.R.S32.HI R4, RZ, 0x1f, R6 ;  /* 0x0000001fff047819 */ /* 0x000fe40000011406 */
[----:B------:R1:W1:Y:S02]  /*22c80*/  LDS.128 R32, [R9+0x2880] ;  /* 0x0028800009207984 */ /* 0x0002640000000c00 */
[----:B------:R-:W-:Y:S01]  /*22c90*/  IADD3 R3, R3, R8, RZ ;  /* 0x0000000803037210 */ /* 0x000fe20007ffe0ff */
[----:B------:R-:W-:Y:S01]  /*22ca0*/  IMAD R4, R4, c[0x0][0x3d8], RZ ;  /* 0x0000f60004047a24 */ /* 0x000fe200078e02ff */
[----:B------:R1:W1:Y:S03]  /*22cb0*/  LDS.128 R44, [R9+0x3080] ;  /* 0x00308000092c7984 */ /* 0x0002660000000c00 */
[C---:B------:R-:W-:Y:S01]  /*22cc0*/  IMAD.WIDE.U32 R2, R6.reuse, c[0x0][0x3d8], R2 ;  /* 0x0000f60006027a25 */ /* 0x040fe200078e0002 */
[----:B------:R1:W1:Y:S03]  /*22cd0*/  LDS.128 R56, [R9+0x3880] ;  /* 0x0038800009387984 */ /* 0x0002660000000c00 */
[----:B------:R-:W-:Y:S01]  /*22ce0*/  IMAD R6, R6, c[0x0][0x3dc], R4 ;  /* 0x0000f70006067a24 */ /* 0x000fe200078e0204 */
[----:B------:R1:W1:Y:S01]  /*22cf0*/  LDS.128 R16, [R9+0x4080] ;  /* 0x0040800009107984 */ /* 0x0002620000000c00 */
[----:B------:R-:W-:-:S02]  /*22d00*/  LEA R12, P0, R2, c[0x0][0x380], 0x1 ;  /* 0x0000e000020c7a11 */ /* 0x000fc400078008ff */
[----:B------:R-:W-:Y:S01]  /*22d10*/  IADD3 R4, R13, R77, RZ ;  /* 0x0000004d0d047210 */ /* 0x000fe20007ffe0ff */
[----:B------:R1:W1:Y:S01]  /*22d20*/  LDS.128 R28, [R9+0x4880] ;  /* 0x00488000091c7984 */ /* 0x0002620000000c00 */
[----:B------:R-:W-:-:S03]  /*22d30*/  IADD3 R3, R3, R6, RZ ;  /* 0x0000000603037210 */ /* 0x000fc60007ffe0ff */
[----:B------:R1:W1:Y:S01]  /*22d40*/  LDS.128 R40, [R9+0x5080] ;  /* 0x0050800009287984 */ /* 0x0002620000000c00 */
[----:B------:R-:W-:-:S03]  /*22d50*/  LEA.HI.X R5, R2, c[0x0][0x384], R3, 0x1, P0 ;  /* 0x0000e10002057a11 */ /* 0x000fc600000f0c03 */
[----:B------:R1:W1:Y:S01]  /*22d60*/  LDS.128 R52, [R9+0x5880] ;  /* 0x0058800009347984 */ /* 0x0002620000000c00 */
[----:B------:R-:W-:Y:S05]  /*22d70*/  BRA.DIV ~URZ, `(.L_x_1108) ;  /* 0x000061427f007947 */ /* 0x000fea000b800000 */
[----:B--23--:R2:W3:Y:S02]  /*22d80*/  SHFL.IDX PT, R6, R5, RZ, 0x1c1f ;  /* 0x001c1fff05067589 */ /* 0x00c4e400000e0000 */
.L_x_1223:
[----:B------:R-:W-:Y:S05]  /*22d90*/  BRA.DIV ~URZ, `(.L_x_1109) ;  /* 0x000061927f007947 */ /* 0x000fea000b800000 */
[----:B------:R2:W4:Y:S02]  /*22da0*/  SHFL.IDX PT, R2, R12, RZ, 0x1c1f ;  /* 0x001c1fff0c027589 */ /* 0x00052400000e0000 */
.L_x_1224:
[----:B------:R-:W-:Y:S01]  /*22db0*/  ISETP.GE.AND P0, PT, R4, R0, PT ;  /* 0x000000000400720c */ /* 0x000fe20003f06270 */
[----:B------:R-:W-:-:S12]  /*22dc0*/  BSSY B0, `(.L_x_1110) ;  /* 0x0000012000007945 */ /* 0x000fd80003800000 */
[----:B------:R-:W-:Y:S05]  /*22dd0*/  @P0 BRA `(.L_x_1111) ;  /* 0x0000010000000947 */ /* 0x000fea0003800000 */
[----:B------:R-:W5:Y:S04]  /*22de0*/  LDL.64 R64, [R1] ;  /* 0x0000000001407983 */ /* 0x000f680000100a00 */
[----:B--2---:R-:W2:Y:S04]  /*22df0*/  LDL R13, [R1+0x8] ;  /* 0x00000800010d7983 */ /* 0x004ea80000100800 */
[----:B----4-:R-:W4:Y:S04]  /*22e00*/  LDL R15, [R1+0x94] ;  /* 0x00009400010f7983 */ /* 0x010f280000100800 */
[----:B---3--:R-:W3:Y:S01]  /*22e10*/  LDL R14, [R1+0x90] ;  /* 0x00009000010e7983 */ /* 0x008ee20000100800 */
[----:B------:R-:W-:-:S13]  /*22e20*/  ISETP.GE.AND P1, PT, R252, c[0x0][0x3c8], PT ;  /* 0x0000f200fc007a0c */ /* 0x000fda0003f26270 */
[----:B------:R-:W-:Y:S02]  /*22e30*/  @!P1 LEA R8, P4, R252, R2, 0x1 ;  /* 0x00000002fc089211 */ /* 0x000fe400078808ff */
[----:B-----5:R-:W-:Y:S02]  /*22e40*/  ISETP.GE.AND P2, PT, R64, c[0x0][0x3c8], PT ;  /* 0x0000f20040007a0c */ /* 0x020fe40003f46270 */
[----:B--2---:R-:W-:Y:S02]  /*22e50*/  ISETP.GE.AND P0, PT, R13, c[0x0][0x3c8], PT ;  /* 0x0000f2000d007a0c */ /* 0x004fe40003f06270 */
[----:B-1--4-:R-:W-:-:S09]  /*22e60*/  @!P1 LEA.HI.X R9, R252, R6, R15, 0x1, P4 ;  /* 0x00000006fc099211 */ /* 0x012fd200020f0c0f */
[CC--:B------:R-:W-:Y:S02]  /*22e70*/  @!P2 LEA R10, P5, R64.reuse, R2.reuse, 0x1 ;  /* 0x00000002400aa211 */ /* 0x0c0fe400078a08ff */
[C---:B------:R-:W-:Y:S02]  /*22e80*/  @!P0 LEA R2, P3, R13.reuse, R2, 0x1 ;  /* 0x000000020d028211 */ /* 0x040fe400078608ff */
[-C--:B------:R-:W-:Y:S02]  /*22e90*/  @!P2 LEA.HI.X R11, R64, R6.reuse, R65, 0x1, P5 ;  /* 0x00000006400ba211 */ /* 0x080fe400028f0c41 */
[----:B---3--:R-:W-:-:S03]  /*22ea0*/  @!P0 LEA.HI.X R3, R13, R6, R14, 0x1, P3 ;  /* 0x000000060d038211 */ /* 0x008fc600018f0c0e */
[----:B------:R1:W-:Y:S04]  /*22eb0*/  @!P2 ST.E.128 [R10.64], R24 ;  /* 0x000000180a00a985 */ /* 0x0003e8000c101d08 */
[----:B------:R1:W-:Y:S04]  /*22ec0*/  @!P1 ST.E.128 [R8.64], R20 ;  /* 0x0000001408009985 */ /* 0x0003e8000c101d08 */
[----:B------:R1:W-:Y:S02]  /*22ed0*/  @!P0 ST.E.128 [R2.64], R16 ;  /* 0x0000001002008985 */ /* 0x0003e4000c101d08 */
.L_x_1111:
[----:B------:R-:W-:Y:S05]  /*22ee0*/  BSYNC B0 ;  /* 0x0000000000007941 */ /* 0x000fea0003800000 */
.L_x_1110:
[----:B------:R-:W-:Y:S05]  /*22ef0*/  BRA.DIV ~URZ, `(.L_x_1112) ;  /* 0x000060a27f007947 */ /* 0x000fea000b800000 */
[----:B---3--:R3:W2:Y:S04]  /*22f00*/  SHFL.IDX PT, R6, R5, 0x1, 0x1c1f ;  /* 0x003c1f0005067f89 */ /* 0x0086a800000e0000 */
[----:B-1--4-:R3:W1:Y:S02]  /*22f10*/  SHFL.IDX PT, R2, R12, 0x1, 0x1c1f ;  /* 0x003c1f000c027f89 */ /* 0x01266400000e0000 */
.L_x_1225:
[----:B------:R-:W-:Y:S01]  /*22f20*/  IADD3 R3, R4, 0x20, RZ ;  /* 0x0000002004037810 */ /* 0x000fe20007ffe0ff */
[----:B------:R-:W-:Y:S03]  /*22f30*/  BSSY B0, `(.L_x_1113) ;  /* 0x0000013000007945 */ /* 0x000fe60003800000 */
[----:B------:R-:W-:-:S13]  /*22f40*/  ISETP.GE.AND P0, PT, R3, R0, PT ;  /* 0x000000000300720c */ /* 0x000fda0003f06270 */
[----:B------:R-:W-:Y:S05]  /*22f50*/  @P0 BRA `(.L_x_1114) ;  /* 0x0000010000000947 */ /* 0x000fea0003800000 */
[----:B------:R-:W4:Y:S04]  /*22f60*/  LDL.64 R16, [R1] ;  /* 0x0000000001107983 */ /* 0x000f280000100a00 */
[----:B------:R-:W5:Y:S04]  /*22f70*/  LDL R13, [R1+0x8] ;  /* 0x00000800010d7983 */ /* 0x000f680000100800 */
[----:B---3--:R-:W3:Y:S04]  /*22f80*/  LDL R15, [R1+0x94] ;  /* 0x00009400010f7983 */ /* 0x008ee80000100800 */
[----:B--2---:R-:W2:Y:S01]  /*22f90*/  LDL R14, [R1+0x90] ;  /* 0x00009000010e7983 */ /* 0x004ea20000100800 */
[----:B------:R-:W-:-:S13]  /*22fa0*/  ISETP.GE.AND P1, PT, R252, c[0x0][0x3c8], PT ;  /* 0x0000f200fc007a0c */ /* 0x000fda0003f26270 */
[----:B-1----:R-:W-:Y:S02]  /*22fb0*/  @!P1 LEA R8, P4, R252, R2, 0x1 ;  /* 0x00000002fc089211 */ /* 0x002fe400078808ff */
[----:B----4-:R-:W-:Y:S02]  /*22fc0*/  ISETP.GE.AND P2, PT, R16, c[0x0][0x3c8], PT ;  /* 0x0000f20010007a0c */ /* 0x010fe40003f46270 */
[----:B-----5:R-:W-:Y:S02]  /*22fd0*/  ISETP.GE.AND P0, PT, R13, c[0x0][0x3c8], PT ;  /* 0x0000f2000d007a0c */ /* 0x020fe40003f06270 */
[----:B---3--:R-:W-:-:S09]  /*22fe0*/  @!P1 LEA.HI.X R9, R252, R6, R15, 0x1, P4 ;  /* 0x00000006fc099211 */ /* 0x008fd200020f0c0f */
[CC--:B------:R-:W-:Y:S02]  /*22ff0*/  @!P2 LEA R10, P5, R16.reuse, R2.reuse, 0x1 ;  /* 0x00000002100aa211 */ /* 0x0c0fe400078a08ff */
[C---:B------:R-:W-:Y:S02]  /*23000*/  @!P0 LEA R2, P3, R13.reuse, R2, 0x1 ;  /* 0x000000020d028211 */ /* 0x040fe400078608ff */
[-C--:B------:R-:W-:Y:S02]  /*23010*/  @!P2 LEA.HI.X R11, R16, R6.reuse, R17, 0x1, P5 ;  /* 0x00000006100ba211 */ /* 0x080fe400028f0c11 */
[----:B--2---:R-:W-:-:S03]  /*23020*/  @!P0 LEA.HI.X R3, R13, R6, R14, 0x1, P3 ;  /* 0x000000060d038211 */ /* 0x004fc600018f0c0e */
[----:B------:R1:W-:Y:S04]  /*23030*/  @!P2 ST.E.128 [R10.64], R36 ;  /* 0x000000240a00a985 */ /* 0x0003e8000c101d08 */
[----:B------:R1:W-:Y:S04]  /*23040*/  @!P1 ST.E.128 [R8.64], R32 ;  /* 0x0000002008009985 */ /* 0x0003e8000c101d08 */
[----:B------:R1:W-:Y:S02]  /*23050*/  @!P0 ST.E.128 [R2.64], R28 ;  /* 0x0000001c02008985 */ /* 0x0003e4000c101d08 */
.L_x_1114:
[----:B------:R-:W-:Y:S05]  /*23060*/  BSYNC B0 ;  /* 0x0000000000007941 */ /* 0x000fea0003800000 */
.L_x_1113:
[----:B------:R-:W-:Y:S05]  /*23070*/  BRA.DIV ~URZ, `(.L_x_1115) ;  /* 0x00005ff27f007947 */ /* 0x000fea000b800000 */
[----:B--2---:R2:W4:Y:S02]  /*23080*/  SHFL.IDX PT, R6, R5, 0x2, 0x1c1f ;  /* 0x005c1f0005067f89 */ /* 0x00452400000e0000 */
.L_x_1226:
[----:B------:R-:W-:Y:S05]  /*23090*/  BRA.DIV ~URZ, `(.L_x_1116) ;  /* 0x000060427f007947 */ /* 0x000fea000b800000 */
[----:B-1----:R1:W2:Y:S02]  /*230a0*/  SHFL.IDX PT, R2, R12, 0x2, 0x1c1f ;  /* 0x005c1f000c027f89 */ /* 0x0022a400000e0000 */
.L_x_1227:
[----:B------:R-:W-:Y:S01]  /*230b0*/  IADD3 R3, R4, 0x40, RZ ;  /* 0x0000004004037810 */ /* 0x000fe20007ffe0ff */
[----:B------:R-:W-:Y:S03]  /*230c0*/  BSSY B0, `(.L_x_1117) ;  /* 0x0000013000007945 */ /* 0x000fe60003800000 */
[----:B------:R-:W-:-:S13]  /*230d0*/  ISETP.GE.AND P0, PT, R3, R0, PT ;  /* 0x000000000300720c */ /* 0x000fda0003f06270 */
[----:B------:R-:W-:Y:S05]  /*230e0*/  @P0 BRA `(.L_x_1118) ;  /* 0x0000010000000947 */ /* 0x000fea0003800000 */
[----:B------:R-:W5:Y:S04]  /*230f0*/  LDL.64 R16, [R1] ;  /* 0x0000000001107983 */ /* 0x000f680000100a00 */
[----:B---3--:R-:W3:Y:S04]  /*23100*/  LDL R13, [R1+0x8] ;  /* 0x00000800010d7983 */ /* 0x008ee80000100800 */
[----:B----4-:R-:W4:Y:S04]  /*23110*/  LDL R15, [R1+0x94] ;  /* 0x00009400010f7983 */ /* 0x010f280000100800 */
[----:B--2---:R-:W2:Y:S01]  /*23120*/  LDL R14, [R1+0x90] ;  /* 0x00009000010e7983 */ /* 0x004ea20000100800 */
[----:B------:R-:W-:-:S13]  /*23130*/  ISETP.GE.AND P1, PT, R252, c[0x0][0x3c8], PT ;  /* 0x0000f200fc007a0c */ /* 0x000fda0003f26270 */
[----:B------:R-:W-:Y:S02]  /*23140*/  @!P1 LEA R8, P4, R252, R2, 0x1 ;  /* 0x00000002fc089211 */ /* 0x000fe400078808ff */
[----:B-----5:R-:W-:Y:S02]  /*23150*/  ISETP.GE.AND P2, PT, R16, c[0x0][0x3c8], PT ;  /* 0x0000f20010007a0c */ /* 0x020fe40003f46270 */
[----:B---3--:R-:W-:Y:S02]  /*23160*/  ISETP.GE.AND P0, PT, R13, c[0x0][0x3c8], PT ;  /* 0x0000f2000d007a0c */ /* 0x008fe40003f06270 */
[----:B----4-:R-:W-:-:S09]  /*23170*/  @!P1 LEA.HI.X R9, R252, R6, R15, 0x1, P4 ;  /* 0x00000006fc099211 */ /* 0x010fd200020f0c0f */
[CC--:B------:R-:W-:Y:S02]  /*23180*/  @!P2 LEA R10, P5, R16.reuse, R2.reuse, 0x1 ;  /* 0x00000002100aa211 */ /* 0x0c0fe400078a08ff */
[C---:B------:R-:W-:Y:S02]  /*23190*/  @!P0 LEA R2, P3, R13.reuse, R2, 0x1 ;  /* 0x000000020d028211 */ /* 0x040fe400078608ff */
[-C--:B------:R-:W-:Y:S02]  /*231a0*/  @!P2 LEA.HI.X R11, R16, R6.reuse, R17, 0x1, P5 ;  /* 0x00000006100ba211 */ /* 0x080fe400028f0c11 */
[----:B--2---:R-:W-:-:S03]  /*231b0*/  @!P0 LEA.HI.X R3, R13, R6, R14, 0x1, P3 ;  /* 0x000000060d038211 */ /* 0x004fc600018f0c0e */
[----:B------:R2:W-:Y:S04]  /*231c0*/  @!P2 ST.E.128 [R10.64], R48 ;  /* 0x000000300a00a985 */ /* 0x0005e8000c101d08 */
[----:B------:R2:W-:Y:S04]  /*231d0*/  @!P1 ST.E.128 [R8.64], R44 ;  /* 0x0000002c08009985 */ /* 0x0005e8000c101d08 */
[----:B------:R2:W-:Y:S02]  /*231e0*/  @!P0 ST.E.128 [R2.64], R40 ;  /* 0x0000002802008985 */ /* 0x0005e4000c101d08 */
.L_x_1118:
[----:B------:R-:W-:Y:S05]  /*231f0*/  BSYNC B0 ;  /* 0x0000000000007941 */ /* 0x000fea0003800000 */
.L_x_1117:
[----:B------:R-:W-:Y:S05]  /*23200*/  BRA.DIV ~URZ, `(.L_x_1119) ;  /* 0x00005f427f007947 */ /* 0x000fea000b800000 */
[----:B--23--:R-:W2:Y:S04]  /*23210*/  SHFL.IDX PT, R5, R5, 0x3, 0x1c1f ;  /* 0x007c1f0005057f89 */ /* 0x00cea800000e0000 */
[----:B------:R3:W1:Y:S02]  /*23220*/  SHFL.IDX PT, R2, R12, 0x3, 0x1c1f ;  /* 0x007c1f000c027f89 */ /* 0x00066400000e0000 */
.L_x_1228:
[----:B------:R-:W-:-:S04]  /*23230*/  IADD3 R3, R4, 0x60, RZ ;  /* 0x0000006004037810 */ /* 0x000fc80007ffe0ff */
[----:B------:R-:W-:-:S13]  /*23240*/  ISETP.GE.AND P0, PT, R3, R0, PT ;  /* 0x000000000300720c */ /* 0x000fda0003f06270 */
[----:B------:R-:W-:Y:S05]  /*23250*/  @P0 BRA `(.L_x_1120) ;  /* 0x0000272000000947 */ /* 0x000fea0003800000 */
[----:B------:R-:W5:Y:S04]  /*23260*/  LDL.64 R14, [R1] ;  /* 0x00000000010e7983 */ /* 0x000f680000100a00 */
[----:B-1-3--:R-:W3:Y:S04]  /*23270*/  LDL R12, [R1+0x94] ;  /* 0x00009400010c7983 */ /* 0x00aee80000100800 */
[----:B----4-:R-:W4:Y:S01]  /*23280*/  LDL R6, [R1+0x8] ;  /* 0x0000080001067983 */ /* 0x010f220000100800 */
[----:B------:R-:W-:-:S13]  /*23290*/  ISETP.GE.AND P0, PT, R252, c[0x0][0x3c8], PT ;  /* 0x0000f200fc007a0c */ /* 0x000fda0003f06270 */
[----:B------:R-:W-:Y:S02]  /*232a0*/  @!P0 LEA R8, P2, R252, R2, 0x1 ;  /* 0x00000002fc088211 */ /* 0x000fe400078408ff */
[----:B-----5:R-:W-:Y:S02]  /*232b0*/  ISETP.GE.AND P1, PT, R14, c[0x0][0x3c8], PT ;  /* 0x0000f2000e007a0c */ /* 0x020fe40003f26270 */
[----:B--23--:R-:W-:-:S11]  /*232c0*/  @!P0 LEA.HI.X R9, R252, R5, R12, 0x1, P2 ;  /* 0x00000005fc098211 */ /* 0x00cfd600010f0c0c */
[----:B------:R-:W-:-:S04]  /*232d0*/  @!P1 LEA R10, P3, R14, R2, 0x1 ;  /* 0x000000020e0a9211 */ /* 0x000fc800078608ff */
[----:B------:R-:W-:-:S05]  /*232e0*/  @!P1 LEA.HI.X R11, R14, R5, R15, 0x1, P3 ;  /* 0x000000050e0b9211 */ /* 0x000fca00018f0c0f */
[----:B------:R1:W-:Y:S04]  /*232f0*/  @!P1 ST.E.128 [R10.64], R60 ;  /* 0x0000003c0a009985 */ /* 0x0003e8000c101d08 */
[----:B------:R1:W-:Y:S01]  /*23300*/  @!P0 ST.E.128 [R8.64], R56 ;  /* 0x0000003808008985 */ /* 0x0003e2000c101d08 */
[----:B----4-:R-:W-:-:S13]  /*23310*/  ISETP.GE.AND P0, PT, R6, c[0x0][0x3c8], PT ;  /* 0x0000f20006007a0c */ /* 0x010fda0003f06270 */
[----:B------:R-:W-:Y:S05]  /*23320*/  @P0 BRA `(.L_x_1120) ;  /* 0x0000265000000947 */ /* 0x000fea0003800000 */
[----:B------:R-:W2:Y:S01]  /*23330*/  LDL R12, [R1+0x90] ;  /* 0x00009000010c7983 */ /* 0x000ea20000100800 */
[----:B------:R-:W-:-:S04]  /*23340*/  LEA R2, P0, R6, R2, 0x1 ;  /* 0x0000000206027211 */ /* 0x000fc800078008ff */
[----:B--2---:R-:W-:-:S05]  /*23350*/  LEA.HI.X R3, R6, R5, R12, 0x1, P0 ;  /* 0x0000000506037211 */ /* 0x004fca00000f0c0c */
[----:B------:R2:W-:Y:S01]  /*23360*/  ST.E.128 [R2.64], R52 ;  /* 0x0000003402007985 */ /* 0x0005e2000c101d08 */
[----:B------:R-:W-:Y:S05]  /*23370*/  BRA `(.L_x_1120) ;  /* 0x0000260000007947 */ /* 0x000fea0003800000 */
.L_x_1107:
[----:B-1----:R-:W2:Y:S01]  /*23380*/  LDL.LU R10, [R1+0xa8] ;  /* 0x0000a800010a7983 */ /* 0x002ea20000300800 */
[----:B------:R-:W-:Y:S01]  /*23390*/  IMAD R16, R16, c[0x0][0x408], RZ ;  /* 0x0001020010107a24 */ /* 0x000fe200078e02ff */
[----:B------:R-:W-:Y:S01]  /*233a0*/  SHF.R.S32.HI R0, RZ, 0x1f, R2 ;  /* 0x0000001fff007819 */ /* 0x000fe20000011402 */
[----:B------:R-:W-:-:S04]  /*233b0*/  IMAD.WIDE.U32 R8, R3, c[0x0][0x408], RZ ;  /* 0x0001020003087a25 */ /* 0x000fc800078e00ff */
[----:B------:R-:W-:Y:S02]  /*233c0*/  IMAD R3, R3, c[0x0][0x40c], R16 ;  /* 0x0001030003037a24 */ /* 0x000fe400078e0210 */
[----:B------:R-:W-:Y:S02]  /*233d0*/  IMAD R0, R0, c[0x0][0x440], RZ ;  /* 0x0001100000007a24 */ /* 0x000fe400078e02ff */
[----:B------:R-:W-:Y:S01]  /*233e0*/  @P5 IMAD.HI.U32 R6, R4, c[0x0][0x4ec], RZ ;  /* 0x00013b0004065a27 */ /* 0x000fe200078e00ff */
[----:B------:R-:W-:-:S05]  /*233f0*/  IADD3 R9, R9, R3, RZ ;  /* 0x0000000309097210 */ /* 0x000fca0007ffe0ff */
[----:B------:R-:W-:-:S04]  /*23400*/  IMAD.WIDE.U32 R8, R5, c[0x0][0x438], R8 ;  /* 0x00010e0005087a25 */ /* 0x000fc800078e0008 */
        /* <DEDUP_REMOVED lines=24> */
.L_x_1229:
[----:B------:R-:W-:Y:S05]  /*23590*/  BRA.DIV ~URZ, `(.L_x_1122) ;  /* 0x00005cf27f007947 */ /* 0x000fea000b800000 */
[----:B------:R3:W4:Y:S02]  /*235a0*/  SHFL.IDX PT, R0, R6, RZ, 0x1c1f ;  /* 0x001c1fff06007589 */ /* 0x00072400000e0000 */
.L_x_1230:
        /* <DEDUP_REMOVED lines=13> */
[----:B------:R-:W-:Y:S01]  /*23680*/  IADD3 R11, R251, 0x18, RZ ;  /* 0x00000018fb0b7810 */ /* 0x000fe20007ffe0ff */
        /* <DEDUP_REMOVED lines=14> */
[C---:B----4-:R-:W-:Y:S01]  /*23770*/  @!P3 LEA R8, P0, R11.reuse, R0, 0x2 ;  /* 0x000000000b08b211 */ /* 0x050fe200078010ff */
        /* <DEDUP_REMOVED lines=55> */
.L_x_1124:
[----:B------:R-:W-:Y:S05]  /*23af0*/  BSYNC B0 ;  /* 0x0000000000007941 */ /* 0x000fea0003800000 */
.L_x_1123:
[----:B------:R-:W-:Y:S05]  /*23b00*/  BRA.DIV ~URZ, `(.L_x_1125) ;  /* 0x000057f27f007947 */ /* 0x000fea000b800000 */
[----:B--2---:R2:W1:Y:S04]  /*23b10*/  SHFL.IDX PT, R4, R5, 0x1, 0x1c1f ;  /* 0x003c1f0005047f89 */ /* 0x00446800000e0000 */
[----:B----4-:R2:W4:Y:S02]  /*23b20*/  SHFL.IDX PT, R0, R6, 0x1, 0x1c1f ;  /* 0x003c1f0006007f89 */ /* 0x01052400000e0000 */
.L_x_1231:
        /* <DEDUP_REMOVED lines=34> */
[----:B------:R-:W-:Y:S02]  /*23d50*/  IADD3 R14, R251, 0x30, RZ ;  /* 0x00000030fb0e7810 */ /* 0x000fe40007ffe0ff */
[----:B----4-:R-:W-:Y:S01]  /*23d60*/  @!P5 LEA R8, P0, R11, R0, 0x2 ;  /* 0x000000000b08d211 */ /* 0x010fe200078010ff */
        /* <DEDUP_REMOVED lines=24> */
[C---:B------:R-:W-:Y:S01]  /*23ef0*/  IADD3 R16, R251.reuse, 0x50, RZ ;  /* 0x00000050fb107810 */ /* 0x040fe20007ffe0ff */
[----:B------:R5:W-:Y:S01]  /*23f00*/  @!P0 ST.E.64 [R8.64], R140 ;  /* 0x0000008c08008985 */ /* 0x000be2000c101b08 */
[----:B------:R-:W-:Y:S02]  /*23f10*/  IADD3 R14, R251, 0x58, RZ ;  /* 0x00000058fb0e7810 */ /* 0x000fe40007ffe0ff */
[----:B------:R-:W-:Y:S02]  /*23f20*/  ISETP.GE.AND P2, PT, R16, c[0x0][0x3c8], PT ;  /* 0x0000f20010007a0c */ /* 0x000fe40003f46270 */
[----:B-1----:R-:W-:-:S04]  /*23f30*/  @!P4 LEA R2, P1, R12, R0, 0x2 ;  /* 0x000000000c02c211 */ /* 0x002fc800078210ff */
[----:B------:R-:W-:Y:S02]  /*23f40*/  @!P4 LEA.HI.X R3, R12, R4, R13, 0x2, P1 ;  /* 0x000000040c03c211 */ /* 0x000fe400008f140d */
[----:B------:R-:W-:Y:S02]  /*23f50*/  @!P5 LEA R12, P0, R18, R0, 0x2 ;  /* 0x00000000120cd211 */ /* 0x000fe400078010ff */
[----:B------:R-:W-:Y:S01]  /*23f60*/  ISETP.GE.AND P1, PT, R14, c[0x0][0x3c8], PT ;  /* 0x0000f2000e007a0c */ /* 0x000fe20003f26270 */
[----:B------:R1:W-:Y:S01]  /*23f70*/  @!P4 ST.E.64 [R2.64], R142 ;  /* 0x0000008e0200c985 */ /* 0x0003e2000c101b08 */
[----:B------:R-:W-:Y:S02]  /*23f80*/  @!P5 LEA.HI.X R13, R18, R4, R19, 0x2, P0 ;  /* 0x00000004120dd211 */ /* 0x000fe400000f1413 */
[----:B----4-:R-:W-:-:S03]  /*23f90*/  @!P3 LEA R10, P0, R15, R0, 0x2 ;  /* 0x000000000f0ab211 */ /* 0x010fc600078010ff */
[----:B------:R4:W-:Y:S01]  /*23fa0*/  @!P5 ST.E.64 [R12.64], R158 ;  /* 0x0000009e0c00d985 */ /* 0x0009e2000c101b08 */
[----:B------:R-:W-:Y:S02]  /*23fb0*/  @!P3 LEA.HI.X R11, R15, R4, R17, 0x2, P0 ;  /* 0x000000040f0bb211 */ /* 0x000fe400000f1411 */
[C---:B------:R-:W-:Y:S02]  /*23fc0*/  IADD3 R17, R251.reuse, 0x50, RZ ;  /* 0x00000050fb117810 */ /* 0x040fe40007ffe0ff */
[C---:B-----5:R-:W-:Y:S01]  /*23fd0*/  @!P2 LEA R8, P0, R16.reuse, R0, 0x2 ;  /* 0x000000001008a211 */ /* 0x060fe200078010ff */
[----:B------:R4:W-:Y:S01]  /*23fe0*/  @!P3 ST.E.64 [R10.64], R154 ;  /* 0x0000009a0a00b985 */ /* 0x0009e2000c101b08 */
[----:B------:R-:W-:Y:S02]  /*23ff0*/  SHF.R.S32.HI R17, RZ, 0x1f, R17 ;  /* 0x0000001fff117819 */ /* 0x000fe40000011411 */
[----:B------:R-:W-:Y:S02]  /*24000*/  IADD3 R15, R251, 0x58, RZ ;  /* 0x00000058fb0f7810 */ /* 0x000fe40007ffe0ff */
[----:B------:R-:W-:-:S02]  /*24010*/  @!P2 LEA.HI.X R9, R16, R4, R17, 0x2, P0 ;  /* 0x000000041009a211 */ /* 0x000fc400000f1411 */
[----:B------:R-:W-:-:S03]  /*24020*/  SHF.R.S32.HI R15, RZ, 0x1f, R15 ;  /* 0x0000001fff0f7819 */ /* 0x000fc6000001140f */
[----:B------:R4:W-:Y:S01]  /*24030*/  @!P2 ST.E.64 [R8.64], R86 ;  /* 0x000000560800a985 */ /* 0x0009e2000c101b08 */
[----:B-1----:R-:W-:-:S04]  /*24040*/  @!P1 LEA R2, P0, R14, R0, 0x2 ;  /* 0x000000000e029211 */ /* 0x002fc800078010ff */
[----:B------:R-:W-:-:S05]  /*24050*/  @!P1 LEA.HI.X R3, R14, R4, R15, 0x2, P0 ;  /* 0x000000040e039211 */ /* 0x000fca00000f140f */
[----:B------:R4:W-:Y:S04]  /*24060*/  @!P1 ST.E.64 [R2.64], R74 ;  /* 0x0000004a02009985 */ /* 0x0009e8000c101b08 */
.L_x_1127:
[----:B------:R-:W-:Y:S05]  /*24070*/  BSYNC B0 ;  /* 0x0000000000007941 */ /* 0x000fea0003800000 */
.L_x_1126:
[----:B------:R-:W-:Y:S05]  /*24080*/  BRA.DIV ~URZ, `(.L_x_1128) ;  /* 0x000053427f007947 */ /* 0x000fea000b800000 */
[----:B-1----:R1:W2:Y:S02]  /*24090*/  SHFL.IDX PT, R4, R5, 0x2, 0x1c1f ;  /* 0x005c1f0005047f89 */ /* 0x0022a400000e0000 */
.L_x_1232:
[----:B------:R-:W-:Y:S05]  /*240a0*/  BRA.DIV ~URZ, `(.L_x_1129) ;  /* 0x000053927f007947 */ /* 0x000fea000b800000 */
[----:B----4-:R4:W1:Y:S02]  /*240b0*/  SHFL.IDX PT, R0, R6, 0x2, 0x1c1f ;  /* 0x005c1f0006007f89 */ /* 0x01086400000e0000 */
.L_x_1233:
        /* <DEDUP_REMOVED lines=9> */
[C---:B------:R-:W-:Y:S02]  /*24150*/  IADD3 R9, R251.reuse, 0x8, RZ ;  /* 0x00000008fb097810 */ /* 0x040fe40007ffe0ff */
        /* <DEDUP_REMOVED lines=23> */
[C---:B------:R-:W-:Y:S02]  /*242d0*/  IADD3 R18, R251.reuse, 0x48, RZ ;  /* 0x00000048fb127810 */ /* 0x040fe40007ffe0ff */
        /* <DEDUP_REMOVED lines=51> */
.L_x_1131:
[----:B------:R-:W-:Y:S05]  /*24610*/  BSYNC B0 ;  /* 0x0000000000007941 */ /* 0x000fea0003800000 */
.L_x_1130:
[----:B------:R-:W-:Y:S05]  /*24620*/  BRA.DIV ~URZ, `(.L_x_1132) ;  /* 0x00004e827f007947 */ /* 0x000fea000b800000 */
[----:B--2---:R2:W3:Y:S04]  /*24630*/  SHFL.IDX PT, R4, R5, 0x3, 0x1c1f ;  /* 0x007c1f0005047f89 */ /* 0x0044e800000e0000 */
[----:B-1----:R2:W1:Y:S02]  /*24640*/  SHFL.IDX PT, R0, R6, 0x3, 0x1c1f ;  /* 0x007c1f0006007f89 */ /* 0x00246400000e0000 */
.L_x_1234:
[----:B------:R-:W-:-:S13]  /*24650*/  LOP3.LUT P0, RZ, R209, 0x2, RZ, 0xc0, !PT ;  /* 0x00000002d1ff7812 */ /* 0x000fda000780c0ff */
[----:B------:R-:W-:Y:S05]  /*24660*/  @P0 BRA `(.L_x_1120) ;  /* 0x0000131000000947 */ /* 0x000fea0003800000 */
[C---:B------:R-:W-:Y:S02]  /*24670*/  ISETP.GE.AND P4, PT, R251.reuse, c[0x0][0x3c8], PT ;  /* 0x0000f200fb007a0c */ /* 0x040fe40003f86270 */
[C---:B---3--:R-:W-:Y:S02]  /*24680*/  IADD3 R10, R251.reuse, 0x8, RZ ;  /* 0x00000008fb0a7810 */ /* 0x048fe40007ffe0ff */
[----:B------:R-:W-:Y:S02]  /*24690*/  IADD3 R13, R251, 0x18, RZ ;  /* 0x00000018fb0d7810 */ /* 0x000fe40007ffe0ff */
[----:B------:R-:W-:Y:S02]  /*246a0*/  ISETP.GE.AND P3, PT, R10, c[0x0][0x3c8], PT ;  /* 0x0000f2000a007a0c */ /* 0x000fe40003f66270 */
[----:B------:R-:W-:Y:S02]  /*246b0*/  ISETP.GE.AND P1, PT, R13, c[0x0][0x3c8], PT ;  /* 0x0000f2000d007a0c */ /* 0x000fe40003f26270 */
[----:B--2-4-:R-:W-:-:S02]  /*246c0*/  IADD3 R6, R251, 0x10, RZ ;  /* 0x00000010fb067810 */ /* 0x014fc40007ffe0ff */
[----:B------:R-:W-:Y:S02]  /*246d0*/  SHF.R.S32.HI R12, RZ, 0x1f, R251 ;  /* 0x0000001fff0c7819 */ /* 0x000fe400000114fb */
[C---:B-1----:R-:W-:Y:S02]  /*246e0*/  @!P4 LEA R8, P6, R251.reuse, R0, 0x2 ;  /* 0x00000000fb08c211 */ /* 0x042fe400078c10ff */
[C---:B------:R-:W-:Y:S02]  /*246f0*/  IADD3 R11, R251.reuse, 0x8, RZ ;  /* 0x00000008fb0b7810 */ /* 0x040fe40007ffe0ff */
[----:B------:R-:W-:Y:S02]  /*24700*/  ISETP.GE.AND P2, PT, R6, c[0x0][0x3c8], PT ;  /* 0x0000f20006007a0c */ /* 0x000fe40003f46270 */
[----:B------:R-:W-:Y:S02]  /*24710*/  @!P4 LEA.HI.X R9, R251, R4, R12, 0x2, P6 ;  /* 0x00000004fb09c211 */ /* 0x000fe400030f140c */
[----:B------:R-:W-:-:S02]  /*24720*/  SHF.R.S32.HI R11, RZ, 0x1f, R11 ;  /* 0x0000001fff0b7819 */ /* 0x000fc4000001140b */
[C---:B------:R-:W-:Y:S01]  /*24730*/  @!P3 LEA R2, P5, R10.reuse, R0, 0x2 ;  /* 0x000000000a02b211 */ /* 0x040fe200078a10ff */
[----:B------:R1:W-:Y:S01]  /*24740*/  @!P4 ST.E.64 [R8.64], R52 ;  /* 0x000000340800c985 */ /* 0x0003e2000c101b08 */
[----:B------:R-:W-:Y:S02]  /*24750*/  IADD3 R5, R251, 0x20, RZ ;  /* 0x00000020fb057810 */ /* 0x000fe40007ffe0ff */
[----:B------:R-:W-:Y:S02]  /*24760*/  @!P3 LEA.HI.X R3, R10, R4, R11, 0x2, P5 ;  /* 0x000000040a03b211 */ /* 0x000fe400028f140b */
[----:B------:R-:W-:Y:S02]  /*24770*/  ISETP.GE.AND P0, PT, R5, c[0x0][0x3c8], PT ;  /* 0x0000f20005007a0c */ /* 0x000fe40003f06270 */
[----:B------:R-:W-:Y:S01]  /*24780*/  IADD3 R14, R251, 0x10, RZ ;  /* 0x00000010fb0e7810 */ /* 0x000fe20007ffe0ff */
[----:B------:R2:W-:Y:S01]  /*24790*/  @!P3 ST.E.64 [R2.64], R28 ;  /* 0x0000001c0200b985 */ /* 0x0005e2000c101b08 */
[----:B------:R-:W-:-:S02]  /*247a0*/  @!P2 LEA R10, P3, R6, R0, 0x2 ;  /* 0x00000000060aa211 */ /* 0x000fc400078610ff */
[----:B------:R-:W-:Y:S02]  /*247b0*/  SHF.R.S32.HI R14, RZ, 0x1f, R14 ;  /* 0x0000001fff0e7819 */ /* 0x000fe4000001140e */
[C---:B------:R-:W-:Y:S02]  /*247c0*/  IADD3 R15, R251.reuse, 0x28, RZ ;  /* 0x00000028fb0f7810 */ /* 0x040fe40007ffe0ff */
[----:B------:R-:W-:Y:S02]  /*247d0*/  @!P2 LEA.HI.X R11, R6, R4, R14, 0x2, P3 ;  /* 0x00000004060ba211 */ /* 0x000fe400018f140e */
[C---:B------:R-:W-:Y:S02]  /*247e0*/  IADD3 R6, R251.reuse, 0x20, RZ ;  /* 0x00000020fb067810 */ /* 0x040fe40007ffe0ff */
[----:B------:R-:W-:Y:S01]  /*247f0*/  IADD3 R14, R251, 0x18, RZ ;  /* 0x00000018fb0e7810 */ /* 0x000fe20007ffe0ff */
[----:B------:R-:W-:Y:S01]  /*24800*/  @!P2 ST.E.64 [R10.64], R64 ;  /* 0x000000400a00a985 */ /* 0x000fe2000c101b08 */
[----:B------:R-:W-:-:S02]  /*24810*/  ISETP.GE.AND P5, PT, R15, c[0x0][0x3c8], PT ;  /* 0x0000f2000f007a0c */ /* 0x000fc40003fa6270 */
[----:B------:R-:W-:Y:S02]  /*24820*/  IADD3 R12, R251, 0x30, RZ ;  /* 0x00000030fb0c7810 */ /* 0x000fe40007ffe0ff */
[----:B------:R-:W-:Y:S02]  /*24830*/  SHF.R.S32.HI R6, RZ, 0x1f, R6 ;  /* 0x0000001fff067819 */ /* 0x000fe40000011406 */
[----:B------:R-:W-:Y:S02]  /*24840*/  SHF.R.S32.HI R14, RZ, 0x1f, R14 ;  /* 0x0000001fff0e7819 */ /* 0x000fe4000001140e */
[----:B-1----:R-:W-:Y:S02]  /*24850*/  @!P1 LEA R8, P4, R13, R0, 0x2 ;  /* 0x000000000d089211 */ /* 0x002fe400078810ff */
[C---:B------:R-:W-:Y:S02]  /*24860*/  IADD3 R17, R251.reuse, 0x28, RZ ;  /* 0x00000028fb117810 */ /* 0x040fe40007ffe0ff */
[----:B------:R-:W-:-:S02]  /*24870*/  IADD3 R16, R251, 0x40, RZ ;  /* 0x00000040fb107810 */ /* 0x000fc40007ffe0ff */
[----:B------:R-:W-:Y:S02]  /*24880*/  SHF.R.S32.HI R17, RZ, 0x1f, R17 ;  /* 0x0000001fff117819 */ /* 0x000fe40000011411 */
[----:B--2---:R-:W-:Y:S02]  /*24890*/  @!P0 LEA R2, P6, R5, R0, 0x2 ;  /* 0x0000000005028211 */ /* 0x004fe400078c10ff */
[----:B------:R-:W-:-:S03]  /*248a0*/  ISETP.GE.AND P2, PT, R16, c[0x0][0x3c8], PT ;  /* 0x0000f20010007a0c */ /* 0x000fc60003f46270 */
[----:B------:R-:W-:Y:S02]  /*248b0*/  P2R R3, PR, RZ, 0x10 ;  /* 0x00000010ff037803 */ /* 0x000fe40000000000 */
[----:B------:R-:W-:Y:S02]  /*248c0*/  ISETP.GE.AND P4, PT, R12, c[0x0][0x3c8], PT ;  /* 0x0000f2000c007a0c */ /* 0x000fe40003f86270 */
[----:B------:R-:W-:Y:S02]  /*248d0*/  ISETP.NE.AND P3, PT, R3, RZ, PT ;  /* 0x000000ff0300720c */ /* 0x000fe40003f65270 */
[-C--:B------:R-:W-:Y:S02]  /*248e0*/  @!P0 LEA.HI.X R3, R5, R4.reuse, R6, 0x2, P6 ;  /* 0x0000000405038211 */ /* 0x080fe400030f1406 */
[----:B------:R-:W-:Y:S02]  /*248f0*/  @!P1 LEA.HI.X R9, R13, R4, R14, 0x2, P3 ;  /* 0x000000040d099211 */ /* 0x000fe400018f140e */
[----:B------:R-:W-:-:S02]  /*24900*/  IADD3 R6, R251, 0x38, RZ ;  /* 0x00000038fb067810 */ /* 0x000fc40007ffe0ff */
[C---:B------:R-:W-:Y:S01]  /*24910*/  IADD3 R13, R251.reuse, 0x30, RZ ;  /* 0x00000030fb0d7810 */ /* 0x040fe20007ffe0ff */
[----:B------:R1:W-:Y:S01]  /*24920*/  @!P1 ST.E.64 [R8.64], R58 ;  /* 0x0000003a08009985 */ /* 0x0003e2000c101b08 */
[----:B------:R-:W-:Y:S02]  /*24930*/  ISETP.GE.AND P3, PT, R6, c[0x0][0x3c8], PT ;  /* 0x0000f20006007a0c */ /* 0x000fe40003f66270 */
[----:B------:R-:W-:Y:S01]  /*24940*/  SHF.R.S32.HI R13, RZ, 0x1f, R13 ;  /* 0x0000001fff0d7819 */ /* 0x000fe2000001140d */
[----:B------:R2:W-:Y:S01]  /*24950*/  @!P0 ST.E.64 [R2.64], R30 ;  /* 0x0000001e02008985 */ /* 0x0005e2000c101b08 */
[C---:B------:R-:W-:Y:S02]  /*24960*/  IADD3 R14, R251.reuse, 0x48, RZ ;  /* 0x00000048fb0e7810 */ /* 0x040fe40007ffe0ff */
[----:B------:R-:W-:Y:S02]  /*24970*/  IADD3 R5, R251, 0x50, RZ ;  /* 0x00000050fb057810 */ /* 0x000fe40007ffe0ff */
[----:B------:R-:W-:-:S02]  /*24980*/  ISETP.GE.AND P1, PT, R14, c[0x0][0x3c8], PT ;  /* 0x0000f2000e007a0c */ /* 0x000fc40003f26270 */
[----:B-1----:R-:W-:-:S04]  /*24990*/  @!P5 LEA R8, P0, R15, R0, 0x2 ;  /* 0x000000000f08d211 */ /* 0x002fc800078010ff */
[----:B------:R-:W-:Y:S02]  /*249a0*/  @!P5 LEA.HI.X R9, R15, R4, R17, 0x2, P0 ;  /* 0x000000040f09d211 */ /* 0x000fe400000f1411 */
[C---:B--2---:R-:W-:Y:S02]  /*249b0*/  @!P4 LEA R2, P6, R12.reuse, R0, 0x2 ;  /* 0x000000000c02c211 */ /* 0x044fe400078c10ff */
        /* <DEDUP_REMOVED lines=35> */
.L_x_1105:
[----:B------:R-:W2:Y:S04]  /*24bf0*/  LDL.LU R8, [R1+0x84] ;  /* 0x0000840001087983 */ /* 0x000ea80000300800 */
[----:B-1----:R-:W4:Y:S01]  /*24c00*/  LDL R6, [R1+0x8c] ;  /* 0x00008c0001067983 */ /* 0x002f220000100800 */
[----:B------:R-:W-:Y:S01]  /*24c10*/  ISETP.NE.U32.AND P0, PT, RZ, c[0x0][0x508], PT ;  /* 0x00014200ff007a0c */ /* 0x000fe20003f05070 */
[----:B------:R-:W-:Y:S01]  /*24c20*/  IMAD.MOV.U32 R4, RZ, RZ, 0x4 ;  /* 0x00000004ff047424 */ /* 0x000fe200078e00ff */
[----:B------:R-:W-:Y:S01]  /*24c30*/  ISETP.NE.U32.AND P2, PT, RZ, c[0x0][0x500], PT ;  /* 0x00014000ff007a0c */ /* 0x000fe20003f45070 */
[----:B------:R-:W-:Y:S01]  /*24c40*/  IMAD.MOV.U32 R18, RZ, RZ, c[0x0][0x388] ;  /* 0x0000e200ff127624 */ /* 0x000fe200078e00ff */
[----:B------:R-:W-:Y:S01]  /*24c50*/  ISETP.NE.AND.EX P0, PT, RZ, c[0x0][0x50c], PT, P0 ;  /* 0x00014300ff007a0c */ /* 0x000fe20003f05300 */
[----:B------:R-:W-:Y:S01]  /*24c60*/  IMAD.MOV.U32 R0, RZ, RZ, RZ ;  /* 0x000000ffff007224 */ /* 0x000fe200078e00ff */
[----:B------:R-:W-:Y:S01]  /*24c70*/  ISETP.NE.AND.EX P2, PT, RZ, c[0x0][0x504], PT, P2 ;  /* 0x00014100ff007a0c */ /* 0x000fe20003f45320 */
[----:B----4-:R-:W-:-:S10]  /*24c80*/  IMAD.WIDE R2, R6, R4, c[0x0][0x500] ;  /* 0x0001400006027625 */ /* 0x010fd400078e0204 */
[----:B---3--:R-:W-:Y:S02]  /*24c90*/  @P0 IMAD.WIDE R4, R6, R4, c[0x0][0x508] ;  /* 0x0001420006040625 */ /* 0x008fe400078e0204 */
        /* <DEDUP_REMOVED lines=9> */
.L_x_1133:
        /* <DEDUP_REMOVED lines=10> */
[----:B------:R-:W2:Y:S01]  /*24dd0*/  LDL R4, [R1+0x58] ;  /* 0x0000580001047983 */ /* 0x000ea20000100800 */
[----:B------:R-:W-:Y:S01]  /*24de0*/  IMAD R2, R18, c[0x0][0x4e8], RZ ;  /* 0x00013a0012027a24 */ /* 0x000fe200078e02ff */
[----:B--2---:R-:W-:-:S04]  /*24df0*/  IADD3 R11, R4, R5, RZ ;  /* 0x00000005040b7210 */ /* 0x004fc80007ffe0ff */
        /* <DEDUP_REMOVED lines=23> */
[----:B------:R-:W-:-:S04]  /*24f70*/  IMAD.MOV R4, RZ, RZ, -R2 ;  /* 0x000000ffff047224 */ /* 0x000fc800078e0a02 */
[----:B------:R-:W-:Y:S01]  /*24f80*/  IMAD R4, R4, c[0x0][0x4e8], R11 ;  /* 0x00013a0004047a24 */ /* 0x000fe200078e020b */
[----:B------:R-:W-:Y:S02]  /*24f90*/  IADD3.X R11, R5, R13, R19, P1, P0 ;  /* 0x0000000d050b7210 */ /* 0x000fe40000fe0413 */
[----:B------:R-:W-:Y:S02]  /*24fa0*/  SHF.R.S32.HI R5, RZ, 0x1f, R2 ;  /* 0x0000001fff057819 */ /* 0x000fe40000011402 */
[----:B--2---:R-:W-:-:S05]  /*24fb0*/  SEL R6, R23, RZ, P2 ;  /* 0x000000ff17067207 */ /* 0x004fca0001000000 */
[-C--:B-----5:R-:W-:Y:S02]  /*24fc0*/  IMAD R12, R17, R6.reuse, RZ ;  /* 0x00000006110c7224 */ /* 0x0a0fe400078e02ff */
[----:B------:R-:W-:Y:S01]  /*24fd0*/  IMAD.WIDE.U32 R8, R16, R6, RZ ;  /* 0x0000000610087225 */ /* 0x000fe200078e00ff */
[----:B------:R-:W-:-:S04]  /*24fe0*/  SHF.R.S32.HI R6, RZ, 0x1f, R4 ;  /* 0x0000001fff067819 */ /* 0x000fc80000011404 */
[----:B------:R-:W-:Y:S02]  /*24ff0*/  IADD3 R9, R9, R12, RZ ;  /* 0x0000000c09097210 */ /* 0x000fe40007ffe0ff */
[----:B------:R-:W-:Y:S01]  /*25000*/  IADD3 R8, P1, P0, R2, R21, R8 ;  /* 0x0000001502087210 */ /* 0x000fe2000783e008 */
[----:B------:R-:W-:-:S03]  /*25010*/  IMAD R2, R15, R4, RZ ;  /* 0x000000040f027224 */ /* 0x000fc600078e02ff */
[----:B------:R-:W-:Y:S01]  /*25020*/  IADD3.X R9, R5, R11, R9, P1, P0 ;  /* 0x0000000b05097210 */ /* 0x000fe20000fe0409 */
[----:B------:R-:W-:Y:S02]  /*25030*/  IMAD.MOV.U32 R11, RZ, RZ, c[0x0][0x4a8] ;  /* 0x00012a00ff0b7624 */ /* 0x000fe400078e00ff */
[C---:B------:R-:W-:Y:S01]  /*25040*/  IMAD R2, R14.reuse, R6, R2 ;  /* 0x000000060e027224 */ /* 0x040fe200078e0202 */
[----:B------:R-:W-:Y:S01]  /*25050*/  MOV R6, c[0x0][0x4ac] ;  /* 0x00012b0000067a02 */ /* 0x000fe20000000f00 */
[----:B------:R-:W-:Y:S01]  /*25060*/  IMAD.WIDE.U32 R4, R14, R4, R8 ;  /* 0x000000040e047225 */ /* 0x000fe200078e0008 */
[----:B------:R-:W-:Y:S02]  /*25070*/  SEL R8, R11, c[0x0][0x450], P2 ;  /* 0x000114000b087a07 */ /* 0x000fe40001000000 */
[----:B------:R-:W-:Y:S01]  /*25080*/  SEL R6, R6, c[0x0][0x454], P2 ;  /* 0x0001150006067a07 */ /* 0x000fe20001000000 */
[----:B------:R-:W-:Y:S01]  /*25090*/  IMAD.IADD R2, R5, 0x1, R2 ;  /* 0x0000000105027824 */ /* 0x000fe200078e0202 */
[----:B------:R-:W-:-:S04]  /*250a0*/  LEA R8, P0, R4, R8, 0x2 ;  /* 0x0000000804087211 */ /* 0x000fc800078010ff */
[----:B------:R-:W-:Y:S02]  /*250b0*/  LEA.HI.X R9, R4, R6, R2, 0x2, P0 ;  /* 0x0000000604097211 */ /* 0x000fe400000f1402 */
[----:B------:R-:W-:-:S05]  /*250c0*/  MOV R2, 0xff800000 ;  /* 0xff80000000027802 */ /* 0x000fca0000000f00 */
[----:B------:R1:W-:Y:S02]  /*250d0*/  STG.E [R8.64], R2 ;  /* 0x0000000208007986 */ /* 0x0003e4000c101908 */
.L_x_1135:
[----:B------:R-:W-:Y:S05]  /*250e0*/  BSYNC B0 ;  /* 0x0000000000007941 */ /* 0x000fea0003800000 */
.L_x_1134:
[----:B------:R-:W-:-:S13]  /*250f0*/  ISETP.GT.AND P0, PT, R20, 0x1, PT ;  /* 0x000000011400780c */ /* 0x000fda0003f04270 */
[----:B------:R-:W-:Y:S05]  /*25100*/  @P0 BRA `(.L_x_1120) ;  /* 0x0000087000000947 */ /* 0x000fea0003800000 */
[----:B-1----:R-:W2:Y:S04]  /*25110*/  LDL.LU R2, [R1+0x58] ;  /* 0x0000580001027983 */ /* 0x002ea80000300800 */
[----:B------:R-:W3:Y:S01]  /*25120*/  LDL R6, [R1+0x28] ;  /* 0x0000280001067983 */ /* 0x000ee20000100800 */
[----:B------:R-:W-:-:S03]  /*25130*/  MOV R4, c[0x0][0x4e8] ;  /* 0x00013a0000047a02 */ /* 0x000fc60000000f00 */
[----:B------:R-:W1:Y:S01]  /*25140*/  S2R R12, SR_TID.X ;  /* 0x00000000000c7919 */ /* 0x000e620000002100 */
[----:B------:R-:W-:Y:S01]  /*25150*/  ISETP.NE.AND P0, PT, R4, 0x1, PT ;  /* 0x000000010400780c */ /* 0x000fe20003f05270 */
[----:B------:R-:W-:Y:S01]  /*25160*/  IMAD.WIDE.U32 R4, R0, c[0x0][0x3a0], RZ ;  /* 0x0000e80000047a25 */ /* 0x000fe200078e00ff */
[----:B-1----:R-:W-:-:S04]  /*25170*/  SHF.R.S32.HI R9, RZ, 0x1f, R12 ;  /* 0x0000001fff097819 */ /* 0x002fc8000001140c */
[----:B------:R-:W-:-:S04]  /*25180*/  LEA.HI R9, R9, R12, RZ, 0x2 ;  /* 0x0000000c09097211 */ /* 0x000fc800078f10ff */
[----:B------:R-:W-:Y:S02]  /*25190*/  SHF.R.S32.HI R9, RZ, 0x2, R9 ;  /* 0x00000002ff097819 */ /* 0x000fe40000011409 */
[----:B--2---:R-:W-:Y:S01]  /*251a0*/  MOV R11, R2 ;  /* 0x00000002000b7202 */ /* 0x004fe20000000f00 */
[----:B------:R-:W-:-:S03]  /*251b0*/  IMAD R2, R19, c[0x0][0x3a0], RZ ;  /* 0x0000e80013027a24 */ /* 0x000fc600078e02ff */
[-C--:B---3--:R-:W-:Y:S01]  /*251c0*/  IADD3 R6, R6, R11.reuse, RZ ;  /* 0x0000000b06067210 */ /* 0x088fe20007ffe0ff */
[----:B------:R-:W-:Y:S01]  /*251d0*/  IMAD R0, R0, c[0x0][0x3a4], R2 ;  /* 0x0000e90000007a24 */ /* 0x000fe200078e0202 */
[----:B------:R-:W-:Y:S01]  /*251e0*/  IADD3 R12, R9, R11, RZ ;  /* 0x0000000b090c7210 */ /* 0x000fe20007ffe0ff */
[----:B------:R-:W-:Y:S02]  /*251f0*/  IMAD R2, R22, c[0x0][0x3f0], RZ ;  /* 0x0000fc0016027a24 */ /* 0x000fe400078e02ff */
[----:B------:R-:W-:Y:S01]  /*25200*/  @P0 IMAD.HI.U32 R8, R6, c[0x0][0x4ec], RZ ;  /* 0x00013b0006080a27 */ /* 0x000fe200078e00ff */
[----:B------:R-:W-:-:S03]  /*25210*/  IADD3 R5, R5, R0, RZ ;  /* 0x0000000005057210 */ /* 0x000fc60007ffe0ff */
[----:B------:R-:W-:Y:S01]  /*25220*/  IMAD.MOV.U32 R0, RZ, RZ, R6 ;  /* 0x000000ffff007224 */ /* 0x000fe200078e0006 */
[----:B------:R-:W-:Y:S01]  /*25230*/  @P0 SHF.R.U32.HI R0, RZ, c[0x0][0x4f0], R8 ;  /* 0x00013c00ff000a19 */ /* 0x000fe20000011608 */
[----:B------:R-:W-:-:S04]  /*25240*/  IMAD.WIDE.U32 R4, R3, c[0x0][0x3e8], R4 ;  /* 0x0000fa0003047a25 */ /* 0x000fc800078e0004 */
[----:B------:R-:W-:Y:S01]  /*25250*/  IMAD R8, R10, c[0x0][0x3f4], R2 ;  /* 0x0000fd000a087a24 */ /* 0x000fe200078e0202 */
[----:B------:R-:W-:Y:S01]  /*25260*/  MOV R2, R4 ;  /* 0x0000000400027202 */ /* 0x000fe20000000f00 */
[----:B------:R-:W-:Y:S01]  /*25270*/  IMAD R3, R3, c[0x0][0x3ec], R5 ;  /* 0x0000fb0003037a24 */ /* 0x000fe200078e0205 */
[----:B------:R-:W-:Y:S02]  /*25280*/  SHF.R.S32.HI R5, RZ, 0x1f, R0 ;  /* 0x0000001fff057819 */ /* 0x000fe40000011400 */
[----:B------:R-:W-:Y:S01]  /*25290*/  IADD3 R4, -R0, RZ, RZ ;  /* 0x000000ff00047210 */ /* 0x000fe20007ffe1ff */
[----:B------:R-:W-:-:S04]  /*252a0*/  IMAD.WIDE.U32 R2, R10, c[0x0][0x3f0], R2 ;  /* 0x0000fc000a027a25 */ /* 0x000fc800078e0002 */
[----:B------:R-:W-:Y:S02]  /*252b0*/  IMAD R5, R5, c[0x0][0x3e0], RZ ;  /* 0x0000f80005057a24 */ /* 0x000fe400078e02ff */
[----:B------:R-:W-:Y:S02]  /*252c0*/  IMAD.IADD R3, R3, 0x1, R8 ;  /* 0x0000000103037824 */ /* 0x000fe400078e0208 */
        /* <DEDUP_REMOVED lines=13> */
.L_x_1235:
[----:B------:R-:W-:Y:S05]  /*253a0*/  BRA.DIV ~URZ, `(.L_x_1137) ;  /* 0x000042427f007947 */ /* 0x000fea000b800000 */
[----:B------:R3:W4:Y:S02]  /*253b0*/  SHFL.IDX PT, R0, R13, RZ, 0x1c1f ;  /* 0x001c1fff0d007589 */ /* 0x00072400000e0000 */
.L_x_1236:
[----:B------:R-:W-:Y:S01]  /*253c0*/  IMAD R6, R18, c[0x0][0x4e8], RZ ;  /* 0x00013a0012067a24 */ /* 0x000fe200078e02ff */
[----:B------:R-:W-:Y:S04]  /*253d0*/  BSSY B0, `(.L_x_1138) ;  /* 0x0000013000007945 */ /* 0x000fe80003800000 */
        /* <DEDUP_REMOVED lines=11> */
[-C--:B------:R-:W-:Y:S02]  /*25490*/  @!P2 LEA R10, P5, R20, R0.reuse, 0x1 ;  /* 0x00000000140aa211 */ /* 0x080fe400078a08ff */
[----:B------:R-:W-:Y:S02]  /*254a0*/  @!P0 LEA R2, P3, R14, R0, 0x1 ;  /* 0x000000000e028211 */ /* 0x000fe400078608ff */
[-C--:B------:R-:W-:Y:S02]  /*254b0*/  @!P2 LEA.HI.X R11, R20, R4.reuse, R21, 0x1, P5 ;  /* 0x00000004140ba211 */ /* 0x080fe400028f0c15 */
[----:B--2---:R-:W-:-:S03]  /*254c0*/  @!P0 LEA.HI.X R3, R14, R4, R15, 0x1, P3 ;  /* 0x000000040e038211 */ /* 0x004fc600018f0c0f */
[----:B------:R2:W-:Y:S04]  /*254d0*/  @!P2 ST.E.128 [R10.64], RZ ;  /* 0x000000ff0a00a985 */ /* 0x0005e8000c101d08 */
[----:B------:R2:W-:Y:S04]  /*254e0*/  @!P1 ST.E.128 [R8.64], RZ ;  /* 0x000000ff08009985 */ /* 0x0005e8000c101d08 */
[----:B------:R2:W-:Y:S02]  /*254f0*/  @!P0 ST.E.128 [R2.64], RZ ;  /* 0x000000ff02008985 */ /* 0x0005e4000c101d08 */
.L_x_1139:
[----:B------:R-:W-:Y:S05]  /*25500*/  BSYNC B0 ;  /* 0x0000000000007941 */ /* 0x000fea0003800000 */
.L_x_1138:
[----:B------:R-:W-:Y:S05]  /*25510*/  BRA.DIV ~URZ, `(.L_x_1140) ;  /* 0x000041427f007947 */ /* 0x000fea000b800000 */
[----:B--2---:R2:W1:Y:S04]  /*25520*/  SHFL.IDX PT, R4, R5, 0x1, 0x1c1f ;  /* 0x003c1f0005047f89 */ /* 0x00446800000e0000 */
[----:B----4-:R2:W4:Y:S02]  /*25530*/  SHFL.IDX PT, R0, R13, 0x1, 0x1c1f ;  /* 0x003c1f000d007f89 */ /* 0x01052400000e0000 */
.L_x_1237:
[----:B------:R-:W-:Y:S01]  /*25540*/  IADD3 R2, R12, 0x20, RZ ;  /* 0x000000200c027810 */ /* 0x000fe20007ffe0ff */
[----:B------:R-:W-:Y:S03]  /*25550*/  BSSY B0, `(.L_x_1141) ;  /* 0x0000013000007945 */ /* 0x000fe60003800000 */
[----:B------:R-:W-:-:S13]  /*25560*/  ISETP.GE.AND P0, PT, R2, R6, PT ;  /* 0x000000060200720c */ /* 0x000fda0003f06270 */
[----:B------:R-:W-:Y:S05]  /*25570*/  @P0 BRA `(.L_x_1142) ;  /* 0x0000010000000947 */ /* 0x000fea0003800000 */
[----:B------:R-:W5:Y:S04]  /*25580*/  LDL.64 R18, [R1] ;  /* 0x0000000001127983 */ /* 0x000f680000100a00 */
[----:B--2---:R-:W2:Y:S04]  /*25590*/  LDL R14, [R1+0x8] ;  /* 0x00000800010e7983 */ /* 0x004ea80000100800 */
[----:B---3--:R-:W3:Y:S04]  /*255a0*/  LDL R16, [R1+0x94] ;  /* 0x0000940001107983 */ /* 0x008ee80000100800 */
[----:B----4-:R-:W4:Y:S01]  /*255b0*/  LDL R15, [R1+0x90] ;  /* 0x00009000010f7983 */ /* 0x010f220000100800 */
[----:B------:R-:W-:-:S13]  /*255c0*/  ISETP.GE.AND P1, PT, R252, c[0x0][0x3c8], PT ;  /* 0x0000f200fc007a0c */ /* 0x000fda0003f26270 */
[----:B------:R-:W-:Y:S02]  /*255d0*/  @!P1 LEA R8, P4, R252, R0, 0x1 ;  /* 0x00000000fc089211 */ /* 0x000fe400078808ff */
[----:B-----5:R-:W-:Y:S02]  /*255e0*/  ISETP.GE.AND P2, PT, R18, c[0x0][0x3c8], PT ;  /* 0x0000f20012007a0c */ /* 0x020fe40003f46270 */
[----:B--2---:R-:W-:Y:S02]  /*255f0*/  ISETP.GE.AND P0, PT, R14, c[0x0][0x3c8], PT ;  /* 0x0000f2000e007a0c */ /* 0x004fe40003f06270 */
[----:B-1-3--:R-:W-:-:S09]  /*25600*/  @!P1 LEA.HI.X R9, R252, R4, R16, 0x1, P4 ;  /* 0x00000004fc099211 */ /* 0x00afd200020f0c10 */
[-C--:B------:R-:W-:Y:S02]  /*25610*/  @!P2 LEA R10, P5, R18, R0.reuse, 0x1 ;  /* 0x00000000120aa211 */ /* 0x080fe400078a08ff */
[----:B------:R-:W-:Y:S02]  /*25620*/  @!P0 LEA R2, P3, R14, R0, 0x1 ;  /* 0x000000000e028211 */ /* 0x000fe400078608ff */
[-C--:B------:R-:W-:Y:S02]  /*25630*/  @!P2 LEA.HI.X R11, R18, R4.reuse, R19, 0x1, P5 ;  /* 0x00000004120ba211 */ /* 0x080fe400028f0c13 */
[----:B----4-:R-:W-:-:S03]  /*25640*/  @!P0 LEA.HI.X R3, R14, R4, R15, 0x1, P3 ;  /* 0x000000040e038211 */ /* 0x010fc600018f0c0f */
[----:B------:R1:W-:Y:S04]  /*25650*/  @!P2 ST.E.128 [R10.64], RZ ;  /* 0x000000ff0a00a985 */ /* 0x0003e8000c101d08 */
[----:B------:R1:W-:Y:S04]  /*25660*/  @!P1 ST.E.128 [R8.64], RZ ;  /* 0x000000ff08009985 */ /* 0x0003e8000c101d08 */
[----:B------:R1:W-:Y:S02]  /*25670*/  @!P0 ST.E.128 [R2.64], RZ ;  /* 0x000000ff02008985 */ /* 0x0003e4000c101d08 */
.L_x_1142:
[----:B------:R-:W-:Y:S05]  /*25680*/  BSYNC B0 ;  /* 0x0000000000007941 */ /* 0x000fea0003800000 */
.L_x_1141:
[----:B------:R-:W-:Y:S05]  /*25690*/  BRA.DIV ~URZ, `(.L_x_1143) ;  /* 0x000040927f007947 */ /* 0x000fea000b800000 */
[----:B-1----:R1:W2:Y:S02]  /*256a0*/  SHFL.IDX PT, R4, R5, 0x2, 0x1c1f ;  /* 0x005c1f0005047f89 */ /* 0x0022a400000e0000 */
.L_x_1238:
[----:B------:R-:W-:Y:S05]  /*256b0*/  BRA.DIV ~URZ, `(.L_x_1144) ;  /* 0x000040e27f007947 */ /* 0x000fea000b800000 */
[----:B----4-:R4:W1:Y:S02]  /*256c0*/  SHFL.IDX PT, R0, R13, 0x2, 0x1c1f ;  /* 0x005c1f000d007f89 */ /* 0x01086400000e0000 */
.L_x_1239:
        /* <DEDUP_REMOVED lines=9> */
[----:B-1----:R-:W-:Y:S02]  /*25760*/  @!P1 LEA R8, P4, R252, R0, 0x1 ;  /* 0x00000000fc089211 */ /* 0x002fe400078808ff */
        /* <DEDUP_REMOVED lines=10> */
.L_x_1146:
[----:B------:R-:W-:Y:S05]  /*25810*/  BSYNC B0 ;  /* 0x0000000000007941 */ /* 0x000fea0003800000 */
.L_x_1145:
[----:B------:R-:W-:Y:S05]  /*25820*/  BRA.DIV ~URZ, `(.L_x_1147) ;  /* 0x00003fe27f007947 */ /* 0x000fea000b800000 */
[----:B--2---:R2:W3:Y:S04]  /*25830*/  SHFL.IDX PT, R4, R5, 0x3, 0x1c1f ;  /* 0x007c1f0005047f89 */ /* 0x0044e800000e0000 */
[----:B-1----:R2:W1:Y:S02]  /*25840*/  SHFL.IDX PT, R0, R13, 0x3, 0x1c1f ;  /* 0x007c1f000d007f89 */ /* 0x00246400000e0000 */
.L_x_1240:
[----:B------:R-:W-:-:S04]  /*25850*/  IADD3 R12, R12, 0x60, RZ ;  /* 0x000000600c0c7810 */ /* 0x000fc80007ffe0ff */
[----:B------:R-:W-:-:S13]  /*25860*/  ISETP.GE.AND P0, PT, R12, R6, PT ;  /* 0x000000060c00720c */ /* 0x000fda0003f06270 */
[----:B------:R-:W-:Y:S05]  /*25870*/  @P0 BRA `(.L_x_1120) ;  /* 0x0000010000000947 */ /* 0x000fea0003800000 */
[----:B------:R-:W5:Y:S04]  /*25880*/  LDL.64 R16, [R1] ;  /* 0x0000000001107983 */ /* 0x000f680000100a00 */
[----:B--2---:R-:W2:Y:S04]  /*25890*/  LDL R5, [R1+0x8] ;  /* 0x0000080001057983 */ /* 0x004ea80000100800 */
[----:B----4-:R-:W4:Y:S04]  /*258a0*/  LDL R14, [R1+0x94] ;  /* 0x00009400010e7983 */ /* 0x010f280000100800 */
[----:B---3--:R-:W3:Y:S01]  /*258b0*/  LDL R13, [R1+0x90] ;  /* 0x00009000010d7983 */ /* 0x008ee20000100800 */
[----:B------:R-:W-:-:S13]  /*258c0*/  ISETP.GE.AND P1, PT, R252, c[0x0][0x3c8], PT ;  /* 0x0000f200fc007a0c */ /* 0x000fda0003f26270 */
[----:B-1----:R-:W-:Y:S02]  /*258d0*/  @!P1 LEA R8, P4, R252, R0, 0x1 ;  /* 0x00000000fc089211 */ /* 0x002fe400078808ff */
[----:B-----5:R-:W-:Y:S02]  /*258e0*/  ISETP.GE.AND P2, PT, R16, c[0x0][0x3c8], PT ;  /* 0x0000f20010007a0c */ /* 0x020fe40003f46270 */
[----:B--2---:R-:W-:Y:S02]  /*258f0*/  ISETP.GE.AND P0, PT, R5, c[0x0][0x3c8], PT ;  /* 0x0000f20005007a0c */ /* 0x004fe40003f06270 */
[----:B----4-:R-:W-:-:S09]  /*25900*/  @!P1 LEA.HI.X R9, R252, R4, R14, 0x1, P4 ;  /* 0x00000004fc099211 */ /* 0x010fd200020f0c0e */
[CC--:B------:R-:W-:Y:S02]  /*25910*/  @!P2 LEA R10, P5, R16.reuse, R0.reuse, 0x1 ;  /* 0x00000000100aa211 */ /* 0x0c0fe400078a08ff */
[C---:B------:R-:W-:Y:S02]  /*25920*/  @!P0 LEA R2, P3, R5.reuse, R0, 0x1 ;  /* 0x0000000005028211 */ /* 0x040fe400078608ff */
[-C--:B------:R-:W-:Y:S02]  /*25930*/  @!P2 LEA.HI.X R11, R16, R4.reuse, R17, 0x1, P5 ;  /* 0x00000004100ba211 */ /* 0x080fe400028f0c11 */
[----:B---3--:R-:W-:-:S03]  /*25940*/  @!P0 LEA.HI.X R3, R5, R4, R13, 0x1, P3 ;  /* 0x0000000405038211 */ /* 0x008fc600018f0c0d */
[----:B------:R1:W-:Y:S04]  /*25950*/  @!P2 ST.E.128 [R10.64], RZ ;  /* 0x000000ff0a00a985 */ /* 0x0003e8000c101d08 */
[----:B------:R1:W-:Y:S04]  /*25960*/  @!P1 ST.E.128 [R8.64], RZ ;  /* 0x000000ff08009985 */ /* 0x0003e8000c101d08 */
[----:B------:R1:W-:Y:S02]  /*25970*/  @!P0 ST.E.128 [R2.64], RZ ;  /* 0x000000ff02008985 */ /* 0x0003e4000c101d08 */
.L_x_1120:
[----:B------:R-:W-:Y:S05]  /*25980*/  BSYNC B1 ;  /* 0x0000000000017941 */ /* 0x000fea0003800000 */
.L_x_1104:
[----:B-1----:R-:W5:Y:S02]  /*25990*/  LDL R0, [R1+0xe4] ;  /* 0x0000e40001007983 */ /* 0x002f640000100800 */
[----:B-----5:R-:W-:-:S13]  /*259a0*/  ISETP.NE.AND P0, PT, R0, RZ, PT ;  /* 0x000000ff0000720c */ /* 0x020fda0003f05270 */
[----:B------:R-:W-:Y:S01]  /*259b0*/  @P0 WARPSYNC 0xffffffff ;  /* 0xffffffff00000948 */ /* 0x000fe20003800000 */
[----:B------:R-:W-:Y:S06]  /*259c0*/  @P0 BAR.SYNC.DEFER_BLOCKING 0x5, 0x80 ;  /* 0x0142000000000b1d */ /* 0x000fec0000010000 */
[----:B---3--:R-:W1:Y:S04]  /*259d0*/  @P0 LDS.128 R8, [0xc080] ;  /* 0x00c08000ff080984 */ /* 0x008e680000000c00 */
[----:B-1----:R1:W-:Y:S04]  /*259e0*/  @P0 STL.64 [R1+0x80], R8 ;  /* 0x0000800801000387 */ /* 0x0023e80000100a00 */
[----:B------:R1:W-:Y:S04]  /*259f0*/  @P0 STL.64 [R1+0x88], R10 ;  /* 0x0000880a01000387 */ /* 0x0003e80000100a00 */
[----:B------:R-:W-:Y:S06]  /*25a00*/  @P0 BAR.ARV 0x4, 0x80 ;  /* 0x0102000000000b1d */ /* 0x000fec0000002000 */
[----:B------:R-:W-:Y:S05]  /*25a10*/  @P0 BRA `(.L_x_1148) ;  /* 0x0000105000000947 */ /* 0x000fea0003800000 */
[----:B------:R-:W3:Y:S01]  /*25a20*/  S2R R0, SR_TID.X ;  /* 0x0000000000007919 */ /* 0x000ee20000002100 */
[----:B-1----:R-:W-:Y:S01]  /*25a30*/  IMAD.MOV.U32 R8, RZ, RZ, RZ ;  /* 0x000000ffff087224 */ /* 0x002fe200078e00ff */
[----:B--234-:R-:W-:-:S04]  /*25a40*/  LOP3.LUT R13, R0, 0x1f, RZ, 0xc0, !PT ;  /* 0x0000001f000d7812 */ /* 0x01cfc800078ec0ff */
[----:B------:R-:W-:Y:S01]  /*25a50*/  ISETP.NE.AND P6, PT, R13, 0x1f, PT ;  /* 0x0000001f0d00780c */ /* 0x000fe20003fc5270 */
[----:B------:R-:W-:Y:S10]  /*25a60*/  BRA.DIV ~URZ, `(.L_x_1149) ;  /* 0x00003e727f007947 */ /* 0x000ff4000b800000 */
[----:B------:R1:W2:Y:S02]  /*25a70*/  SHFL.IDX PT, R10, R76, RZ, 0x1f ;  /* 0x00001fff4c0a7589 */ /* 0x0002a400000e0000 */
.L_x_1241:
[----:B------:R-:W-:Y:S05]  /*25a80*/  BRA.DIV ~URZ, `(.L_x_1150) ;  /* 0x00003ec27f007947 */ /* 0x000fea000b800000 */
[----:B------:R3:W4:Y:S02]  /*25a90*/  SHFL.IDX PT, R9, R76, 0x1, 0x1f ;  /* 0x00201f004c097f89 */ /* 0x00072400000e0000 */
.L_x_1242:
[----:B------:R-:W5:Y:S01]  /*25aa0*/  LDL R0, [R1+0x8c] ;  /* 0x00008c0001007983 */ /* 0x000f620000100800 */
[----:B------:R-:W-:Y:S02]  /*25ab0*/  IMAD.MOV.U32 R6, RZ, RZ, RZ ;  /* 0x000000ffff067224 */ /* 0x000fe400078e00ff */
[----:B-----5:R-:W-:-:S05]  /*25ac0*/  IMAD.IADD R0, R0, 0x1, R13 ;  /* 0x0000000100007824 */ /* 0x020fca00078e020d */
[----:B------:R-:W-:-:S13]  /*25ad0*/  ISETP.GE.OR P0, PT, R0, c[0x0][0x53c], !P6 ;  /* 0x00014f0000007a0c */ /* 0x000fda0007706670 */
[----:B------:R-:W-:Y:S01]  /*25ae0*/  @!P0 MOV R2, 0x4 ;  /* 0x0000000400028802 */ /* 0x000fe20000000f00 */
[----:B------:R-:W-:-:S04]  /*25af0*/  @!P0 IMAD.MOV.U32 R4, RZ, RZ, 0x4 ;  /* 0x00000004ff048424 */ /* 0x000fc800078e00ff */
        /* <DEDUP_REMOVED lines=13> */
.L_x_1243:
        /* <DEDUP_REMOVED lines=16> */
.L_x_1244:
[----:B---3--:R-:W-:Y:S01]  /*25cd0*/  IMAD R0, R0, c[0x0][0x538], RZ ;  /* 0x00014e0000007a24 */ /* 0x008fe200078e02ff */
[----:B------:R-:W-:Y:S04]  /*25ce0*/  BSSY B1, `(.L_x_1153) ;  /* 0x00000cf000017945 */ /* 0x000fe80003800000 */
[----:B----4-:R-:W-:-:S04]  /*25cf0*/  IADD3 R9, R0, R9, RZ ;  /* 0x0000000900097210 */ /* 0x010fc80007ffe0ff */
[----:B--2---:R-:W-:-:S13]  /*25d00*/  ISETP.GT.AND P0, PT, R9, R10, PT ;  /* 0x0000000a0900720c */ /* 0x004fda0003f04270 */
[----:B------:R-:W-:Y:S05]  /*25d10*/  @P0 BRA `(.L_x_1154) ;  /* 0x0000026000000947 */ /* 0x000fea0003800000 */
.L_x_1158:
[----:B------:R-:W2:Y:S02]  /*25d20*/  LDL.LU R0, [R1+0x8c] ;  /* 0x00008c0001007983 */ /* 0x000ea40000300800 */
[----:B--2---:R-:W-:-:S04]  /*25d30*/  IADD3 R0, R0, 0x1f, RZ ;  /* 0x0000001f00007810 */ /* 0x004fc80007ffe0ff */
[----:B------:R-:W-:-:S13]  /*25d40*/  ISETP.GE.AND P0, PT, R0, c[0x0][0x53c], PT ;  /* 0x00014f0000007a0c */ /* 0x000fda0003f06270 */
[----:B------:R-:W-:Y:S05]  /*25d50*/  @P0 BRA `(.L_x_1155) ;  /* 0x00000c2000000947 */ /* 0x000fea0003800000 */
[----:B------:R2:W-:Y:S01]  /*25d60*/  STL [R1+0x8c], R0 ;  /* 0x00008c0001007387 */ /* 0x0005e20000100800 */
[----:B------:R-:W-:Y:S02]  /*25d70*/  MOV R6, RZ ;  /* 0x000000ff00067202 */ /* 0x000fe40000000f00 */
[----:B------:R-:W-:Y:S02]  /*25d80*/  MOV R8, RZ ;  /* 0x000000ff00087202 */ /* 0x000fe40000000f00 */
[----:B--2---:R-:W-:-:S04]  /*25d90*/  IADD3 R0, R0, R13, RZ ;  /* 0x0000000d00007210 */ /* 0x004fc80007ffe0ff */
[----:B------:R-:W-:-:S13]  /*25da0*/  ISETP.GE.OR P0, PT, R0, c[0x0][0x53c], !P6 ;  /* 0x00014f0000007a0c */ /* 0x000fda0007706670 */
[----:B-1----:R-:W-:Y:S02]  /*25db0*/  @!P0 MOV R4, 0x4 ;  /* 0x0000000400048802 */ /* 0x002fe40000000f00 */
        /* <DEDUP_REMOVED lines=8> */
.L_x_1245:
        /* <DEDUP_REMOVED lines=16> */
.L_x_1246:
[----:B--2---:R-:W-:-:S05]  /*25f40*/  IMAD R0, R0, c[0x0][0x538], RZ ;  /* 0x00014e0000007a24 */ /* 0x004fca00078e02ff */
[----:B------:R-:W-:-:S04]  /*25f50*/  IADD3 R9, R0, R9, RZ ;  /* 0x0000000900097210 */ /* 0x000fc80007ffe0ff */
[----:B------:R-:W-:-:S13]  /*25f60*/  ISETP.GT.AND P0, PT, R9, R10, PT ;  /* 0x0000000a0900720c */ /* 0x000fda0003f04270 */
[----:B-1----:R-:W-:Y:S05]  /*25f70*/  @!P0 BRA `(.L_x_1158) ;  /* 0xfffffda000008947 */ /* 0x002fea000383ffff */
.L_x_1154:
[----:B------:R-:W-:-:S05]  /*25f80*/  IADD3 R9, -R0, R9, RZ ;  /* 0x0000000900097210 */ /* 0x000fca0007ffe1ff */
[----:B------:R-:W-:-:S05]  /*25f90*/  IMAD R0, R4, c[0x0][0x538], R9 ;  /* 0x00014e0004007a24 */ /* 0x000fca00078e0209 */
[----:B------:R-:W-:Y:S01]  /*25fa0*/  ISETP.GT.AND P0, PT, R0, R10, PT ;  /* 0x0000000a0000720c */ /* 0x000fe20003f04270 */
[----:B------:R-:W-:-:S12]  /*25fb0*/  BRA.DIV ~URZ, `(.L_x_1159) ;  /* 0x00003df27f007947 */ /* 0x000fd8000b800000 */
[----:B------:R-:W-:-:S03]  /*25fc0*/  VOTE.ANY R11, PT, !P0 ;  /* 0x00000000000b7806 */ /* 0x000fc600040e0100 */
.L_x_1247:
[----:B------:R-:W2:Y:S01]  /*25fd0*/  LDL.LU R0, [R1+0x8c] ;  /* 0x00008c0001007983 */ /* 0x000ea20000300800 */
[----:B------:R-:W2:Y:S02]  /*25fe0*/  POPC R5, R11 ;  /* 0x0000000b00057309 */ /* 0x000ea40000000000 */
[----:B--2---:R-:W-:-:S05]  /*25ff0*/  IADD3 R0, R5, R0, RZ ;  /* 0x0000000005007210 */ /* 0x004fca0007ffe0ff */
[----:B------:R2:W-:Y:S01]  /*26000*/  STL [R1+0x8c], R0 ;  /* 0x00008c0001007387 */ /* 0x0005e20000100800 */
[----:B------:R-:W-:Y:S05]  /*26010*/  BRA.DIV ~URZ, `(.L_x_1160) ;  /* 0x00003de27f007947 */ /* 0x000fea000b800000 */
[----:B------:R3:W4:Y:S04]  /*26020*/  SHFL.IDX PT, R6, R6, R5, 0x1f ;  /* 0x00001f0506067589 */ /* 0x00072800000e0000 */
[----:B--2---:R3:W2:Y:S02]  /*26030*/  SHFL.IDX PT, R0, R8, R5, 0x1f ;  /* 0x00001f0508007589 */ /* 0x0046a400000e0000 */
.L_x_1248:
[----:B------:R-:W-:Y:S01]  /*26040*/  ISETP.NE.AND P0, PT, R11, RZ, PT ;  /* 0x000000ff0b00720c */ /* 0x000fe20003f05270 */
[----:B------:R-:W-:-:S12]  /*26050*/  BSSY B0, `(.L_x_1161) ;  /* 0x0000005000007945 */ /* 0x000fd80003800000 */
[----:B------:R-:W-:Y:S05]  /*26060*/  @!P0 BRA `(.L_x_1162) ;  /* 0x0000003000008947 */ /* 0x000fea0003800000 */
[----:B---3--:R-:W-:Y:S01]  /*26070*/  IADD3 R5, R5, -0x1, RZ ;  /* 0xffffffff05057810 */ /* 0x008fe20007ffe0ff */
[----:B------:R-:W-:Y:S05]  /*26080*/  BRA.DIV ~URZ, `(.L_x_1163) ;  /* 0x00003e427f007947 */ /* 0x000fea000b800000 */
[----:B------:R3:W1:Y:S02]  /*26090*/  SHFL.IDX PT, R12, R4, R5, 0x1f ;  /* 0x00001f05040c7589 */ /* 0x00066400000e0000 */
.L_x_1162:
[----:B------:R-:W-:Y:S05]  /*260a0*/  BSYNC B0 ;  /* 0x0000000000007941 */ /* 0x000fea0003800000 */
.L_x_1161:
[----:B-1----:R-:W-:Y:S01]  /*260b0*/  IMAD R2, R12, c[0x0][0x538], R9 ;  /* 0x00014e000c027a24 */ /* 0x002fe200078e0209 */
[----:B--2---:R-:W-:Y:S01]  /*260c0*/  ISETP.NE.AND P0, PT, R0, 0x1, PT ;  /* 0x000000010000780c */ /* 0x004fe20003f05270 */
[----:B------:R-:W-:Y:S03]  /*260d0*/  BSSY B0, `(.L_x_1164) ;  /* 0x0000086000007945 */ /* 0x000fe60003800000 */
[----:B------:R1:W-:Y:S01]  /*260e0*/  STL [R1+0x80], R2 ;  /* 0x0000800201007387 */ /* 0x0003e20000100800 */
[----:B------:R-:W-:-:S08]  /*260f0*/  IADD3 R9, -R2, R10, RZ ;  /* 0x0000000a02097210 */ /* 0x000fd00007ffe1ff */
[----:B------:R-:W-:Y:S05]  /*26100*/  @!P0 BRA `(.L_x_1165) ;  /* 0x000003e000008947 */ /* 0x000fea0003800000 */
[-C--:B----4-:R-:W-:Y:S02]  /*26110*/  IABS R3, R6.reuse ;  /* 0x0000000600037213 */ /* 0x090fe40000000000 */
[----:B------:R-:W-:Y:S02]  /*26120*/  IABS R11, R6 ;  /* 0x00000006000b7213 */ /* 0x000fe40000000000 */
[----:B-1----:R-:W1:Y:S08]  /*26130*/  I2F.RP R2, R3 ;  /* 0x0000000300027306 */ /* 0x002e700000209400 */
[----:B-1----:R-:W1:Y:S02]  /*26140*/  MUFU.RCP R2, R2 ;  /* 0x0000000200027308 */ /* 0x002e640000001000 */
[----:B-1----:R-:W-:-:S06]  /*26150*/  IADD3 R2, R2, 0xffffffe, RZ ;  /* 0x0ffffffe02027810 */ /* 0x002fcc0007ffe0ff */
[----:B---3--:R1:W2:Y:S02]  /*26160*/  F2I.FTZ.U32.TRUNC.NTZ R5, R2 ;  /* 0x0000000200057305 */ /* 0x0082a4000021f000 */
[----:B-1----:R-:W-:Y:S01]  /*26170*/  IABS R2, R0 ;  /* 0x0000000000027213 */ /* 0x002fe20000000000 */
[----:B--2---:R-:W-:-:S04]  /*26180*/  IMAD.MOV R4, RZ, RZ, -R5 ;  /* 0x000000ffff047224 */ /* 0x004fc800078e0a05 */
[----:B------:R-:W-:Y:S01]  /*26190*/  IMAD.MOV.U32 R8, RZ, RZ, R2 ;  /* 0x000000ffff087224 */ /* 0x000fe200078e0002 */
[----:B------:R-:W-:Y:S01]  /*261a0*/  IABS R2, R9 ;  /* 0x0000000900027213 */ /* 0x000fe20000000000 */
[----:B------:R-:W-:Y:S02]  /*261b0*/  IMAD R10, R4, R3, RZ ;  /* 0x00000003040a7224 */ /* 0x000fe400078e02ff */
[----:B------:R-:W-:Y:S01]  /*261c0*/  IMAD.MOV.U32 R4, RZ, RZ, RZ ;  /* 0x000000ffff047224 */ /* 0x000fe200078e00ff */
[----:B------:R-:W1:Y:S03]  /*261d0*/  I2F.RP R12, R8 ;  /* 0x00000008000c7306 */ /* 0x000e660000209400 */
[----:B------:R-:W-:-:S04]  /*261e0*/  IMAD.HI.U32 R10, R5, R10, R4 ;  /* 0x0000000a050a7227 */ /* 0x000fc800078e0004 */
[----:B------:R-:W-:Y:S02]  /*261f0*/  IMAD.MOV.U32 R4, RZ, RZ, R2 ;  /* 0x000000ffff047224 */ /* 0x000fe400078e0002 */
[----:B------:R-:W-:-:S05]  /*26200*/  IMAD.MOV R2, RZ, RZ, -R11 ;  /* 0x000000ffff027224 */ /* 0x000fca00078e0a0b */
[----:B------:R-:W-:Y:S01]  /*26210*/  MOV R5, R2 ;  /* 0x0000000200057202 */ /* 0x000fe20000000f00 */
[----:B------:R-:W-:-:S04]  /*26220*/  IMAD.HI.U32 R2, R10, R4, RZ ;  /* 0x000000040a027227 */ /* 0x000fc800078e00ff */
[----:B------:R-:W-:Y:S02]  /*26230*/  IMAD R4, R2, R5, R4 ;  /* 0x0000000502047224 */ /* 0x000fe400078e0204 */
[----:B-1----:R-:W1:Y:S03]  /*26240*/  MUFU.RCP R5, R12 ;  /* 0x0000000c00057308 */ /* 0x002e660000001000 */
        /* <DEDUP_REMOVED lines=9> */
[----:B------:R-:W-:Y:S01]  /*262e0*/  @P2 IADD3 R2, R2, 0x1, RZ ;  /* 0x0000000102022810 */ /* 0x000fe20007ffe0ff */
[----:B-1----:R-:W-:-:S05]  /*262f0*/  IMAD.MOV R3, RZ, RZ, -R5 ;  /* 0x000000ffff037224 */ /* 0x002fca00078e0a05 */
[----:B------:R-:W-:Y:S01]  /*26300*/  @!P1 IMAD.MOV R2, RZ, RZ, -R2 ;  /* 0x000000ffff029224 */ /* 0x000fe200078e0a02 */
[----:B------:R-:W-:Y:S02]  /*26310*/  MOV R4, R3 ;  /* 0x0000000300047202 */ /* 0x000fe40000000f00 */
[----:B------:R-:W-:Y:S02]  /*26320*/  @!P0 LOP3.LUT R2, RZ, R6, RZ, 0x33, !PT ;  /* 0x00000006ff028212 */ /* 0x000fe400078e33ff */
[----:B------:R-:W-:Y:S01]  /*26330*/  IABS R3, R0 ;  /* 0x0000000000037213 */ /* 0x000fe20000000000 */
[----:B------:R-:W-:Y:S01]  /*26340*/  IMAD R10, R4, R8, RZ ;  /* 0x00000008040a7224 */ /* 0x000fe200078e02ff */
[----:B------:R-:W-:Y:S01]  /*26350*/  IABS R12, R2 ;  /* 0x00000002000c7213 */ /* 0x000fe20000000000 */
[----:B------:R-:W-:Y:S02]  /*26360*/  IMAD.MOV.U32 R4, RZ, RZ, RZ ;  /* 0x000000ffff047224 */ /* 0x000fe400078e00ff */
[----:B------:R-:W-:-:S02]  /*26370*/  IMAD.MOV R11, RZ, RZ, -R3 ;  /* 0x000000ffff0b7224 */ /* 0x000fc400078e0a03 */
[----:B------:R-:W-:-:S03]  /*26380*/  IMAD.HI.U32 R3, R5, R10, R4 ;  /* 0x0000000a05037227 */ /* 0x000fc600078e0004 */
[----:B------:R-:W-:Y:S01]  /*26390*/  MOV R5, R11 ;  /* 0x0000000b00057202 */ /* 0x000fe20000000f00 */
        /* <DEDUP_REMOVED lines=21> */
.L_x_1165:
[----:B------:R-:W2:Y:S01]  /*264f0*/  LDL R0, [R1+0x8c] ;  /* 0x00008c0001007983 */ /* 0x000ea20000100800 */
[----:B-1----:R-:W-:-:S04]  /*26500*/  IMAD.MOV.U32 R2, RZ, RZ, 0x4 ;  /* 0x00000004ff027424 */ /* 0x002fc800078e00ff */
[----:B--2---:R-:W-:-:S05]  /*26510*/  IMAD.WIDE R2, R0, R2, c[0x0][0x590] ;  /* 0x0001640000027625 */ /* 0x004fca00078e0202 */
[----:B---3--:R-:W2:Y:S02]  /*26520*/  LDG.E R4, [R2.64] ;  /* 0x0000000802047981 */ /* 0x008ea4000c1e1900 */
        /* <DEDUP_REMOVED lines=64> */
.L_x_1166:
[----:B------:R-:W-:Y:S05]  /*26930*/  BSYNC B0 ;  /* 0x0000000000007941 */ /* 0x000fea0003800000 */
.L_x_1164:
[----:B------:R-:W-:-:S04]  /*26940*/  LOP3.LUT R2, RZ, R2, RZ, 0x33, !PT ;  /* 0x00000002ff027212 */ /* 0x000fc800078e33ff */
[----:B-1----:R-:W-:-:S05]  /*26950*/  IADD3 R0, R2, R6, RZ ;  /* 0x0000000602007210 */ /* 0x002fca0007ffe0ff */
[----:B------:R1:W-:Y:S01]  /*26960*/  STL [R1+0x84], R0 ;  /* 0x0000840001007387 */ /* 0x0003e20000100800 */
[----:B------:R-:W-:Y:S05]  /*26970*/  BRA `(.L_x_1167) ;  /* 0x0000005000007947 */ /* 0x000fea0003800000 */
.L_x_1155:
[----:B------:R-:W-:Y:S01]  /*26980*/  MOV R0, c[0x0][0x53c] ;  /* 0x00014f0000007a02 */ /* 0x000fe20000000f00 */
[----:B------:R2:W-:Y:S04]  /*26990*/  STL [R1+0x80], R10 ;  /* 0x0000800a01007387 */ /* 0x0005e80000100800 */
[----:B------:R2:W-:Y:S04]  /*269a0*/  STL [R1+0x84], RZ ;  /* 0x000084ff01007387 */ /* 0x0005e80000100800 */
[----:B------:R2:W-:Y:S04]  /*269b0*/  STL [R1+0x88], RZ ;  /* 0x000088ff01007387 */ /* 0x0005e80000100800 */
[----:B------:R2:W-:Y:S02]  /*269c0*/  STL [R1+0x8c], R0 ;  /* 0x00008c0001007387 */ /* 0x0005e40000100800 */
.L_x_1167:
[----:B------:R-:W-:Y:S05]  /*269d0*/  BSYNC B1 ;  /* 0x0000000000017941 */ /* 0x000fea0003800000 */
.L_x_1153:
[----:B------:R-:W3:Y:S04]  /*269e0*/  LDL R8, [R1+0x80] ;  /* 0x0000800001087983 */ /* 0x000ee80000100800 */
[----:B------:R-:W3:Y:S04]  /*269f0*/  LDL R9, [R1+0x84] ;  /* 0x0000840001097983 */ /* 0x000ee80000100800 */
[----:B--2---:R-:W3:Y:S04]  /*26a00*/  LDL R10, [R1+0x88] ;  /* 0x00008800010a7983 */ /* 0x004ee80000100800 */
[----:B------:R-:W3:Y:S01]  /*26a10*/  LDL R11, [R1+0x8c] ;  /* 0x00008c00010b7983 */ /* 0x000ee20000100800 */
[----:B------:R-:W-:Y:S03]  /*26a20*/  WARPSYNC 0xffffffff ;  /* 0xffffffff00007948 */ /* 0x000fe60003800000 */
[----:B------:R-:W-:Y:S01]  /*26a30*/  BAR.SYNC.DEFER_BLOCKING 0x4, 0x80 ;  /* 0x0102000000007b1d */ /* 0x000fe20000010000 */
[----:B------:R-:W-:-:S13]  /*26a40*/  ISETP.NE.AND P0, PT, R13, RZ, PT ;  /* 0x000000ff0d00720c */ /* 0x000fda0003f05270 */
[----:B---3--:R2:W-:Y:S04]  /*26a50*/  @!P0 STS.128 [0xc080], R8 ;  /* 0x00c08008ff008388 */ /* 0x0085e80000000c00 */
[----:B------:R-:W-:Y:S06]  /*26a60*/  BAR.ARV 0x5, 0x80 ;  /* 0x0142000000007b1d */ /* 0x000fec0000002000 */
.L_x_1148:
[----:B-1----:R-:W3:Y:S02]  /*26a70*/  LDL R0, [R1+0x8c] ;  /* 0x00008c0001007983 */ /* 0x002ee40000100800 */
[----:B---3--:R-:W-:-:S13]  /*26a80*/  ISETP.GE.AND P0, PT, R0, c[0x0][0x53c], PT ;  /* 0x00014f0000007a0c */ /* 0x008fda0003f06270 */
[----:B--2-4-:R-:W-:Y:S01]  /*26a90*/  @P0 CALL.REL.NOINC `(.L_x_1168) ;  /* 0x0000001000000944 */ /* 0x014fe20003c00000 */
[----:B------:R-:W-:Y:S05]  /*26aa0*/  BRA `(.L_x_1169) ;  /* 0xfffdb85000007947 */ /* 0x000fea000383ffff */
.L_x_1168:
[----:B------:R-:W-:Y:S05]  /*26ab0*/  EXIT ;  /* 0x000000000000794d */ /* 0x000fea0003800000 */
.L_x_859:
[----:B------:R-:W-:Y:S01]  /*26ac0*/  IMAD.MOV.U32 R0, RZ, RZ, R5 ;  /* 0x000000ffff007224 */ /* 0x000fe200078e0005 */
[----:B------:R-:W-:Y:S02]  /*26ad0*/  MOV R3, 0x1 ;  /* 0x0000000100037802 */ /* 0x000fe40000000f00 */
[----:B------:R-:W-:Y:S02]  /*26ae0*/  MOV R2, 0x26b00 ;  /* 0x00026b0000027802 */ /* 0x000fe40000000f00 */
[----:B------:R-:W-:Y:S05]  /*26af0*/  CALL.REL.NOINC `($__internal_15_$__cuda_sm70_shflsync_up_p) ;  /* 0x0000350000007944 */ /* 0x000fea0003c00000 */
[----:B------:R-:W-:Y:S01]  /*26b00*/  MOV R0, R4 ;  /* 0x0000000400007202 */ /* 0x000fe20000000f00 */
[----:B------:R-:W-:Y:S05]  /*26b10*/  BRA `(.L_x_1170) ;  /* 0xfffd994000007947 */ /* 0x000fea000383ffff */
.L_x_860:
[----:B------:R-:W-:Y:S01]  /*26b20*/  IMAD.MOV.U32 R0, RZ, RZ, R5 ;  /* 0x000000ffff007224 */ /* 0x000fe200078e0005 */
[----:B------:R-:W-:Y:S02]  /*26b30*/  MOV R3, 0x2 ;  /* 0x0000000200037802 */ /* 0x000fe40000000f00 */
[----:B------:R-:W-:Y:S02]  /*26b40*/  MOV R2, 0x26b60 ;  /* 0x00026b6000027802 */ /* 0x000fe40000000f00 */
[----:B------:R-:W-:Y:S05]  /*26b50*/  CALL.REL.NOINC `($__internal_15_$__cuda_sm70_shflsync_up_p) ;  /* 0x000034a000007944 */ /* 0x000fea0003c00000 */
[----:B------:R-:W-:Y:S01]  /*26b60*/  SEL R4, R4, RZ, P4 ;  /* 0x000000ff04047207 */ /* 0x000fe20002000000 */
[----:B------:R-:W-:Y:S01]  /*26b70*/  IMAD.MOV.U32 R3, RZ, RZ, 0x4 ;  /* 0x00000004ff037424 */ /* 0x000fe200078e00ff */
[----:B------:R-:W-:-:S03]  /*26b80*/  MOV R2, 0x26bb0 ;  /* 0x00026bb000027802 */ /* 0x000fc60000000f00 */
[----:B------:R-:W-:Y:S02]  /*26b90*/  IMAD.IADD R0, R5, 0x1, R4 ;  /* 0x0000000105007824 */ /* 0x000fe400078e0204 */
        /* <DEDUP_REMOVED lines=13> */
[----:B------:R-:W-:Y:S02]  /*26c70*/  MOV R228, 0x1f ;  /* 0x0000001f00e47802 */ /* 0x000fe40000000f00 */
[----:B------:R-:W-:Y:S01]  /*26c80*/  MOV R3, 0x26cc0 ;  /* 0x00026cc000037802 */ /* 0x000fe20000000f00 */
[----:B------:R-:W-:-:S04]  /*26c90*/  IMAD.IADD R4, R0, 0x1, R4 ;  /* 0x0000000100047824 */ /* 0x000fc800078e0204 */
[----:B------:R-:W-:Y:S02]  /*26ca0*/  IMAD.MOV.U32 R227, RZ, RZ, R4 ;  /* 0x000000ffffe37224 */ /* 0x000fe400078e0004 */
[----:B------:R-:W-:Y:S05]  /*26cb0*/  CALL.REL.NOINC `($__internal_14_$__cuda_sm70_shflsync_idx_p) ;  /* 0x000032e000007944 */ /* 0x000fea0003c00000 */
[----:B------:R-:W-:Y:S01]  /*26cc0*/  MOV R0, R227 ;  /* 0x000000e300007202 */ /* 0x000fe20000000f00 */
[----:B------:R-:W-:Y:S05]  /*26cd0*/  BRA `(.L_x_1171) ;  /* 0xfffd988000007947 */ /* 0x000fea000383ffff */
.L_x_862:
[----:B------:R-:W-:Y:S02]  /*26ce0*/  SEL R0, RZ, 0x1, P0 ;  /* 0x00000001ff007807 */ /* 0x000fe40000000000 */
[----:B------:R-:W-:Y:S02]  /*26cf0*/  MOV R2, 0x26d10 ;  /* 0x00026d1000027802 */ /* 0x000fe40000000f00 */
[----:B------:R-:W-:Y:S05]  /*26d00*/  CALL.REL.NOINC `($__internal_16_$__cuda_sm70_votesync_ballot) ;  /* 0x0000335000007944 */ /* 0x000fea0003c00000 */
[----:B------:R-:W-:Y:S01]  /*26d10*/  MOV R7, R0 ;  /* 0x0000000000077202 */ /* 0x000fe20000000f00 */
[----:B------:R-:W-:Y:S05]  /*26d20*/  BRA `(.L_x_1172) ;  /* 0xfffd98c000007947 */ /* 0x000fea000383ffff */
.L_x_863:
[----:B------:R-:W-:Y:S01]  /*26d30*/  IMAD.MOV.U32 R227, RZ, RZ, R9 ;  /* 0x000000ffffe37224 */ /* 0x000fe200078e0009 */
[----:B-1----:R-:W-:Y:S01]  /*26d40*/  MOV R2, R0 ;  /* 0x0000000000027202 */ /* 0x002fe20000000f00 */
[----:B------:R-:W-:Y:S01]  /*26d50*/  IMAD.MOV.U32 R228, RZ, RZ, 0x1f ;  /* 0x0000001fffe47424 */ /* 0x000fe200078e00ff */
[----:B------:R-:W-:Y:S02]  /*26d60*/  MOV R3, 0x26d80 ;  /* 0x00026d8000037802 */ /* 0x000fe40000000f00 */
[----:B------:R-:W-:Y:S05]  /*26d70*/  CALL.REL.NOINC `($__internal_14_$__cuda_sm70_shflsync_idx_p) ;  /* 0x0000322000007944 */ /* 0x000fea0003c00000 */
[----:B------:R-:W-:Y:S01]  /*26d80*/  IMAD.MOV.U32 R12, RZ, RZ, R227 ;  /* 0x000000ffff0c7224 */ /* 0x000fe200078e00e3 */
[----:B------:R-:W-:Y:S01]  /*26d90*/  MOV R227, R8 ;  /* 0x0000000800e37202 */ /* 0x000fe20000000f00 */
[----:B------:R-:W-:Y:S01]  /*26da0*/  IMAD.MOV.U32 R5, RZ, RZ, RZ ;  /* 0x000000ffff057224 */ /* 0x000fe200078e00ff */
[----:B------:R-:W-:Y:S01]  /*26db0*/  MOV R2, R0 ;  /* 0x0000000000027202 */ /* 0x000fe20000000f00 */
[----:B------:R-:W-:Y:S01]  /*26dc0*/  IMAD.MOV.U32 R228, RZ, RZ, 0x1f ;  /* 0x0000001fffe47424 */ /* 0x000fe200078e00ff */
[----:B------:R-:W-:-:S02]  /*26dd0*/  MOV R3, 0x26df0 ;  /* 0x00026df000037802 */ /* 0x000fc40000000f00 */
[----:B------:R-:W-:Y:S05]  /*26de0*/  CALL.REL.NOINC `($__internal_14_$__cuda_sm70_shflsync_idx_p) ;  /* 0x000031b000007944 */ /* 0x000fea0003c00000 */
[----:B------:R-:W-:Y:S01]  /*26df0*/  MOV R9, R227 ;  /* 0x000000e300097202 */ /* 0x000fe20000000f00 */
[----:B------:R-:W-:Y:S05]  /*26e00*/  BRA `(.L_x_1173) ;  /* 0xfffd985000007947 */ /* 0x000fea000383ffff */
.L_x_866:
[----:B------:R-:W-:Y:S01]  /*26e10*/  IMAD.MOV.U32 R227, RZ, RZ, R4 ;  /* 0x000000ffffe37224 */ /* 0x000fe200078e0004 */
[----:B-1----:R-:W-:Y:S01]  /*26e20*/  MOV R2, R0 ;  /* 0x0000000000027202 */ /* 0x002fe20000000f00 */
[----:B------:R-:W-:Y:S01]  /*26e30*/  IMAD.MOV.U32 R228, RZ, RZ, 0x1f ;  /* 0x0000001fffe47424 */ /* 0x000fe200078e00ff */
[----:B------:R-:W-:-:S02]  /*26e40*/  MOV R3, 0x26e60 ;  /* 0x00026e6000037802 */ /* 0x000fc40000000f00 */
[----:B---34-:R-:W-:Y:S05]  /*26e50*/  CALL.REL.NOINC `($__internal_14_$__cuda_sm70_shflsync_idx_p) ;  /* 0x0000314000007944 */ /* 0x018fea0003c00000 */
[----:B------:R-:W-:Y:S01]  /*26e60*/  MOV R5, R227 ;  /* 0x000000e300057202 */ /* 0x000fe20000000f00 */
[----:B------:R-:W-:Y:S05]  /*26e70*/  BRA `(.L_x_865) ;  /* 0xfffd984000007947 */ /* 0x000fea000383ffff */
.L_x_923:
[----:B------:R-:W-:Y:S01]  /*26e80*/  IMAD.MOV.U32 R227, RZ, RZ, R6 ;  /* 0x000000ffffe37224 */ /* 0x000fe200078e0006 */
[----:B------:R-:W-:Y:S01]  /*26e90*/  MOV R2, RZ ;  /* 0x000000ff00027202 */ /* 0x000fe20000000f00 */
[----:B------:R-:W-:Y:S01]  /*26ea0*/  IMAD.MOV.U32 R228, RZ, RZ, 0x1c1f ;  /* 0x00001c1fffe47424 */ /* 0x000fe200078e00ff */
[----:B------:R-:W-:-:S02]  /*26eb0*/  MOV R3, 0x26ed0 ;  /* 0x00026ed000037802 */ /* 0x000fc40000000f00 */
[----:B-----5:R-:W-:Y:S05]  /*26ec0*/  CALL.REL.NOINC `($__internal_14_$__cuda_sm70_shflsync_idx_p) ;  /* 0x000030d000007944 */ /* 0x020fea0003c00000 */
[----:B------:R-:W-:Y:S01]  /*26ed0*/  MOV R4, R227 ;  /* 0x000000e300047202 */ /* 0x000fe20000000f00 */
[----:B------:R-:W-:Y:S05]  /*26ee0*/  BRA `(.L_x_1174) ;  /* 0xfffe22b000007947 */ /* 0x000fea000383ffff */
.L_x_924:
[----:B------:R-:W-:Y:S01]  /*26ef0*/  IMAD.MOV.U32 R227, RZ, RZ, R12 ;  /* 0x000000ffffe37224 */ /* 0x000fe200078e000c */
[----:B------:R-:W-:Y:S01]  /*26f00*/  MOV R2, RZ ;  /* 0x000000ff00027202 */ /* 0x000fe20000000f00 */
[----:B------:R-:W-:Y:S01]  /*26f10*/  IMAD.MOV.U32 R228, RZ, RZ, 0x1c1f ;  /* 0x00001c1fffe47424 */ /* 0x000fe200078e00ff */
[----:B------:R-:W-:-:S02]  /*26f20*/  MOV R3, 0x26f40 ;  /* 0x00026f4000037802 */ /* 0x000fc40000000f00 */
[----:B-12--5:R-:W-:Y:S05]  /*26f30*/  CALL.REL.NOINC `($__internal_14_$__cuda_sm70_shflsync_idx_p) ;  /* 0x0000306000007944 */ /* 0x026fea0003c00000 */
[----:B------:R-:W-:Y:S01]  /*26f40*/  MOV R0, R227 ;  /* 0x000000e300007202 */ /* 0x000fe20000000f00 */
[----:B------:R-:W-:Y:S05]  /*26f50*/  BRA `(.L_x_1175) ;  /* 0xfffe226000007947 */ /* 0x000fea000383ffff */
.L_x_927:
[----:B------:R-:W-:Y:S01]  /*26f60*/  IMAD.MOV.U32 R227, RZ, RZ, R6 ;  /* 0x000000ffffe37224 */ /* 0x000fe200078e0006 */
[----:B--2---:R-:W-:Y:S01]  /*26f70*/  MOV R2, 0x1 ;  /* 0x0000000100027802 */ /* 0x004fe20000000f00 */
[----:B------:R-:W-:Y:S01]  /*26f80*/  IMAD.MOV.U32 R228, RZ, RZ, 0x1c1f ;  /* 0x00001c1fffe47424 */ /* 0x000fe200078e00ff */
[----:B------:R-:W-:-:S02]  /*26f90*/  MOV R3, 0x26fb0 ;  /* 0x00026fb000037802 */ /* 0x000fc40000000f00 */
[----:B-1-345:R-:W-:Y:S05]  /*26fa0*/  CALL.REL.NOINC `($__internal_14_$__cuda_sm70_shflsync_idx_p) ;  /* 0x00002ff000007944 */ /* 0x03afea0003c00000 */
[----:B------:R-:W-:Y:S01]  /*26fb0*/  IMAD.MOV.U32 R4, RZ, RZ, R227 ;  /* 0x000000ffff047224 */ /* 0x000fe200078e00e3 */
[----:B------:R-:W-:Y:S01]  /*26fc0*/  MOV R2, 0x1 ;  /* 0x0000000100027802 */ /* 0x000fe20000000f00 */
[----:B------:R-:W-:Y:S01]  /*26fd0*/  IMAD.MOV.U32 R227, RZ, RZ, R12 ;  /* 0x000000ffffe37224 */ /* 0x000fe200078e000c */
[----:B------:R-:W-:-:S02]  /*26fe0*/  MOV R228, 0x1c1f ;  /* 0x00001c1f00e47802 */ /* 0x000fc40000000f00 */
[----:B------:R-:W-:Y:S02]  /*26ff0*/  MOV R3, 0x27010 ;  /* 0x0002701000037802 */ /* 0x000fe40000000f00 */
[----:B------:R-:W-:Y:S05]  /*27000*/  CALL.REL.NOINC `($__internal_14_$__cuda_sm70_shflsync_idx_p) ;  /* 0x00002f9000007944 */ /* 0x000fea0003c00000 */
[----:B------:R-:W-:Y:S01]  /*27010*/  MOV R0, R227 ;  /* 0x000000e300007202 */ /* 0x000fe20000000f00 */
[----:B------:R-:W-:Y:S05]  /*27020*/  BRA `(.L_x_1176) ;  /* 0xfffe233000007947 */ /* 0x000fea000383ffff */
.L_x_930:
[----:B------:R-:W-:Y:S01]  /*27030*/  IMAD.MOV.U32 R227, RZ, RZ, R6 ;  /* 0x000000ffffe37224 */ /* 0x000fe200078e0006 */
[----:B-1----:R-:W-:Y:S01]  /*27040*/  MOV R2, 0x2 ;  /* 0x0000000200027802 */ /* 0x002fe20000000f00 */
[----:B------:R-:W-:Y:S01]  /*27050*/  IMAD.MOV.U32 R228, RZ, RZ, 0x1c1f ;  /* 0x00001c1fffe47424 */ /* 0x000fe200078e00ff */
[----:B------:R-:W-:Y:S02]  /*27060*/  MOV R3, 0x27080 ;  /* 0x0002708000037802 */ /* 0x000fe40000000f00 */
[----:B--2345:R-:W-:Y:S05]  /*27070*/  CALL.REL.NOINC `($__internal_14_$__cuda_sm70_shflsync_idx_p) ;  /* 0x00002f2000007944 */ /* 0x03cfea0003c00000 */
[----:B------:R-:W-:Y:S01]  /*27080*/  MOV R4, R227 ;  /* 0x000000e300047202 */ /* 0x000fe20000000f00 */
[----:B------:R-:W-:Y:S05]  /*27090*/  BRA `(.L_x_1177) ;  /* 0xfffe245000007947 */ /* 0x000fea000383ffff */
.L_x_931:
[----:B------:R-:W-:Y:S01]  /*270a0*/  IMAD.MOV.U32 R227, RZ, RZ, R12 ;  /* 0x000000ffffe37224 */ /* 0x000fe200078e000c */
[----:B------:R-:W-:Y:S01]  /*270b0*/  MOV R2, 0x2 ;  /* 0x0000000200027802 */ /* 0x000fe20000000f00 */
[----:B------:R-:W-:Y:S01]  /*270c0*/  IMAD.MOV.U32 R228, RZ, RZ, 0x1c1f ;  /* 0x00001c1fffe47424 */ /* 0x000fe200078e00ff */
[----:B------:R-:W-:Y:S02]  /*270d0*/  MOV R3, 0x270f0 ;  /* 0x000270f000037802 */ /* 0x000fe40000000f00 */
[----:B-12345:R-:W-:Y:S05]  /*270e0*/  CALL.REL.NOINC `($__internal_14_$__cuda_sm70_shflsync_idx_p) ;  /* 0x00002eb000007944 */ /* 0x03efea0003c00000 */
[----:B------:R-:W-:Y:S01]  /*270f0*/  MOV R0, R227 ;  /* 0x000000e300007202 */ /* 0x000fe20000000f00 */
[----:B------:R-:W-:Y:S05]  /*27100*/  BRA `(.L_x_1178) ;  /* 0xfffe240000007947 */ /* 0x000fea000383ffff */
.L_x_934:
[----:B------:R-:W-:Y:S01]  /*27110*/  IMAD.MOV.U32 R227, RZ, RZ, R6 ;  /* 0x000000ffffe37224 */ /* 0x000fe200078e0006 */
[----:B-1----:R-:W-:Y:S01]  /*27120*/  MOV R2, 0x3 ;  /* 0x0000000300027802 */ /* 0x002fe20000000f00 */
[----:B------:R-:W-:Y:S01]  /*27130*/  IMAD.MOV.U32 R228, RZ, RZ, 0x1c1f ;  /* 0x00001c1fffe47424 */ /* 0x000fe200078e00ff */
[----:B------:R-:W-:-:S02]  /*27140*/  MOV R3, 0x27160 ;  /* 0x0002716000037802 */ /* 0x000fc40000000f00 */
[----:B--2345:R-:W-:Y:S05]  /*27150*/  CALL.REL.NOINC `($__internal_14_$__cuda_sm70_shflsync_idx_p) ;  /* 0x00002e4000007944 */ /* 0x03cfea0003c00000 */
        /* <DEDUP_REMOVED lines=8> */
.L_x_981:
[----:B------:R-:W-:Y:S01]  /*271e0*/  IMAD.MOV.U32 R227, RZ, RZ, R6 ;  /* 0x000000ffffe37224 */ /* 0x000fe200078e0006 */
[----:B--2---:R-:W-:Y:S01]  /*271f0*/  MOV R2, 0x1 ;  /* 0x0000000100027802 */ /* 0x004fe20000000f00 */
[----:B------:R-:W-:Y:S01]  /*27200*/  IMAD.MOV.U32 R228, RZ, RZ, 0x1c1f ;  /* 0x00001c1fffe47424 */ /* 0x000fe200078e00ff */
[----:B------:R-:W-:Y:S02]  /*27210*/  MOV R3, 0x27230 ;  /* 0x0002723000037802 */ /* 0x000fe40000000f00 */
[----:B------:R-:W-:Y:S05]  /*27220*/  CALL.REL.NOINC `($__internal_14_$__cuda_sm70_shflsync_idx_p) ;  /* 0x00002d7000007944 */ /* 0x000fea0003c00000 */
[----:B------:R-:W-:Y:S01]  /*27230*/  IMAD.MOV.U32 R4, RZ, RZ, R227 ;  /* 0x000000ffff047224 */ /* 0x000fe200078e00e3 */
[----:B------:R-:W-:Y:S01]  /*27240*/  MOV R2, 0x1 ;  /* 0x0000000100027802 */ /* 0x000fe20000000f00 */
[----:B------:R-:W-:Y:S01]  /*27250*/  IMAD.MOV.U32 R227, RZ, RZ, R22 ;  /* 0x000000ffffe37224 */ /* 0x000fe200078e0016 */
[----:B------:R-:W-:Y:S02]  /*27260*/  MOV R228, 0x1c1f ;  /* 0x00001c1f00e47802 */ /* 0x000fe40000000f00 */
[----:B------:R-:W-:Y:S02]  /*27270*/  MOV R3, 0x27290 ;  /* 0x0002729000037802 */ /* 0x000fe40000000f00 */
[----:B------:R-:W-:Y:S05]  /*27280*/  CALL.REL.NOINC `($__internal_14_$__cuda_sm70_shflsync_idx_p) ;  /* 0x00002d1000007944 */ /* 0x000fea0003c00000 */
[----:B------:R-:W-:Y:S01]  /*27290*/  MOV R2, R227 ;  /* 0x000000e300027202 */ /* 0x000fe20000000f00 */
[----:B------:R-:W-:Y:S05]  /*272a0*/  BRA `(.L_x_1180) ;  /* 0xfffe9e4000007947 */ /* 0x000fea000383ffff */
.L_x_984:
[----:B------:R-:W-:Y:S01]  /*272b0*/  IMAD.MOV.U32 R227, RZ, RZ, R5 ;  /* 0x000000ffffe37224 */ /* 0x000fe200078e0005 */
[----:B------:R-:W-:Y:S01]  /*272c0*/  MOV R2, RZ ;  /* 0x000000ff00027202 */ /* 0x000fe20000000f00 */
[----:B------:R-:W-:Y:S01]  /*272d0*/  IMAD.MOV.U32 R228, RZ, RZ, 0x1c1f ;  /* 0x00001c1fffe47424 */ /* 0x000fe200078e00ff */
[----:B------:R-:W-:-:S02]  /*272e0*/  MOV R3, 0x27300 ;  /* 0x0002730000037802 */ /* 0x000fc40000000f00 */
[----:B------:R-:W-:Y:S05]  /*272f0*/  CALL.REL.NOINC `($__internal_14_$__cuda_sm70_shflsync_idx_p) ;  /* 0x00002ca000007944 */ /* 0x000fea0003c00000 */
[----:B------:R-:W-:Y:S01]  /*27300*/  MOV R4, R227 ;  /* 0x000000e300047202 */ /* 0x000fe20000000f00 */
[----:B------:R-:W-:Y:S05]  /*27310*/  BRA `(.L_x_1181) ;  /* 0xfffeade000007947 */ /* 0x000fea000383ffff */
.L_x_985:
[----:B------:R-:W-:Y:S01]  /*27320*/  IMAD.MOV.U32 R227, RZ, RZ, R6 ;  /* 0x000000ffffe37224 */ /* 0x000fe200078e0006 */
[----:B------:R-:W-:Y:S01]  /*27330*/  MOV R2, RZ ;  /* 0x000000ff00027202 */ /* 0x000fe20000000f00 */
[----:B------:R-:W-:Y:S01]  /*27340*/  IMAD.MOV.U32 R228, RZ, RZ, 0x1c1f ;  /* 0x00001c1fffe47424 */ /* 0x000fe200078e00ff */
[----:B------:R-:W-:-:S02]  /*27350*/  MOV R3, 0x27370 ;  /* 0x0002737000037802 */ /* 0x000fc40000000f00 */
[----:B-12---:R-:W-:Y:S05]  /*27360*/  CALL.REL.NOINC `($__internal_14_$__cuda_sm70_shflsync_idx_p) ;  /* 0x00002c3000007944 */ /* 0x006fea0003c00000 */
[----:B------:R-:W-:Y:S01]  /*27370*/  MOV R0, R227 ;  /* 0x000000e300007202 */ /* 0x000fe20000000f00 */
[----:B------:R-:W-:Y:S05]  /*27380*/  BRA `(.L_x_1182) ;  /* 0xfffead9000007947 */ /* 0x000fea000383ffff */
.L_x_988:
[----:B------:R-:W-:Y:S01]  /*27390*/  IMAD.MOV.U32 R227, RZ, RZ, R5 ;  /* 0x000000ffffe37224 */ /* 0x000fe200078e0005 */
[----:B----4-:R-:W-:Y:S01]  /*273a0*/  MOV R2, 0x1 ;  /* 0x0000000100027802 */ /* 0x010fe20000000f00 */
[----:B------:R-:W-:Y:S01]  /*273b0*/  IMAD.MOV.U32 R228, RZ, RZ, 0x1c1f ;  /* 0x00001c1fffe47424 */ /* 0x000fe200078e00ff */
[----:B------:R-:W-:-:S03]  /*273c0*/  MOV R3, 0x273e0 ;  /* 0x000273e000037802 */ /* 0x000fc60000000f00 */
[----:B-123--:R-:W-:Y:S05]  /*273d0*/  CALL.REL.NOINC `($__internal_14_$__cuda_sm70_shflsync_idx_p) ;  /* 0x00002bc000007944 */ /* 0x00efea0003c00000 */
        /* <DEDUP_REMOVED lines=8> */
.L_x_989:
[----:B------:R-:W-:Y:S01]  /*27460*/  IMAD.MOV.U32 R227, RZ, RZ, R4 ;  /* 0x000000ffffe37224 */ /* 0x000fe200078e0004 */
[----:B------:R-:W-:Y:S01]  /*27470*/  MOV R2, RZ ;  /* 0x000000ff00027202 */ /* 0x000fe20000000f00 */
[----:B------:R-:W-:Y:S01]  /*27480*/  IMAD.MOV.U32 R228, RZ, RZ, 0x1c1f ;  /* 0x00001c1fffe47424 */ /* 0x000fe200078e00ff */
[----:B------:R-:W-:Y:S02]  /*27490*/  MOV R3, 0x274b0 ;  /* 0x000274b000037802 */ /* 0x000fe40000000f00 */
[----:B------:R-:W-:Y:S05]  /*274a0*/  CALL.REL.NOINC `($__internal_14_$__cuda_sm70_shflsync_idx_p) ;  /* 0x00002af000007944 */ /* 0x000fea0003c00000 */
[----:B------:R-:W-:Y:S01]  /*274b0*/  MOV R3, R227 ;  /* 0x000000e300037202 */ /* 0x000fe20000000f00 */
[----:B------:R-:W-:Y:S05]  /*274c0*/  BRA `(.L_x_1184) ;  /* 0xfffeb03000007947 */ /* 0x000fea000383ffff */
.L_x_994:
[----:B------:R-:W-:Y:S01]  /*274d0*/  IMAD.MOV.U32 R227, RZ, RZ, R4 ;  /* 0x000000ffffe37224 */ /* 0x000fe200078e0004 */
[----:B------:R-:W-:Y:S01]  /*274e0*/  MOV R2, 0x1 ;  /* 0x0000000100027802 */ /* 0x000fe20000000f00 */
[----:B------:R-:W-:Y:S01]  /*274f0*/  IMAD.MOV.U32 R228, RZ, RZ, 0x1c1f ;  /* 0x00001c1fffe47424 */ /* 0x000fe200078e00ff */
[----:B------:R-:W-:Y:S02]  /*27500*/  MOV R3, 0x27520 ;  /* 0x0002752000037802 */ /* 0x000fe40000000f00 */
[----:B-1----:R-:W-:Y:S05]  /*27510*/  CALL.REL.NOINC `($__internal_14_$__cuda_sm70_shflsync_idx_p) ;  /* 0x00002a8000007944 */ /* 0x002fea0003c00000 */
[----:B------:R-:W-:Y:S01]  /*27520*/  MOV R3, R227 ;  /* 0x000000e300037202 */ /* 0x000fe20000000f00 */
[----:B------:R-:W-:Y:S05]  /*27530*/  BRA `(.L_x_1185) ;  /* 0xfffeb54000007947 */ /* 0x000fea000383ffff */
.L_x_999:
[----:B------:R-:W-:Y:S01]  /*27540*/  IMAD.MOV.U32 R227, RZ, RZ, R4 ;  /* 0x000000ffffe37224 */ /* 0x000fe200078e0004 */
[----:B------:R-:W-:Y:S01]  /*27550*/  MOV R2, 0x2 ;  /* 0x0000000200027802 */ /* 0x000fe20000000f00 */
[----:B------:R-:W-:Y:S01]  /*27560*/  IMAD.MOV.U32 R228, RZ, RZ, 0x1c1f ;  /* 0x00001c1fffe47424 */ /* 0x000fe200078e00ff */
[----:B------:R-:W-:-:S02]  /*27570*/  MOV R3, 0x27590 ;  /* 0x0002759000037802 */ /* 0x000fc40000000f00 */
[----:B-12---:R-:W-:Y:S05]  /*27580*/  CALL.REL.NOINC `($__internal_14_$__cuda_sm70_shflsync_idx_p) ;  /* 0x00002a1000007944 */ /* 0x006fea0003c00000 */
[----:B------:R-:W-:Y:S01]  /*27590*/  MOV R3, R227 ;  /* 0x000000e300037202 */ /* 0x000fe20000000f00 */
[----:B------:R-:W-:Y:S05]  /*275a0*/  BRA `(.L_x_1186) ;  /* 0xfffeb93000007947 */ /* 0x000fea000383ffff */
.L_x_1004:
[----:B------:R-:W-:Y:S01]  /*275b0*/  IMAD.MOV.U32 R227, RZ, RZ, R4 ;  /* 0x000000ffffe37224 */ /* 0x000fe200078e0004 */
[----:B------:R-:W-:Y:S01]  /*275c0*/  MOV R2, 0x3 ;  /* 0x0000000300027802 */ /* 0x000fe20000000f00 */
[----:B------:R-:W-:Y:S01]  /*275d0*/  IMAD.MOV.U32 R228, RZ, RZ, 0x1c1f ;  /* 0x00001c1fffe47424 */ /* 0x000fe200078e00ff */
[----:B------:R-:W-:-:S02]  /*275e0*/  MOV R3, 0x27600 ;  /* 0x0002760000037802 */ /* 0x000fc40000000f00 */
[----:B-123--:R-:W-:Y:S05]  /*275f0*/  CALL.REL.NOINC `($__internal_14_$__cuda_sm70_shflsync_idx_p) ;  /* 0x000029a000007944 */ /* 0x00efea0003c00000 */
[----:B------:R-:W-:Y:S01]  /*27600*/  MOV R3, R227 ;  /* 0x000000e300037202 */ /* 0x000fe20000000f00 */
[----:B------:R-:W-:Y:S05]  /*27610*/  BRA `(.L_x_1187) ;  /* 0xfffebd2000007947 */ /* 0x000fea000383ffff */
.L_x_1009:
[----:B------:R-:W-:Y:S02]  /*27620*/  MOV R0, 0x2 ;  /* 0x0000000200007802 */ /* 0x000fe40000000f00 */
[----:B------:R-:W-:-:S02]  /*27630*/  MOV R2, 0x27650 ;  /* 0x0002765000027802 */ /* 0x000fc40000000f00 */
[----:B------:R-:W-:Y:S05]  /*27640*/  CALL.REL.NOINC `($__internal_13_$__cuda_sm70_shflsync_bfly_p) ;  /* 0x000028f000007944 */ /* 0x000fea0003c00000 */
[----:B------:R-:W-:Y:S05]  /*27650*/  BRA `(.L_x_1188) ;  /* 0xfffec40000007947 */ /* 0x000fea000383ffff */
.L_x_1010:
[----:B------:R-:W-:Y:S02]  /*27660*/  MOV R0, 0x1 ;  /* 0x0000000100007802 */ /* 0x000fe40000000f00 */
[----:B------:R-:W-:-:S02]  /*27670*/  MOV R2, 0x27690 ;  /* 0x0002769000027802 */ /* 0x000fc40000000f00 */
[----:B------:R-:W-:Y:S05]  /*27680*/  CALL.REL.NOINC `($__internal_13_$__cuda_sm70_shflsync_bfly_p) ;  /* 0x000028b000007944 */ /* 0x000fea0003c00000 */
[----:B------:R-:W-:Y:S01]  /*27690*/  FMNMX.FTZ R105, R4, R0, !PT ;  /* 0x0000000004697209 */ /* 0x000fe20007810000 */
[----:B------:R-:W-:Y:S01]  /*276a0*/  IMAD.MOV.U32 R4, RZ, RZ, R5 ;  /* 0x000000ffff047224 */ /* 0x000fe200078e0005 */
[----:B------:R-:W-:Y:S01]  /*276b0*/  MOV R2, 0x276e0 ;  /* 0x000276e000027802 */ /* 0x000fe20000000f00 */
[----:B------:R-:W-:-:S02]  /*276c0*/  IMAD.MOV.U32 R0, RZ, RZ, 0x2 ;  /* 0x00000002ff007424 */ /* 0x000fc400078e00ff */
[----:B------:R-:W-:Y:S05]  /*276d0*/  CALL.REL.NOINC `($__internal_13_$__cuda_sm70_shflsync_bfly_p) ;  /* 0x0000286000007944 */ /* 0x000fea0003c00000 */
[----:B------:R-:W-:Y:S01]  /*276e0*/  FMNMX.FTZ R5, R5, R0, !PT ;  /* 0x0000000005057209 */ /* 0x000fe20007810000 */
[----:B------:R-:W-:Y:S01]  /*276f0*/  IMAD.MOV.U32 R0, RZ, RZ, 0x1 ;  /* 0x00000001ff007424 */ /* 0x000fe200078e00ff */
[----:B------:R-:W-:-:S03]  /*27700*/  MOV R2, 0x27730 ;  /* 0x0002773000027802 */ /* 0x000fc60000000f00 */
[----:B------:R-:W-:Y:S02]  /*27710*/  IMAD.MOV.U32 R4, RZ, RZ, R5 ;  /* 0x000000ffff047224 */ /* 0x000fe400078e0005 */
[----:B------:R-:W-:Y:S05]  /*27720*/  CALL.REL.NOINC `($__internal_13_$__cuda_sm70_shflsync_bfly_p) ;  /* 0x0000281000007944 */ /* 0x000fea0003c00000 */
[----:B------:R-:W-:Y:S01]  /*27730*/  FMNMX.FTZ R104, R5, R0, !PT ;  /* 0x0000000005687209 */ /* 0x000fe20007810000 */
[----:B------:R-:W-:Y:S01]  /*27740*/  IMAD.MOV.U32 R4, RZ, RZ, R6 ;  /* 0x000000ffff047224 */ /* 0x000fe200078e0006 */
[----:B------:R-:W-:Y:S01]  /*27750*/  MOV R2, 0x27780 ;  /* 0x0002778000027802 */ /* 0x000fe20000000f00 */
[----:B------:R-:W-:Y:S02]  /*27760*/  IMAD.MOV.U32 R0, RZ, RZ, 0x2 ;  /* 0x00000002ff007424 */ /* 0x000fe400078e00ff */
        /* <DEDUP_REMOVED lines=16> */
[----:B------:R-:W-:Y:S01]  /*27870*/  MOV R9, R0 ;  /* 0x0000000000097202 */ /* 0x000fe20000000f00 */
[----:B------:R-:W-:Y:S05]  /*27880*/  BRA `(.L_x_1189) ;  /* 0xfffec2c000007947 */ /* 0x000fea000383ffff */
.L_x_1018:
[----:B------:R-:W-:Y:S01]  /*27890*/  MOV R2, RZ ;  /* 0x000000ff00027202 */ /* 0x000fe20000000f00 */
[----:B------:R-:W-:Y:S01]  /*278a0*/  IMAD.MOV.U32 R227, RZ, RZ, R5 ;  /* 0x000000ffffe37224 */ /* 0x000fe200078e0005 */
[----:B------:R-:W-:Y:S01]  /*278b0*/  MOV R3, 0x278e0 ;  /* 0x000278e000037802 */ /* 0x000fe20000000f00 */
[----:B------:R-:W-:Y:S02]  /*278c0*/  IMAD.MOV.U32 R228, RZ, RZ, 0x1c1f ;  /* 0x00001c1fffe47424 */ /* 0x000fe400078e00ff */
[----:B------:R-:W-:Y:S05]  /*278d0*/  CALL.REL.NOINC `($__internal_14_$__cuda_sm70_shflsync_idx_p) ;  /* 0x000026c000007944 */ /* 0x000fea0003c00000 */
[----:B------:R-:W-:Y:S01]  /*278e0*/  MOV R4, R227 ;  /* 0x000000e300047202 */ /* 0x000fe20000000f00 */
[----:B------:R-:W-:-:S05]  /*278f0*/  BRA `(.L_x_1190) ;  /* 0xfffed7f000007947 */ /* 0x000fca000383ffff */
.L_x_1019:
[----:B------:R-:W-:Y:S01]  /*27900*/  MOV R2, RZ ;  /* 0x000000ff00027202 */ /* 0x000fe20000000f00 */
[----:B------:R-:W-:Y:S01]  /*27910*/  IMAD.MOV.U32 R227, RZ, RZ, R6 ;  /* 0x000000ffffe37224 */ /* 0x000fe200078e0006 */
[----:B------:R-:W-:Y:S01]  /*27920*/  MOV R3, 0x27950 ;  /* 0x0002795000037802 */ /* 0x000fe20000000f00 */
[----:B------:R-:W-:Y:S02]  /*27930*/  IMAD.MOV.U32 R228, RZ, RZ, 0x1c1f ;  /* 0x00001c1fffe47424 */ /* 0x000fe400078e00ff */
[----:B-12---:R-:W-:Y:S05]  /*27940*/  CALL.REL.NOINC `($__internal_14_$__cuda_sm70_shflsync_idx_p) ;  /* 0x0000265000007944 */ /* 0x006fea0003c00000 */
[----:B------:R-:W-:Y:S01]  /*27950*/  MOV R0, R227 ;  /* 0x000000e300007202 */ /* 0x000fe20000000f00 */
[----:B------:R-:W-:-:S05]  /*27960*/  BRA `(.L_x_1191) ;  /* 0xfffed7a000007947 */ /* 0x000fca000383ffff */
.L_x_1020:
[----:B-1----:R-:W-:Y:S01]  /*27970*/  MOV R2, 0x1 ;  /* 0x0000000100027802 */ /* 0x002fe20000000f00 */
[----:B------:R-:W-:Y:S01]  /*27980*/  IMAD.MOV.U32 R227, RZ, RZ, R5 ;  /* 0x000000ffffe37224 */ /* 0x000fe200078e0005 */
[----:B------:R-:W-:Y:S01]  /*27990*/  MOV R3, 0x279c0 ;  /* 0x000279c000037802 */ /* 0x000fe20000000f00 */
[----:B------:R-:W-:Y:S02]  /*279a0*/  IMAD.MOV.U32 R228, RZ, RZ, 0x1c1f ;  /* 0x00001c1fffe47424 */ /* 0x000fe400078e00ff */
[----:B------:R-:W-:Y:S05]  /*279b0*/  CALL.REL.NOINC `($__internal_14_$__cuda_sm70_shflsync_idx_p) ;  /* 0x000025e000007944 */ /* 0x000fea0003c00000 */
[----:B------:R-:W-:Y:S01]  /*279c0*/  MOV R2, 0x1 ;  /* 0x0000000100027802 */ /* 0x000fe20000000f00 */
[----:B------:R-:W-:Y:S01]  /*279d0*/  IMAD.MOV.U32 R4, RZ, RZ, R227 ;  /* 0x000000ffff047224 */ /* 0x000fe200078e00e3 */
[----:B------:R-:W-:Y:S01]  /*279e0*/  MOV R228, 0x1c1f ;  /* 0x00001c1f00e47802 */ /* 0x000fe20000000f00 */
[----:B------:R-:W-:Y:S01]  /*279f0*/  IMAD.MOV.U32 R227, RZ, RZ, R6 ;  /* 0x000000ffffe37224 */ /* 0x000fe200078e0006 */
[----:B------:R-:W-:Y:S02]  /*27a00*/  MOV R3, 0x27a20 ;  /* 0x00027a2000037802 */ /* 0x000fe40000000f00 */
[----:B------:R-:W-:Y:S05]  /*27a10*/  CALL.REL.NOINC `($__internal_14_$__cuda_sm70_shflsync_idx_p) ;  /* 0x0000258000007944 */ /* 0x000fea0003c00000 */
[----:B------:R-:W-:Y:S01]  /*27a20*/  MOV R0, R227 ;  /* 0x000000e300007202 */ /* 0x000fe20000000f00 */
[----:B------:R-:W-:-:S05]  /*27a30*/  BRA `(.L_x_1192) ;  /* 0xfffed84000007947 */ /* 0x000fca000383ffff */
.L_x_1023:
[----:B------:R-:W-:Y:S01]  /*27a40*/  MOV R2, RZ ;  /* 0x000000ff00027202 */ /* 0x000fe20000000f00 */
[----:B------:R-:W-:Y:S01]  /*27a50*/  IMAD.MOV.U32 R227, RZ, RZ, R6 ;  /* 0x000000ffffe37224 */ /* 0x000fe200078e0006 */
[----:B------:R-:W-:Y:S01]  /*27a60*/  MOV R3, 0x27a90 ;  /* 0x00027a9000037802 */ /* 0x000fe20000000f00 */
[----:B------:R-:W-:Y:S02]  /*27a70*/  IMAD.MOV.U32 R228, RZ, RZ, 0x1c1f ;  /* 0x00001c1fffe47424 */ /* 0x000fe400078e00ff */
[----:B------:R-:W-:Y:S05]  /*27a80*/  CALL.REL.NOINC `($__internal_14_$__cuda_sm70_shflsync_idx_p) ;  /* 0x0000251000007944 */ /* 0x000fea0003c00000 */
[----:B------:R-:W-:Y:S01]  /*27a90*/  MOV R4, R227 ;  /* 0x000000e300047202 */ /* 0x000fe20000000f00 */
[----:B------:R-:W-:-:S05]  /*27aa0*/  BRA `(.L_x_1193) ;  /* 0xfffee7b000007947 */ /* 0x000fca000383ffff */
.L_x_1024:
[----:B------:R-:W-:Y:S01]  /*27ab0*/  MOV R2, RZ ;  /* 0x000000ff00027202 */ /* 0x000fe20000000f00 */
[----:B------:R-:W-:Y:S01]  /*27ac0*/  IMAD.MOV.U32 R227, RZ, RZ, R8 ;  /* 0x000000ffffe37224 */ /* 0x000fe200078e0008 */
[----:B------:R-:W-:Y:S01]  /*27ad0*/  MOV R3, 0x27b00 ;  /* 0x00027b0000037802 */ /* 0x000fe20000000f00 */
[----:B------:R-:W-:Y:S02]  /*27ae0*/  IMAD.MOV.U32 R228, RZ, RZ, 0x1c1f ;  /* 0x00001c1fffe47424 */ /* 0x000fe400078e00ff */
[----:B-12---:R-:W-:Y:S05]  /*27af0*/  CALL.REL.NOINC `($__internal_14_$__cuda_sm70_shflsync_idx_p) ;  /* 0x000024a000007944 */ /* 0x006fea0003c00000 */
[----:B------:R-:W-:Y:S01]  /*27b00*/  MOV R0, R227 ;  /* 0x000000e300007202 */ /* 0x000fe20000000f00 */
[----:B------:R-:W-:-:S05]  /*27b10*/  BRA `(.L_x_1194) ;  /* 0xfffee76000007947 */ /* 0x000fca000383ffff */
.L_x_1025:
[----:B--2---:R-:W-:Y:S01]  /*27b20*/  MOV R2, 0x1 ;  /* 0x0000000100027802 */ /* 0x004fe20000000f00 */
[----:B------:R-:W-:Y:S01]  /*27b30*/  IMAD.MOV.U32 R227, RZ, RZ, R6 ;  /* 0x000000ffffe37224 */ /* 0x000fe200078e0006 */
[----:B------:R-:W-:Y:S01]  /*27b40*/  MOV R3, 0x27b70 ;  /* 0x00027b7000037802 */ /* 0x000fe20000000f00 */
[----:B------:R-:W-:Y:S03]  /*27b50*/  IMAD.MOV.U32 R228, RZ, RZ, 0x1c1f ;  /* 0x00001c1fffe47424 */ /* 0x000fe600078e00ff */
[----:B-1-3--:R-:W-:Y:S05]  /*27b60*/  CALL.REL.NOINC `($__internal_14_$__cuda_sm70_shflsync_idx_p) ;  /* 0x0000243000007944 */ /* 0x00afea0003c00000 */
        /* <DEDUP_REMOVED lines=8> */
.L_x_1026:
[----:B------:R-:W-:Y:S01]  /*27bf0*/  MOV R2, RZ ;  /* 0x000000ff00027202 */ /* 0x000fe20000000f00 */
[----:B------:R-:W-:Y:S01]  /*27c00*/  IMAD.MOV.U32 R227, RZ, RZ, R5 ;  /* 0x000000ffffe37224 */ /* 0x000fe200078e0005 */
[----:B------:R-:W-:Y:S01]  /*27c10*/  MOV R3, 0x27c40 ;  /* 0x00027c4000037802 */ /* 0x000fe20000000f00 */
[----:B------:R-:W-:Y:S02]  /*27c20*/  IMAD.MOV.U32 R228, RZ, RZ, 0x1c1f ;  /* 0x00001c1fffe47424 */ /* 0x000fe400078e00ff */
[----:B------:R-:W-:Y:S05]  /*27c30*/  CALL.REL.NOINC `($__internal_14_$__cuda_sm70_shflsync_idx_p) ;  /* 0x0000236000007944 */ /* 0x000fea0003c00000 */
[----:B------:R-:W-:Y:S01]  /*27c40*/  MOV R4, R227 ;  /* 0x000000e300047202 */ /* 0x000fe20000000f00 */
[----:B------:R-:W-:-:S05]  /*27c50*/  BRA `(.L_x_1196) ;  /* 0xfffee9e000007947 */ /* 0x000fca000383ffff */
.L_x_1031:
[----:B------:R-:W-:Y:S01]  /*27c60*/  MOV R2, 0x1 ;  /* 0x0000000100027802 */ /* 0x000fe20000000f00 */
[----:B------:R-:W-:Y:S01]  /*27c70*/  IMAD.MOV.U32 R227, RZ, RZ, R5 ;  /* 0x000000ffffe37224 */ /* 0x000fe200078e0005 */
[----:B------:R-:W-:Y:S01]  /*27c80*/  MOV R3, 0x27cb0 ;  /* 0x00027cb000037802 */ /* 0x000fe20000000f00 */
[----:B------:R-:W-:Y:S02]  /*27c90*/  IMAD.MOV.U32 R228, RZ, RZ, 0x1c1f ;  /* 0x00001c1fffe47424 */ /* 0x000fe400078e00ff */
[----:B-1----:R-:W-:Y:S05]  /*27ca0*/  CALL.REL.NOINC `($__internal_14_$__cuda_sm70_shflsync_idx_p) ;  /* 0x000022f000007944 */ /* 0x002fea0003c00000 */
[----:B------:R-:W-:Y:S01]  /*27cb0*/  MOV R4, R227 ;  /* 0x000000e300047202 */ /* 0x000fe20000000f00 */
[----:B------:R-:W-:-:S05]  /*27cc0*/  BRA `(.L_x_1197) ;  /* 0xfffeef4000007947 */ /* 0x000fca000383ffff */
.L_x_1036:
[----:B------:R-:W-:Y:S01]  /*27cd0*/  MOV R2, 0x2 ;  /* 0x0000000200027802 */ /* 0x000fe20000000f00 */
[----:B------:R-:W-:Y:S01]  /*27ce0*/  IMAD.MOV.U32 R227, RZ, RZ, R5 ;  /* 0x000000ffffe37224 */ /* 0x000fe200078e0005 */
[----:B------:R-:W-:Y:S01]  /*27cf0*/  MOV R3, 0x27d20 ;  /* 0x00027d2000037802 */ /* 0x000fe20000000f00 */
[----:B------:R-:W-:Y:S02]  /*27d00*/  IMAD.MOV.U32 R228, RZ, RZ, 0x1c1f ;  /* 0x00001c1fffe47424 */ /* 0x000fe400078e00ff */
[----:B-12---:R-:W-:Y:S05]  /*27d10*/  CALL.REL.NOINC `($__internal_14_$__cuda_sm70_shflsync_idx_p) ;  /* 0x0000228000007944 */ /* 0x006fea0003c00000 */
[----:B------:R-:W-:Y:S01]  /*27d20*/  MOV R4, R227 ;  /* 0x000000e300047202 */ /* 0x000fe20000000f00 */
[----:B------:R-:W-:-:S05]  /*27d30*/  BRA `(.L_x_1198) ;  /* 0xfffef37000007947 */ /* 0x000fca000383ffff */
.L_x_1041:
[----:B------:R-:W-:Y:S01]  /*27d40*/  MOV R2, 0x3 ;  /* 0x0000000300027802 */ /* 0x000fe20000000f00 */
[----:B------:R-:W-:Y:S01]  /*27d50*/  IMAD.MOV.U32 R227, RZ, RZ, R5 ;  /* 0x000000ffffe37224 */ /* 0x000fe200078e0005 */
[----:B------:R-:W-:Y:S01]  /*27d60*/  MOV R3, 0x27d90 ;  /* 0x00027d9000037802 */ /* 0x000fe20000000f00 */
[----:B------:R-:W-:Y:S02]  /*27d70*/  IMAD.MOV.U32 R228, RZ, RZ, 0x1c1f ;  /* 0x00001c1fffe47424 */ /* 0x000fe400078e00ff */
[----:B-123--:R-:W-:Y:S05]  /*27d80*/  CALL.REL.NOINC `($__internal_14_$__cuda_sm70_shflsync_idx_p) ;  /* 0x0000221000007944 */ /* 0x00efea0003c00000 */
[----:B------:R-:W-:Y:S01]  /*27d90*/  MOV R4, R227 ;  /* 0x000000e300047202 */ /* 0x000fe20000000f00 */
[----:B------:R-:W-:-:S05]  /*27da0*/  BRA `(.L_x_1199) ;  /* 0xfffef7a000007947 */ /* 0x000fca000383ffff */
.L_x_1046:
[----:B------:R-:W-:Y:S02]  /*27db0*/  MOV R0, 0x2 ;  /* 0x0000000200007802 */ /* 0x000fe40000000f00 */
[----:B------:R-:W-:Y:S02]  /*27dc0*/  MOV R2, 0x27de0 ;  /* 0x00027de000027802 */ /* 0x000fe40000000f00 */
[----:B------:R-:W-:Y:S05]  /*27dd0*/  CALL.REL.NOINC `($__internal_13_$__cuda_sm70_shflsync_bfly_p) ;  /* 0x0000216000007944 */ /* 0x000fea0003c00000 */
[----:B------:R-:W-:-:S05]  /*27de0*/  BRA `(.L_x_1200) ;  /* 0xfffeff0000007947 */ /* 0x000fca000383ffff */
.L_x_1047:
[----:B------:R-:W-:Y:S02]  /*27df0*/  MOV R0, 0x1 ;  /* 0x0000000100007802 */ /* 0x000fe40000000f00 */
[----:B------:R-:W-:Y:S02]  /*27e00*/  MOV R2, 0x27e20 ;  /* 0x00027e2000027802 */ /* 0x000fe40000000f00 */
        /* <DEDUP_REMOVED lines=28> */
[----:B------:R-:W-:-:S05]  /*27fd0*/  BRA `(.L_x_1201) ;  /* 0xfffefe0000007947 */ /* 0x000fca000383ffff */
.L_x_1056:
[----:B------:R-:W-:Y:S01]  /*27fe0*/  MOV R2, RZ ;  /* 0x000000ff00027202 */ /* 0x000fe20000000f00 */
[----:B------:R-:W-:Y:S01]  /*27ff0*/  IMAD.MOV.U32 R227, RZ, RZ, R8 ;  /* 0x000000ffffe37224 */ /* 0x000fe200078e0008 */
[----:B------:R-:W-:Y:S01]  /*28000*/  MOV R3, 0x28030 ;  /* 0x0002803000037802 */ /* 0x000fe20000000f00 */
[----:B------:R-:W-:Y:S02]  /*28010*/  IMAD.MOV.U32 R228, RZ, RZ, 0x1c1f ;  /* 0x00001c1fffe47424 */ /* 0x000fe400078e00ff */
[----:B------:R-:W-:Y:S05]  /*28020*/  CALL.REL.NOINC `($__internal_14_$__cuda_sm70_shflsync_idx_p) ;  /* 0x00001f7000007944 */ /* 0x000fea0003c00000 */
[----:B------:R-:W-:Y:S01]  /*28030*/  MOV R4, R227 ;  /* 0x000000e300047202 */ /* 0x000fe20000000f00 */
[----:B------:R-:W-:-:S05]  /*28040*/  BRA `(.L_x_1202) ;  /* 0xffff1ac000007947 */ /* 0x000fca000383ffff */
.L_x_1057:
[----:B------:R-:W-:Y:S01]  /*28050*/  MOV R2, RZ ;  /* 0x000000ff00027202 */ /* 0x000fe20000000f00 */
[----:B------:R-:W-:Y:S01]  /*28060*/  IMAD.MOV.U32 R227, RZ, RZ, R9 ;  /* 0x000000ffffe37224 */ /* 0x000fe200078e0009 */
[----:B------:R-:W-:Y:S01]  /*28070*/  MOV R3, 0x280a0 ;  /* 0x000280a000037802 */ /* 0x000fe20000000f00 */
[----:B------:R-:W-:Y:S02]  /*28080*/  IMAD.MOV.U32 R228, RZ, RZ, 0x1c1f ;  /* 0x00001c1fffe47424 */ /* 0x000fe400078e00ff */
[----:B-12---:R-:W-:Y:S05]  /*28090*/  CALL.REL.NOINC `($__internal_14_$__cuda_sm70_shflsync_idx_p) ;  /* 0x00001f0000007944 */ /* 0x006fea0003c00000 */
[----:B------:R-:W-:Y:S01]  /*280a0*/  MOV R0, R227 ;  /* 0x000000e300007202 */ /* 0x000fe20000000f00 */
[----:B------:R-:W-:-:S05]  /*280b0*/  BRA `(.L_x_1203) ;  /* 0xffff1a7000007947 */ /* 0x000fca000383ffff */
.L_x_1058:
        /* <DEDUP_REMOVED lines=13> */
.L_x_1061:
[----:B------:R-:W-:Y:S01]  /*28190*/  MOV R2, RZ ;  /* 0x000000ff00027202 */ /* 0x000fe20000000f00 */
[----:B------:R-:W-:Y:S01]  /*281a0*/  IMAD.MOV.U32 R227, RZ, RZ, R9 ;  /* 0x000000ffffe37224 */ /* 0x000fe200078e0009 */
[----:B------:R-:W-:Y:S01]  /*281b0*/  MOV R3, 0x281e0 ;  /* 0x000281e000037802 */ /* 0x000fe20000000f00 */
[----:B------:R-:W-:Y:S02]  /*281c0*/  IMAD.MOV.U32 R228, RZ, RZ, 0x1c1f ;  /* 0x00001c1fffe47424 */ /* 0x000fe400078e00ff */
[----:B------:R-:W-:Y:S05]  /*281d0*/  CALL.REL.NOINC `($__internal_14_$__cuda_sm70_shflsync_idx_p) ;  /* 0x00001dc000007944 */ /* 0x000fea0003c00000 */
[----:B------:R-:W-:Y:S01]  /*281e0*/  MOV R4, R227 ;  /* 0x000000e300047202 */ /* 0x000fe20000000f00 */
[----:B------:R-:W-:-:S05]  /*281f0*/  BRA `(.L_x_1205) ;  /* 0xffff2a9000007947 */ /* 0x000fca000383ffff */
.L_x_1062:
[----:B------:R-:W-:Y:S01]  /*28200*/  MOV R2, RZ ;  /* 0x000000ff00027202 */ /* 0x000fe20000000f00 */
[----:B------:R-:W-:Y:S01]  /*28210*/  IMAD.MOV.U32 R227, RZ, RZ, R10 ;  /* 0x000000ffffe37224 */ /* 0x000fe200078e000a */
[----:B------:R-:W-:Y:S01]  /*28220*/  MOV R3, 0x28250 ;  /* 0x0002825000037802 */ /* 0x000fe20000000f00 */
[----:B------:R-:W-:Y:S02]  /*28230*/  IMAD.MOV.U32 R228, RZ, RZ, 0x1c1f ;  /* 0x00001c1fffe47424 */ /* 0x000fe400078e00ff */
[----:B-12---:R-:W-:Y:S05]  /*28240*/  CALL.REL.NOINC `($__internal_14_$__cuda_sm70_shflsync_idx_p) ;  /* 0x00001d5000007944 */ /* 0x006fea0003c00000 */
[----:B------:R-:W-:Y:S01]  /*28250*/  MOV R0, R227 ;  /* 0x000000e300007202 */ /* 0x000fe20000000f00 */
[----:B------:R-:W-:-:S05]  /*28260*/  BRA `(.L_x_1206) ;  /* 0xffff2a4000007947 */ /* 0x000fca000383ffff */
.L_x_1063:
        /* <DEDUP_REMOVED lines=13> */
.L_x_1064:
[----:B------:R-:W-:Y:S02]  /*28340*/  MOV R0, 0x2 ;  /* 0x0000000200007802 */ /* 0x000fe40000000f00 */
[----:B------:R-:W-:Y:S02]  /*28350*/  MOV R2, 0x28370 ;  /* 0x0002837000027802 */ /* 0x000fe40000000f00 */
[----:B------:R-:W-:Y:S05]  /*28360*/  CALL.REL.NOINC `($__internal_13_$__cuda_sm70_shflsync_bfly_p) ;  /* 0x00001bd000007944 */ /* 0x000fea0003c00000 */
[----:B------:R-:W-:-:S05]  /*28370*/  BRA `(.L_x_1208) ;  /* 0xffff2f3000007947 */ /* 0x000fca000383ffff */
.L_x_1065:
        /* <DEDUP_REMOVED lines=31> */
.L_x_1068:
[----:B-1--4-:R-:W-:Y:S01]  /*28570*/  MOV R2, RZ ;  /* 0x000000ff00027202 */ /* 0x012fe20000000f00 */
[----:B------:R-:W-:Y:S01]  /*28580*/  IMAD.MOV.U32 R227, RZ, RZ, R6 ;  /* 0x000000ffffe37224 */ /* 0x000fe200078e0006 */
[----:B------:R-:W-:Y:S01]  /*28590*/  MOV R3, 0x285c0 ;  /* 0x000285c000037802 */ /* 0x000fe20000000f00 */
[----:B------:R-:W-:Y:S02]  /*285a0*/  IMAD.MOV.U32 R228, RZ, RZ, 0x1c1f ;  /* 0x00001c1fffe47424 */ /* 0x000fe400078e00ff */
[----:B------:R-:W-:Y:S05]  /*285b0*/  CALL.REL.NOINC `($__internal_14_$__cuda_sm70_shflsync_idx_p) ;  /* 0x000019e000007944 */ /* 0x000fea0003c00000 */
[----:B------:R-:W-:Y:S01]  /*285c0*/  MOV R0, R227 ;  /* 0x000000e300007202 */ /* 0x000fe20000000f00 */
[----:B------:R-:W-:-:S05]  /*285d0*/  BRA `(.L_x_1210) ;  /* 0xffff47a000007947 */ /* 0x000fca000383ffff */
.L_x_1071:
        /* <DEDUP_REMOVED lines=13> */
.L_x_1074:
[----:B------:R-:W-:Y:S01]  /*286b0*/  MOV R2, RZ ;  /* 0x000000ff00027202 */ /* 0x000fe20000000f00 */
[----:B------:R-:W-:Y:S01]  /*286c0*/  IMAD.MOV.U32 R227, RZ, RZ, R6 ;  /* 0x000000ffffe37224 */ /* 0x000fe200078e0006 */
[----:B------:R-:W-:Y:S01]  /*286d0*/  MOV R3, 0x28700 ;  /* 0x0002870000037802 */ /* 0x000fe20000000f00 */
[----:B------:R-:W-:Y:S02]  /*286e0*/  IMAD.MOV.U32 R228, RZ, RZ, 0x1c1f ;  /* 0x00001c1fffe47424 */ /* 0x000fe400078e00ff */
[----:B------:R-:W-:Y:S05]  /*286f0*/  CALL.REL.NOINC `($__internal_14_$__cuda_sm70_shflsync_idx_p) ;  /* 0x000018a000007944 */ /* 0x000fea0003c00000 */
[----:B------:R-:W-:Y:S01]  /*28700*/  MOV R4, R227 ;  /* 0x000000e300047202 */ /* 0x000fe20000000f00 */
[----:B------:R-:W-:-:S05]  /*28710*/  BRA `(.L_x_1212) ;  /* 0xffff57c000007947 */ /* 0x000fca000383ffff */
.L_x_1075:
[----:B------:R-:W-:Y:S01]  /*28720*/  MOV R2, RZ ;  /* 0x000000ff00027202 */ /* 0x000fe20000000f00 */
[----:B------:R-:W-:Y:S01]  /*28730*/  IMAD.MOV.U32 R227, RZ, RZ, R8 ;  /* 0x000000ffffe37224 */ /* 0x000fe200078e0008 */
[----:B------:R-:W-:Y:S01]  /*28740*/  MOV R3, 0x28770 ;  /* 0x0002877000037802 */ /* 0x000fe20000000f00 */
[----:B------:R-:W-:Y:S02]  /*28750*/  IMAD.MOV.U32 R228, RZ, RZ, 0x1c1f ;  /* 0x00001c1fffe47424 */ /* 0x000fe400078e00ff */
[----:B-12---:R-:W-:Y:S05]  /*28760*/  CALL.REL.NOINC `($__internal_14_$__cuda_sm70_shflsync_idx_p) ;  /* 0x0000183000007944 */ /* 0x006fea0003c00000 */
[----:B------:R-:W-:Y:S01]  /*28770*/  MOV R0, R227 ;  /* 0x000000e300007202 */ /* 0x000fe20000000f00 */
[----:B------:R-:W-:-:S05]  /*28780*/  BRA `(.L_x_1213) ;  /* 0xffff577000007947 */ /* 0x000fca000383ffff */
.L_x_1076:
        /* <DEDUP_REMOVED lines=13> */
.L_x_1077:
[----:B------:R-:W-:Y:S01]  /*28860*/  MOV R2, RZ ;  /* 0x000000ff00027202 */ /* 0x000fe20000000f00 */
[----:B------:R-:W-:Y:S01]  /*28870*/  IMAD.MOV.U32 R227, RZ, RZ, R5 ;  /* 0x000000ffffe37224 */ /* 0x000fe200078e0005 */
[----:B------:R-:W-:Y:S01]  /*28880*/  MOV R3, 0x288b0 ;  /* 0x000288b000037802 */ /* 0x000fe20000000f00 */
[----:B------:R-:W-:Y:S02]  /*28890*/  IMAD.MOV.U32 R228, RZ, RZ, 0x1c1f ;  /* 0x00001c1fffe47424 */ /* 0x000fe400078e00ff */
[----:B------:R-:W-:Y:S05]  /*288a0*/  CALL.REL.NOINC `($__internal_14_$__cuda_sm70_shflsync_idx_p) ;  /* 0x000016f000007944 */ /* 0x000fea0003c00000 */
[----:B------:R-:W-:Y:S01]  /*288b0*/  MOV R4, R227 ;  /* 0x000000e300047202 */ /* 0x000fe20000000f00 */
[----:B------:R-:W-:-:S05]  /*288c0*/  BRA `(.L_x_1215) ;  /* 0xffff58f000007947 */ /* 0x000fca000383ffff */
.L_x_1082:
[----:B------:R-:W-:Y:S01]  /*288d0*/  MOV R2, 0x1 ;  /* 0x0000000100027802 */ /* 0x000fe20000000f00 */
[----:B------:R-:W-:Y:S01]  /*288e0*/  IMAD.MOV.U32 R227, RZ, RZ, R5 ;  /* 0x000000ffffe37224 */ /* 0x000fe200078e0005 */
[----:B------:R-:W-:Y:S01]  /*288f0*/  MOV R3, 0x28920 ;  /* 0x0002892000037802 */ /* 0x000fe20000000f00 */
[----:B------:R-:W-:Y:S02]  /*28900*/  IMAD.MOV.U32 R228, RZ, RZ, 0x1c1f ;  /* 0x00001c1fffe47424 */ /* 0x000fe400078e00ff */
[----:B-1----:R-:W-:Y:S05]  /*28910*/  CALL.REL.NOINC `($__internal_14_$__cuda_sm70_shflsync_idx_p) ;  /* 0x0000168000007944 */ /* 0x002fea0003c00000 */
[----:B------:R-:W-:Y:S01]  /*28920*/  MOV R4, R227 ;  /* 0x000000e300047202 */ /* 0x000fe20000000f00 */
[----:B------:R-:W-:-:S05]  /*28930*/  BRA `(.L_x_1216) ;  /* 0xffff5e5000007947 */ /* 0x000fca000383ffff */
.L_x_1087:
[----:B------:R-:W-:Y:S01]  /*28940*/  MOV R2, 0x2 ;  /* 0x0000000200027802 */ /* 0x000fe20000000f00 */
[----:B------:R-:W-:Y:S01]  /*28950*/  IMAD.MOV.U32 R227, RZ, RZ, R5 ;  /* 0x000000ffffe37224 */ /* 0x000fe200078e0005 */
[----:B------:R-:W-:Y:S01]  /*28960*/  MOV R3, 0x28990 ;  /* 0x0002899000037802 */ /* 0x000fe20000000f00 */
[----:B------:R-:W-:Y:S02]  /*28970*/  IMAD.MOV.U32 R228, RZ, RZ, 0x1c1f ;  /* 0x00001c1fffe47424 */ /* 0x000fe400078e00ff */
[----:B-12---:R-:W-:Y:S05]  /*28980*/  CALL.REL.NOINC `($__internal_14_$__cuda_sm70_shflsync_idx_p) ;  /* 0x0000161000007944 */ /* 0x006fea0003c00000 */
[----:B------:R-:W-:Y:S01]  /*28990*/  MOV R4, R227 ;  /* 0x000000e300047202 */ /* 0x000fe20000000f00 */
[----:B------:R-:W-:-:S05]  /*289a0*/  BRA `(.L_x_1217) ;  /* 0xffff628000007947 */ /* 0x000fca000383ffff */
.L_x_1092:
[----:B------:R-:W-:Y:S01]  /*289b0*/  MOV R2, 0x3 ;  /* 0x0000000300027802 */ /* 0x000fe20000000f00 */
[----:B------:R-:W-:Y:S01]  /*289c0*/  IMAD.MOV.U32 R227, RZ, RZ, R5 ;  /* 0x000000ffffe37224 */ /* 0x000fe200078e0005 */
[----:B------:R-:W-:Y:S01]  /*289d0*/  MOV R3, 0x28a00 ;  /* 0x00028a0000037802 */ /* 0x000fe20000000f00 */
[----:B------:R-:W-:Y:S02]  /*289e0*/  IMAD.MOV.U32 R228, RZ, RZ, 0x1c1f ;  /* 0x00001c1fffe47424 */ /* 0x000fe400078e00ff */
[----:B-123--:R-:W-:Y:S05]  /*289f0*/  CALL.REL.NOINC `($__internal_14_$__cuda_sm70_shflsync_idx_p) ;  /* 0x000015a000007944 */ /* 0x00efea0003c00000 */
[----:B------:R-:W-:Y:S01]  /*28a00*/  MOV R4, R227 ;  /* 0x000000e300047202 */ /* 0x000fe20000000f00 */
[----:B------:R-:W-:-:S05]  /*28a10*/  BRA `(.L_x_1218) ;  /* 0xffff66b000007947 */ /* 0x000fca000383ffff */
.L_x_1097:
[----:B------:R-:W-:Y:S02]  /*28a20*/  MOV R0, 0x2 ;  /* 0x0000000200007802 */ /* 0x000fe40000000f00 */
[----:B------:R-:W-:Y:S02]  /*28a30*/  MOV R2, 0x28a50 ;  /* 0x00028a5000027802 */ /* 0x000fe40000000f00 */
[----:B------:R-:W-:Y:S05]  /*28a40*/  CALL.REL.NOINC `($__internal_13_$__cuda_sm70_shflsync_bfly_p) ;  /* 0x000014f000007944 */ /* 0x000fea0003c00000 */
[----:B------:R-:W-:-:S05]  /*28a50*/  BRA `(.L_x_1219) ;  /* 0xffff6e1000007947 */ /* 0x000fca000383ffff */
.L_x_1098:
        /* <DEDUP_REMOVED lines=31> */
.L_x_1100:
[----:B------:R-:W-:Y:S01]  /*28c50*/  IMAD.MOV.U32 R4, RZ, RZ, R248 ;  /* 0x000000ffff047224 */ /* 0x000fe200078e00f8 */
[----:B------:R-:W-:-:S02]  /*28c60*/  MOV R0, 0x2 ;  /* 0x0000000200007802 */ /* 0x000fc40000000f00 */
[----:B------:R-:W-:Y:S02]  /*28c70*/  MOV R2, 0x28c90 ;  /* 0x00028c9000027802 */ /* 0x000fe40000000f00 */
[----:B------:R-:W-:Y:S05]  /*28c80*/  CALL.REL.NOINC `($__internal_13_$__cuda_sm70_shflsync_bfly_p) ;  /* 0x000012b000007944 */ /* 0x000fea0003c00000 */
[----:B------:R-:W-:Y:S05]  /*28c90*/  BRA `(.L_x_1221) ;  /* 0xffff858000007947 */ /* 0x000fea000383ffff */
.L_x_1101:
[----:B------:R-:W-:Y:S02]  /*28ca0*/  MOV R0, 0x1 ;  /* 0x0000000100007802 */ /* 0x000fe40000000f00 */
[----:B------:R-:W-:Y:S02]  /*28cb0*/  MOV R2, 0x28cd0 ;  /* 0x00028cd000027802 */ /* 0x000fe40000000f00 */
[----:B-1----:R-:W-:Y:S05]  /*28cc0*/  CALL.REL.NOINC `($__internal_13_$__cuda_sm70_shflsync_bfly_p) ;  /* 0x0000127000007944 */ /* 0x002fea0003c00000 */
[----:B------:R-:W-:Y:S01]  /*28cd0*/  FADD.FTZ R10, R4, R0 ;  /* 0x00000000040a7221 */ /* 0x000fe20000010000 */
[----:B------:R-:W-:Y:S02]  /*28ce0*/  MOV R4, R237 ;  /* 0x000000ed00047202 */ /* 0x000fe40000000f00 */
[----:B------:R-:W-:Y:S02]  /*28cf0*/  MOV R0, 0x2 ;  /* 0x0000000200007802 */ /* 0x000fe40000000f00 */
[----:B------:R-:W-:Y:S02]  /*28d00*/  MOV R2, 0x28d20 ;  /* 0x00028d2000027802 */ /* 0x000fe40000000f00 */
[----:B------:R-:W-:Y:S05]  /*28d10*/  CALL.REL.NOINC `($__internal_13_$__cuda_sm70_shflsync_bfly_p) ;  /* 0x0000122000007944 */ /* 0x000fea0003c00000 */
[----:B------:R-:W-:Y:S01]  /*28d20*/  FADD.FTZ R4, R237, R0 ;  /* 0x00000000ed047221 */ /* 0x000fe20000010000 */
[----:B------:R-:W-:Y:S02]  /*28d30*/  MOV R0, 0x1 ;  /* 0x0000000100007802 */ /* 0x000fe40000000f00 */
[----:B------:R-:W-:-:S02]  /*28d40*/  MOV R2, 0x28d60 ;  /* 0x00028d6000027802 */ /* 0x000fc40000000f00 */
[----:B------:R-:W-:Y:S05]  /*28d50*/  CALL.REL.NOINC `($__internal_13_$__cuda_sm70_shflsync_bfly_p) ;  /* 0x000011e000007944 */ /* 0x000fea0003c00000 */
[----:B------:R-:W-:Y:S01]  /*28d60*/  FADD.FTZ R9, R4, R0 ;  /* 0x0000000004097221 */ /* 0x000fe20000010000 */
[----:B------:R-:W-:-:S02]  /*28d70*/  MOV R4, R238 ;  /* 0x000000ee00047202 */ /* 0x000fc40000000f00 */
[----:B------:R-:W-:Y:S02]  /*28d80*/  MOV R0, 0x2 ;  /* 0x0000000200007802 */ /* 0x000fe40000000f00 */
[----:B------:R-:W-:Y:S02]  /*28d90*/  MOV R2, 0x28db0 ;  /* 0x00028db000027802 */ /* 0x000fe40000000f00 */
[----:B------:R-:W-:Y:S05]  /*28da0*/  CALL.REL.NOINC `($__internal_13_$__cuda_sm70_shflsync_bfly_p) ;  /* 0x0000119000007944 */ /* 0x000fea0003c00000 */
[----:B------:R-:W-:Y:S01]  /*28db0*/  FADD.FTZ R8, R238, R0 ;  /* 0x00000000ee087221 */ /* 0x000fe20000010000 */
[----:B------:R-:W-:Y:S02]  /*28dc0*/  MOV R0, 0x1 ;  /* 0x0000000100007802 */ /* 0x000fe40000000f00 */
[----:B------:R-:W-:Y:S02]  /*28dd0*/  MOV R2, 0x28e00 ;  /* 0x00028e0000027802 */ /* 0x000fe40000000f00 */
[----:B------:R-:W-:Y:S02]  /*28de0*/  MOV R4, R8 ;  /* 0x0000000800047202 */ /* 0x000fe40000000f00 */
[----:B------:R-:W-:Y:S05]  /*28df0*/  CALL.REL.NOINC `($__internal_13_$__cuda_sm70_shflsync_bfly_p) ;  /* 0x0000114000007944 */ /* 0x000fea0003c00000 */
[----:B------:R-:W-:Y:S01]  /*28e00*/  FADD.FTZ R8, R8, R0 ;  /* 0x0000000008087221 */ /* 0x000fe20000010000 */
[----:B------:R-:W-:Y:S02]  /*28e10*/  MOV R4, R239 ;  /* 0x000000ef00047202 */ /* 0x000fe40000000f00 */
[----:B------:R-:W-:-:S02]  /*28e20*/  MOV R0, 0x2 ;  /* 0x0000000200007802 */ /* 0x000fc40000000f00 */
[----:B------:R-:W-:Y:S02]  /*28e30*/  MOV R2, 0x28e50 ;  /* 0x00028e5000027802 */ /* 0x000fe40000000f00 */
[----:B------:R-:W-:Y:S05]  /*28e40*/  CALL.REL.NOINC `($__internal_13_$__cuda_sm70_shflsync_bfly_p) ;  /* 0x000010f000007944 */ /* 0x000fea0003c00000 */
[----:B------:R-:W-:Y:S01]  /*28e50*/  FADD.FTZ R11, R239, R0 ;  /* 0x00000000ef0b7221 */ /* 0x000fe20000010000 */
[----:B------:R-:W-:Y:S02]  /*28e60*/  MOV R0, 0x1 ;  /* 0x0000000100007802 */ /* 0x000fe40000000f00 */
[----:B------:R-:W-:Y:S02]  /*28e70*/  MOV R2, 0x28ea0 ;  /* 0x00028ea000027802 */ /* 0x000fe40000000f00 */
[----:B------:R-:W-:Y:S02]  /*28e80*/  MOV R4, R11 ;  /* 0x0000000b00047202 */ /* 0x000fe40000000f00 */
[----:B------:R-:W-:Y:S05]  /*28e90*/  CALL.REL.NOINC `($__internal_13_$__cuda_sm70_shflsync_bfly_p) ;  /* 0x000010a000007944 */ /* 0x000fea0003c00000 */
[----:B------:R-:W-:Y:S01]  /*28ea0*/  MOV R12, R0 ;  /* 0x00000000000c7202 */ /* 0x000fe20000000f00 */
[----:B------:R-:W-:Y:S05]  /*28eb0*/  BRA `(.L_x_1222) ;  /* 0xffff845000007947 */ /* 0x000fea000383ffff */
.L_x_1108:
[----:B--23--:R-:W-:Y:S01]  /*28ec0*/  IMAD.MOV.U32 R227, RZ, RZ, R5 ;  /* 0x000000ffffe37224 */ /* 0x00cfe200078e0005 */
[----:B------:R-:W-:Y:S01]  /*28ed0*/  MOV R2, RZ ;  /* 0x000000ff00027202 */ /* 0x000fe20000000f00 */
[----:B------:R-:W-:Y:S01]  /*28ee0*/  IMAD.MOV.U32 R228, RZ, RZ, 0x1c1f ;  /* 0x00001c1fffe47424 */ /* 0x000fe200078e00ff */
[----:B------:R-:W-:Y:S02]  /*28ef0*/  MOV R3, 0x28f10 ;  /* 0x00028f1000037802 */ /* 0x000fe40000000f00 */
[----:B-1--4-:R-:W-:Y:S05]  /*28f00*/  CALL.REL.NOINC `($__internal_14_$__cuda_sm70_shflsync_idx_p) ;  /* 0x0000109000007944 */ /* 0x012fea0003c00000 */
[----:B------:R-:W-:Y:S01]  /*28f10*/  MOV R6, R227 ;  /* 0x000000e300067202 */ /* 0x000fe20000000f00 */
[----:B------:R-:W-:Y:S05]  /*28f20*/  BRA `(.L_x_1223) ;  /* 0xffff9e6000007947 */ /* 0x000fea000383ffff */
.L_x_1109:
[----:B------:R-:W-:Y:S01]  /*28f30*/  IMAD.MOV.U32 R227, RZ, RZ, R12 ;  /* 0x000000ffffe37224 */ /* 0x000fe200078e000c */
[----:B------:R-:W-:Y:S01]  /*28f40*/  MOV R2, RZ ;  /* 0x000000ff00027202 */ /* 0x000fe20000000f00 */
[----:B------:R-:W-:Y:S01]  /*28f50*/  IMAD.MOV.U32 R228, RZ, RZ, 0x1c1f ;  /* 0x00001c1fffe47424 */ /* 0x000fe200078e00ff */
[----:B------:R-:W-:-:S02]  /*28f60*/  MOV R3, 0x28f80 ;  /* 0x00028f8000037802 */ /* 0x000fc40000000f00 */
[----:B-1234-:R-:W-:Y:S05]  /*28f70*/  CALL.REL.NOINC `($__internal_14_$__cuda_sm70_shflsync_idx_p) ;  /* 0x0000102000007944 */ /* 0x01efea0003c00000 */
[----:B------:R-:W-:Y:S01]  /*28f80*/  MOV R2, R227 ;  /* 0x000000e300027202 */ /* 0x000fe20000000f00 */
[----:B------:R-:W-:Y:S05]  /*28f90*/  BRA `(.L_x_1224) ;  /* 0xffff9e1000007947 */ /* 0x000fea000383ffff */
.L_x_1112:
[----:B------:R-:W-:Y:S01]  /*28fa0*/  IMAD.MOV.U32 R227, RZ, RZ, R5 ;  /* 0x000000ffffe37224 */ /* 0x000fe200078e0005 */
[----:B-1--4-:R-:W-:Y:S01]  /*28fb0*/  MOV R2, 0x1 ;  /* 0x0000000100027802 */ /* 0x012fe20000000f00 */
[----:B------:R-:W-:Y:S01]  /*28fc0*/  IMAD.MOV.U32 R228, RZ, RZ, 0x1c1f ;  /* 0x00001c1fffe47424 */ /* 0x000fe200078e00ff */
[----:B------:R-:W-:-:S02]  /*28fd0*/  MOV R3, 0x28ff0 ;  /* 0x00028ff000037802 */ /* 0x000fc40000000f00 */
[----:B--23--:R-:W-:Y:S05]  /*28fe0*/  CALL.REL.NOINC `($__internal_14_$__cuda_sm70_shflsync_idx_p) ;  /* 0x00000fb000007944 */ /* 0x00cfea0003c00000 */
        /* <DEDUP_REMOVED lines=8> */
.L_x_1115:
[----:B------:R-:W-:Y:S01]  /*29070*/  IMAD.MOV.U32 R227, RZ, RZ, R5 ;  /* 0x000000ffffe37224 */ /* 0x000fe200078e0005 */
[----:B-1----:R-:W-:Y:S01]  /*29080*/  MOV R2, 0x2 ;  /* 0x0000000200027802 */ /* 0x002fe20000000f00 */
[----:B------:R-:W-:Y:S01]  /*29090*/  IMAD.MOV.U32 R228, RZ, RZ, 0x1c1f ;  /* 0x00001c1fffe47424 */ /* 0x000fe200078e00ff */
[----:B------:R-:W-:Y:S02]  /*290a0*/  MOV R3, 0x290c0 ;  /* 0x000290c000037802 */ /* 0x000fe40000000f00 */
[----:B--23--:R-:W-:Y:S05]  /*290b0*/  CALL.REL.NOINC `($__internal_14_$__cuda_sm70_shflsync_idx_p) ;  /* 0x00000ee000007944 */ /* 0x00cfea0003c00000 */
[----:B------:R-:W-:Y:S01]  /*290c0*/  MOV R6, R227 ;  /* 0x000000e300067202 */ /* 0x000fe20000000f00 */
[----:B------:R-:W-:Y:S05]  /*290d0*/  BRA `(.L_x_1226) ;  /* 0xffff9fb000007947 */ /* 0x000fea000383ffff */
.L_x_1116:
[----:B------:R-:W-:Y:S01]  /*290e0*/  IMAD.MOV.U32 R227, RZ, RZ, R12 ;  /* 0x000000ffffe37224 */ /* 0x000fe200078e000c */
[----:B-1----:R-:W-:Y:S01]  /*290f0*/  MOV R2, 0x2 ;  /* 0x0000000200027802 */ /* 0x002fe20000000f00 */
[----:B------:R-:W-:Y:S01]  /*29100*/  IMAD.MOV.U32 R228, RZ, RZ, 0x1c1f ;  /* 0x00001c1fffe47424 */ /* 0x000fe200078e00ff */
[----:B------:R-:W-:Y:S02]  /*29110*/  MOV R3, 0x29130 ;  /* 0x0002913000037802 */ /* 0x000fe40000000f00 */
[----:B--234-:R-:W-:Y:S05]  /*29120*/  CALL.REL.NOINC `($__internal_14_$__cuda_sm70_shflsync_idx_p) ;  /* 0x00000e7000007944 */ /* 0x01cfea0003c00000 */
[----:B------:R-:W-:Y:S01]  /*29130*/  MOV R2, R227 ;  /* 0x000000e300027202 */ /* 0x000fe20000000f00 */
[----:B------:R-:W-:Y:S05]  /*29140*/  BRA `(.L_x_1227) ;  /* 0xffff9f6000007947 */ /* 0x000fea000383ffff */
.L_x_1119:
[----:B------:R-:W-:Y:S01]  /*29150*/  IMAD.MOV.U32 R227, RZ, RZ, R5 ;  /* 0x000000ffffe37224 */ /* 0x000fe200078e0005 */
[----:B--2---:R-:W-:Y:S01]  /*29160*/  MOV R2, 0x3 ;  /* 0x0000000300027802 */ /* 0x004fe20000000f00 */
[----:B------:R-:W-:Y:S01]  /*29170*/  IMAD.MOV.U32 R228, RZ, RZ, 0x1c1f ;  /* 0x00001c1fffe47424 */ /* 0x000fe200078e00ff */
[----:B------:R-:W-:-:S02]  /*29180*/  MOV R3, 0x291a0 ;  /* 0x000291a000037802 */ /* 0x000fc40000000f00 */
[----:B-1-34-:R-:W-:Y:S05]  /*29190*/  CALL.REL.NOINC `($__internal_14_$__cuda_sm70_shflsync_idx_p) ;  /* 0x00000e0000007944 */ /* 0x01afea0003c00000 */
        /* <DEDUP_REMOVED lines=8> */
.L_x_1121:
[----:B------:R-:W-:Y:S01]  /*29220*/  IMAD.MOV.U32 R227, RZ, RZ, R5 ;  /* 0x000000ffffe37224 */ /* 0x000fe200078e0005 */
[----:B------:R-:W-:Y:S01]  /*29230*/  MOV R2, RZ ;  /* 0x000000ff00027202 */ /* 0x000fe20000000f00 */
[----:B------:R-:W-:Y:S01]  /*29240*/  IMAD.MOV.U32 R228, RZ, RZ, 0x1c1f ;  /* 0x00001c1fffe47424 */ /* 0x000fe200078e00ff */
[----:B------:R-:W-:Y:S02]  /*29250*/  MOV R3, 0x29270 ;  /* 0x0002927000037802 */ /* 0x000fe40000000f00 */
[----:B------:R-:W-:Y:S05]  /*29260*/  CALL.REL.NOINC `($__internal_14_$__cuda_sm70_shflsync_idx_p) ;  /* 0x00000d3000007944 */ /* 0x000fea0003c00000 */
[----:B------:R-:W-:Y:S01]  /*29270*/  MOV R4, R227 ;  /* 0x000000e300047202 */ /* 0x000fe20000000f00 */
[----:B------:R-:W-:Y:S05]  /*29280*/  BRA `(.L_x_1229) ;  /* 0xffffa30000007947 */ /* 0x000fea000383ffff */
.L_x_1122:
[----:B------:R-:W-:Y:S01]  /*29290*/  IMAD.MOV.U32 R227, RZ, RZ, R6 ;  /* 0x000000ffffe37224 */ /* 0x000fe200078e0006 */
[----:B------:R-:W-:Y:S01]  /*292a0*/  MOV R2, RZ ;  /* 0x000000ff00027202 */ /* 0x000fe20000000f00 */
[----:B------:R-:W-:Y:S01]  /*292b0*/  IMAD.MOV.U32 R228, RZ, RZ, 0x1c1f ;  /* 0x00001c1fffe47424 */ /* 0x000fe200078e00ff */
[----:B------:R-:W-:Y:S02]  /*292c0*/  MOV R3, 0x292e0 ;  /* 0x000292e000037802 */ /* 0x000fe40000000f00 */
[----:B-12---:R-:W-:Y:S05]  /*292d0*/  CALL.REL.NOINC `($__internal_14_$__cuda_sm70_shflsync_idx_p) ;  /* 0x00000cc000007944 */ /* 0x006fea0003c00000 */
[----:B------:R-:W-:Y:S01]  /*292e0*/  MOV R0, R227 ;  /* 0x000000e300007202 */ /* 0x000fe20000000f00 */
[----:B------:R-:W-:Y:S05]  /*292f0*/  BRA `(.L_x_1230) ;  /* 0xffffa2b000007947 */ /* 0x000fea000383ffff */
.L_x_1125:
[----:B------:R-:W-:Y:S01]  /*29300*/  IMAD.MOV.U32 R227, RZ, RZ, R5 ;  /* 0x000000ffffe37224 */ /* 0x000fe200078e0005 */
[----:B----4-:R-:W-:Y:S01]  /*29310*/  MOV R2, 0x1 ;  /* 0x0000000100027802 */ /* 0x010fe20000000f00 */
[----:B------:R-:W-:Y:S01]  /*29320*/  IMAD.MOV.U32 R228, RZ, RZ, 0x1c1f ;  /* 0x00001c1fffe47424 */ /* 0x000fe200078e00ff */
[----:B------:R-:W-:-:S02]  /*29330*/  MOV R3, 0x29350 ;  /* 0x0002935000037802 */ /* 0x000fc40000000f00 */
        /* <DEDUP_REMOVED lines=9> */
.L_x_1128:
[----:B------:R-:W-:Y:S01]  /*293d0*/  IMAD.MOV.U32 R227, RZ, RZ, R5 ;  /* 0x000000ffffe37224 */ /* 0x000fe200078e0005 */
[----:B----4-:R-:W-:Y:S01]  /*293e0*/  MOV R2, 0x2 ;  /* 0x0000000200027802 */ /* 0x010fe20000000f00 */
[----:B------:R-:W-:Y:S01]  /*293f0*/  IMAD.MOV.U32 R228, RZ, RZ, 0x1c1f ;  /* 0x00001c1fffe47424 */ /* 0x000fe200078e00ff */
[----:B------:R-:W-:Y:S02]  /*29400*/  MOV R3, 0x29420 ;  /* 0x0002942000037802 */ /* 0x000fe40000000f00 */
[----:B-123--:R-:W-:Y:S05]  /*29410*/  CALL.REL.NOINC `($__internal_14_$__cuda_sm70_shflsync_idx_p) ;  /* 0x00000b8000007944 */ /* 0x00efea0003c00000 */
[----:B------:R-:W-:Y:S01]  /*29420*/  MOV R4, R227 ;  /* 0x000000e300047202 */ /* 0x000fe20000000f00 */
[----:B------:R-:W-:Y:S05]  /*29430*/  BRA `(.L_x_1232) ;  /* 0xffffac6000007947 */ /* 0x000fea000383ffff */
.L_x_1129:
[----:B------:R-:W-:Y:S01]  /*29440*/  IMAD.MOV.U32 R227, RZ, RZ, R6 ;  /* 0x000000ffffe37224 */ /* 0x000fe200078e0006 */
[----:B----4-:R-:W-:Y:S01]  /*29450*/  MOV R2, 0x2 ;  /* 0x0000000200027802 */ /* 0x010fe20000000f00 */
[----:B------:R-:W-:Y:S01]  /*29460*/  IMAD.MOV.U32 R228, RZ, RZ, 0x1c1f ;  /* 0x00001c1fffe47424 */ /* 0x000fe200078e00ff */
[----:B------:R-:W-:Y:S02]  /*29470*/  MOV R3, 0x29490 ;  /* 0x0002949000037802 */ /* 0x000fe40000000f00 */
[----:B-123--:R-:W-:Y:S05]  /*29480*/  CALL.REL.NOINC `($__internal_14_$__cuda_sm70_shflsync_idx_p) ;  /* 0x00000b1000007944 */ /* 0x00efea0003c00000 */
[----:B------:R-:W-:Y:S01]  /*29490*/  MOV R0, R227 ;  /* 0x000000e300007202 */ /* 0x000fe20000000f00 */
[----:B------:R-:W-:Y:S05]  /*294a0*/  BRA `(.L_x_1233) ;  /* 0xffffac1000007947 */ /* 0x000fea000383ffff */
.L_x_1132:
[----:B------:R-:W-:Y:S01]  /*294b0*/  IMAD.MOV.U32 R227, RZ, RZ, R5 ;  /* 0x000000ffffe37224 */ /* 0x000fe200078e0005 */
[----:B---3--:R-:W-:Y:S01]  /*294c0*/  MOV R2, 0x3 ;  /* 0x0000000300027802 */ /* 0x008fe20000000f00 */
        /* <DEDUP_REMOVED lines=11> */
.L_x_1136:
[----:B------:R-:W-:Y:S01]  /*29580*/  IMAD.MOV.U32 R227, RZ, RZ, R5 ;  /* 0x000000ffffe37224 */ /* 0x000fe200078e0005 */
[----:B------:R-:W-:Y:S01]  /*29590*/  MOV R2, RZ ;  /* 0x000000ff00027202 */ /* 0x000fe20000000f00 */
[----:B------:R-:W-:Y:S01]  /*295a0*/  IMAD.MOV.U32 R228, RZ, RZ, 0x1c1f ;  /* 0x00001c1fffe47424 */ /* 0x000fe200078e00ff */
[----:B------:R-:W-:Y:S02]  /*295b0*/  MOV R3, 0x295d0 ;  /* 0x000295d000037802 */ /* 0x000fe40000000f00 */
[----:B------:R-:W-:Y:S05]  /*295c0*/  CALL.REL.NOINC `($__internal_14_$__cuda_sm70_shflsync_idx_p) ;  /* 0x000009d000007944 */ /* 0x000fea0003c00000 */
[----:B------:R-:W-:Y:S01]  /*295d0*/  MOV R4, R227 ;  /* 0x000000e300047202 */ /* 0x000fe20000000f00 */
[----:B------:R-:W-:Y:S05]  /*295e0*/  BRA `(.L_x_1235) ;  /* 0xffffbdb000007947 */ /* 0x000fea000383ffff */
.L_x_1137:
[----:B------:R-:W-:Y:S01]  /*295f0*/  IMAD.MOV.U32 R227, RZ, RZ, R13 ;  /* 0x000000ffffe37224 */ /* 0x000fe200078e000d */
[----:B------:R-:W-:Y:S01]  /*29600*/  MOV R2, RZ ;  /* 0x000000ff00027202 */ /* 0x000fe20000000f00 */
[----:B------:R-:W-:Y:S01]  /*29610*/  IMAD.MOV.U32 R228, RZ, RZ, 0x1c1f ;  /* 0x00001c1fffe47424 */ /* 0x000fe200078e00ff */
[----:B------:R-:W-:Y:S02]  /*29620*/  MOV R3, 0x29640 ;  /* 0x0002964000037802 */ /* 0x000fe40000000f00 */
[----:B-12---:R-:W-:Y:S05]  /*29630*/  CALL.REL.NOINC `($__internal_14_$__cuda_sm70_shflsync_idx_p) ;  /* 0x0000096000007944 */ /* 0x006fea0003c00000 */
[----:B------:R-:W-:Y:S01]  /*29640*/  MOV R0, R227 ;  /* 0x000000e300007202 */ /* 0x000fe20000000f00 */
[----:B------:R-:W-:Y:S05]  /*29650*/  BRA `(.L_x_1236) ;  /* 0xffffbd6000007947 */ /* 0x000fea000383ffff */
.L_x_1140:
        /* <DEDUP_REMOVED lines=13> */
.L_x_1143:
[----:B------:R-:W-:Y:S01]  /*29730*/  IMAD.MOV.U32 R227, RZ, RZ, R5 ;  /* 0x000000ffffe37224 */ /* 0x000fe200078e0005 */
[----:B-1----:R-:W-:Y:S01]  /*29740*/  MOV R2, 0x2 ;  /* 0x0000000200027802 */ /* 0x002fe20000000f00 */
[----:B------:R-:W-:Y:S01]  /*29750*/  IMAD.MOV.U32 R228, RZ, RZ, 0x1c1f ;  /* 0x00001c1fffe47424 */ /* 0x000fe200078e00ff */
[----:B------:R-:W-:Y:S02]  /*29760*/  MOV R3, 0x29780 ;  /* 0x0002978000037802 */ /* 0x000fe40000000f00 */
[----:B--234-:R-:W-:Y:S05]  /*29770*/  CALL.REL.NOINC `($__internal_14_$__cuda_sm70_shflsync_idx_p) ;  /* 0x0000082000007944 */ /* 0x01cfea0003c00000 */
[----:B------:R-:W-:Y:S01]  /*29780*/  MOV R4, R227 ;  /* 0x000000e300047202 */ /* 0x000fe20000000f00 */
[----:B------:R-:W-:Y:S05]  /*29790*/  BRA `(.L_x_1238) ;  /* 0xffffbf1000007947 */ /* 0x000fea000383ffff */
.L_x_1144:
[----:B------:R-:W-:Y:S01]  /*297a0*/  IMAD.MOV.U32 R227, RZ, RZ, R13 ;  /* 0x000000ffffe37224 */ /* 0x000fe200078e000d */
[----:B------:R-:W-:Y:S01]  /*297b0*/  MOV R2, 0x2 ;  /* 0x0000000200027802 */ /* 0x000fe20000000f00 */
[----:B------:R-:W-:Y:S01]  /*297c0*/  IMAD.MOV.U32 R228, RZ, RZ, 0x1c1f ;  /* 0x00001c1fffe47424 */ /* 0x000fe200078e00ff */
[----:B------:R-:W-:Y:S02]  /*297d0*/  MOV R3, 0x297f0 ;  /* 0x000297f000037802 */ /* 0x000fe40000000f00 */
[----:B-1234-:R-:W-:Y:S05]  /*297e0*/  CALL.REL.NOINC `($__internal_14_$__cuda_sm70_shflsync_idx_p) ;  /* 0x000007b000007944 */ /* 0x01efea0003c00000 */
[----:B------:R-:W-:Y:S01]  /*297f0*/  MOV R0, R227 ;  /* 0x000000e300007202 */ /* 0x000fe20000000f00 */
[----:B------:R-:W-:Y:S05]  /*29800*/  BRA `(.L_x_1239) ;  /* 0xffffbec000007947 */ /* 0x000fea000383ffff */
.L_x_1147:
[----:B------:R-:W-:Y:S01]  /*29810*/  IMAD.MOV.U32 R227, RZ, RZ, R5 ;  /* 0x000000ffffe37224 */ /* 0x000fe200078e0005 */
[----:B-1----:R-:W-:Y:S01]  /*29820*/  MOV R2, 0x3 ;  /* 0x0000000300027802 */ /* 0x002fe20000000f00 */
[----:B------:R-:W-:Y:S01]  /*29830*/  IMAD.MOV.U32 R228, RZ, RZ, 0x1c1f ;  /* 0x00001c1fffe47424 */ /* 0x000fe200078e00ff */
[----:B------:R-:W-:-:S02]  /*29840*/  MOV R3, 0x29860 ;  /* 0x0002986000037802 */ /* 0x000fc40000000f00 */
[----:B--234-:R-:W-:Y:S05]  /*29850*/  CALL.REL.NOINC `($__internal_14_$__cuda_sm70_shflsync_idx_p) ;  /* 0x0000074000007944 */ /* 0x01cfea0003c00000 */
        /* <DEDUP_REMOVED lines=8> */
.L_x_1149:
[----:B------:R-:W-:Y:S01]  /*298e0*/  IMAD.MOV.U32 R227, RZ, RZ, R76 ;  /* 0x000000ffffe37224 */ /* 0x000fe200078e004c */
[----:B------:R-:W-:Y:S01]  /*298f0*/  MOV R2, RZ ;  /* 0x000000ff00027202 */ /* 0x000fe20000000f00 */
[----:B------:R-:W-:Y:S01]  /*29900*/  IMAD.MOV.U32 R228, RZ, RZ, 0x1f ;  /* 0x0000001fffe47424 */ /* 0x000fe200078e00ff */
[----:B------:R-:W-:Y:S02]  /*29910*/  MOV R3, 0x29930 ;  /* 0x0002993000037802 */ /* 0x000fe40000000f00 */
[----:B------:R-:W-:Y:S05]  /*29920*/  CALL.REL.NOINC `($__internal_14_$__cuda_sm70_shflsync_idx_p) ;  /* 0x0000067000007944 */ /* 0x000fea0003c00000 */
[----:B------:R-:W-:Y:S01]  /*29930*/  MOV R10, R227 ;  /* 0x000000e3000a7202 */ /* 0x000fe20000000f00 */
[----:B------:R-:W-:Y:S05]  /*29940*/  BRA `(.L_x_1241) ;  /* 0xffffc13000007947 */ /* 0x000fea000383ffff */
.L_x_1150:
[----:B------:R-:W-:Y:S01]  /*29950*/  IMAD.MOV.U32 R227, RZ, RZ, R76 ;  /* 0x000000ffffe37224 */ /* 0x000fe200078e004c */
[----:B------:R-:W-:Y:S01]  /*29960*/  MOV R2, 0x1 ;  /* 0x0000000100027802 */ /* 0x000fe20000000f00 */
[----:B------:R-:W-:Y:S01]  /*29970*/  IMAD.MOV.U32 R228, RZ, RZ, 0x1f ;  /* 0x0000001fffe47424 */ /* 0x000fe200078e00ff */
[----:B------:R-:W-:Y:S02]  /*29980*/  MOV R3, 0x299a0 ;  /* 0x000299a000037802 */ /* 0x000fe40000000f00 */
[----:B-12---:R-:W-:Y:S05]  /*29990*/  CALL.REL.NOINC `($__internal_14_$__cuda_sm70_shflsync_idx_p) ;  /* 0x0000060000007944 */ /* 0x006fea0003c00000 */
[----:B------:R-:W-:Y:S01]  /*299a0*/  MOV R9, R227 ;  /* 0x000000e300097202 */ /* 0x000fe20000000f00 */
[----:B------:R-:W-:Y:S05]  /*299b0*/  BRA `(.L_x_1242) ;  /* 0xffffc0e000007947 */ /* 0x000fea000383ffff */
.L_x_1151:
[----:B------:R-:W-:Y:S02]  /*299c0*/  MOV R3, 0x1 ;  /* 0x0000000100037802 */ /* 0x000fe40000000f00 */
[----:B------:R-:W-:-:S02]  /*299d0*/  MOV R2, 0x299f0 ;  /* 0x000299f000027802 */ /* 0x000fc40000000f00 */
[----:B-1234-:R-:W-:Y:S05]  /*299e0*/  CALL.REL.NOINC `($__internal_15_$__cuda_sm70_shflsync_up_p) ;  /* 0x0000061000007944 */ /* 0x01efea0003c00000 */
[----:B------:R-:W-:Y:S05]  /*299f0*/  BRA `(.L_x_1243) ;  /* 0xffffc1d000007947 */ /* 0x000fea000383ffff */
.L_x_1152:
[----:B------:R-:W-:Y:S02]  /*29a00*/  MOV R3, 0x2 ;  /* 0x0000000200037802 */ /* 0x000fe40000000f00 */
[----:B------:R-:W-:-:S02]  /*29a10*/  MOV R2, 0x29a30 ;  /* 0x00029a3000027802 */ /* 0x000fc40000000f00 */
[----:B--2-4-:R-:W-:Y:S05]  /*29a20*/  CALL.REL.NOINC `($__internal_15_$__cuda_sm70_shflsync_up_p) ;  /* 0x000005d000007944 */ /* 0x014fea0003c00000 */
        /* <DEDUP_REMOVED lines=24> */
.L_x_1156:
[----:B------:R-:W-:Y:S02]  /*29bb0*/  MOV R3, 0x1 ;  /* 0x0000000100037802 */ /* 0x000fe40000000f00 */
[----:B------:R-:W-:Y:S02]  /*29bc0*/  MOV R2, 0x29be0 ;  /* 0x00029be000027802 */ /* 0x000fe40000000f00 */
[----:B------:R-:W-:Y:S05]  /*29bd0*/  CALL.REL.NOINC `($__internal_15_$__cuda_sm70_shflsync_up_p) ;  /* 0x0000042000007944 */ /* 0x000fea0003c00000 */
[----:B------:R-:W-:Y:S01]  /*29be0*/  MOV R2, R4 ;  /* 0x0000000400027202 */ /* 0x000fe20000000f00 */
[----:B------:R-:W-:Y:S05]  /*29bf0*/  BRA `(.L_x_1245) ;  /* 0xffffc24000007947 */ /* 0x000fea000383ffff */
.L_x_1157:
        /* <DEDUP_REMOVED lines=27> */
.L_x_1159:
[----:B------:R-:W-:Y:S02]  /*29db0*/  SEL R0, RZ, 0x1, P0 ;  /* 0x00000001ff007807 */ /* 0x000fe40000000000 */
[----:B------:R-:W-:Y:S02]  /*29dc0*/  MOV R2, 0x29de0 ;  /* 0x00029de000027802 */ /* 0x000fe40000000f00 */
[----:B-1----:R-:W-:Y:S05]  /*29dd0*/  CALL.REL.NOINC `($__internal_16_$__cuda_sm70_votesync_ballot) ;  /* 0x0000028000007944 */ /* 0x002fea0003c00000 */
[----:B------:R-:W-:Y:S01]  /*29de0*/  MOV R11, R0 ;  /* 0x00000000000b7202 */ /* 0x000fe20000000f00 */
[----:B------:R-:W-:Y:S05]  /*29df0*/  BRA `(.L_x_1247) ;  /* 0xffffc1d000007947 */ /* 0x000fea000383ffff */
.L_x_1160:
[----:B------:R-:W-:Y:S01]  /*29e00*/  IMAD.MOV.U32 R227, RZ, RZ, R6 ;  /* 0x000000ffffe37224 */ /* 0x000fe200078e0006 */
[----:B------:R-:W-:Y:S01]  /*29e10*/  MOV R2, R5 ;  /* 0x0000000500027202 */ /* 0x000fe20000000f00 */
[----:B------:R-:W-:Y:S01]  /*29e20*/  IMAD.MOV.U32 R228, RZ, RZ, 0x1f ;  /* 0x0000001fffe47424 */ /* 0x000fe200078e00ff */
[----:B------:R-:W-:Y:S02]  /*29e30*/  MOV R3, 0x29e50 ;  /* 0x00029e5000037802 */ /* 0x000fe40000000f00 */
[----:B-12---:R-:W-:Y:S05]  /*29e40*/  CALL.REL.NOINC `($__internal_14_$__cuda_sm70_shflsync_idx_p) ;  /* 0x0000015000007944 */ /* 0x006fea0003c00000 */
[----:B------:R-:W-:Y:S01]  /*29e50*/  IMAD.MOV.U32 R6, RZ, RZ, R227 ;  /* 0x000000ffff067224 */ /* 0x000fe200078e00e3 */
[----:B------:R-:W-:Y:S01]  /*29e60*/  MOV R2, R5 ;  /* 0x0000000500027202 */ /* 0x000fe20000000f00 */
[----:B------:R-:W-:Y:S01]  /*29e70*/  IMAD.MOV.U32 R227, RZ, RZ, R8 ;  /* 0x000000ffffe37224 */ /* 0x000fe200078e0008 */
[----:B------:R-:W-:-:S02]  /*29e80*/  MOV R228, 0x1f ;  /* 0x0000001f00e47802 */ /* 0x000fc40000000f00 */
[----:B------:R-:W-:Y:S02]  /*29e90*/  MOV R3, 0x29eb0 ;  /* 0x00029eb000037802 */ /* 0x000fe40000000f00 */
[----:B------:R-:W-:Y:S05]  /*29ea0*/  CALL.REL.NOINC `($__internal_14_$__cuda_sm70_shflsync_idx_p) ;  /* 0x000000f000007944 */ /* 0x000fea0003c00000 */
[----:B------:R-:W-:Y:S01]  /*29eb0*/  MOV R0, R227 ;  /* 0x000000e300007202 */ /* 0x000fe20000000f00 */
[----:B------:R-:W-:Y:S05]  /*29ec0*/  BRA `(.L_x_1248) ;  /* 0xffffc17000007947 */ /* 0x000fea000383ffff */
.L_x_1163:
[----:B------:R-:W-:Y:S01]  /*29ed0*/  IMAD.MOV.U32 R227, RZ, RZ, R4 ;  /* 0x000000ffffe37224 */ /* 0x000fe200078e0004 */
[----:B------:R-:W-:Y:S01]  /*29ee0*/  MOV R2, R5 ;  /* 0x0000000500027202 */ /* 0x000fe20000000f00 */
[----:B------:R-:W-:Y:S01]  /*29ef0*/  IMAD.MOV.U32 R228, RZ, RZ, 0x1f ;  /* 0x0000001fffe47424 */ /* 0x000fe200078e00ff */
[----:B------:R-:W-:Y:S02]  /*29f00*/  MOV R3, 0x29f20 ;  /* 0x00029f2000037802 */ /* 0x000fe40000000f00 */
[----:B-12-4-:R-:W-:Y:S05]  /*29f10*/  CALL.REL.NOINC `($__internal_14_$__cuda_sm70_shflsync_idx_p) ;  /* 0x0000008000007944 */ /* 0x016fea0003c00000 */
[----:B------:R-:W-:Y:S01]  /*29f20*/  MOV R12, R227 ;  /* 0x000000e3000c7202 */ /* 0x000fe20000000f00 */
[----:B------:R-:W-:Y:S05]  /*29f30*/  BRA `(.L_x_1162) ;  /* 0xffffc16000007947 */ /* 0x000fea000383ffff */
        .weak           $__internal_13_$__cuda_sm70_shflsync_bfly_p
        .type           $__internal_13_$__cuda_sm70_shflsync_bfly_p,@function
        .size           $__internal_13_$__cuda_sm70_shflsync_bfly_p,($__internal_14_$__cuda_sm70_shflsync_idx_p - $__internal_13_$__cuda_sm70_shflsync_bfly_p)
$__internal_13_$__cuda_sm70_shflsync_bfly_p:
[----:B------:R-:W-:Y:S02]  /*29f40*/  MOV R176, 0xffffffff ;  /* 0xffffffff00b07802 */ /* 0x000fe40000000f00 */
[----:B------:R-:W-:Y:S02]  /*29f50*/  MOV R3, 0x1f ;  /* 0x0000001f00037802 */ /* 0x000fe40000000f00 */
[----:B------:R-:W-:Y:S04]  /*29f60*/  WARPSYNC R176 ;  /* 0x000000b000007348 */ /* 0x000fe80003800000 */
[----:B------:R1:W2:Y:S02]  /*29f70*/  SHFL.BFLY PT, R0, R4, R0, R3 ;  /* 0x0c00000004007389 */ /* 0x0002a400000e0003 */
[----:B-1----:R-:W-:-:S04]  /*29f80*/  MOV R3, 0x0 ;  /* 0x0000000000037802 */ /* 0x002fc80000000f00 */
[----:B--2---:R-:W-:Y:S05]  /*29f90*/  RET.REL.NODEC R2 `(_ZN7cutlass13device_kernelIN5flash19enable_sm80_to_sm89INS1_16FlashAttnFwdSm80INS1_25CollectiveMainloopFwdSm80ILi4ELi1ELb0EN4cute5tupleIJNS5_1CILi128EEENS7_ILi48EEENS7_ILi96EEEEEELi96ENS_10bfloat16_tEfNS_4arch4Sm80ELb0ELb1ELb1ELb1ELb1ELb1ELb1ELb1EEENS1_21CollectiveEpilogueFwdINS6_IJS8_SA_S9_EEENS6_IJNS7_ILi1EEESI_SI_EEESC_SE_Li128ELb1ELb1ELb1ELb0EEENS1_36VarlenDynamicPersistentTileSchedulerILi128ELi48ELi128ELi128ELb1ELb1ELb0ELb1ELb0ELb1EEEEEEEEEvNT_6ParamsE) ;  /* 0xfffd606002007950 */ /* 0x004fea0003c3ffff */
        .weak           $__internal_14_$__cuda_sm70_shflsync_idx_p
        .type           $__internal_14_$__cuda_sm70_shflsync_idx_p,@function
        .size           $__internal_14_$__cuda_sm70_shflsync_idx_p,($__internal_15_$__cuda_sm70_shflsync_up_p - $__internal_14_$__cuda_sm70_shflsync_idx_p)
$__internal_14_$__cuda_sm70_shflsync_idx_p:
[----:B------:R-:W-:-:S04]  /*29fa0*/  MOV R229, 0xffffffff ;  /* 0xffffffff00e57802 */ /* 0x000fc80000000f00 */
[----:B------:R-:W-:Y:S04]  /*29fb0*/  WARPSYNC R229 ;  /* 0x000000e500007348 */ /* 0x000fe80003800000 */
[----:B------:R1:W2:Y:S02]  /*29fc0*/  SHFL.IDX PT, R227, R227, R2, R228 ;  /* 0x00000002e3e37389 */ /* 0x0002a400000e00e4 */
[----:B-1----:R-:W-:Y:S02]  /*29fd0*/  MOV R2, R3 ;  /* 0x0000000300027202 */ /* 0x002fe40000000f00 */
[----:B------:R-:W-:-:S04]  /*29fe0*/  MOV R3, 0x0 ;  /* 0x0000000000037802 */ /* 0x000fc80000000f00 */
[----:B--2---:R-:W-:Y:S05]  /*29ff0*/  RET.REL.NODEC R2 `(_ZN7cutlass13device_kernelIN5flash19enable_sm80_to_sm89INS1_16FlashAttnFwdSm80INS1_25CollectiveMainloopFwdSm80ILi4ELi1ELb0EN4cute5tupleIJNS5_1CILi128EEENS7_ILi48EEENS7_ILi96EEEEEELi96ENS_10bfloat16_tEfNS_4arch4Sm80ELb0ELb1ELb1ELb1ELb1ELb1ELb1ELb1EEENS1_21CollectiveEpilogueFwdINS6_IJS8_SA_S9_EEENS6_IJNS7_ILi1EEESI_SI_EEESC_SE_Li128ELb1ELb1ELb1ELb0EEENS1_36VarlenDynamicPersistentTileSchedulerILi128ELi48ELi128ELi128ELb1ELb1ELb0ELb1ELb0ELb1EEEEEEEEEvNT_6ParamsE) ;  /* 0xfffd600002007950 */ /* 0x004fea0003c3ffff */
        .weak           $__internal_15_$__cuda_sm70_shflsync_up_p
        .type           $__internal_15_$__cuda_sm70_shflsync_up_p,@function
        .size           $__internal_15_$__cuda_sm70_shflsync_up_p,($__internal_16_$__cuda_sm70_votesync_ballot - $__internal_15_$__cuda_sm70_shflsync_up_p)
$__internal_15_$__cuda_sm70_shflsync_up_p:
[----:B------:R-:W-:Y:S02]  /*2a000*/  MOV R4, RZ ;  /* 0x000000ff00047202 */ /* 0x000fe40000000f00 */
[----:B------:R-:W-:-:S04]  /*2a010*/  MOV R11, 0xffffffff ;  /* 0xffffffff000b7802 */ /* 0x000fc80000000f00 */
[----:B------:R-:W-:Y:S04]  /*2a020*/  WARPSYNC R11 ;  /* 0x0000000b00007348 */ /* 0x000fe80003800000 */
[----:B------:R1:W2:Y:S02]  /*2a030*/  SHFL.UP PT, R4, R0, R3, R4 ;  /* 0x0400000300047389 */ /* 0x0002a400000e0004 */
[----:B-1----:R-:W-:-:S04]  /*2a040*/  MOV R3, 0x0 ;  /* 0x0000000000037802 */ /* 0x002fc80000000f00 */
[----:B--2---:R-:W-:Y:S05]  /*2a050*/  RET.REL.NODEC R2 `(_ZN7cutlass13device_kernelIN5flash19enable_sm80_to_sm89INS1_16FlashAttnFwdSm80INS1_25CollectiveMainloopFwdSm80ILi4ELi1ELb0EN4cute5tupleIJNS5_1CILi128EEENS7_ILi48EEENS7_ILi96EEEEEELi96ENS_10bfloat16_tEfNS_4arch4Sm80ELb0ELb1ELb1ELb1ELb1ELb1ELb1ELb1EEENS1_21CollectiveEpilogueFwdINS6_IJS8_SA_S9_EEENS6_IJNS7_ILi1EEESI_SI_EEESC_SE_Li128ELb1ELb1ELb1ELb0EEENS1_36VarlenDynamicPersistentTileSchedulerILi128ELi48ELi128ELi128ELb1ELb1ELb0ELb1ELb0ELb1EEEEEEEEEvNT_6ParamsE) ;  /* 0xfffd5fa002007950 */ /* 0x004fea0003c3ffff */
        .weak           $__internal_16_$__cuda_sm70_votesync_ballot
        .type           $__internal_16_$__cuda_sm70_votesync_ballot,@function
        .size           $__internal_16_$__cuda_sm70_votesync_ballot,(.L_x_3646 - $__internal_16_$__cuda_sm70_votesync_ballot)
$__internal_16_$__cuda_sm70_votesync_ballot:
[----:B------:R-:W-:Y:S01]  /*2a060*/  ISETP.NE.U32.AND P0, PT, R0, 0x1, PT ;  /* 0x000000010000780c */ /* 0x000fe20003f05070 */
[----:B------:R-:W-:-:S04]  /*2a070*/  IMAD.MOV.U32 R3, RZ, RZ, -0x1 ;  /* 0xffffffffff037424 */ /* 0x000fc800078e00ff */
[----:B------:R-:W-:Y:S08]  /*2a080*/  WARPSYNC R3 ;  /* 0x0000000300007348 */ /* 0x000ff00003800000 */
[----:B------:R-:W-:-:S04]  /*2a090*/  VOTE.ANY R0, PT, !P0 ;  /* 0x0000000000007806 */ /* 0x000fc800040e0100 */
[----:B------:R-:W-:Y:S01]  /*2a0a0*/  LOP3.LUT R0, R0, R3, RZ, 0xc0, !PT ;  /* 0x0000000300007212 */ /* 0x000fe200078ec0ff */
[----:B------:R-:W-:-:S04]  /*2a0b0*/  IMAD.MOV.U32 R3, RZ, RZ, 0x0 ;  /* 0x00000000ff037424 */ /* 0x000fc800078e00ff */
[----:B------:R-:W-:Y:S05]  /*2a0c0*/  RET.REL.NODEC R2 `(_ZN7cutlass13device_kernelIN5flash19enable_sm80_to_sm89INS1_16FlashAttnFwdSm80INS1_25CollectiveMainloopFwdSm80ILi4ELi1ELb0EN4cute5tupleIJNS5_1CILi128EEENS7_ILi48EEENS7_ILi96EEEEEELi96ENS_10bfloat16_tEfNS_4arch4Sm80ELb0ELb1ELb1ELb1ELb1ELb1ELb1ELb1EEENS1_21CollectiveEpilogueFwdINS6_IJS8_SA_S9_EEENS6_IJNS7_ILi1EEESI_SI_EEESC_SE_Li128ELb1ELb1ELb1ELb0EEENS1_36VarlenDynamicPersistentTileSchedulerILi128ELi48ELi128ELi128ELb1ELb1ELb0ELb1ELb0ELb1EEEEEEEEEvNT_6ParamsE) ;  /* 0xfffd5f3002007950 */ /* 0x000fea0003c3ffff */
.L_x_1249:
        /* <DEDUP_REMOVED lines=11> */
.L_x_3646:


//--------------------- .text._ZN7cutlass13device_kernelIN5flash19enable_sm80_to_sm89INS1_16FlashAttnFwdSm80INS1_25CollectiveMainloopFwdSm80ILi4ELi1ELb0EN4cute5tupleIJNS5_1CILi128EEENS7_ILi64EEENS7_ILi96EEEEEELi96ENS_10bfloat16_tEfNS_4arch4Sm80ELb1ELb0ELb1ELb0ELb1ELb0ELb1ELb1EEENS1_21CollectiveEpilogueFwdINS6_IJS8_SA_S9_EEENS6_IJNS7_ILi1EEESI_SI_EEESC_SE_Li128ELb0ELb1ELb1ELb0EEENS1_30DynamicPersistentTileSchedulerILi128ELi128ELb1ELb1ELb0EEEEEEEEEvNT_6ParamsE --------------------------
	.section	.text._ZN7cutlass13device_kernelIN5flash19enable_sm80_to_sm89INS1_16FlashAttnFwdSm80INS1_25CollectiveMainloopFwdSm80ILi4ELi1ELb0EN4cute5tupleIJNS5_1CILi128EEENS7_ILi64EEENS7_ILi96EEEEEELi96ENS_10bfloat16_tEfNS_4arch4Sm80ELb1ELb0ELb1ELb0ELb1ELb0ELb1ELb1EEENS1_21CollectiveEpilogueFwdINS6_IJS8_SA_S9_EEENS6_IJNS7_ILi1EEESI_SI_EEESC_SE_Li128ELb0ELb1ELb1ELb0EEENS1_30DynamicPersistentTileSchedulerILi128ELi128ELb1ELb1ELb0EEEEEEEEEvNT_6ParamsE,"ax",@progbits
	.sectioninfo	@"SHI_REGISTERS=255"
	.align	128
.text._ZN7cutlass13device_kernelIN5flash19enable_sm80_to_sm89INS1_16FlashAttnFwdSm80INS1_25CollectiveMainloopFwdSm80ILi4ELi1ELb0EN4cute5tupleIJNS5_1CILi128EEENS7_ILi64EEENS7_ILi96EEEEEELi96ENS_10bfloat16_tEfNS_4arch4Sm80ELb1ELb0ELb1ELb0ELb1ELb0ELb1ELb1EEENS1_21CollectiveEpilogueFwdINS6_IJS8_SA_S9_EEENS6_IJNS7_ILi1EEESI_SI_EEESC_SE_Li128ELb0ELb1ELb1ELb0EEENS1_30DynamicPersistentTileSchedulerILi128ELi128ELb1ELb1ELb0EEEEEEEEEvNT_6ParamsE:
        .type           _ZN7cutlass13device_kernelIN5flash19enable_sm80_to_sm89INS1_16FlashAttnFwdSm80INS1_25CollectiveMainloopFwdSm80ILi4ELi1ELb0EN4cute5tupleIJNS5_1CILi128EEENS7_ILi64EEENS7_ILi96EEEEEELi96ENS_10bfloat16_tEfNS_4arch4Sm80ELb1ELb0ELb1ELb0ELb1ELb0ELb1ELb1EEENS1_21CollectiveEpilogueFwdINS6_IJS8_SA_S9_EEENS6_IJNS7_ILi1EEESI_SI_EEESC_SE_Li128ELb0ELb1ELb1ELb0EEENS1_30DynamicPersistentTileSchedulerILi128ELi128ELb1ELb1ELb0EEEEEEEEEvNT_6ParamsE,@function
        .size           _ZN7cutlass13device_kernelIN5flash19enable_sm80_to_sm89INS1_16FlashAttnFwdSm80INS1_25CollectiveMainloopFwdSm80ILi4ELi1ELb0EN4cute5tupleIJNS5_1CILi128EEENS7_ILi64EEENS7_ILi96EEEEEELi96ENS_10bfloat16_tEfNS_4arch4Sm80ELb1ELb0ELb1ELb0ELb1ELb0ELb1ELb1EEENS1_21CollectiveEpilogueFwdINS6_IJS8_SA_S9_EEENS6_IJNS7_ILi1EEESI_SI_EEESC_SE_Li128ELb0ELb1ELb1ELb0EEENS1_30DynamicPersistentTileSchedulerILi128ELi128ELb1ELb1ELb0EEEEEEEEEvNT_6ParamsE,(.L_x_3651 - _ZN7cutlass13device_kernelIN5flash19enable_sm80_to_sm89INS1_16FlashAttnFwdSm80INS1_25CollectiveMainloopFwdSm80ILi4ELi1ELb0EN4cute5tupleIJNS5_1CILi128EEENS7_ILi64EEENS7_ILi96EEEEEELi96ENS_10bfloat16_tEfNS_4arch4Sm80ELb1ELb0ELb1ELb0ELb1ELb0ELb1ELb1EEENS1_21CollectiveEpilogueFwdINS6_IJS8_SA_S9_EEENS6_IJNS7_ILi1EEESI_SI_EEESC_SE_Li128ELb0ELb1ELb1ELb0EEENS1_30DynamicPersistentTileSchedulerILi128ELi128ELb1ELb1ELb0EEEEEEEEEvNT_6ParamsE)
        .other          _ZN7cutlass13device_kernelIN5flash19enable_sm80_to_sm89INS1_16FlashAttnFwdSm80INS1_25CollectiveMainloopFwdSm80ILi4ELi1ELb0EN4cute5tupleIJNS5_1CILi128EEENS7_ILi64EEENS7_ILi96EEEEEELi96ENS_10bfloat16_tEfNS_4arch4Sm80ELb1ELb0ELb1ELb0ELb1ELb0ELb1ELb1EEENS1_21CollectiveEpilogueFwdINS6_IJS8_SA_S9_EEENS6_IJNS7_ILi1EEESI_SI_EEESC_SE_Li128ELb0ELb1ELb1ELb0EEENS1_30DynamicPersistentTileSchedulerILi128ELi128ELb1ELb1ELb0EEEEEEEEEvNT_6ParamsE,@"STO_CUDA_ENTRY STV_DEFAULT"
_ZN7cutlass13device_kernelIN5flash19enable_sm80_to_sm89INS1_16FlashAttnFwdSm80INS1_25CollectiveMainloopFwdSm80ILi4ELi1ELb0EN4cute5tupleIJNS5_1CILi128EEENS7_ILi64EEENS7_ILi96EEEEEELi96ENS_10bfloat16_tEfNS_4arch4Sm80ELb1ELb0ELb1ELb0ELb1ELb0ELb1ELb1EEENS1_21CollectiveEpilogueFwdINS6_IJS8_SA_S9_EEENS6_IJNS7_ILi1EEESI_SI_EEESC_SE_Li128ELb0ELb1ELb1ELb0EEENS1_30DynamicPersistentTileSchedulerILi128ELi128ELb1ELb1ELb0EEEEEEEEEvNT_6ParamsE:
[----:B------:R-:W-:-:S03]  /*0000*/  MOV R1, c[0x0][0x28] ;  /* 0x00000a0000017a02 */ /* 0x000fc60000000f00 */
[----:B------:R-:W1:Y:S01]  /*0010*/  S2R R18, SR_TID.X ;  /* 0x0000000000127919 */ /* 0x000e620000002100 */
[----:B------:R-:W-:-:S03]  /*0020*/  IADD3 R1, R1, -0xc0, RZ ;  /* 0xffffff4001017810 */ /* 0x000fc60007ffe0ff */
[----:B------:R-:W2:Y:S01]  /*0030*/  S2R R15, SR_CTAID.X ;  /* 0x00000000000f7919 */ /* 0x000ea20000002500 */
[----:B-1----:R-:W-:-:S05]  /*0040*/  SHF.R.U32.HI R2, RZ, 0x5, R18 ;  /* 0x00000005ff027819 */ /* 0x002fca0000011612 */
[----:B------:R-:W1:Y:S02]  /*0050*/  SHFL.IDX PT, R0, R2, RZ, 0x1f ;  /* 0x00001fff02007589 */ /* 0x000e6400000e0000 */
[----:B-1----:R-:W-:Y:S02]  /*0060*/  ISETP.GE.AND P0, PT, R0, 0x1, PT ;  /* 0x000000010000780c */ /* 0x002fe40003f06270 */
[----:B------:R1:W-:Y:S11]  /*0070*/  STL [R1+0xb8], R0 ;  /* 0x0000b80001007387 */ /* 0x0003f60000100800 */
[----:B------:R-:W-:Y:S06]  /*0080*/  @P0 BAR.ARV 0x4, 0x80 ;  /* 0x0102000000000b1d */ /* 0x000fec0000002000 */
[----:B--2---:R-:W-:-:S13]  /*0090*/  ISETP.GE.AND P0, PT, R15, c[0x0][0x538], PT ;  /* 0x00014e000f007a0c */ /* 0x004fda0003f06270 */
[----:B------:R-:W-:Y:S05]  /*00a0*/  @P0 EXIT ;  /* 0x000000000000094d */ /* 0x000fea0003800000 */
[----:B-1----:R-:W-:Y:S01]  /*00b0*/  SHF.R.S32.HI R13, RZ, 0x1f, R18 ;  /* 0x0000001fff0d7819 */ /* 0x002fe20000011412 */
[----:B------:R-:W-:Y:S01]  /*00c0*/  IMAD.MOV.U32 R202, RZ, RZ, 0x20 ;  /* 0x00000020ffca7424 */ /* 0x000fe200078e00ff */
[----:B------:R-:W-:Y:S02]  /*00d0*/  ULDC.64 UR6, c[0x0][0x118] ;  /* 0x0000460000067ab9 */ /* 0x000fe40000000a00 */
[CC--:B------:R-:W-:Y:S02]  /*00e0*/  LEA.HI R3, R13.reuse, R18.reuse, RZ, 0x4 ;  /* 0x000000120d037211 */ /* 0x0c0fe400078f20ff */
[----:B------:R-:W-:Y:S02]  /*00f0*/  LEA.HI R14, R13, R18, RZ, 0x3 ;  /* 0x000000120d0e7211 */ /* 0x000fe400078f18ff */
[----:B------:R-:W-:Y:S02]  /*0100*/  SHF.R.S32.HI R2, RZ, 0x4, R3 ;  /* 0x00000004ff027819 */ /* 0x000fe40000011403 */
[----:B------:R-:W-:-:S02]  /*0110*/  LOP3.LUT R0, R3, 0xfffffff0, RZ, 0xc0, !PT ;  /* 0xfffffff003007812 */ /* 0x000fc400078ec0ff */
[----:B------:R-:W-:Y:S02]  /*0120*/  LEA.HI R3, R3, R2, RZ, 0x1 ;  /* 0x0000000203037211 */ /* 0x000fe400078f08ff */
[----:B------:R-:W-:Y:S01]  /*0130*/  LOP3.LUT R4, R14, 0xfffffff8, RZ, 0xc0, !PT ;  /* 0xfffffff80e047812 */ /* 0x000fe200078ec0ff */
[C---:B------:R-:W-:Y:S01]  /*0140*/  IMAD.IADD R0, R18.reuse, 0x1, -R0 ;  /* 0x0000000112007824 */ /* 0x040fe200078e0a00 */
[----:B------:R-:W-:Y:S02]  /*0150*/  LOP3.LUT R3, R3, 0xfffffffe, RZ, 0xc0, !PT ;  /* 0xfffffffe03037812 */ /* 0x000fe400078ec0ff */
[----:B------:R-:W-:Y:S01]  /*0160*/  LEA.HI R7, R13, R18, RZ, 0x2 ;  /* 0x000000120d077211 */ /* 0x000fe200078f10ff */
[----:B------:R-:W-:Y:S01]  /*0170*/  IMAD.IADD R4, R18, 0x1, -R4 ;  /* 0x0000000112047824 */ /* 0x000fe200078e0a04 */
[----:B------:R-:W-:Y:S01]  /*0180*/  LEA.HI R6, R0, R0, RZ, 0x1 ;  /* 0x0000000000067211 */ /* 0x000fe200078f08ff */
[----:B------:R-:W-:Y:S01]  /*0190*/  IMAD.IADD R10, R2, 0x1, -R3 ;  /* 0x00000001020a7824 */ /* 0x000fe200078e0a03 */
[----:B------:R-:W-:-:S02]  /*01a0*/  SHF.R.S32.HI R3, RZ, 0x1f, R0 ;  /* 0x0000001fff037819 */ /* 0x000fc40000011400 */
[----:B------:R-:W-:Y:S02]  /*01b0*/  LOP3.LUT R2, R6, 0x7fffffe, RZ, 0xc0, !PT ;  /* 0x07fffffe06027812 */ /* 0x000fe400078ec0ff */
[----:B------:R-:W-:Y:S02]  /*01c0*/  LEA.HI R12, R3, R0, RZ, 0x3 ;  /* 0x00000000030c7211 */ /* 0x000fe400078f18ff */
[----:B------:R-:W-:Y:S01]  /*01d0*/  LOP3.LUT R3, R7, 0xfffffffc, RZ, 0xc0, !PT ;  /* 0xfffffffc07037812 */ /* 0x000fe200078ec0ff */
[----:B------:R-:W-:Y:S01]  /*01e0*/  IMAD.IADD R201, R0, 0x1, -R2 ;  /* 0x0000000100c97824 */ /* 0x000fe200078e0a02 */
[----:B------:R-:W-:Y:S02]  /*01f0*/  SHF.R.S32.HI R0, RZ, 0x3, R14 ;  /* 0x00000003ff007819 */ /* 0x000fe4000001140e */
[----:B------:R-:W-:Y:S01]  /*0200*/  LEA.HI R9, R4, R4, RZ, 0x1 ;  /* 0x0000000404097211 */ /* 0x000fe200078f08ff */
[----:B------:R-:W-:Y:S01]  /*0210*/  IMAD.IADD R19, R18, 0x1, -R3 ;  /* 0x0000000112137824 */ /* 0x000fe200078e0a03 */
[----:B------:R-:W-:Y:S01]  /*0220*/  LEA.HI R5, R13, R18, RZ, 0x5 ;  /* 0x000000120d057211 */ /* 0x000fe200078f28ff */
[----:B------:R-:W-:Y:S01]  /*0230*/  IMAD.SHL.U32 R0, R0, 0x40, RZ ;  /* 0x0000004000007824 */ /* 0x000fe200078e00ff */
[----:B------:R-:W-:Y:S01]  /*0240*/  LOP3.LUT R2, R9, 0x3fffffe, RZ, 0xc0, !PT ;  /* 0x03fffffe09027812 */ /* 0x000fe200078ec0ff */
[----:B------:R-:W-:Y:S01]  /*0250*/  IMAD.SHL.U32 R240, R19, 0x8, RZ ;  /* 0x0000000813f07824 */ /* 0x000fe200078e00ff */
[----:B------:R-:W-:-:S02]  /*0260*/  SHF.R.S32.HI R11, RZ, 0x2, R7 ;  /* 0x00000002ff0b7819 */ /* 0x000fc40000011407 */
[----:B------:R-:W-:Y:S01]  /*0270*/  LOP3.LUT R0, R0, 0xc0, RZ, 0xc0, !PT ;  /* 0x000000c000007812 */ /* 0x000fe200078ec0ff */
[----:B------:R-:W-:Y:S01]  /*0280*/  IMAD.IADD R200, R4, 0x1, -R2 ;  /* 0x0000000104c87824 */ /* 0x000fe200078e0a02 */
[----:B------:R-:W-:Y:S02]  /*0290*/  LOP3.LUT R3, R5, 0xffffffe0, RZ, 0xc0, !PT ;  /* 0xffffffe005037812 */ /* 0x000fe400078ec0ff */
[----:B------:R-:W-:Y:S01]  /*02a0*/  SHF.R.U32.HI R4, RZ, 0x3, R0 ;  /* 0x00000003ff047819 */ /* 0x000fe20000011600 */
[----:B------:R-:W-:Y:S01]  /*02b0*/  IMAD R200, R10, 0x8, R200 ;  /* 0x000000080ac87824 */ /* 0x000fe200078e02c8 */
[----:B------:R-:W-:Y:S01]  /*02c0*/  LOP3.LUT R2, R0, 0x18, R240, 0xf8, !PT ;  /* 0x0000001800027812 */ /* 0x000fe200078ef8f0 */
[----:B------:R-:W-:Y:S01]  /*02d0*/  IMAD.IADD R17, R18, 0x1, -R3 ;  /* 0x0000000112117824 */ /* 0x000fe200078e0a03 */
[--C-:B------:R-:W-:Y:S02]  /*02e0*/  SHF.R.S32.HI R203, RZ, 0x5, R5.reuse ;  /* 0x00000005ffcb7819 */ /* 0x100fe40000011405 */
[----:B------:R-:W-:-:S02]  /*02f0*/  SHF.R.S32.HI R0, RZ, 0x1f, R5 ;  /* 0x0000001fff007819 */ /* 0x000fc40000011405 */
[----:B------:R-:W-:Y:S02]  /*0300*/  LEA.HI R5, R7, R11, RZ, 0x1 ;  /* 0x0000000b07057211 */ /* 0x000fe400078f08ff */
[----:B------:R-:W-:Y:S02]  /*0310*/  LOP3.LUT R7, R2, R4, RZ, 0x3c, !PT ;  /* 0x0000000402077212 */ /* 0x000fe400078e3cff */
[----:B------:R-:W-:Y:S02]  /*0320*/  LOP3.LUT R2, R5, 0x7fffffe, RZ, 0xc0, !PT ;  /* 0x07fffffe05027812 */ /* 0x000fe400078ec0ff */
[----:B------:R-:W-:Y:S02]  /*0330*/  LEA.HI R0, R0, R203, RZ, 0x2 ;  /* 0x000000cb00007211 */ /* 0x000fe400078f10ff */
[----:B------:R-:W-:Y:S01]  /*0340*/  SHF.R.S32.HI R8, RZ, 0x1f, R17 ;  /* 0x0000001fff087819 */ /* 0x000fe20000011411 */
[----:B------:R-:W-:Y:S01]  /*0350*/  IMAD.IADD R3, R11, 0x1, -R2 ;  /* 0x000000010b037824 */ /* 0x000fe200078e0a02 */
[----:B------:R-:W-:-:S02]  /*0360*/  LOP3.LUT R2, R0, 0xffffffc, RZ, 0xc0, !PT ;  /* 0x0ffffffc00027812 */ /* 0x000fc400078ec0ff */
[--C-:B------:R-:W-:Y:S01]  /*0370*/  SHF.R.S32.HI R5, RZ, 0x1, R6.reuse ;  /* 0x00000001ff057819 */ /* 0x100fe20000011406 */
[C---:B------:R-:W-:Y:S01]  /*0380*/  IMAD R0, R203.reuse, 0x8, R3 ;  /* 0x00000008cb007824 */ /* 0x040fe200078e0203 */
[----:B------:R-:W-:Y:S01]  /*0390*/  SHF.R.S32.HI R4, RZ, 0x1f, R6 ;  /* 0x0000001fff047819 */ /* 0x000fe20000011406 */
[----:B------:R-:W-:Y:S01]  /*03a0*/  IMAD.IADD R3, R203, 0x1, -R2 ;  /* 0x00000001cb037824 */ /* 0x000fe200078e0a02 */
[----:B------:R-:W-:Y:S01]  /*03b0*/  LEA.HI R11, R8, R17, RZ, 0x2 ;  /* 0x00000011080b7211 */ /* 0x000fe200078f10ff */
[----:B------:R-:W-:Y:S01]  /*03c0*/  IMAD.U32 R6, R0, 0x20, R7 ;  /* 0x0000002000067824 */ /* 0x000fe200078e0007 */
[----:B------:R-:W-:Y:S02]  /*03d0*/  LEA.HI R4, R4, R5, RZ, 0x2 ;  /* 0x0000000504047211 */ /* 0x000fe400078f10ff */
[----:B------:R-:W-:Y:S02]  /*03e0*/  SHF.R.S32.HI R2, RZ, 0x2, R11 ;  /* 0x00000002ff027819 */ /* 0x000fe4000001140b */
[----:B------:R-:W-:Y:S01]  /*03f0*/  LOP3.LUT R4, R4, 0xfffffffc, RZ, 0xc0, !PT ;  /* 0xfffffffc04047812 */ /* 0x000fe200078ec0ff */
[----:B------:R1:W-:Y:S01]  /*0400*/  STL [R1+0x80], R6 ;  /* 0x0000800601007387 */ /* 0x0003e20000100800 */
[----:B------:R-:W-:Y:S01]  /*0410*/  LEA.HI R0, R19, R19, RZ, 0x1 ;  /* 0x0000001313007211 */ /* 0x000fe200078f08ff */
[----:B------:R-:W-:Y:S01]  /*0420*/  IMAD R16, R3, 0x10, R2 ;  /* 0x0000001003107824 */ /* 0x000fe200078e0202 */
[----:B------:R-:W-:Y:S01]  /*0430*/  SHF.R.S32.HI R2, RZ, 0x1, R9 ;  /* 0x00000001ff027819 */ /* 0x000fe20000011409 */
[----:B------:R-:W-:Y:S01]  /*0440*/  IMAD.IADD R8, R5, 0x1, -R4 ;  /* 0x0000000105087824 */ /* 0x000fe200078e0a04 */
[C---:B------:R-:W-:Y:S01]  /*0450*/  LOP3.LUT R4, R0.reuse, 0x1ffffffe, RZ, 0xc0, !PT ;  /* 0x1ffffffe00047812 */ /* 0x040fe200078ec0ff */
[----:B------:R-:W-:Y:S01]  /*0460*/  IMAD.SHL.U32 R3, R0, 0x20, RZ ;  /* 0x0000002000037824 */ /* 0x000fe200078e00ff */
[C---:B------:R-:W-:Y:S01]  /*0470*/  LOP3.LUT P0, RZ, R2.reuse, 0x2, RZ, 0xc0, !PT ;  /* 0x0000000202ff7812 */ /* 0x040fe2000780c0ff */
[----:B------:R-:W-:Y:S01]  /*0480*/  IMAD.SHL.U32 R0, R2, 0x40, RZ ;  /* 0x0000004002007824 */ /* 0x000fe200078e00ff */
[----:B------:R-:W-:Y:S01]  /*0490*/  STL [R1+0xbc], R16 ;  /* 0x0000bc1001007387 */ /* 0x000fe20000100800 */
[----:B------:R-:W-:Y:S01]  /*04a0*/  IMAD.SHL.U32 R5, R12, 0x20, RZ ;  /* 0x000000200c057824 */ /* 0x000fe200078e00ff */
[----:B------:R-:W-:Y:S01]  /*04b0*/  LOP3.LUT R7, R3, 0xffffffc0, RZ, 0xc0, !PT ;  /* 0xffffffc003077812 */ /* 0x000fe200078ec0ff */
[----:B------:R-:W-:Y:S01]  /*04c0*/  IMAD.SHL.U32 R2, R8, 0x40, RZ ;  /* 0x0000004008027824 */ /* 0x000fe200078e00ff */
[----:B------:R-:W-:Y:S01]  /*04d0*/  LOP3.LUT R0, R0, 0xc0, RZ, 0xc0, !PT ;  /* 0x000000c000007812 */ /* 0x000fe200078ec0ff */
[----:B------:R-:W-:Y:S01]  /*04e0*/  IMAD.IADD R9, R19, 0x1, -R4 ;  /* 0x0000000113097824 */ /* 0x000fe200078e0a04 */
[----:B------:R-:W-:Y:S01]  /*04f0*/  LOP3.LUT R3, R5, 0xffffff00, RZ, 0xc0, !PT ;  /* 0xffffff0005037812 */ /* 0x000fe200078ec0ff */
[----:B------:R-:W-:Y:S01]  /*0500*/  STL [R1+0x7c], R15 ;  /* 0x00007c0f01007387 */ /* 0x000fe20000100800 */
[----:B------:R-:W-:Y:S01]  /*0510*/  LOP3.LUT R2, R2, 0xc0, RZ, 0xc0, !PT ;  /* 0x000000c002027812 */ /* 0x000fe200078ec0ff */
[----:B------:R-:W-:Y:S01]  /*0520*/  IMAD R7, R9, 0x8, R7 ;  /* 0x0000000809077824 */ /* 0x000fe200078e0207 */
[----:B------:R-:W-:Y:S01]  /*0530*/  LOP3.LUT R5, R0, 0x8, R14, 0xf8, !PT ;  /* 0x0000000800057812 */ /* 0x000fe200078ef80e */
[----:B------:R-:W-:Y:S01]  /*0540*/  IMAD R203, R203, 0x200, R3 ;  /* 0x00000200cbcb7824 */ /* 0x000fe200078e0203 */
[----:B------:R-:W-:-:S02]  /*0550*/  SHF.R.U32.HI R4, RZ, 0x3, R0 ;  /* 0x00000003ff047819 */ /* 0x000fc40000011600 */
[----:B------:R-:W-:Y:S01]  /*0560*/  SHF.R.U32.HI R0, RZ, 0x3, R2 ;  /* 0x00000003ff007819 */ /* 0x000fe20000011602 */
[----:B------:R-:W-:Y:S01]  /*0570*/  IMAD R203, R201, 0x20, R203 ;  /* 0x00000020c9cb7824 */ /* 0x000fe200078e02cb */
[----:B------:R-:W-:Y:S01]  /*0580*/  LOP3.LUT R4, R5, R4, RZ, 0x3c, !PT ;  /* 0x0000000405047212 */ /* 0x000fe200078e3cff */
[----:B-1----:R-:W-:Y:S01]  /*0590*/  IMAD.SHL.U32 R6, R10, 0x8, RZ ;  /* 0x000000080a067824 */ /* 0x002fe200078e00ff */
[----:B------:R-:W-:Y:S01]  /*05a0*/  LOP3.LUT P1, RZ, R8, 0x2, RZ, 0xc0, !PT ;  /* 0x0000000208ff7812 */ /* 0x000fe2000782c0ff */
[----:B------:R-:W-:Y:S01]  /*05b0*/  IMAD R201, R201, 0x20, R3 ;  /* 0x00000020c9c97824 */ /* 0x000fe200078e0203 */
[----:B------:R-:W-:Y:S01]  /*05c0*/  IADD3 R3, R240, 0x20, RZ ;  /* 0x00000020f0037810 */ /* 0x000fe20007ffe0ff */
[----:B------:R-:W-:Y:S01]  /*05d0*/  IMAD.U32 R200, R200, 0x20, R4 ;  /* 0x00000020c8c87824 */ /* 0x000fe200078e0004 */
[----:B------:R-:W-:Y:S02]  /*05e0*/  LOP3.LUT R6, R2, 0x8, R6, 0xf8, !PT ;  /* 0x0000000802067812 */ /* 0x000fe400078ef806 */
[----:B------:R-:W-:-:S02]  /*05f0*/  LEA.HI R2, R13, R18, RZ, 0x7 ;  /* 0x000000120d027211 */ /* 0x000fc400078f38ff */
[----:B------:R-:W-:Y:S02]  /*0600*/  LOP3.LUT R0, R6, R0, RZ, 0x3c, !PT ;  /* 0x0000000006007212 */ /* 0x000fe400078e3cff */
[----:B------:R-:W-:Y:S02]  /*0610*/  SHF.R.S32.HI R2, RZ, 0x7, R2 ;  /* 0x00000007ff027819 */ /* 0x000fe40000011402 */
[----:B------:R-:W-:Y:S01]  /*0620*/  IADD3 R2, R240, 0x40, RZ ;  /* 0x00000040f0027810 */ /* 0x000fe20007ffe0ff */
[C---:B------:R-:W-:Y:S01]  /*0630*/  IMAD.IADD R203, R0.reuse, 0x1, R203 ;  /* 0x0000000100cb7824 */ /* 0x040fe200078e02cb */
[----:B------:R-:W-:Y:S01]  /*0640*/  SHF.R.S32.HI R3, RZ, 0x1f, R3 ;  /* 0x0000001fff037819 */ /* 0x000fe20000011403 */
[----:B------:R-:W-:Y:S01]  /*0650*/  IMAD.IADD R201, R0, 0x1, R201 ;  /* 0x0000000100c97824 */ /* 0x000fe200078e02c9 */
[----:B------:R-:W-:Y:S01]  /*0660*/  LOP3.LUT R0, R11, 0x7ffffffc, RZ, 0xc0, !PT ;  /* 0x7ffffffc0b007812 */ /* 0x000fe200078ec0ff */
[----:B------:R-:W-:Y:S01]  /*0670*/  IMAD.IADD R3, R16, 0x1, R7 ;  /* 0x0000000110037824 */ /* 0x000fe200078e0207 */
[----:B------:R-:W-:-:S02]  /*0680*/  SHF.R.S32.HI R2, RZ, 0x1f, R2 ;  /* 0x0000001fff027819 */ /* 0x000fc40000011402 */
[----:B------:R-:W-:Y:S01]  /*0690*/  SHF.R.S32.HI R4, RZ, 0x1f, R240 ;  /* 0x0000001fff047819 */ /* 0x000fe200000114f0 */
[----:B------:R-:W-:Y:S01]  /*06a0*/  IMAD.IADD R0, R17, 0x1, -R0 ;  /* 0x0000000111007824 */ /* 0x000fe200078e0a00 */
[----:B------:R-:W-:Y:S02]  /*06b0*/  LEA R200, R200, 0x3100, 0x1 ;  /* 0x00003100c8c87811 */ /* 0x000fe400078e08ff */
[----:B------:R-:W-:Y:S01]  /*06c0*/  SEL R202, R202, 0xffffffe0, !P1 ;  /* 0xffffffe0caca7807 */ /* 0x000fe20004800000 */
[----:B------:R-:W-:Y:S01]  /*06d0*/  IMAD.SHL.U32 R0, R0, 0x2, RZ ;  /* 0x0000000200007824 */ /* 0x000fe200078e00ff */
[----:B------:R-:W-:Y:S02]  /*06e0*/  LEA R203, R203, 0x6100, 0x1 ;  /* 0x00006100cbcb7811 */ /* 0x000fe400078e08ff */
[----:B------:R-:W-:Y:S02]  /*06f0*/  IADD3 R205, R200, 0x20, RZ ;  /* 0x00000020c8cd7810 */ /* 0x000fe40007ffe0ff */
[----:B------:R-:W-:Y:S01]  /*0700*/  SHF.R.S32.HI R2, RZ, 0x1f, R0 ;  /* 0x0000001fff027819 */ /* 0x000fe20000011400 */
[----:B------:R-:W-:Y:S01]  /*0710*/  STL [R1+0x3c], R0 ;  /* 0x00003c0001007387 */ /* 0x000fe20000100800 */
[C---:B------:R-:W-:Y:S01]  /*0720*/  IADD3 R11, R0.reuse, 0x8, RZ ;  /* 0x00000008000b7810 */ /* 0x040fe20007ffe0ff */
[----:B------:R-:W-:Y:S01]  /*0730*/  IMAD.IADD R204, R203, 0x1, R202 ;  /* 0x00000001cbcc7824 */ /* 0x000fe200078e02ca */
[C---:B------:R-:W-:Y:S01]  /*0740*/  IADD3 R10, R0.reuse, 0x10, RZ ;  /* 0x00000010000a7810 */ /* 0x040fe20007ffe0ff */
[----:B------:R1:W-:Y:S01]  /*0750*/  STL [R1+0xb4], R3 ;  /* 0x0000b40301007387 */ /* 0x0003e20000100800 */
[----:B------:R-:W-:-:S02]  /*0760*/  IADD3 R9, R0, 0x18, RZ ;  /* 0x0000001800097810 */ /* 0x000fc40007ffe0ff */
[C---:B------:R-:W-:Y:S01]  /*0770*/  IADD3 R8, R0.reuse, 0x20, RZ ;  /* 0x0000002000087810 */ /* 0x040fe20007ffe0ff */
[----:B------:R2:W-:Y:S01]  /*0780*/  STL [R1+0xb0], R2 ;  /* 0x0000b00201007387 */ /* 0x0005e20000100800 */
[C---:B------:R-:W-:Y:S02]  /*0790*/  IADD3 R7, R0.reuse, 0x28, RZ ;  /* 0x0000002800077810 */ /* 0x040fe40007ffe0ff */
[C---:B------:R-:W-:Y:S01]  /*07a0*/  IADD3 R6, R0.reuse, 0x30, RZ ;  /* 0x0000003000067810 */ /* 0x040fe20007ffe0ff */
[----:B------:R3:W-:Y:S01]  /*07b0*/  STL [R1+0x74], R11 ;  /* 0x0000740b01007387 */ /* 0x0007e20000100800 */
[C---:B------:R-:W-:Y:S02]  /*07c0*/  IADD3 R5, R0.reuse, 0x38, RZ ;  /* 0x0000003800057810 */ /* 0x040fe40007ffe0ff */
[----:B------:R-:W-:Y:S01]  /*07d0*/  IADD3 R4, R0, 0x40, RZ ;  /* 0x0000004000047810 */ /* 0x000fe20007ffe0ff */
[----:B------:R4:W-:Y:S01]  /*07e0*/  STL [R1+0x70], R10 ;  /* 0x0000700a01007387 */ /* 0x0009e20000100800 */
[----:B------:R-:W-:-:S02]  /*07f0*/  LEA R201, R201, 0x100, 0x1 ;  /* 0x00000100c9c97811 */ /* 0x000fc400078e08ff */
[----:B------:R-:W-:Y:S01]  /*0800*/  @P0 IADD3 R205, R200, -0x20, RZ ;  /* 0xffffffe0c8cd0810 */ /* 0x000fe20007ffe0ff */
[----:B------:R5:W-:Y:S02]  /*0810*/  STL [R1+0x6c], R9 ;  /* 0x00006c0901007387 */ /* 0x000be40000100800 */
[----:B------:R-:W-:Y:S01]  /*0820*/  IMAD.IADD R202, R202, 0x1, R201 ;  /* 0x00000001caca7824 */ /* 0x000fe200078e02c9 */
[C---:B------:R-:W-:Y:S01]  /*0830*/  IADD3 R216, R205.reuse, 0x400, RZ ;  /* 0x00000400cdd87810 */ /* 0x040fe20007ffe0ff */
[----:B------:R5:W-:Y:S01]  /*0840*/  STL [R1+0x68], R8 ;  /* 0x0000680801007387 */ /* 0x000be20000100800 */
[C---:B------:R-:W-:Y:S02]  /*0850*/  IADD3 R215, R205.reuse, 0x800, RZ ;  /* 0x00000800cdd77810 */ /* 0x040fe40007ffe0ff */
[----:B------:R-:W-:Y:S01]  /*0860*/  IADD3 R214, R205, 0xc00, RZ ;  /* 0x00000c00cdd67810 */ /* 0x000fe20007ffe0ff */
[----:B------:R5:W-:Y:S01]  /*0870*/  STL [R1+0x64], R7 ;  /* 0x0000640701007387 */ /* 0x000be20000100800 */
[----:B-1----:R-:W-:-:S02]  /*0880*/  IADD3 R3, R0, 0x48, RZ ;  /* 0x0000004800037810 */ /* 0x002fc40007ffe0ff */
[C---:B------:R-:W-:Y:S01]  /*0890*/  IADD3 R213, R205.reuse, 0x1000, RZ ;  /* 0x00001000cdd57810 */ /* 0x040fe20007ffe0ff */
[----:B------:R1:W-:Y:S01]  /*08a0*/  STL [R1+0x60], R6 ;  /* 0x0000600601007387 */ /* 0x0003e20000100800 */
[C---:B--2---:R-:W-:Y:S02]  /*08b0*/  IADD3 R2, R0.reuse, 0x50, RZ ;  /* 0x0000005000027810 */ /* 0x044fe40007ffe0ff */
[----:B------:R-:W-:Y:S01]  /*08c0*/  IADD3 R0, R0, 0x58, RZ ;  /* 0x0000005800007810 */ /* 0x000fe20007ffe0ff */
[----:B------:R2:W-:Y:S01]  /*08d0*/  STL [R1+0x5c], R5 ;  /* 0x00005c0501007387 */ /* 0x0005e20000100800 */
[----:B---3--:R-:W-:Y:S02]  /*08e0*/  SHF.R.S32.HI R11, RZ, 0x1f, R11 ;  /* 0x0000001fff0b7819 */ /* 0x008fe4000001140b */
[----:B------:R-:W-:Y:S01]  /*08f0*/  IADD3 R212, R205, 0x1400, RZ ;  /* 0x00001400cdd47810 */ /* 0x000fe20007ffe0ff */
[----:B------:R3:W-:Y:S01]  /*0900*/  STL [R1+0x4c], R4 ;  /* 0x00004c0401007387 */ /* 0x0007e20000100800 */
[----:B----4-:R-:W-:-:S02]  /*0910*/  SHF.R.S32.HI R10, RZ, 0x1f, R10 ;  /* 0x0000001fff0a7819 */ /* 0x010fc4000001140a */
[C---:B------:R-:W-:Y:S01]  /*0920*/  IADD3 R211, R205.reuse, 0x1800, RZ ;  /* 0x00001800cdd37810 */ /* 0x040fe20007ffe0ff */
[----:B------:R4:W-:Y:S01]  /*0930*/  STL [R1+0x58], R3 ;  /* 0x0000580301007387 */ /* 0x0009e20000100800 */
[----:B-----5:R-:W-:Y:S02]  /*0940*/  SHF.R.S32.HI R9, RZ, 0x1f, R9 ;  /* 0x0000001fff097819 */ /* 0x020fe40000011409 */
[C---:B------:R-:W-:Y:S01]  /*0950*/  IADD3 R210, R205.reuse, 0x1c00, RZ ;  /* 0x00001c00cdd27810 */ /* 0x040fe20007ffe0ff */
[----:B------:R5:W-:Y:S01]  /*0960*/  STL [R1+0x54], R2 ;  /* 0x0000540201007387 */ /* 0x000be20000100800 */
[----:B------:R-:W-:Y:S02]  /*0970*/  SHF.R.S32.HI R8, RZ, 0x1f, R8 ;  /* 0x0000001fff087819 */ /* 0x000fe40000011408 */
[----:B------:R-:W-:Y:S01]  /*0980*/  IADD3 R209, R205, 0x2000, RZ ;  /* 0x00002000cdd17810 */ /* 0x000fe20007ffe0ff */
[----:B------:R-:W-:Y:S01]  /*0990*/  STL [R1+0xac], R11 ;  /* 0x0000ac0b01007387 */ /* 0x000fe20000100800 */
[----:B------:R-:W-:-:S02]  /*09a0*/  SHF.R.S32.HI R7, RZ, 0x1f, R7 ;  /* 0x0000001fff077819 */ /* 0x000fc40000011407 */
[C---:B------:R-:W-:Y:S01]  /*09b0*/  IADD3 R208, R205.reuse, 0x2400, RZ ;  /* 0x00002400cdd07810 */ /* 0x040fe20007ffe0ff */
[----:B------:R5:W-:Y:S01]  /*09c0*/  STL [R1+0x50], R0 ;  /* 0x0000500001007387 */ /* 0x000be20000100800 */
[----:B-1----:R-:W-:Y:S02]  /*09d0*/  SHF.R.S32.HI R6, RZ, 0x1f, R6 ;  /* 0x0000001fff067819 */ /* 0x002fe40000011406 */
[C---:B------:R-:W-:Y:S01]  /*09e0*/  IADD3 R207, R205.reuse, 0x2800, RZ ;  /* 0x00002800cdcf7810 */ /* 0x040fe20007ffe0ff */
[----:B------:R1:W-:Y:S01]  /*09f0*/  STL [R1+0xa8], R10 ;  /* 0x0000a80a01007387 */ /* 0x0003e20000100800 */
[----:B--2---:R-:W-:Y:S02]  /*0a00*/  SHF.R.S32.HI R5, RZ, 0x1f, R5 ;  /* 0x0000001fff057819 */ /* 0x004fe40000011405 */
[----:B------:R-:W-:Y:S01]  /*0a10*/  IADD3 R206, R205, 0x2c00, RZ ;  /* 0x00002c00cdce7810 */ /* 0x000fe20007ffe0ff */
[----:B------:R1:W-:Y:S01]  /*0a20*/  STL [R1+0xa4], R9 ;  /* 0x0000a40901007387 */ /* 0x0003e20000100800 */
[----:B---3--:R-:W-:-:S03]  /*0a30*/  SHF.R.S32.HI R4, RZ, 0x1f, R4 ;  /* 0x0000001fff047819 */ /* 0x008fc60000011404 */
[----:B------:R1:W-:Y:S01]  /*0a40*/  STL [R1+0xa0], R8 ;  /* 0x0000a00801007387 */ /* 0x0003e20000100800 */
[----:B----4-:R-:W-:-:S03]  /*0a50*/  SHF.R.S32.HI R3, RZ, 0x1f, R3 ;  /* 0x0000001fff037819 */ /* 0x010fc60000011403 */
[----:B------:R1:W-:Y:S01]  /*0a60*/  STL [R1+0x9c], R7 ;  /* 0x00009c0701007387 */ /* 0x0003e20000100800 */
[----:B-----5:R-:W-:-:S03]  /*0a70*/  SHF.R.S32.HI R2, RZ, 0x1f, R2 ;  /* 0x0000001fff027819 */ /* 0x020fc60000011402 */
[----:B------:R1:W-:Y:S04]  /*0a80*/  STL [R1+0x98], R6 ;  /* 0x0000980601007387 */ /* 0x0003e80000100800 */
[----:B------:R1:W-:Y:S01]  /*0a90*/  STL [R1+0x94], R5 ;  /* 0x0000940501007387 */ /* 0x0003e20000100800 */
[----:B------:R-:W-:-:S03]  /*0aa0*/  SHF.R.S32.HI R0, RZ, 0x1f, R0 ;  /* 0x0000001fff007819 */ /* 0x000fc60000011400 */
[----:B------:R1:W-:Y:S04]  /*0ab0*/  STL [R1+0x90], R4 ;  /* 0x0000900401007387 */ /* 0x0003e80000100800 */
[----:B------:R1:W-:Y:S04]  /*0ac0*/  STL [R1+0x8c], R3 ;  /* 0x00008c0301007387 */ /* 0x0003e80000100800 */
[----:B------:R1:W-:Y:S04]  /*0ad0*/  STL [R1+0x88], R2 ;  /* 0x0000880201007387 */ /* 0x0003e80000100800 */
[----:B------:R1:W-:Y:S02]  /*0ae0*/  STL [R1+0x84], R0 ;  /* 0x0000840001007387 */ /* 0x0003e40000100800 */
.L_x_1311:
[----:B-1----:R-:W2:Y:S01]  /*0af0*/  LDL R4, [R1+0x7c] ;  /* 0x00007c0001047983 */ /* 0x002ea20000100800 */
[----:B------:R-:W-:Y:S01]  /*0b00*/  IMAD.MOV.U32 R0, RZ, RZ, c[0x0][0x560] ;  /* 0x00015800ff007624 */ /* 0x000fe200078e00ff */
[----:B------:R-:W-:Y:S01]  /*0b10*/  YIELD ;  /* 0x0000000000007946 */ /* 0x000fe20003800000 */
[----:B------:R-:W-:Y:S03]  /*0b20*/  BSSY B0, `(.L_x_1250) ;  /* 0x0000016000007945 */ /* 0x000fe60003800000 */
[----:B------:R-:W-:-:S13]  /*0b30*/  ISETP.NE.AND P0, PT, R0, 0x1, PT ;  /* 0x000000010000780c */ /* 0x000fda0003f05270 */
[----:B--2---:R-:W-:Y:S01]  /*0b40*/  @P0 IMAD.HI.U32 R0, R4, c[0x0][0x564], RZ ;  /* 0x0001590004000a27 */ /* 0x004fe200078e00ff */
[----:B------:R-:W-:-:S04]  /*0b50*/  MOV R3, R4 ;  /* 0x0000000400037202 */ /* 0x000fc80000000f00 */
[----:B------:R-:W-:-:S04]  /*0b60*/  @P0 SHF.R.U32.HI R3, RZ, c[0x0][0x568], R0 ;  /* 0x00015a00ff030a19 */ /* 0x000fc80000011600 */
[----:B------:R-:W-:Y:S01]  /*0b70*/  ISETP.GE.AND P0, PT, R3, c[0x0][0x578], PT ;  /* 0x00015e0003007a0c */ /* 0x000fe20003f06270 */
[----:B------:R-:W-:-:S04]  /*0b80*/  IMAD.MOV R2, RZ, RZ, -R3 ;  /* 0x000000ffff027224 */ /* 0x000fc800078e0a03 */
[----:B------:R-:W-:-:S08]  /*0b90*/  IMAD R2, R2, c[0x0][0x560], R4 ;  /* 0x0001580002027a24 */ /* 0x000fd000078e0204 */
[----:B------:R-:W-:Y:S05]  /*0ba0*/  @!P0 BRA `(.L_x_1251) ;  /* 0x0000007000008947 */ /* 0x000fea0003800000 */
[----:B------:R-:W-:-:S04]  /*0bb0*/  MOV R0, c[0x0][0x56c] ;  /* 0x00015b0000007a02 */ /* 0x000fc80000000f00 */
[----:B------:R-:W-:Y:S02]  /*0bc0*/  ISETP.NE.AND P0, PT, R0, 0x1, PT ;  /* 0x000000010000780c */ /* 0x000fe40003f05270 */
[----:B------:R-:W-:-:S11]  /*0bd0*/  MOV R0, R2 ;  /* 0x0000000200007202 */ /* 0x000fd60000000f00 */
[----:B------:R-:W-:-:S05]  /*0be0*/  @P0 IMAD.HI.U32 R4, R2, c[0x0][0x570], RZ ;  /* 0x00015c0002040a27 */ /* 0x000fca00078e00ff */
[----:B------:R-:W-:-:S05]  /*0bf0*/  @P0 SHF.R.U32.HI R0, RZ, c[0x0][0x574], R4 ;  /* 0x00015d00ff000a19 */ /* 0x000fca0000011604 */
[----:B------:R-:W-:Y:S01]  /*0c00*/  IMAD R4, R0, c[0x0][0x56c], RZ ;  /* 0x00015b0000047a24 */ /* 0x000fe200078e02ff */
[----:B------:R-:W-:Y:S05]  /*0c10*/  BRA `(.L_x_1252) ;  /* 0x0000006000007947 */ /* 0x000fea0003800000 */
.L_x_1251:
[----:B------:R-:W-:-:S04]  /*0c20*/  MOV R0, c[0x0][0x554] ;  /* 0x0001550000007a02 */ /* 0x000fc80000000f00 */
[----:B------:R-:W-:Y:S02]  /*0c30*/  ISETP.NE.AND P0, PT, R0, 0x1, PT ;  /* 0x000000010000780c */ /* 0x000fe40003f05270 */
[----:B------:R-:W-:-:S11]  /*0c40*/  MOV R0, R2 ;  /* 0x0000000200007202 */ /* 0x000fd60000000f00 */
[----:B------:R-:W-:-:S05]  /*0c50*/  @P0 IMAD.HI.U32 R4, R2, c[0x0][0x558], RZ ;  /* 0x0001560002040a27 */ /* 0x000fca00078e00ff */
[----:B------:R-:W-:-:S05]  /*0c60*/  @P0 SHF.R.U32.HI R0, RZ, c[0x0][0x55c], R4 ;  /* 0x00015700ff000a19 */ /* 0x000fca0000011604 */
[----:B------:R-:W-:Y:S02]  /*0c70*/  IMAD R4, R0, c[0x0][0x554], RZ ;  /* 0x0001550000047a24 */ /* 0x000fe400078e02ff */
.L_x_1252:
[----:B------:R-:W-:Y:S05]  /*0c80*/  BSYNC B0 ;  /* 0x0000000000007941 */ /* 0x000fea0003800000 */
.L_x_1250:
[----:B------:R-:W-:Y:S01]  /*0c90*/  IMAD.MOV.U32 R5, RZ, RZ, c[0x0][0x548] ;  /* 0x00015200ff057624 */ /* 0x000fe200078e00ff */
[----:B------:R-:W-:Y:S01]  /*0ca0*/  ISETP.NE.U32.AND P0, PT, RZ, c[0x0][0x370], PT ;  /* 0x0000dc00ff007a0c */ /* 0x000fe20003f05070 */
[----:B------:R-:W-:Y:S02]  /*0cb0*/  IMAD.IADD R4, R2, 0x1, -R4 ;  /* 0x0000000102047824 */ /* 0x000fe400078e0a04 */
[----:B------:R-:W-:Y:S01]  /*0cc0*/  IMAD.MOV.U32 R6, RZ, RZ, RZ ;  /* 0x000000ffff067224 */ /* 0x000fe200078e00ff */
[----:B------:R-:W-:Y:S01]  /*0cd0*/  ISETP.NE.AND P1, PT, R5, 0x1, PT ;  /* 0x000000010500780c */ /* 0x000fe20003f25270 */
[----:B------:R-:W-:Y:S01]  /*0ce0*/  IMAD R4, R3, c[0x0][0x554], R4 ;  /* 0x0001550003047a24 */ /* 0x000fe200078e0204 */
[----:B------:R-:W-:-:S03]  /*0cf0*/  ISETP.NE.AND.EX P0, PT, RZ, c[0x0][0x374], PT, P0 ;  /* 0x0000dd00ff007a0c */ /* 0x000fc60003f05300 */
[----:B------:R-:W-:-:S08]  /*0d00*/  IMAD.MOV.U32 R11, RZ, RZ, R4 ;  /* 0x000000ffff0b7224 */ /* 0x000fd000078e0004 */
[----:B------:R-:W-:-:S04]  /*0d10*/  @P1 IMAD.HI.U32 R2, R4, c[0x0][0x54c], RZ ;  /* 0x0001530004021a27 */ /* 0x000fc800078e00ff */
[----:B------:R-:W-:Y:S01]  /*0d20*/  @P0 IMAD.MOV.U32 R3, RZ, RZ, 0x4 ;  /* 0x00000004ff030424 */ /* 0x000fe200078e00ff */
[----:B------:R-:W-:-:S05]  /*0d30*/  @P1 SHF.R.U32.HI R11, RZ, c[0x0][0x550], R2 ;  /* 0x00015400ff0b1a19 */ /* 0x000fca0000011602 */
[----:B------:R-:W-:Y:S01]  /*0d40*/  @P0 IMAD.WIDE R2, R11, R3, c[0x0][0x370] ;  /* 0x0000dc000b020625 */ /* 0x000fe200078e0203 */
[----:B------:R-:W-:Y:S04]  /*0d50*/  STL [R1+0x40], R11 ;  /* 0x0000400b01007387 */ /* 0x000fe80000100800 */
[----:B------:R1:W2:Y:S01]  /*0d60*/  @P0 LDG.E R6, [R2.64] ;  /* 0x0000000602060981 */ /* 0x0002a2000c1e1900 */
[----:B------:R-:W-:Y:S01]  /*0d70*/  IMAD.MOV.U32 R13, RZ, RZ, R0 ;  /* 0x000000ffff0d7224 */ /* 0x000fe200078e0000 */
[----:B------:R-:W-:Y:S01]  /*0d80*/  BSSY B0, `(.L_x_1253) ;  /* 0x0000044000007945 */ /* 0x000fe20003800000 */
[----:B------:R-:W-:-:S05]  /*0d90*/  IMAD.MOV.U32 R5, RZ, RZ, 0x40 ;  /* 0x00000040ff057424 */ /* 0x000fca00078e00ff */
[----:B------:R-:W-:Y:S01]  /*0da0*/  IADD3 R5, R5, -c[0x0][0x168], RZ ;  /* 0x80005a0005057a10 */ /* 0x000fe20007ffe0ff */
[----:B-1----:R-:W-:-:S05]  /*0db0*/  IMAD.MOV.U32 R2, RZ, RZ, c[0x0][0x53c] ;  /* 0x00014f00ff027624 */ /* 0x002fca00078e00ff */
[----:B------:R-:W-:Y:S02]  /*0dc0*/  ISETP.NE.AND P0, PT, R2, 0x1, PT ;  /* 0x000000010200780c */ /* 0x000fe40003f05270 */
[----:B------:R-:W-:-:S11]  /*0dd0*/  LOP3.LUT R2, R0, 0x1ffffff, RZ, 0x3c, !PT ;  /* 0x01ffffff00027812 */ /* 0x000fd600078e3cff */
[----:B------:R-:W-:Y:S01]  /*0de0*/  @P0 IMAD.HI.U32 R3, R0, c[0x0][0x540], RZ ;  /* 0x0001500000030a27 */ /* 0x000fe200078e00ff */
[----:B------:R-:W-:Y:S02]  /*0df0*/  IADD3 R0, R2, c[0x0][0x53c], RZ ;  /* 0x00014f0002007a10 */ /* 0x000fe40007ffe0ff */
[----:B------:R-:W-:Y:S02]  /*0e00*/  MOV R2, c[0x0][0x2c4] ;  /* 0x0000b10000027a02 */ /* 0x000fe40000000f00 */
[----:B------:R-:W-:Y:S02]  /*0e10*/  @P0 SHF.R.U32.HI R13, RZ, c[0x0][0x544], R3 ;  /* 0x00015100ff0d0a19 */ /* 0x000fe40000011603 */
[----:B------:R-:W-:Y:S01]  /*0e20*/  ISETP.NE.AND P3, PT, R2, 0x1, PT ;  /* 0x000000010200780c */ /* 0x000fe20003f65270 */
[----:B------:R-:W-:Y:S02]  /*0e30*/  IMAD.MOV.U32 R2, RZ, RZ, c[0x0][0x2ac] ;  /* 0x0000ab00ff027624 */ /* 0x000fe400078e00ff */
[----:B------:R-:W-:Y:S01]  /*0e40*/  IMAD R0, R13, c[0x0][0x53c], R0 ;  /* 0x00014f000d007a24 */ /* 0x000fe200078e0200 */
[----:B------:R-:W-:Y:S01]  /*0e50*/  STL [R1+0x48], R13 ;  /* 0x0000480d01007387 */ /* 0x000fe20000100800 */
[----:B------:R-:W-:-:S02]  /*0e60*/  IMAD R246, R2, c[0x0][0x1d0], RZ ;  /* 0x0000740002f67a24 */ /* 0x000fc400078e02ff */
[----:B------:R-:W-:Y:S02]  /*0e70*/  IMAD.SHL.U32 R14, R0, 0x80, RZ ;  /* 0x00000080000e7824 */ /* 0x000fe400078e00ff */
[----:B------:R-:W-:-:S03]  /*0e80*/  IMAD R2, R2, c[0x0][0x1d0], R5 ;  /* 0x0000740002027a24 */ /* 0x000fc600078e0205 */
[----:B------:R-:W-:Y:S01]  /*0e90*/  IADD3 R0, R14, 0x7f, RZ ;  /* 0x0000007f0e007810 */ /* 0x000fe20007ffe0ff */
[----:B------:R-:W-:Y:S04]  /*0ea0*/  STL [R1+0x78], R14 ;  /* 0x0000780e01007387 */ /* 0x000fe80000100800 */
[----:B------:R-:W-:-:S05]  /*0eb0*/  @P3 IMAD.HI.U32 R3, R0, c[0x0][0x2c8], RZ ;  /* 0x0000b20000033a27 */ /* 0x000fca00078e00ff */
[----:B------:R-:W-:Y:S02]  /*0ec0*/  @P3 SHF.R.U32.HI R0, RZ, c[0x0][0x2cc], R3 ;  /* 0x0000b300ff003a19 */ /* 0x000fe40000011603 */
[----:B------:R-:W-:Y:S02]  /*0ed0*/  IADD3 R3, R246, 0x3f, RZ ;  /* 0x0000003ff6037810 */ /* 0x000fe40007ffe0ff */
[----:B------:R-:W-:-:S04]  /*0ee0*/  IADD3 R0, R2, R0, RZ ;  /* 0x0000000002007210 */ /* 0x000fc80007ffe0ff */
[----:B------:R-:W-:-:S04]  /*0ef0*/  SHF.R.S32.HI R2, RZ, 0x1f, R0 ;  /* 0x0000001fff027819 */ /* 0x000fc80000011400 */
[----:B------:R-:W-:Y:S01]  /*0f00*/  LEA.HI R0, R2, R0, RZ, 0x6 ;  /* 0x0000000002007211 */ /* 0x000fe200078f30ff */
[----:B------:R-:W-:-:S03]  /*0f10*/  IMAD.MOV.U32 R2, RZ, RZ, RZ ;  /* 0x000000ffff027224 */ /* 0x000fc600078e00ff */
[----:B------:R-:W-:Y:S01]  /*0f20*/  SHF.R.S32.HI R0, RZ, 0x6, R0 ;  /* 0x00000006ff007819 */ /* 0x000fe20000011400 */
[----:B--2---:R1:W-:Y:S02]  /*0f30*/  STL [R1+0x10], R6 ;  /* 0x0000100601007387 */ /* 0x0043e40000100800 */
[----:B-1----:R-:W-:-:S04]  /*0f40*/  SHF.R.S32.HI R6, RZ, 0x1f, R3 ;  /* 0x0000001fff067819 */ /* 0x002fc80000011403 */
[----:B------:R-:W-:-:S04]  /*0f50*/  LEA.HI R6, R6, R3, RZ, 0x6 ;  /* 0x0000000306067211 */ /* 0x000fc800078f30ff */
[----:B------:R-:W-:-:S04]  /*0f60*/  SHF.R.S32.HI R6, RZ, 0x6, R6 ;  /* 0x00000006ff067819 */ /* 0x000fc80000011406 */
[----:B------:R-:W-:Y:S01]  /*0f70*/  IMNMX R6, R6, R0, PT ;  /* 0x0000000006067217 */ /* 0x000fe20003800200 */
[----:B------:R-:W-:-:S03]  /*0f80*/  IMAD.MOV R0, RZ, RZ, -R11 ;  /* 0x000000ffff007224 */ /* 0x000fc600078e0a0b */
[----:B------:R-:W-:Y:S01]  /*0f90*/  ISETP.GE.AND P0, PT, R6, 0x1, PT ;  /* 0x000000010600780c */ /* 0x000fe20003f06270 */
[----:B------:R-:W-:-:S05]  /*0fa0*/  IMAD R12, R0, c[0x0][0x548], R4 ;  /* 0x00015200000c7a24 */ /* 0x000fca00078e0204 */
[----:B------:R1:W-:Y:S07]  /*0fb0*/  STL [R1+0x44], R12 ;  /* 0x0000440c01007387 */ /* 0x0003ee0000100800 */
[----:B------:R-:W-:Y:S05]  /*0fc0*/  @!P0 BRA `(.L_x_1254) ;  /* 0x000001f000008947 */ /* 0x000fea0003800000 */
[----:B------:R-:W-:-:S04]  /*0fd0*/  SHF.R.U32.HI R0, RZ, 0x10, R13 ;  /* 0x00000010ff007819 */ /* 0x000fc8000001160d */
[----:B------:R-:W-:-:S04]  /*0fe0*/  ISETP.NE.AND P0, PT, R0, RZ, PT ;  /* 0x000000ff0000720c */ /* 0x000fc80003f05270 */
[----:B------:R-:W-:-:S04]  /*0ff0*/  SEL R0, R0, c[0x0][0x338], P0 ;  /* 0x0000ce0000007a07 */ /* 0x000fc80000000000 */
[-C--:B------:R-:W-:Y:S02]  /*1000*/  IABS R3, R0.reuse ;  /* 0x0000000000037213 */ /* 0x080fe40000000000 */
[----:B------:R-:W-:Y:S02]  /*1010*/  IADD3 R7, R0, -0x1, R6 ;  /* 0xffffffff00077810 */ /* 0x000fe40007ffe006 */
[----:B------:R-:W2:Y:S02]  /*1020*/  I2F.RP R4, R3 ;  /* 0x0000000300047306 */ /* 0x000ea40000209400 */
[----:B------:R-:W-:Y:S02]  /*1030*/  IABS R10, R7 ;  /* 0x00000007000a7213 */ /* 0x000fe40000000000 */
[----:B------:R-:W-:-:S04]  /*1040*/  LOP3.LUT R7, R7, R0, RZ, 0x3c, !PT ;  /* 0x0000000007077212 */ /* 0x000fc800078e3cff */
[----:B------:R-:W-:Y:S01]  /*1050*/  ISETP.GE.AND P0, PT, R7, RZ, PT ;  /* 0x000000ff0700720c */ /* 0x000fe20003f06270 */
        /* <DEDUP_REMOVED lines=18> */
[----:B------:R-:W-:-:S13]  /*1180*/  ISETP.GE.U32.AND P2, PT, R4, R3, PT ;  /* 0x000000030400720c */ /* 0x000fda0003f46070 */
[----:B------:R-:W-:-:S05]  /*1190*/  @P2 IADD3 R2, R2, 0x1, RZ ;  /* 0x0000000102022810 */ /* 0x000fca0007ffe0ff */
[----:B------:R-:W-:Y:S01]  /*11a0*/  @!P0 IMAD.MOV R2, RZ, RZ, -R2 ;  /* 0x000000ffff028224 */ /* 0x000fe200078e0a02 */
[----:B------:R-:W-:Y:S02]  /*11b0*/  @!P1 LOP3.LUT R2, RZ, R0, RZ, 0x33, !PT ;  /* 0x00000000ff029212 */ /* 0x000fe400078e33ff */
.L_x_1254:
[----:B------:R-:W-:Y:S05]  /*11c0*/  BSYNC B0 ;  /* 0x0000000000007941 */ /* 0x000fea0003800000 */
.L_x_1253:
[----:B------:R-:W-:Y:S01]  /*11d0*/  LOP3.LUT R0, R13, 0xffff, RZ, 0xc0, !PT ;  /* 0x0000ffff0d007812 */ /* 0x000fe200078ec0ff */
[----:B------:R-:W-:Y:S01]  /*11e0*/  CS2R R20, SRZ ;  /* 0x0000000000147805 */ /* 0x000fe2000001ff00 */
[----:B------:R-:W-:Y:S01]  /*11f0*/  CS2R R22, SRZ ;  /* 0x0000000000167805 */ /* 0x000fe2000001ff00 */
[----:B------:R-:W-:Y:S01]  /*1200*/  CS2R R94, SRZ ;  /* 0x00000000005e7805 */ /* 0x000fe2000001ff00 */
[----:B------:R-:W-:Y:S01]  /*1210*/  CS2R R92, SRZ ;  /* 0x00000000005c7805 */ /* 0x000fe2000001ff00 */
[----:B------:R-:W-:Y:S01]  /*1220*/  IMAD R3, R0, R2, RZ ;  /* 0x0000000200037224 */ /* 0x000fe200078e02ff */
[----:B------:R-:W-:Y:S01]  /*1230*/  PRMT R0, RZ, 0x7610, R0 ;  /* 0x00007610ff007816 */ /* 0x000fe20000000000 */
        /* <DEDUP_REMOVED lines=51> */
[----:B--2---:R-:W2:Y:S01]  /*1570*/  S2R R3, SR_TID.X ;  /* 0x0000000000037919 */ /* 0x004ea20000002100 */
[----:B------:R-:W-:-:S04]  /*1580*/  ISETP.NE.U32.AND P1, PT, RZ, c[0x0][0x340], PT ;  /* 0x0000d000ff007a0c */ /* 0x000fc80003f25070 */
[----:B------:R-:W-:-:S13]  /*1590*/  ISETP.NE.AND.EX P1, PT, RZ, c[0x0][0x344], PT, P1 ;  /* 0x0000d100ff007a0c */ /* 0x000fda0003f25310 */
[----:B------:R-:W-:Y:S01]  /*15a0*/  @P1 IMAD.MOV.U32 R2, RZ, RZ, 0x4 ;  /* 0x00000004ff021424 */ /* 0x000fe200078e00ff */
[--C-:B--2---:R-:W-:Y:S02]  /*15b0*/  SHF.R.S32.HI R4, RZ, 0x1f, R3.reuse ;  /* 0x0000001fff047819 */ /* 0x104fe40000011403 */
[----:B------:R-:W-:Y:S02]  /*15c0*/  SHF.R.S32.HI R5, RZ, 0x1f, R3 ;  /* 0x0000001fff057819 */ /* 0x000fe40000011403 */
[-C--:B------:R-:W-:Y:S02]  /*15d0*/  LEA.HI R4, R4, R3.reuse, RZ, 0x2 ;  /* 0x0000000304047211 */ /* 0x080fe400078f10ff */
[----:B------:R-:W-:Y:S02]  /*15e0*/  LEA.HI R5, R5, R3, RZ, 0x2 ;  /* 0x0000000305057211 */ /* 0x000fe400078f10ff */
[----:B------:R-:W-:Y:S02]  /*15f0*/  LOP3.LUT R4, R4, 0xfffffffc, RZ, 0xc0, !PT ;  /* 0xfffffffc04047812 */ /* 0x000fe400078ec0ff */
[----:B------:R-:W-:-:S03]  /*1600*/  SHF.R.S32.HI R5, RZ, 0x2, R5 ;  /* 0x00000002ff057819 */ /* 0x000fc60000011405 */
[----:B------:R-:W-:Y:S02]  /*1610*/  IMAD.IADD R4, R3, 0x1, -R4 ;  /* 0x0000000103047824 */ /* 0x000fe400078e0a04 */
[----:B------:R-:W-:-:S05]  /*1620*/  @P1 IMAD.WIDE R2, R11, R2, c[0x0][0x340] ;  /* 0x0000d0000b021625 */ /* 0x000fca00078e0202 */
[----:B------:R2:W5:Y:S01]  /*1630*/  @P1 LDG.E R13, [R2.64] ;  /* 0x00000006020d1981 */ /* 0x000562000c1e1900 */
[----:B------:R-:W-:Y:S02]  /*1640*/  SHF.R.S32.HI R18, RZ, 0x1f, R12 ;  /* 0x0000001fff127819 */ /* 0x000fe4000001140c */
[----:B------:R-:W-:Y:S02]  /*1650*/  LEA R4, R4, R5, 0x5 ;  /* 0x0000000504047211 */ /* 0x000fe400078e28ff */
[----:B------:R-:W-:Y:S01]  /*1660*/  SHF.R.S32.HI R6, RZ, 0x1f, R11 ;  /* 0x0000001fff067819 */ /* 0x000fe2000001140b */
[----:B------:R-:W-:Y:S01]  /*1670*/  IMAD R0, R18, c[0x0][0x1b8], RZ ;  /* 0x00006e0012007a24 */ /* 0x000fe200078e02ff */
[C---:B------:R-:W-:Y:S01]  /*1680*/  IADD3 R9, R240.reuse, 0x20, RZ ;  /* 0x00000020f0097810 */ /* 0x040fe20007ffe0ff */
[----:B------:R3:W-:Y:S01]  /*1690*/  STL [R1+0x4], R4 ;  /* 0x0000040401007387 */ /* 0x0007e20000100800 */
[----:B------:R-:W-:Y:S01]  /*16a0*/  IADD3 R8, R240, 0x40, RZ ;  /* 0x00000040f0087810 */ /* 0x000fe20007ffe0ff */
[----:B------:R-:W-:Y:S01]  /*16b0*/  IMAD R5, R12, c[0x0][0x1bc], R0 ;  /* 0x00006f000c057a24 */ /* 0x000fe200078e0200 */
[----:B------:R-:W-:-:S02]  /*16c0*/  ISETP.GE.AND P6, PT, R240, c[0x0][0x198], PT ;  /* 0x00006600f0007a0c */ /* 0x000fc40003fc6270 */
[----:B------:R-:W-:Y:S02]  /*16d0*/  ISETP.GE.AND P5, PT, R9, c[0x0][0x198], PT ;  /* 0x0000660009007a0c */ /* 0x000fe40003fa6270 */
[----:B------:R-:W-:Y:S02]  /*16e0*/  ISETP.GE.AND P4, PT, R8, c[0x0][0x198], PT ;  /* 0x0000660008007a0c */ /* 0x000fe40003f86270 */
[----:B------:R-:W-:Y:S01]  /*16f0*/  IADD3 R124, R233, -0x1, RZ ;  /* 0xffffffffe97c7810 */ /* 0x000fe20007ffe0ff */
[----:B--2---:R-:W-:-:S05]  /*1700*/  IMAD.WIDE.U32 R2, R12, c[0x0][0x1b8], RZ ;  /* 0x00006e000c027a25 */ /* 0x004fca00078e00ff */
[----:B------:R-:W-:Y:S01]  /*1710*/  IADD3 R3, R3, R5, RZ ;  /* 0x0000000503037210 */ /* 0x000fe20007ffe0ff */
[----:B------:R-:W-:Y:S02]  /*1720*/  IMAD R5, R6, c[0x0][0x1c0], RZ ;  /* 0x0000700006057a24 */ /* 0x000fe400078e02ff */
[----:B---3--:R-:W-:Y:S02]  /*1730*/  IMAD.IADD R4, R14, 0x1, R4 ;  /* 0x000000010e047824 */ /* 0x008fe400078e0204 */
[----:B------:R-:W-:Y:S02]  /*1740*/  IMAD R6, R11, c[0x0][0x1c4], R5 ;  /* 0x000071000b067a24 */ /* 0x000fe400078e0205 */
[----:B------:R-:W-:-:S04]  /*1750*/  @P3 IMAD.HI.U32 R7, R4, c[0x0][0x2c8], RZ ;  /* 0x0000b20004073a27 */ /* 0x000fc800078e00ff */
[----:B------:R-:W-:Y:S01]  /*1760*/  IMAD.MOV.U32 R0, RZ, RZ, R4 ;  /* 0x000000ffff007224 */ /* 0x000fe200078e0004 */
[----:B------:R-:W-:Y:S01]  /*1770*/  @P3 SHF.R.U32.HI R0, RZ, c[0x0][0x2cc], R7 ;  /* 0x0000b300ff003a19 */ /* 0x000fe20000011607 */
[----:B------:R-:W-:-:S03]  /*1780*/  IMAD.WIDE.U32 R2, R11, c[0x0][0x1c0], R2 ;  /* 0x000070000b027a25 */ /* 0x000fc600078e0002 */
[--C-:B------:R-:W-:Y:S01]  /*1790*/  SHF.R.S32.HI R7, RZ, 0x1f, R0.reuse ;  /* 0x0000001fff077819 */ /* 0x100fe20000011400 */
[----:B------:R-:W-:Y:S02]  /*17a0*/  IMAD.MOV R5, RZ, RZ, -R0 ;  /* 0x000000ffff057224 */ /* 0x000fe400078e0a00 */
[----:B------:R-:W-:Y:S02]  /*17b0*/  IMAD.IADD R3, R3, 0x1, R6 ;  /* 0x0000000103037824 */ /* 0x000fe400078e0206 */
[----:B------:R-:W-:Y:S02]  /*17c0*/  IMAD R4, R5, c[0x0][0x2c4], R4 ;  /* 0x0000b10005047a24 */ /* 0x000fe400078e0204 */
[----:B------:R-:W-:Y:S02]  /*17d0*/  IMAD R5, R7, c[0x0][0x1b0], RZ ;  /* 0x00006c0007057a24 */ /* 0x000fe400078e02ff */
[----:B------:R-:W-:-:S04]  /*17e0*/  IMAD.WIDE.U32 R2, R0, c[0x0][0x1b0], R2 ;  /* 0x00006c0000027a25 */ /* 0x000fc800078e0002 */
[----:B------:R-:W-:Y:S01]  /*17f0*/  IMAD R6, R0, c[0x0][0x1b4], R5 ;  /* 0x00006d0000067a24 */ /* 0x000fe200078e0205 */
[----:B------:R-:W-:-:S04]  /*1800*/  SHF.R.S32.HI R5, RZ, 0x1f, R4 ;  /* 0x0000001fff057819 */ /* 0x000fc80000011404 */
[----:B------:R-:W-:Y:S01]  /*1810*/  IADD3 R3, R3, R6, RZ ;  /* 0x0000000603037210 */ /* 0x000fe20007ffe0ff */
[----:B------:R-:W-:-:S04]  /*1820*/  IMAD R0, R5, c[0x0][0x1a8], RZ ;  /* 0x00006a0005007a24 */ /* 0x000fc800078e02ff */
[C---:B------:R-:W-:Y:S02]  /*1830*/  IMAD R0, R4.reuse, c[0x0][0x1ac], R0 ;  /* 0x00006b0004007a24 */ /* 0x040fe400078e0200 */
[----:B------:R-:W-:-:S04]  /*1840*/  IMAD.WIDE.U32 R2, R4, c[0x0][0x1a8], R2 ;  /* 0x00006a0004027a25 */ /* 0x000fc800078e0002 */
[----:B------:R-:W-:Y:S01]  /*1850*/  IMAD.IADD R10, R3, 0x1, R0 ;  /* 0x00000001030a7824 */ /* 0x000fe200078e0200 */
[----:B-1----:R-:W-:-:S04]  /*1860*/  LEA R12, P0, R2, c[0x0][0x160], 0x1 ;  /* 0x00005800020c7a11 */ /* 0x002fc800078008ff */
[----:B------:R-:W-:Y:S02]  /*1870*/  LEA.HI.X R10, R2, c[0x0][0x164], R10, 0x1, P0 ;  /* 0x00005900020a7a11 */ /* 0x000fe400000f0c0a */
[----:B------:R-:W-:Y:S01]  /*1880*/  @!P1 MOV R13, R11 ;  /* 0x0000000b000d9202 */ /* 0x000fe20000000f00 */
[----:B------:R-:W-:Y:S05]  /*1890*/  BRA.DIV ~URZ, `(.L_x_1256) ;  /* 0x0000f5b27f007947 */ /* 0x000fea000b800000 */
[----:B------:R1:W2:Y:S02]  /*18a0*/  SHFL.IDX PT, R4, R10, RZ, 0x1c1f ;  /* 0x001c1fff0a047589 */ /* 0x0002a400000e0000 */
.L_x_1312:
[----:B------:R-:W-:Y:S05]  /*18b0*/  BRA.DIV ~URZ, `(.L_x_1257) ;  /* 0x0000f6027f007947 */ /* 0x000fea000b800000 */
[----:B------:R3:W4:Y:S02]  /*18c0*/  SHFL.IDX PT, R0, R12, RZ, 0x1c1f ;  /* 0x001c1fff0c007589 */ /* 0x00072400000e0000 */
.L_x_1313:
[----:B---3--:R-:W3:Y:S04]  /*18d0*/  LDL R3, [R1+0x78] ;  /* 0x0000780001037983 */ /* 0x008ee80000100800 */
[----:B------:R-:W1:Y:S01]  /*18e0*/  S2R R5, SR_TID.X ;  /* 0x0000000000057919 */ /* 0x000e620000002100 */
[----:B------:R-:W-:-:S04]  /*18f0*/  IMAD.MOV.U32 R14, RZ, RZ, c[0x0][0x2c4] ;  /* 0x0000b100ff0e7624 */ /* 0x000fc800078e00ff */
[----:B------:R-:W-:Y:S01]  /*1900*/  IMAD R14, R14, c[0x0][0x168], RZ ;  /* 0x00005a000e0e7a24 */ /* 0x000fe200078e02ff */
[----:B-1----:R-:W-:-:S04]  /*1910*/  SHF.R.S32.HI R2, RZ, 0x1f, R5 ;  /* 0x0000001fff027819 */ /* 0x002fc80000011405 */
[----:B------:R-:W-:-:S04]  /*1920*/  LEA.HI R2, R2, R5, RZ, 0x2 ;  /* 0x0000000502027211 */ /* 0x000fc800078f10ff */
[----:B------:R-:W-:Y:S01]  /*1930*/  SHF.R.S32.HI R2, RZ, 0x2, R2 ;  /* 0x00000002ff027819 */ /* 0x000fe20000011402 */
[----:B------:R-:W-:Y:S04]  /*1940*/  BSSY B0, `(.L_x_1258) ;  /* 0x0000019000007945 */ /* 0x000fe80003800000 */
[----:B---3--:R-:W-:-:S05]  /*1950*/  IMAD.IADD R11, R2, 0x1, R3 ;  /* 0x00000001020b7824 */ /* 0x008fca00078e0203 */
[----:B------:R-:W-:-:S13]  /*1960*/  ISETP.GE.AND P0, PT, R11, R14, PT ;  /* 0x0000000e0b00720c */ /* 0x000fda0003f06270 */
[----:B------:R-:W-:Y:S05]  /*1970*/  @P0 BRA `(.L_x_1259) ;  /* 0x0000015000000947 */ /* 0x000fea0003800000 */
[----:B------:R-:W3:Y:S01]  /*1980*/  LDL R5, [R1+0x80] ;  /* 0x0000800001057983 */ /* 0x000ee20000100800 */
[C---:B------:R-:W-:Y:S02]  /*1990*/  IADD3 R17, R240.reuse, 0x20, RZ ;  /* 0x00000020f0117810 */ /* 0x040fe40007ffe0ff */
[C---:B------:R-:W-:Y:S02]  /*19a0*/  IADD3 R19, R240.reuse, 0x20, RZ ;  /* 0x00000020f0137810 */ /* 0x040fe40007ffe0ff */
[C---:B------:R-:W-:Y:S02]  /*19b0*/  IADD3 R15, R240.reuse, 0x40, RZ ;  /* 0x00000040f00f7810 */ /* 0x040fe40007ffe0ff */
[C---:B------:R-:W-:Y:S02]  /*19c0*/  IADD3 R16, R240.reuse, 0x40, RZ ;  /* 0x00000040f0107810 */ /* 0x040fe40007ffe0ff */
[----:B----4-:R-:W-:Y:S02]  /*19d0*/  LEA R8, P2, R240, R0, 0x1 ;  /* 0x00000000f0087211 */ /* 0x010fe400078408ff */
[----:B------:R-:W-:-:S02]  /*19e0*/  SHF.R.S32.HI R20, RZ, 0x1f, R240 ;  /* 0x0000001fff147819 */ /* 0x000fc400000114f0 */
[-C--:B------:R-:W-:Y:S02]  /*19f0*/  LEA R6, P1, R17, R0.reuse, 0x1 ;  /* 0x0000000011067211 */ /* 0x080fe400078208ff */
[----:B------:R-:W-:Y:S02]  /*1a00*/  SHF.R.S32.HI R19, RZ, 0x1f, R19 ;  /* 0x0000001fff137819 */ /* 0x000fe40000011413 */
[----:B------:R-:W-:Y:S02]  /*1a10*/  SHF.R.S32.HI R16, RZ, 0x1f, R16 ;  /* 0x0000001fff107819 */ /* 0x000fe40000011410 */
[----:B------:R-:W-:Y:S02]  /*1a20*/  LEA R2, P0, R15, R0, 0x1 ;  /* 0x000000000f027211 */ /* 0x000fe400078008ff */
[-C--:B--2---:R-:W-:Y:S02]  /*1a30*/  LEA.HI.X R9, R240, R4.reuse, R20, 0x1, P2 ;  /* 0x00000004f0097211 */ /* 0x084fe400010f0c14 */
[----:B------:R-:W-:-:S02]  /*1a40*/  LEA.HI.X R7, R17, R4, R19, 0x1, P1 ;  /* 0x0000000411077211 */ /* 0x000fc400008f0c13 */
        /* <DEDUP_REMOVED lines=8> */
.L_x_1259:
[----:B------:R-:W-:Y:S05]  /*1ad0*/  BSYNC B0 ;  /* 0x0000000000007941 */ /* 0x000fea0003800000 */
.L_x_1258:
[----:B------:R-:W-:Y:S05]  /*1ae0*/  BRA.DIV ~URZ, `(.L_x_1260) ;  /* 0x0000f4327f007947 */ /* 0x000fea000b800000 */
[----:B--2---:R2:W3:Y:S04]  /*1af0*/  SHFL.IDX PT, R4, R10, 0x1, 0x1c1f ;  /* 0x003c1f000a047f89 */ /* 0x0044e800000e0000 */
[----:B-1--4-:R2:W1:Y:S02]  /*1b00*/  SHFL.IDX PT, R0, R12, 0x1, 0x1c1f ;  /* 0x003c1f000c007f89 */ /* 0x01246400000e0000 */
.L_x_1314:
[----:B------:R-:W-:Y:S01]  /*1b10*/  IADD3 R2, R11, 0x20, RZ ;  /* 0x000000200b027810 */ /* 0x000fe20007ffe0ff */
[----:B------:R-:W-:Y:S03]  /*1b20*/  BSSY B0, `(.L_x_1261) ;  /* 0x0000018000007945 */ /* 0x000fe60003800000 */
[----:B------:R-:W-:-:S13]  /*1b30*/  ISETP.GE.AND P0, PT, R2, R14, PT ;  /* 0x0000000e0200720c */ /* 0x000fda0003f06270 */
[----:B------:R-:W-:Y:S05]  /*1b40*/  @P0 BRA `(.L_x_1262) ;  /* 0x0000015000000947 */ /* 0x000fea0003800000 */
[----:B------:R-:W4:Y:S01]  /*1b50*/  LDL R5, [R1+0x80] ;  /* 0x0000800001057983 */ /* 0x000f220000100800 */
[C---:B------:R-:W-:Y:S02]  /*1b60*/  IADD3 R17, R240.reuse, 0x20, RZ ;  /* 0x00000020f0117810 */ /* 0x040fe40007ffe0ff */
[C---:B------:R-:W-:Y:S02]  /*1b70*/  IADD3 R19, R240.reuse, 0x20, RZ ;  /* 0x00000020f0137810 */ /* 0x040fe40007ffe0ff */
[C---:B------:R-:W-:Y:S02]  /*1b80*/  IADD3 R15, R240.reuse, 0x40, RZ ;  /* 0x00000040f00f7810 */ /* 0x040fe40007ffe0ff */
[C---:B------:R-:W-:Y:S02]  /*1b90*/  IADD3 R16, R240.reuse, 0x40, RZ ;  /* 0x00000040f0107810 */ /* 0x040fe40007ffe0ff */
[----:B-1----:R-:W-:Y:S02]  /*1ba0*/  LEA R8, P2, R240, R0, 0x1 ;  /* 0x00000000f0087211 */ /* 0x002fe400078408ff */
[----:B------:R-:W-:-:S02]  /*1bb0*/  SHF.R.S32.HI R20, RZ, 0x1f, R240 ;  /* 0x0000001fff147819 */ /* 0x000fc400000114f0 */
[-C--:B------:R-:W-:Y:S02]  /*1bc0*/  LEA R6, P1, R17, R0.reuse, 0x1 ;  /* 0x0000000011067211 */ /* 0x080fe400078208ff */
[----:B------:R-:W-:Y:S02]  /*1bd0*/  SHF.R.S32.HI R19, RZ, 0x1f, R19 ;  /* 0x0000001fff137819 */ /* 0x000fe40000011413 */
[----:B------:R-:W-:Y:S02]  /*1be0*/  SHF.R.S32.HI R16, RZ, 0x1f, R16 ;  /* 0x0000001fff107819 */ /* 0x000fe40000011410 */
[----:B------:R-:W-:Y:S02]  /*1bf0*/  LEA R2, P0, R15, R0, 0x1 ;  /* 0x000000000f027211 */ /* 0x000fe400078008ff */
[-C--:B---3--:R-:W-:Y:S02]  /*1c00*/  LEA.HI.X R9, R240, R4.reuse, R20, 0x1, P2 ;  /* 0x00000004f0097211 */ /* 0x088fe400010f0c14 */
[----:B------:R-:W-:-:S02]  /*1c10*/  LEA.HI.X R7, R17, R4, R19, 0x1, P1 ;  /* 0x0000000411077211 */ /* 0x000fc400008f0c13 */
[----:B------:R-:W-:Y:S01]  /*1c20*/  LEA.HI.X R3, R15, R4, R16, 0x1, P0 ;  /* 0x000000040f037211 */ /* 0x000fe200000f0c10 */
[----:B----4-:R-:W-:-:S05]  /*1c30*/  IMAD.SHL.U32 R0, R5, 0x2, RZ ;  /* 0x0000000205007824 */ /* 0x010fca00078e00ff */
[----:B------:R-:W-:Y:S01]  /*1c40*/  @!PT LDS RZ, [RZ] ;  /* 0x00000000fffff984 */ /* 0x000fe20000000800 */
[----:B------:R-:W-:Y:S01]  /*1c50*/  @!PT LDS RZ, [RZ] ;  /* 0x00000000fffff984 */ /* 0x000fe20000000800 */
[----:B------:R-:W-:Y:S01]  /*1c60*/  @!PT LDS RZ, [RZ] ;  /* 0x00000000fffff984 */ /* 0x000fe20000000800 */
[----:B------:R1:W-:Y:S04]  /*1c70*/  LDGSTS.E.BYPASS.LTC128B.128 [R0+0x6900], [R8.64], !P6 ;  /* 0x0690000008007fae */ /* 0x0003e8000f101d46 */
[----:B------:R1:W-:Y:S04]  /*1c80*/  LDGSTS.E.BYPASS.LTC128B.128 [R0+0x8900], [R6.64], !P5 ;  /* 0x0890000006007fae */ /* 0x0003e8000e901d46 */
[----:B------:R1:W-:Y:S02]  /*1c90*/  LDGSTS.E.BYPASS.LTC128B.128 [R0+0xa900], [R2.64], !P4 ;  /* 0x0a90000002007fae */ /* 0x0003e4000e101d46 */
.L_x_1262:
[----:B------:R-:W-:Y:S05]  /*1ca0*/  BSYNC B0 ;  /* 0x0000000000007941 */ /* 0x000fea0003800000 */
.L_x_1261:
[----:B------:R-:W-:Y:S05]  /*1cb0*/  BRA.DIV ~URZ, `(.L_x_1263) ;  /* 0x0000f3227f007947 */ /* 0x000fea000b800000 */
[----:B---3--:R3:W4:Y:S02]  /*1cc0*/  SHFL.IDX PT, R4, R10, 0x2, 0x1c1f ;  /* 0x005c1f000a047f89 */ /* 0x00872400000e0000 */
.L_x_1315:
[----:B------:R-:W-:Y:S05]  /*1cd0*/  BRA.DIV ~URZ, `(.L_x_1264) ;  /* 0x0000f3727f007947 */ /* 0x000fea000b800000 */
[----:B-1----:R1:W2:Y:S02]  /*1ce0*/  SHFL.IDX PT, R0, R12, 0x2, 0x1c1f ;  /* 0x005c1f000c007f89 */ /* 0x0022a400000e0000 */
.L_x_1316:
[----:B------:R-:W-:Y:S01]  /*1cf0*/  IADD3 R2, R11, 0x40, RZ ;  /* 0x000000400b027810 */ /* 0x000fe20007ffe0ff */
[----:B------:R-:W-:Y:S03]  /*1d00*/  BSSY B0, `(.L_x_1265) ;  /* 0x0000018000007945 */ /* 0x000fe60003800000 */
[----:B------:R-:W-:-:S13]  /*1d10*/  ISETP.GE.AND P0, PT, R2, R14, PT ;  /* 0x0000000e0200720c */ /* 0x000fda0003f06270 */
[----:B------:R-:W-:Y:S05]  /*1d20*/  @P0 BRA `(.L_x_1266) ;  /* 0x0000015000000947 */ /* 0x000fea0003800000 */
[----:B---3--:R-:W3:Y:S01]  /*1d30*/  LDL R5, [R1+0x80] ;  /* 0x0000800001057983 */ /* 0x008ee20000100800 */
[C---:B------:R-:W-:Y:S02]  /*1d40*/  IADD3 R17, R240.reuse, 0x20, RZ ;  /* 0x00000020f0117810 */ /* 0x040fe40007ffe0ff */
[C---:B------:R-:W-:Y:S02]  /*1d50*/  IADD3 R19, R240.reuse, 0x20, RZ ;  /* 0x00000020f0137810 */ /* 0x040fe40007ffe0ff */
[C---:B------:R-:W-:Y:S02]  /*1d60*/  IADD3 R15, R240.reuse, 0x40, RZ ;  /* 0x00000040f00f7810 */ /* 0x040fe40007ffe0ff */
[C---:B------:R-:W-:Y:S02]  /*1d70*/  IADD3 R16, R240.reuse, 0x40, RZ ;  /* 0x00000040f0107810 */ /* 0x040fe40007ffe0ff */
[----:B--2---:R-:W-:Y:S02]  /*1d80*/  LEA R8, P2, R240, R0, 0x1 ;  /* 0x00000000f0087211 */ /* 0x004fe400078408ff */
[----:B------:R-:W-:-:S02]  /*1d90*/  SHF.R.S32.HI R20, RZ, 0x1f, R240 ;  /* 0x0000001fff147819 */ /* 0x000fc400000114f0 */
[-C--:B------:R-:W-:Y:S02]  /*1da0*/  LEA R6, P1, R17, R0.reuse, 0x1 ;  /* 0x0000000011067211 */ /* 0x080fe400078208ff */
[----:B------:R-:W-:Y:S02]  /*1db0*/  SHF.R.S32.HI R19, RZ, 0x1f, R19 ;  /* 0x0000001fff137819 */ /* 0x000fe40000011413 */
[----:B------:R-:W-:Y:S02]  /*1dc0*/  SHF.R.S32.HI R16, RZ, 0x1f, R16 ;  /* 0x0000001fff107819 */ /* 0x000fe40000011410 */
[----:B------:R-:W-:Y:S02]  /*1dd0*/  LEA R2, P0, R15, R0, 0x1 ;  /* 0x000000000f027211 */ /* 0x000fe400078008ff */
[-C--:B----4-:R-:W-:Y:S02]  /*1de0*/  LEA.HI.X R9, R240, R4.reuse, R20, 0x1, P2 ;  /* 0x00000004f0097211 */ /* 0x090fe400010f0c14 */
        /* <DEDUP_REMOVED lines=9> */
.L_x_1266:
[----:B------:R-:W-:Y:S05]  /*1e80*/  BSYNC B0 ;  /* 0x0000000000007941 */ /* 0x000fea0003800000 */
.L_x_1265:
[----:B------:R-:W-:Y:S05]  /*1e90*/  BRA.DIV ~URZ, `(.L_x_1267) ;  /* 0x0000f2127f007947 */ /* 0x000fea000b800000 */
[----:B----4-:R4:W1:Y:S04]  /*1ea0*/  SHFL.IDX PT, R4, R10, 0x3, 0x1c1f ;  /* 0x007c1f000a047f89 */ /* 0x01086800000e0000 */
[----:B--2---:R4:W2:Y:S02]  /*1eb0*/  SHFL.IDX PT, R0, R12, 0x3, 0x1c1f ;  /* 0x007c1f000c007f89 */ /* 0x0048a400000e0000 */
.L_x_1317:
[----:B-1--4-:R-:W4:Y:S01]  /*1ec0*/  LDL R12, [R1+0x80] ;  /* 0x00008000010c7983 */ /* 0x012f220000100800 */
[----:B------:R-:W-:Y:S01]  /*1ed0*/  IADD3 R11, R11, 0x60, RZ ;  /* 0x000000600b0b7810 */ /* 0x000fe20007ffe0ff */
[----:B-----5:R-:W-:Y:S01]  /*1ee0*/  IMAD.WIDE.U32 R166, R13, c[0x0][0x2b0], RZ ;  /* 0x0000ac000da67a25 */ /* 0x020fe200078e00ff */
[----:B------:R-:W-:-:S02]  /*1ef0*/  SHF.R.S32.HI R22, RZ, 0x1f, R240 ;  /* 0x0000001fff167819 */ /* 0x000fc400000114f0 */
[----:B------:R-:W-:Y:S02]  /*1f00*/  ISETP.GE.AND P2, PT, R11, R14, PT ;  /* 0x0000000e0b00720c */ /* 0x000fe40003f46270 */
[C---:B------:R-:W-:Y:S01]  /*1f10*/  IADD3 R20, R240.reuse, 0x20, RZ ;  /* 0x00000020f0147810 */ /* 0x040fe20007ffe0ff */
[----:B------:R1:W-:Y:S01]  /*1f20*/  STL.64 [R1+0x20], R166 ;  /* 0x000020a601007387 */ /* 0x0003e20000100a00 */
[C---:B------:R-:W-:Y:S02]  /*1f30*/  IADD3 R32, R240.reuse, 0x40, RZ ;  /* 0x00000040f0207810 */ /* 0x040fe40007ffe0ff */
[C---:B------:R-:W-:Y:S02]  /*1f40*/  IADD3 R21, R240.reuse, 0x20, RZ ;  /* 0x00000020f0157810 */ /* 0x040fe40007ffe0ff */
[----:B------:R-:W-:Y:S02]  /*1f50*/  IADD3 R19, R240, 0x40, RZ ;  /* 0x00000040f0137810 */ /* 0x000fe40007ffe0ff */
[----:B------:R-:W-:-:S02]  /*1f60*/  SHF.R.S32.HI R21, RZ, 0x1f, R21 ;  /* 0x0000001fff157819 */ /* 0x000fc40000011415 */
[----:B------:R-:W-:Y:S02]  /*1f70*/  SHF.R.S32.HI R19, RZ, 0x1f, R19 ;  /* 0x0000001fff137819 */ /* 0x000fe40000011413 */
[-C--:B--2---:R-:W-:Y:S02]  /*1f80*/  @!P2 LEA R8, P0, R240, R0.reuse, 0x1 ;  /* 0x00000000f008a211 */ /* 0x084fe400078008ff */
[----:B------:R-:W-:Y:S02]  /*1f90*/  @!P2 LEA R6, P1, R20, R0, 0x1 ;  /* 0x000000001406a211 */ /* 0x000fe400078208ff */
[----:B------:R-:W-:Y:S02]  /*1fa0*/  @!P2 LEA.HI.X R9, R240, R4, R22, 0x1, P0 ;  /* 0x00000004f009a211 */ /* 0x000fe400000f0c16 */
[----:B------:R-:W-:Y:S02]  /*1fb0*/  @!P2 LEA R2, P0, R32, R0, 0x1 ;  /* 0x000000002002a211 */ /* 0x000fe400078008ff */
[----:B------:R-:W-:-:S02]  /*1fc0*/  SHF.R.S32.HI R0, RZ, 0x1f, R13 ;  /* 0x0000001fff007819 */ /* 0x000fc4000001140d */
[-C--:B------:R-:W-:Y:S02]  /*1fd0*/  @!P2 LEA.HI.X R7, R20, R4.reuse, R21, 0x1, P1 ;  /* 0x000000041407a211 */ /* 0x080fe400008f0c15 */
[----:B------:R-:W-:Y:S01]  /*1fe0*/  @!P2 LEA.HI.X R3, R32, R4, R19, 0x1, P0 ;  /* 0x000000042003a211 */ /* 0x000fe200000f0c13 */
[----:B------:R-:W-:-:S04]  /*1ff0*/  IMAD R0, R0, c[0x0][0x2b0], RZ ;  /* 0x0000ac0000007a24 */ /* 0x000fc800078e02ff */
[----:B------:R-:W-:-:S04]  /*2000*/  IMAD R0, R13, c[0x0][0x2b4], R0 ;  /* 0x0000ad000d007a24 */ /* 0x000fc800078e0200 */
[----:B------:R-:W-:-:S05]  /*2010*/  IMAD.IADD R163, R167, 0x1, R0 ;  /* 0x00000001a7a37824 */ /* 0x000fca00078e0200 */
[----:B------:R1:W-:Y:S01]  /*2020*/  STL [R1+0x34], R163 ;  /* 0x000034a301007387 */ /* 0x0003e20000100800 */
[----:B----4-:R-:W-:-:S05]  /*2030*/  IMAD.SHL.U32 R217, R12, 0x2, RZ ;  /* 0x000000020cd97824 */ /* 0x010fca00078e00ff */
        /* <DEDUP_REMOVED lines=8> */
[----:B------:R-:W2:Y:S04]  /*20c0*/  LDL R168, [R1+0x4] ;  /* 0x0000040001a87983 */ /* 0x000ea80000100800 */
[----:B------:R-:W4:Y:S01]  /*20d0*/  LDL R169, [R1+0x10] ;  /* 0x0000100001a97983 */ /* 0x000f220000100800 */
[----:B------:R-:W-:-:S03]  /*20e0*/  MOV R0, c[0x0][0x2b8] ;  /* 0x0000ae0000007a02 */ /* 0x000fc60000000f00 */
[----:B------:R-:W5:Y:S01]  /*20f0*/  LDL R23, [R1+0x44] ;  /* 0x0000440001177983 */ /* 0x000f620000100800 */
[----:B------:R-:W-:Y:S02]  /*2100*/  ISETP.NE.AND P2, PT, R0, 0x1, PT ;  /* 0x000000010000780c */ /* 0x000fe40003f45270 */
[----:B------:R-:W-:Y:S01]  /*2110*/  MOV R232, RZ ;  /* 0x000000ff00e87202 */ /* 0x000fe20000000f00 */
[----:B------:R-:W-:Y:S01]  /*2120*/  BAR.SYNC.DEFER_BLOCKING 0x0 ;  /* 0x0000000000007b1d */ /* 0x000fe20000010000 */
[----:B-12---:R-:W-:-:S04]  /*2130*/  LEA R2, R124, R168, 0x6 ;  /* 0x000000a87c027211 */ /* 0x006fc800078e30ff */
[C---:B------:R-:W-:Y:S02]  /*2140*/  ISETP.GE.AND P1, PT, R2.reuse, R246, PT ;  /* 0x000000f60200720c */ /* 0x040fe40003f26270 */
[----:B----4-:R-:W-:Y:S02]  /*2150*/  IADD3 R2, R2, R169, RZ ;  /* 0x000000a902027210 */ /* 0x010fe40007ffe0ff */
[----:B------:R-:W-:-:S03]  /*2160*/  ISETP.GT.OR P1, PT, R168, 0x3f, P1 ;  /* 0x0000003fa800780c */ /* 0x000fc60000f24670 */
[----:B------:R-:W-:Y:S01]  /*2170*/  @P2 IMAD.HI.U32 R3, R2, c[0x0][0x2bc], RZ ;  /* 0x0000af0002032a27 */ /* 0x000fe200078e00ff */
[----:B------:R-:W-:-:S04]  /*2180*/  MOV R0, R2 ;  /* 0x0000000200007202 */ /* 0x000fc80000000f00 */
[----:B------:R-:W-:-:S05]  /*2190*/  @P2 SHF.R.U32.HI R0, RZ, c[0x0][0x2c0], R3 ;  /* 0x0000b000ff002a19 */ /* 0x000fca0000011603 */
[----:B------:R-:W-:-:S04]  /*21a0*/  @!P1 IADD3 R3, P0, R0, R166, RZ ;  /* 0x000000a600039210 */ /* 0x000fc80007f1e0ff */
[----:B------:R-:W-:Y:S02]  /*21b0*/  @!P1 LEA.HI.X.SX32 R5, R0, R163, 0x1, P0 ;  /* 0x000000a300059211 */ /* 0x000fe400000f0eff */
[----:B------:R-:W-:-:S04]  /*21c0*/  @!P1 LEA R4, P0, R3, c[0x0][0x2a0], 0x2 ;  /* 0x0000a80003049a11 */ /* 0x000fc800078010ff */
[----:B------:R-:W-:-:S05]  /*21d0*/  @!P1 LEA.HI.X R5, R3, c[0x0][0x2a4], R5, 0x2, P0 ;  /* 0x0000a90003059a11 */ /* 0x000fca00000f1405 */
[----:B------:R-:W2:Y:S01]  /*21e0*/  @!P1 LDG.E R232, [R4.64] ;  /* 0x0000000604e89981 */ /* 0x000ea2000c1e1900 */
[----:B------:R-:W-:-:S05]  /*21f0*/  IADD3 R0, -R0, RZ, RZ ;  /* 0x000000ff00007210 */ /* 0x000fca0007ffe1ff */
[----:B------:R-:W-:Y:S01]  /*2200*/  IMAD R234, R0, c[0x0][0x2b8], R2 ;  /* 0x0000ae0000ea7a24 */ /* 0x000fe200078e0202 */
[----:B------:R-:W1:Y:S04]  /*2210*/  S2R R15, SR_TID.X ;  /* 0x00000000000f7919 */ /* 0x000e680000002100 */
[----:B------:R-:W-:Y:S01]  /*2220*/  SHF.R.S32.HI R11, RZ, 0x1f, R234 ;  /* 0x0000001fff0b7819 */ /* 0x000fe200000114ea */
[----:B------:R-:W-:-:S04]  /*2230*/  IMAD.WIDE.U32 R2, R234, c[0x0][0x1e0], RZ ;  /* 0x00007800ea027a25 */ /* 0x000fc800078e00ff */
[----:B------:R-:W-:-:S04]  /*2240*/  IMAD R0, R11, c[0x0][0x1e0], RZ ;  /* 0x000078000b007a24 */ /* 0x000fc800078e02ff */
[----:B------:R-:W-:-:S05]  /*2250*/  IMAD R0, R234, c[0x0][0x1e4], R0 ;  /* 0x00007900ea007a24 */ /* 0x000fca00078e0200 */
[----:B------:R-:W-:Y:S01]  /*2260*/  IADD3 R3, R3, R0, RZ ;  /* 0x0000000003037210 */ /* 0x000fe20007ffe0ff */
[----:B------:R-:W-:Y:S02]  /*2270*/  IMAD R0, R18, c[0x0][0x1e8], RZ ;  /* 0x00007a0012007a24 */ /* 0x000fe400078e02ff */
[----:B-----5:R-:W-:-:S04]  /*2280*/  IMAD.WIDE.U32 R164, R23, c[0x0][0x1e8], RZ ;  /* 0x00007a0017a47a25 */ /* 0x020fc800078e00ff */
[----:B------:R-:W-:Y:S01]  /*2290*/  IMAD R0, R23, c[0x0][0x1ec], R0 ;  /* 0x00007b0017007a24 */ /* 0x000fe200078e0200 */
[----:B-1-3--:R-:W-:-:S04]  /*22a0*/  SHF.R.S32.HI R10, RZ, 0x1f, R15 ;  /* 0x0000001fff0a7819 */ /* 0x00afc8000001140f */
[----:B------:R-:W-:Y:S02]  /*22b0*/  IADD3 R162, R165, R0, RZ ;  /* 0x00000000a5a27210 */ /* 0x000fe40007ffe0ff */
[----:B------:R-:W-:Y:S01]  /*22c0*/  LEA.HI R10, R10, R15, RZ, 0x2 ;  /* 0x0000000f0a0a7211 */ /* 0x000fe200078f10ff */
[----:B------:R-:W-:-:S03]  /*22d0*/  IMAD R140, R124, -0x40, R246 ;  /* 0xffffffc07c8c7824 */ /* 0x000fc600078e02f6 */
[----:B------:R-:W-:-:S04]  /*22e0*/  SHF.R.S32.HI R10, RZ, 0x2, R10 ;  /* 0x00000002ff0a7819 */ /* 0x000fc8000001140a */
[----:B------:R-:W-:-:S04]  /*22f0*/  IADD3 R17, -R10, R140, RZ ;  /* 0x0000008c0a117210 */ /* 0x000fc80007ffe1ff */
[----:B------:R-:W-:-:S13]  /*2300*/  ISETP.GE.AND P4, PT, R17, 0x1, PT ;  /* 0x000000011100780c */ /* 0x000fda0003f86270 */
[----:B------:R-:W-:Y:S02]  /*2310*/  @P4 ISETP.GE.AND P1, PT, R240, c[0x0][0x1d4], PT ;  /* 0x00007500f0004a0c */ /* 0x000fe40003f26270 */
[----:B------:R-:W-:Y:S02]  /*2320*/  @P4 ISETP.GE.AND P5, PT, R20, c[0x0][0x1d4], PT ;  /* 0x0000750014004a0c */ /* 0x000fe40003fa6270 */
[----:B------:R-:W-:Y:S02]  /*2330*/  ISETP.GE.AND P6, PT, R17, 0x21, PT ;  /* 0x000000211100780c */ /* 0x000fe40003fc6270 */
[----:B------:R-:W-:Y:S02]  /*2340*/  SHF.L.U32 R161, R32, 0x1, RZ ;  /* 0x0000000120a17819 */ /* 0x000fe400000006ff */
[----:B------:R-:W-:Y:S02]  /*2350*/  SHF.L.U32 R160, R20, 0x1, RZ ;  /* 0x0000000114a07819 */ /* 0x000fe400000006ff */
[----:B------:R-:W-:-:S02]  /*2360*/  SHF.L.U64.HI R125, R240, 0x1, R22 ;  /* 0x00000001f07d7819 */ /* 0x000fc40000010216 */
[----:B------:R-:W-:Y:S02]  /*2370*/  SHF.L.U64.HI R126, R32, 0x1, R19 ;  /* 0x00000001207e7819 */ /* 0x000fe40000010213 */
[----:B------:R-:W-:Y:S02]  /*2380*/  SHF.L.U32 R159, R240, 0x1, RZ ;  /* 0x00000001f09f7819 */ /* 0x000fe400000006ff */
[----:B------:R-:W-:Y:S01]  /*2390*/  SHF.L.U64.HI R127, R20, 0x1, R21 ;  /* 0x00000001147f7819 */ /* 0x000fe20000010215 */
[----:B------:R-:W-:Y:S04]  /*23a0*/  STL.64 [R1+0x18], R164 ;  /* 0x000018a401007387 */ /* 0x000fe80000100a00 */
[----:B------:R-:W-:Y:S01]  /*23b0*/  STL [R1+0x30], R162 ;  /* 0x000030a201007387 */ /* 0x000fe20000100800 */
[----:B--2---:R-:W-:Y:S01]  /*23c0*/  SHF.R.S32.HI R16, RZ, 0x1f, R232 ;  /* 0x0000001fff107819 */ /* 0x004fe200000114e8 */
[----:B------:R-:W-:-:S04]  /*23d0*/  IMAD.WIDE.U32 R2, R232, c[0x0][0x1f0], R2 ;  /* 0x00007c00e8027a25 */ /* 0x000fc800078e0002 */
[----:B------:R-:W-:Y:S01]  /*23e0*/  IMAD R4, R16, c[0x0][0x1f0], RZ ;  /* 0x00007c0010047a24 */ /* 0x000fe200078e02ff */
[----:B------:R-:W-:-:S03]  /*23f0*/  IADD3 R0, P0, R2, R164, RZ ;  /* 0x000000a402007210 */ /* 0x000fc60007f1e0ff */
[----:B------:R-:W-:-:S05]  /*2400*/  IMAD R4, R232, c[0x0][0x1f4], R4 ;  /* 0x00007d00e8047a24 */ /* 0x000fca00078e0204 */
[----:B------:R-:W-:Y:S02]  /*2410*/  IADD3.X R3, R162, R3, R4, P0, !PT ;  /* 0x00000003a2037210 */ /* 0x000fe400007fe404 */
[----:B------:R-:W-:-:S04]  /*2420*/  LEA R2, P0, R0, c[0x0][0x1c8], 0x1 ;  /* 0x0000720000027a11 */ /* 0x000fc800078008ff */
[----:B------:R-:W-:Y:S02]  /*2430*/  LEA.HI.X R0, R0, c[0x0][0x1cc], R3, 0x1, P0 ;  /* 0x0000730000007a11 */ /* 0x000fe400000f0c03 */
[----:B------:R-:W1:Y:S04]  /*2440*/  SHFL.IDX PT, R3, R2, RZ, 0x1c1f ;  /* 0x001c1fff02037589 */ /* 0x000e6800000e0000 */
[----:B------:R-:W2:Y:S04]  /*2450*/  SHFL.IDX PT, R4, R0, RZ, 0x1c1f ;  /* 0x001c1fff00047589 */ /* 0x000ea800000e0000 */
[----:B------:R-:W3:Y:S04]  /*2460*/  SHFL.IDX PT, R2, R2, 0x1, 0x1c1f ;  /* 0x003c1f0002027f89 */ /* 0x000ee800000e0000 */
[----:B------:R4:W5:Y:S01]  /*2470*/  SHFL.IDX PT, R10, R0, 0x1, 0x1c1f ;  /* 0x003c1f00000a7f89 */ /* 0x00096200000e0000 */
[----:B-1----:R-:W-:-:S04]  /*2480*/  @P4 LEA R6, P0, R240, R3, 0x1 ;  /* 0x00000003f0064211 */ /* 0x002fc800078008ff */
[----:B--2---:R-:W-:Y:S02]  /*2490*/  @P4 LEA.HI.X R7, R240, R4, R22, 0x1, P0 ;  /* 0x00000004f0074211 */ /* 0x004fe400000f0c16 */
[----:B------:R-:W-:Y:S02]  /*24a0*/  @P4 LEA R8, P0, R20, R3, 0x1 ;  /* 0x0000000314084211 */ /* 0x000fe400078008ff */
[----:B----4-:R-:W-:-:S05]  /*24b0*/  @P4 SHF.L.U32 R0, R12, 0x1, RZ ;  /* 0x000000010c004819 */ /* 0x010fca00000006ff */
[----:B------:R1:W-:Y:S01]  /*24c0*/  @P4 LDGSTS.E.BYPASS.LTC128B.128 [R0+0x3100], [R6.64], !P1 ;  /* 0x0310000006004fae */ /* 0x0003e2000c901d46 */
[----:B------:R-:W-:Y:S02]  /*24d0*/  @P4 ISETP.GE.AND P1, PT, R32, c[0x0][0x1d4], PT ;  /* 0x0000750020004a0c */ /* 0x000fe40003f26270 */
[----:B------:R-:W-:-:S05]  /*24e0*/  @P4 LEA.HI.X R9, R20, R4, R21, 0x1, P0 ;  /* 0x0000000414094211 */ /* 0x000fca00000f0c15 */
[----:B------:R3:W-:Y:S01]  /*24f0*/  @P4 LDGSTS.E.BYPASS.LTC128B.128 [R0+0x4100], [R8.64], !P5 ;  /* 0x0410000008004fae */ /* 0x0007e2000e901d46 */
[----:B-1----:R-:W-:-:S04]  /*2500*/  @P4 LEA R6, P0, R32, R3, 0x1 ;  /* 0x0000000320064211 */ /* 0x002fc800078008ff */
[----:B------:R-:W-:Y:S02]  /*2510*/  @P4 LEA.HI.X R7, R32, R4, R19, 0x1, P0 ;  /* 0x0000000420074211 */ /* 0x000fe400000f0c13 */
[----:B---3--:R-:W-:-:S03]  /*2520*/  @P6 LEA R8, P0, R240, R2, 0x1 ;  /* 0x00000002f0086211 */ /* 0x008fc600078008ff */
[----:B------:R1:W-:Y:S01]  /*2530*/  @P4 LDGSTS.E.BYPASS.LTC128B.128 [R0+0x5100], [R6.64], !P1 ;  /* 0x0510000006004fae */ /* 0x0003e2000c901d46 */
[----:B------:R-:W-:Y:S02]  /*2540*/  @P6 ISETP.GE.AND P4, PT, R240, c[0x0][0x1d4], PT ;  /* 0x00007500f0006a0c */ /* 0x000fe40003f86270 */
[C---:B------:R-:W-:Y:S02]  /*2550*/  @P6 LEA R4, P5, R20.reuse, R2, 0x1 ;  /* 0x0000000214046211 */ /* 0x040fe400078a08ff */
[----:B------:R-:W-:Y:S02]  /*2560*/  @P6 ISETP.GE.AND P1, PT, R20, c[0x0][0x1d4], PT ;  /* 0x0000750014006a0c */ /* 0x000fe40003f26270 */
[-C--:B-----5:R-:W-:Y:S02]  /*2570*/  @P6 LEA.HI.X R9, R240, R10.reuse, R22, 0x1, P0 ;  /* 0x0000000af0096211 */ /* 0x0a0fe400000f0c16 */
[----:B------:R-:W-:Y:S02]  /*2580*/  @P6 ISETP.GE.AND P0, PT, R32, c[0x0][0x1d4], PT ;  /* 0x0000750020006a0c */ /* 0x000fe40003f06270 */
[----:B------:R-:W-:-:S02]  /*2590*/  @P6 LEA.HI.X R5, R20, R10, R21, 0x1, P5 ;  /* 0x0000000a14056211 */ /* 0x000fc400028f0c15 */
[----:B------:R-:W-:-:S04]  /*25a0*/  @P6 LEA R2, P5, R32, R2, 0x1 ;  /* 0x0000000220026211 */ /* 0x000fc800078a08ff */
[----:B------:R-:W-:Y:S02]  /*25b0*/  @P6 LEA.HI.X R3, R32, R10, R19, 0x1, P5 ;  /* 0x0000000a20036211 */ /* 0x000fe400028f0c13 */
[----:B-1----:R-:W-:-:S05]  /*25c0*/  @P6 SHF.L.U32 R0, R12, 0x1, RZ ;  /* 0x000000010c006819 */ /* 0x002fca00000006ff */
[----:B------:R1:W-:Y:S04]  /*25d0*/  @P6 LDGSTS.E.BYPASS.LTC128B.128 [R0+0x3900], [R8.64], !P4 ;  /* 0x0390000008006fae */ /* 0x0003e8000e101d46 */
[----:B------:R1:W-:Y:S04]  /*25e0*/  @P6 LDGSTS.E.BYPASS.LTC128B.128 [R0+0x4900], [R4.64], !P1 ;  /* 0x0490000004006fae */ /* 0x0003e8000c901d46 */
[----:B------:R1:W-:Y:S04]  /*25f0*/  @P6 LDGSTS.E.BYPASS.LTC128B.128 [R0+0x5900], [R2.64], !P0 ;  /* 0x0590000002006fae */ /* 0x0003e8000c101d46 */
[----:B------:R-:W0:Y:S01]  /*2600*/  LDGDEPBAR ;  /* 0x00000000000079af */ /* 0x000e220000000000 */
[----:B------:R-:W-:-:S04]  /*2610*/  IMAD.WIDE.U32 R6, R23, c[0x0][0x210], RZ ;  /* 0x0000840017067a25 */ /* 0x000fc800078e00ff */
[----:B-1----:R-:W-:Y:S01]  /*2620*/  IMAD R0, R11, c[0x0][0x208], RZ ;  /* 0x000082000b007a24 */ /* 0x002fe200078e02ff */
[----:B------:R-:W-:-:S04]  /*2630*/  DEPBAR.LE SB0, 0x1 ;  /* 0x000080400000791a */ /* 0x000fc80000000000 */
[----:B------:R-:W-:Y:S01]  /*2640*/  IMAD.WIDE.U32 R2, R234, c[0x0][0x208], RZ ;  /* 0x00008200ea027a25 */ /* 0x000fe200078e00ff */
[----:B------:R-:W-:-:S04]  /*2650*/  DEPBAR.LE SB0, 0x0 ;  /* 0x000080000000791a */ /* 0x000fc80000000000 */
[----:B------:R-:W-:Y:S01]  /*2660*/  IMAD R0, R234, c[0x0][0x20c], R0 ;  /* 0x00008300ea007a24 */ /* 0x000fe200078e0200 */
[----:B------:R-:W-:Y:S04]  /*2670*/  BAR.SYNC.DEFER_BLOCKING 0x0 ;  /* 0x0000000000007b1d */ /* 0x000fe80000010000 */
[----:B------:R-:W-:Y:S01]  /*2680*/  IADD3 R3, R3, R0, RZ ;  /* 0x0000000003037210 */ /* 0x000fe20007ffe0ff */
[----:B------:R-:W-:Y:S02]  /*2690*/  IMAD R0, R18, c[0x0][0x210], RZ ;  /* 0x0000840012007a24 */ /* 0x000fe400078e02ff */
[----:B------:R-:W-:Y:S02]  /*26a0*/  IMAD R4, R16, c[0x0][0x218], RZ ;  /* 0x0000860010047a24 */ /* 0x000fe400078e02ff */
[----:B------:R-:W-:-:S02]  /*26b0*/  IMAD R0, R23, c[0x0][0x214], R0 ;  /* 0x0000850017007a24 */ /* 0x000fc400078e0200 */
[----:B------:R-:W-:-:S03]  /*26c0*/  IMAD.WIDE.U32 R2, R232, c[0x0][0x218], R2 ;  /* 0x00008600e8027a25 */ /* 0x000fc600078e0002 */
[----:B------:R-:W-:Y:S01]  /*26d0*/  IADD3 R5, R7, R0, RZ ;  /* 0x0000000007057210 */ /* 0x000fe20007ffe0ff */
[----:B------:R-:W-:Y:S01]  /*26e0*/  IMAD R4, R232, c[0x0][0x21c], R4 ;  /* 0x00008700e8047a24 */ /* 0x000fe200078e0204 */
[----:B------:R-:W-:-:S04]  /*26f0*/  IADD3 R0, P0, R2, R6, RZ ;  /* 0x0000000602007210 */ /* 0x000fc80007f1e0ff */
[----:B------:R-:W-:Y:S02]  /*2700*/  IADD3.X R2, R5, R3, R4, P0, !PT ;  /* 0x0000000305027210 */ /* 0x000fe400007fe404 */
[C---:B------:R-:W-:Y:S01]  /*2710*/  LEA R3, P0, R0.reuse, c[0x0][0x1f8], 0x1 ;  /* 0x00007e0000037a11 */ /* 0x040fe200078008ff */
[----:B------:R-:W-:Y:S03]  /*2720*/  LDSM.16.M88.4 R12, [R203] ;  /* 0x00000000cb0c783b */ /* 0x000fe60000000200 */
[----:B------:R-:W-:Y:S02]  /*2730*/  LEA.HI.X R16, R0, c[0x0][0x1fc], R2, 0x1, P0 ;  /* 0x00007f0000107a11 */ /* 0x000fe400000f0c02 */
[----:B------:R-:W1:Y:S04]  /*2740*/  SHFL.IDX PT, R0, R3, RZ, 0x1c1f ;  /* 0x001c1fff03007589 */ /* 0x000e6800000e0000 */
[----:B------:R-:W2:Y:S04]  /*2750*/  SHFL.IDX PT, R2, R16, RZ, 0x1c1f ;  /* 0x001c1fff10027589 */ /* 0x000ea800000e0000 */
[----:B------:R-:W3:Y:S04]  /*2760*/  SHFL.IDX PT, R3, R3, 0x1, 0x1c1f ;  /* 0x003c1f0003037f89 */ /* 0x000ee800000e0000 */
[----:B------:R-:W4:Y:S04]  /*2770*/  SHFL.IDX PT, R16, R16, 0x1, 0x1c1f ;  /* 0x003c1f0010107f89 */ /* 0x000f2800000e0000 */
[----:B------:R-:W5:Y:S01]  /*2780*/  LDSM.16.M88.4 R44, [R200] ;  /* 0x00000000c82c783b */ /* 0x000f620000000200 */
[----:B------:R-:W-:-:S02]  /*2790*/  ISETP.GE.AND P5, PT, R240, c[0x0][0x1d4], PT ;  /* 0x00007500f0007a0c */ /* 0x000fc40003fa6270 */
[----:B------:R-:W-:Y:S01]  /*27a0*/  ISETP.GE.AND P4, PT, R20, c[0x0][0x1d4], PT ;  /* 0x0000750014007a0c */ /* 0x000fe20003f86270 */
[----:B------:R-:W5:Y:S01]  /*27b0*/  LDSM.16.M88.4 R8, [R203+0x1000] ;  /* 0x00100000cb08783b */ /* 0x000f620000000200 */
[----:B-1----:R-:W-:-:S03]  /*27c0*/  IADD3 R22, P6, R0, R161, RZ ;  /* 0x000000a100167210 */ /* 0x002fc60007fde0ff */
[----:B------:R-:W1:Y:S01]  /*27d0*/  LDSM.16.M88.4 R48, [R200+0x400] ;  /* 0x00040000c830783b */ /* 0x000e620000000200 */
[----:B------:R-:W-:Y:S02]  /*27e0*/  IADD3 R24, P0, R0, R160, RZ ;  /* 0x000000a000187210 */ /* 0x000fe40007f1e0ff */
[----:B--2---:R-:W-:Y:S01]  /*27f0*/  IADD3.X R23, R2, R126, RZ, P6, !PT ;  /* 0x0000007e02177210 */ /* 0x004fe200037fe4ff */
[----:B------:R-:W2:Y:S01]  /*2800*/  LDSM.16.M88.4 R40, [R200+0x800] ;  /* 0x00080000c828783b */ /* 0x000ea20000000200 */
[----:B------:R-:W-:Y:S02]  /*2810*/  IADD3 R26, P1, R0, R159, RZ ;  /* 0x0000009f001a7210 */ /* 0x000fe40007f3e0ff */
[----:B------:R-:W-:Y:S01]  /*2820*/  ISETP.LT.OR P6, PT, R17, 0x1, P5 ;  /* 0x000000011100780c */ /* 0x000fe20002fc1670 */
[----:B------:R-:W1:Y:S01]  /*2830*/  LDSM.16.M88.4 R28, [R200+0xc00] ;  /* 0x000c0000c81c783b */ /* 0x000e620000000200 */
[C---:B------:R-:W-:Y:S02]  /*2840*/  IADD3.X R25, R2.reuse, R127, RZ, P0, !PT ;  /* 0x0000007f02197210 */ /* 0x040fe400007fe4ff */
[----:B---3--:R-:W-:Y:S01]  /*2850*/  IADD3 R18, P0, R3, R160, RZ ;  /* 0x000000a003127210 */ /* 0x008fe20007f1e0ff */
[----:B------:R-:W-:Y:S01]  /*2860*/  LDSM.16.M88.4 R36, [R204] ;  /* 0x00000000cc24783b */ /* 0x000fe20000000200 */
[----:B------:R-:W-:-:S02]  /*2870*/  IADD3.X R27, R2, R125, RZ, P1, !PT ;  /* 0x0000007d021b7210 */ /* 0x000fc40000ffe4ff */
[----:B------:R-:W-:Y:S01]  /*2880*/  IADD3 R20, P1, R3, R159, RZ ;  /* 0x0000009f03147210 */ /* 0x000fe20007f3e0ff */
[----:B------:R-:W3:Y:S01]  /*2890*/  LDSM.16.M88.4 R52, [R205] ;  /* 0x00000000cd34783b */ /* 0x000ee20000000200 */
[C---:B----4-:R-:W-:Y:S02]  /*28a0*/  IADD3.X R19, R16.reuse, R127, RZ, P0, !PT ;  /* 0x0000007f10137210 */ /* 0x050fe400007fe4ff */
[C---:B------:R-:W-:Y:S01]  /*28b0*/  ISETP.LT.OR P0, PT, R17.reuse, 0x1, P4 ;  /* 0x000000011100780c */ /* 0x040fe20002701670 */
[----:B------:R-:W-:Y:S01]  /*28c0*/  STL.64 [R1+0x28], R6 ;  /* 0x0000280601007387 */ /* 0x000fe20000100a00 */
[----:B------:R-:W-:Y:S02]  /*28d0*/  IADD3.X R21, R16, R125, RZ, P1, !PT ;  /* 0x0000007d10157210 */ /* 0x000fe40000ffe4ff */
[----:B------:R-:W-:Y:S01]  /*28e0*/  ISETP.GE.AND P1, PT, R32, c[0x0][0x1d4], PT ;  /* 0x0000750020007a0c */ /* 0x000fe20003f26270 */
[----:B------:R-:W-:Y:S01]  /*28f0*/  STL [R1+0x38], R5 ;  /* 0x0000380501007387 */ /* 0x000fe20000100800 */
[----:B------:R-:W-:-:S03]  /*2900*/  ISETP.LT.OR P5, PT, R17, 0x21, P5 ;  /* 0x000000211100780c */ /* 0x000fc60002fa1670 */
[----:B------:R-:W4:Y:S04]  /*2910*/  LDSM.16.M88.4 R4, [R204+0x1000] ;  /* 0x00100000cc04783b */ /* 0x000f280000000200 */
[----:B------:R-:W-:Y:S04]  /*2920*/  LDSM.16.M88.4 R64, [R216] ;  /* 0x00000000d840783b */ /* 0x000fe80000000200 */
[----:B------:R-:W-:Y:S04]  /*2930*/  LDSM.16.M88.4 R84, [R215] ;  /* 0x00000000d754783b */ /* 0x000fe80000000200 */
[----:B------:R-:W-:Y:S01]  /*2940*/  LDSM.16.M88.4 R88, [R214] ;  /* 0x00000000d658783b */ /* 0x000fe20000000200 */
[----:B------:R-:W-:-:S03]  /*2950*/  ISETP.LT.OR P4, PT, R17, 0x21, P4 ;  /* 0x000000211100780c */ /* 0x000fc60002781670 */
[----:B------:R-:W-:Y:S01]  /*2960*/  @!PT LDS RZ, [RZ] ;  /* 0x00000000fffff984 */ /* 0x000fe20000000800 */
[----:B------:R-:W-:Y:S01]  /*2970*/  @!PT LDS RZ, [RZ] ;  /* 0x00000000fffff984 */ /* 0x000fe20000000800 */
[----:B------:R-:W-:Y:S01]  /*2980*/  @!PT LDS RZ, [RZ] ;  /* 0x00000000fffff984 */ /* 0x000fe20000000800 */
[----:B------:R1:W-:Y:S01]  /*2990*/  LDGSTS.E.BYPASS.LTC128B.128 [R217+0x100], [R26.64], !P6 ;  /* 0x001000001ad97fae */ /* 0x0003e2000f101d46 */
[C---:B------:R-:W-:Y:S02]  /*29a0*/  ISETP.LT.OR P6, PT, R17.reuse, 0x1, P1 ;  /* 0x000000011100780c */ /* 0x040fe40000fc1670 */
[----:B------:R-:W-:Y:S01]  /*29b0*/  ISETP.LT.OR P1, PT, R17, 0x21, P1 ;  /* 0x000000211100780c */ /* 0x000fe20000f21670 */
[----:B------:R1:W-:Y:S01]  /*29c0*/  LDGSTS.E.BYPASS.LTC128B.128 [R217+0x1100], [R24.64], !P0 ;  /* 0x0110000018d97fae */ /* 0x0003e2000c101d46 */
[----:B------:R-:W-:Y:S01]  /*29d0*/  IADD3 R2, P0, R3, R161, RZ ;  /* 0x000000a103027210 */ /* 0x000fe20007f1e0ff */
[----:B-----5:R-:W-:Y:S02]  /*29e0*/  HMMA.16816.F32.BF16 R56, R12, R44, RZ ;  /* 0x0000002c0c38723c */ /* 0x020fe400000418ff */
[----:B------:R-:W5:Y:S01]  /*29f0*/  LDL R170, [R1+0x8] ;  /* 0x0000080001aa7983 */ /* 0x000f620000100800 */
[----:B------:R-:W-:-:S05]  /*2a00*/  IADD3.X R3, R16, R126, RZ, P0, !PT ;  /* 0x0000007e10037210 */ /* 0x000fca00007fe4ff */
[----:B------:R2:W-:Y:S04]  /*2a10*/  LDGSTS.E.BYPASS.LTC128B.128 [R217+0x2100], [R22.64], !P6 ;  /* 0x0210000016d97fae */ /* 0x0005e8000f101d46 */
[----:B------:R2:W-:Y:S04]  /*2a20*/  LDGSTS.E.BYPASS.LTC128B.128 [R217+0x900], [R20.64], !P5 ;  /* 0x0090000014d97fae */ /* 0x0005e8000e901d46 */
[----:B------:R2:W-:Y:S04]  /*2a30*/  LDGSTS.E.BYPASS.LTC128B.128 [R217+0x1900], [R18.64], !P4 ;  /* 0x0190000012d97fae */ /* 0x0005e8000e101d46 */
[----:B------:R3:W-:Y:S04]  /*2a40*/  LDGSTS.E.BYPASS.LTC128B.128 [R217+0x2900], [R2.64], !P1 ;  /* 0x0290000002d97fae */ /* 0x0007e8000c901d46 */
[----:B------:R-:W-:Y:S04]  /*2a50*/  LDSM.16.M88.4 R60, [R200+0x1000] ;  /* 0x00100000c83c783b */ /* 0x000fe80000000200 */
[----:B------:R-:W3:Y:S01]  /*2a60*/  LDSM.16.M88.4 R32, [R203+0x2000] ;  /* 0x00200000cb20783b */ /* 0x000ee20000000200 */
[C---:B------:R-:W-:Y:S03]  /*2a70*/  HMMA.16816.F32.BF16 R76, R8.reuse, R44, RZ ;  /* 0x0000002c084c723c */ /* 0x040fe600000418ff */
[----:B-1----:R-:W-:Y:S04]  /*2a80*/  LDSM.16.M88.4 R24, [R204+0x2000] ;  /* 0x00200000cc18783b */ /* 0x002fe80000000200 */
[----:B------:R-:W0:Y:S01]  /*2a90*/  LDGDEPBAR ;  /* 0x00000000000079af */ /* 0x000e220000000000 */
[C---:B------:R-:W-:Y:S08]  /*2aa0*/  HMMA.16816.F32.BF16 R104, R8.reuse, R48, RZ ;  /* 0x000000300868723c */ /* 0x040ff000000418ff */
[C---:B--2---:R-:W-:Y:S08]  /*2ab0*/  HMMA.16816.F32.BF16 R100, R8.reuse, R40, RZ ;  /* 0x000000280864723c */ /* 0x044ff000000418ff */
[C---:B------:R-:W-:Y:S08]  /*2ac0*/  HMMA.16816.F32.BF16 R92, R8.reuse, R28, RZ ;  /* 0x0000001c085c723c */ /* 0x040ff000000418ff */
[C---:B------:R-:W-:Y:S08]  /*2ad0*/  HMMA.16816.F32.BF16 R96, R8.reuse, R46, RZ ;  /* 0x0000002e0860723c */ /* 0x040ff000000418ff */
[C---:B------:R-:W-:Y:S08]  /*2ae0*/  HMMA.16816.F32.BF16 R80, R8.reuse, R50, RZ ;  /* 0x000000320850723c */ /* 0x040ff000000418ff */
[C---:B------:R-:W-:Y:S08]  /*2af0*/  HMMA.16816.F32.BF16 R68, R8.reuse, R42, RZ ;  /* 0x0000002a0844723c */ /* 0x040ff000000418ff */
[----:B------:R-:W-:Y:S08]  /*2b00*/  HMMA.16816.F32.BF16 R20, R8, R30, RZ ;  /* 0x0000001e0814723c */ /* 0x000ff000000418ff */
[----:B---3--:R-:W-:Y:S08]  /*2b10*/  HMMA.16816.F32.BF16 R8, R36, R52, R56 ;  /* 0x000000342408723c */ /* 0x008ff00000041838 */
[C---:B------:R-:W-:Y:S08]  /*2b20*/  HMMA.16816.F32.BF16 R108, R12.reuse, R28, RZ ;  /* 0x0000001c0c6c723c */ /* 0x040ff000000418ff */
[C---:B------:R-:W-:Y:S01]  /*2b30*/  HMMA.16816.F32.BF16 R116, R12.reuse, R30, RZ ;  /* 0x0000001e0c74723c */ /* 0x040fe200000418ff */
[----:B------:R-:W1:Y:S07]  /*2b40*/  LDSM.16.M88.4 R28, [R203+0x3000] ;  /* 0x00300000cb1c783b */ /* 0x000e6e0000000200 */
[C---:B------:R-:W-:Y:S08]  /*2b50*/  HMMA.16816.F32.BF16 R16, R12.reuse, R48, RZ ;  /* 0x000000300c10723c */ /* 0x040ff000000418ff */
[C---:B------:R-:W-:Y:S08]  /*2b60*/  HMMA.16816.F32.BF16 R112, R12.reuse, R50, RZ ;  /* 0x000000320c70723c */ /* 0x040ff000000418ff */
[C---:B------:R-:W-:Y:S08]  /*2b70*/  HMMA.16816.F32.BF16 R48, R12.reuse, R40, RZ ;  /* 0x000000280c30723c */ /* 0x040ff000000418ff */
[C---:B------:R-:W-:Y:S01]  /*2b80*/  HMMA.16816.F32.BF16 R120, R12.reuse, R42, RZ ;  /* 0x0000002a0c78723c */ /* 0x040fe200000418ff */
[----:B------:R-:W2:Y:S07]  /*2b90*/  LDSM.16.M88.4 R40, [R213] ;  /* 0x00000000d528783b */ /* 0x000eae0000000200 */
[----:B------:R-:W-:Y:S01]  /*2ba0*/  HMMA.16816.F32.BF16 R72, R12, R46, RZ ;  /* 0x0000002e0c48723c */ /* 0x000fe200000418ff */
[----:B------:R-:W-:Y:S07]  /*2bb0*/  LDSM.16.M88.4 R44, [R200+0x2000] ;  /* 0x00200000c82c783b */ /* 0x000fee0000000200 */
[----:B----4-:R-:W-:Y:S08]  /*2bc0*/  HMMA.16816.F32.BF16 R12, R4, R52, R76 ;  /* 0x00000034040c723c */ /* 0x010ff0000004184c */
[----:B------:R-:W-:Y:S08]  /*2bd0*/  HMMA.16816.F32.BF16 R8, R32, R60, R8 ;  /* 0x0000003c2008723c */ /* 0x000ff00000041808 */
[C---:B------:R-:W-:Y:S01]  /*2be0*/  HMMA.16816.F32.BF16 R148, R4.reuse, R90, R20 ;  /* 0x0000005a0494723c */ /* 0x040fe20000041814 */
[----:B------:R-:W3:Y:S07]  /*2bf0*/  LDSM.16.M88.4 R20, [R204+0x3000] ;  /* 0x00300000cc14783b */ /* 0x000eee0000000200 */
[----:B------:R-:W-:Y:S08]  /*2c00*/  HMMA.16816.F32.BF16 R144, R4, R88, R92 ;  /* 0x000000580490723c */ /* 0x000ff0000004185c */
[-C--:B------:R-:W-:Y:S01]  /*2c10*/  HMMA.16816.F32.BF16 R92, R36, R64.reuse, R16 ;  /* 0x00000040245c723c */ /* 0x080fe20000041810 */
[----:B------:R-:W4:Y:S07]  /*2c20*/  LDSM.16.M88.4 R16, [R203+0x4000] ;  /* 0x00400000cb10783b */ /* 0x000f2e0000000200 */
[C---:B------:R-:W-:Y:S08]  /*2c30*/  HMMA.16816.F32.BF16 R104, R4.reuse, R64, R104 ;  /* 0x000000400468723c */ /* 0x040ff00000041868 */
[C---:B------:R-:W-:Y:S08]  /*2c40*/  HMMA.16816.F32.BF16 R132, R4.reuse, R84, R100 ;  /* 0x000000540484723c */ /* 0x040ff00000041864 */
[C---:B------:R-:W-:Y:S08]  /*2c50*/  HMMA.16816.F32.BF16 R76, R4.reuse, R54, R96 ;  /* 0x00000036044c723c */ /* 0x040ff00000041860 */
[C---:B------:R-:W-:Y:S08]  /*2c60*/  HMMA.16816.F32.BF16 R128, R4.reuse, R66, R80 ;  /* 0x000000420480723c */ /* 0x040ff00000041850 */
[----:B------:R-:W-:Y:S08]  /*2c70*/  HMMA.16816.F32.BF16 R136, R4, R86, R68 ;  /* 0x000000560488723c */ /* 0x000ff00000041844 */
[----:B-1----:R-:W-:Y:S01]  /*2c80*/  HMMA.16816.F32.BF16 R4, R28, R60, R12 ;  /* 0x0000003c1c04723c */ /* 0x002fe2000004180c */
[----:B------:R-:W1:Y:S07]  /*2c90*/  LDSM.16.M88.4 R12, [R203+0x5000] ;  /* 0x00500000cb0c783b */ /* 0x000e6e0000000200 */
[----:B------:R-:W-:Y:S08]  /*2ca0*/  HMMA.16816.F32.BF16 R72, R36, R54, R72 ;  /* 0x000000362448723c */ /* 0x000ff00000041848 */
[----:B--2---:R-:W-:Y:S01]  /*2cb0*/  HMMA.16816.F32.BF16 R56, R24, R40, R8 ;  /* 0x000000281838723c */ /* 0x004fe20000041808 */
[----:B------:R-:W-:Y:S07]  /*2cc0*/  LDSM.16.M88.4 R8, [R204+0x4000] ;  /* 0x00400000cc08783b */ /* 0x000fee0000000200 */
[----:B------:R-:W-:Y:S01]  /*2cd0*/  HMMA.16816.F32.BF16 R100, R36, R84, R48 ;  /* 0x000000542464723c */ /* 0x000fe20000041830 */
[----:B------:R-:W2:Y:S07]  /*2ce0*/  LDSM.16.M88.4 R48, [R209] ;  /* 0x00000000d130783b */ /* 0x000eae0000000200 */
[----:B---3--:R-:W-:Y:S01]  /*2cf0*/  HMMA.16816.F32.BF16 R52, R20, R40, R4 ;  /* 0x000000281434723c */ /* 0x008fe20000041804 */
[----:B------:R-:W-:Y:S07]  /*2d00*/  LDSM.16.M88.4 R4, [R204+0x5000] ;  /* 0x00500000cc04783b */ /* 0x000fee0000000200 */
[-C--:B------:R-:W-:Y:S08]  /*2d10*/  HMMA.16816.F32.BF16 R72, R32, R62.reuse, R72 ;  /* 0x0000003e2048723c */ /* 0x080ff00000041848 */
[----:B------:R-:W-:Y:S01]  /*2d20*/  HMMA.16816.F32.BF16 R76, R28, R62, R76 ;  /* 0x0000003e1c4c723c */ /* 0x000fe2000004184c */
[----:B------:R-:W-:Y:S07]  /*2d30*/  LDSM.16.M88.4 R60, [R212] ;  /* 0x00000000d43c783b */ /* 0x000fee0000000200 */
[----:B----4-:R-:W-:Y:S01]  /*2d40*/  HMMA.16816.F32.BF16 R68, R16, R44, R56 ;  /* 0x0000002c1044723c */ /* 0x010fe20000041838 */
[----:B------:R-:W3:Y:S07]  /*2d50*/  LDSM.16.M88.4 R56, [R200+0x1400] ;  /* 0x00140000c838783b */ /* 0x000eee0000000200 */
[----:B------:R-:W-:Y:S08]  /*2d60*/  HMMA.16816.F32.BF16 R96, R36, R66, R112 ;  /* 0x000000422460723c */ /* 0x000ff00000041870 */
[----:B-1----:R-:W-:Y:S08]  /*2d70*/  HMMA.16816.F32.BF16 R52, R12, R44, R52 ;  /* 0x0000002c0c34723c */ /* 0x002ff00000041834 */
[-C--:B------:R-:W-:Y:S08]  /*2d80*/  HMMA.16816.F32.BF16 R64, R24, R42.reuse, R72 ;  /* 0x0000002a1840723c */ /* 0x080ff00000041848 */
[----:B------:R-:W-:Y:S01]  /*2d90*/  HMMA.16816.F32.BF16 R72, R20, R42, R76 ;  /* 0x0000002a1448723c */ /* 0x000fe2000004184c */
[----:B------:R-:W1:Y:S07]  /*2da0*/  LDSM.16.M88.4 R40, [R200+0x2400] ;  /* 0x00240000c828783b */ /* 0x000e6e0000000200 */
[----:B--2---:R-:W-:Y:S08]  /*2db0*/  HMMA.16816.F32.BF16 R80, R8, R48, R68 ;  /* 0x000000300850723c */ /* 0x004ff00000041844 */
[----:B---3--:R-:W-:Y:S08]  /*2dc0*/  HMMA.16816.F32.BF16 R68, R32, R56, R92 ;  /* 0x000000382044723c */ /* 0x008ff0000004185c */
[----:B------:R-:W-:Y:S08]  /*2dd0*/  HMMA.16816.F32.BF16 R120, R36, R86, R120 ;  /* 0x000000562478723c */ /* 0x000ff00000041878 */
[----:B------:R-:W-:Y:S08]  /*2de0*/  HMMA.16816.F32.BF16 R84, R4, R48, R52 ;  /* 0x000000300454723c */ /* 0x000ff00000041834 */
[-C--:B------:R-:W-:Y:S08]  /*2df0*/  HMMA.16816.F32.BF16 R52, R16, R46.reuse, R64 ;  /* 0x0000002e1034723c */ /* 0x080ff00000041840 */
[----:B------:R-:W-:Y:S08]  /*2e00*/  HMMA.16816.F32.BF16 R64, R12, R46, R72 ;  /* 0x0000002e0c40723c */ /* 0x000ff00000041848 */
[C---:B------:R-:W-:Y:S08]  /*2e10*/  HMMA.16816.F32.BF16 R108, R36.reuse, R88, R108 ;  /* 0x00000058246c723c */ /* 0x040ff0000004186c */
[----:B------:R-:W-:Y:S08]  /*2e20*/  HMMA.16816.F32.BF16 R116, R36, R90, R116 ;  /* 0x0000005a2474723c */ /* 0x000ff00000041874 */
[----:B------:R-:W-:Y:S01]  /*2e30*/  HMMA.16816.F32.BF16 R36, R28, R56, R104 ;  /* 0x000000381c24723c */ /* 0x000fe20000041868 */
[----:B------:R-:W-:-:S04]  /*2e40*/  FMUL.FTZ R0, R80, c[0x0][0x320] ;  /* 0x0000c80050007a20 */ /* 0x000fc80000410000 */
[----:B------:R2:W3:Y:S03]  /*2e50*/  MUFU.TANH R152, R0 ;  /* 0x0000000000987308 */ /* 0x0004e60000002400 */
[----:B------:R-:W-:Y:S01]  /*2e60*/  HMMA.16816.F32.BF16 R68, R24, R60, R68 ;  /* 0x0000003c1844723c */ /* 0x000fe20000041844 */
[----:B--2---:R-:W-:-:S04]  /*2e70*/  FMUL.FTZ R0, R81, c[0x0][0x320] ;  /* 0x0000c80051007a20 */ /* 0x004fc80000410000 */
[----:B------:R2:W4:Y:S03]  /*2e80*/  MUFU.TANH R105, R0 ;  /* 0x0000000000697308 */ /* 0x0005260000002400 */
[----:B------:R-:W-:Y:S08]  /*2e90*/  HMMA.16816.F32.BF16 R88, R4, R50, R64 ;  /* 0x000000320458723c */ /* 0x000ff00000041840 */
[----:B------:R-:W-:Y:S01]  /*2ea0*/  HMMA.16816.F32.BF16 R64, R32, R58, R96 ;  /* 0x0000003a2040723c */ /* 0x000fe20000041860 */
[----:B--2---:R-:W-:-:S07]  /*2eb0*/  FMUL.FTZ R0, R82, c[0x0][0x320] ;  /* 0x0000c80052007a20 */ /* 0x004fce0000410000 */
[----:B------:R-:W-:Y:S01]  /*2ec0*/  HMMA.16816.F32.BF16 R44, R20, R60, R36 ;  /* 0x0000003c142c723c */ /* 0x000fe20000041824 */
[----:B------:R-:W2:Y:S01]  /*2ed0*/  LDSM.16.M88.4 R36, [R208] ;  /* 0x00000000d024783b */ /* 0x000ea20000000200 */
[----:B------:R1:W1:Y:S06]  /*2ee0*/  MUFU.TANH R158, R0 ;  /* 0x00000000009e7308 */ /* 0x00026c0000002400 */
[----:B------:R-:W-:Y:S01]  /*2ef0*/  HMMA.16816.F32.BF16 R76, R8, R50, R52 ;  /* 0x00000032084c723c */ /* 0x000fe20000041834 */
[----:B------:R-:W2:Y:S01]  /*2f00*/  LDSM.16.M88.4 R52, [R200+0x1800] ;  /* 0x00180000c834783b */ /* 0x000ea20000000200 */
[----:B-1----:R-:W-:-:S06]  /*2f10*/  FMUL.FTZ R0, R83, c[0x0][0x320] ;  /* 0x0000c80053007a20 */ /* 0x002fcc0000410000 */
[----:B------:R-:W-:Y:S01]  /*2f20*/  HMMA.16816.F32.BF16 R72, R28, R58, R128 ;  /* 0x0000003a1c48723c */ /* 0x000fe20000041880 */
[----:B------:R1:W1:Y:S02]  /*2f30*/  MUFU.TANH R157, R0 ;  /* 0x00000000009d7308 */ /* 0x0002640000002400 */
[----:B-1----:R-:W-:-:S06]  /*2f40*/  FMUL.FTZ R0, R84, c[0x0][0x320] ;  /* 0x0000c80054007a20 */ /* 0x002fcc0000410000 */
[----:B------:R1:W1:Y:S01]  /*2f50*/  MUFU.TANH R155, R0 ;  /* 0x00000000009b7308 */ /* 0x0002620000002400 */
[----:B------:R-:W-:Y:S01]  /*2f60*/  HMMA.16816.F32.BF16 R68, R16, R40, R68 ;  /* 0x000000281044723c */ /* 0x000fe20000041844 */
[----:B-1----:R-:W-:-:S06]  /*2f70*/  FMUL.FTZ R0, R85, c[0x0][0x320] ;  /* 0x0000c80055007a20 */ /* 0x002fcc0000410000 */
[----:B------:R1:W1:Y:S01]  /*2f80*/  MUFU.TANH R153, R0 ;  /* 0x0000000000997308 */ /* 0x0002620000002400 */
[----:B------:R-:W-:Y:S01]  /*2f90*/  HMMA.16816.F32.BF16 R56, R24, R62, R64 ;  /* 0x0000003e1838723c */ /* 0x000fe20000041840 */
[----:B-1----:R-:W-:-:S06]  /*2fa0*/  FMUL.FTZ R0, R86, c[0x0][0x320] ;  /* 0x0000c80056007a20 */ /* 0x002fcc0000410000 */
[----:B------:R1:W1:Y:S01]  /*2fb0*/  MUFU.TANH R156, R0 ;  /* 0x00000000009c7308 */ /* 0x0002620000002400 */
[----:B------:R-:W-:Y:S01]  /*2fc0*/  HMMA.16816.F32.BF16 R48, R12, R40, R44 ;  /* 0x000000280c30723c */ /* 0x000fe2000004182c */
[----:B------:R-:W2:Y:S01]  /*2fd0*/  LDSM.16.M88.4 R44, [R211] ;  /* 0x00000000d32c783b */ /* 0x000ea20000000200 */
[----:B-1----:R-:W-:-:S05]  /*2fe0*/  FMUL.FTZ R0, R87, c[0x0][0x320] ;  /* 0x0000c80057007a20 */ /* 0x002fca0000410000 */
[----:B------:R1:W1:Y:S01]  /*2ff0*/  MUFU.TANH R154, R0 ;  /* 0x00000000009a7308 */ /* 0x0002620000002400 */
[----:B------:R-:W-:Y:S01]  /*3000*/  HMMA.16816.F32.BF16 R64, R20, R62, R72 ;  /* 0x0000003e1440723c */ /* 0x000fe20000041848 */
[----:B-1----:R-:W-:-:S06]  /*3010*/  FMUL.FTZ R0, R76, c[0x0][0x320] ;  /* 0x0000c8004c007a20 */ /* 0x002fcc0000410000 */
[----:B------:R1:W1:Y:S02]  /*3020*/  MUFU.TANH R99, R0 ;  /* 0x0000000000637308 */ /* 0x0002640000002400 */
[----:B-1----:R-:W-:-:S06]  /*3030*/  FMUL.FTZ R0, R77, c[0x0][0x320] ;  /* 0x0000c8004d007a20 */ /* 0x002fcc0000410000 */
[----:B------:R1:W1:Y:S01]  /*3040*/  MUFU.TANH R98, R0 ;  /* 0x0000000000627308 */ /* 0x0002620000002400 */
[----:B------:R-:W-:Y:S01]  /*3050*/  HMMA.16816.F32.BF16 R60, R16, R42, R56 ;  /* 0x0000002a103c723c */ /* 0x000fe20000041838 */
[----:B------:R-:W3:Y:S01]  /*3060*/  LDSM.16.M88.4 R56, [R200+0x2800] ;  /* 0x00280000c838783b */ /* 0x000ee20000000200 */
[----:B-1----:R-:W-:-:S05]  /*3070*/  FMUL.FTZ R0, R78, c[0x0][0x320] ;  /* 0x0000c8004e007a20 */ /* 0x002fca0000410000 */
[----:B------:R1:W1:Y:S01]  /*3080*/  MUFU.TANH R143, R0 ;  /* 0x00000000008f7308 */ /* 0x0002620000002400 */
[----:B--2---:R-:W-:Y:S01]  /*3090*/  HMMA.16816.F32.BF16 R80, R4, R36, R48 ;  /* 0x000000240450723c */ /* 0x004fe20000041830 */
[----:B-1----:R-:W-:-:S07]  /*30a0*/  FMUL.FTZ R0, R79, c[0x0][0x320] ;  /* 0x0000c8004f007a20 */ /* 0x002fce0000410000 */
[----:B------:R-:W-:Y:S01]  /*30b0*/  HMMA.16816.F32.BF16 R76, R8, R36, R68 ;  /* 0x00000024084c723c */ /* 0x000fe20000041844 */
[----:B------:R1:W2:Y:S07]  /*30c0*/  MUFU.TANH R142, R0 ;  /* 0x00000000008e7308 */ /* 0x0002ae0000002400 */
[----:B------:R-:W-:Y:S01]  /*30d0*/  HMMA.16816.F32.BF16 R68, R32, R52, R100 ;  /* 0x000000342044723c */ /* 0x000fe20000041864 */
[----:B-1----:R-:W-:-:S04]  /*30e0*/  FMUL.FTZ R0, R88, c[0x0][0x320] ;  /* 0x0000c80058007a20 */ /* 0x002fc80000410000 */
[----:B------:R1:W1:Y:S03]  /*30f0*/  MUFU.TANH R128, R0 ;  /* 0x0000000000807308 */ /* 0x0002660000002400 */
[----:B------:R-:W-:Y:S08]  /*3100*/  HMMA.16816.F32.BF16 R48, R28, R52, R132 ;  /* 0x000000341c30723c */ /* 0x000ff00000041884 */
[----:B------:R-:W-:Y:S01]  /*3110*/  HMMA.16816.F32.BF16 R64, R12, R42, R64 ;  /* 0x0000002a0c40723c */ /* 0x000fe20000041840 */
[----:B-1----:R-:W-:-:S04]  /*3120*/  FMUL.FTZ R0, R89, c[0x0][0x320] ;  /* 0x0000c80059007a20 */ /* 0x002fc80000410000 */
[----:B------:R1:W1:Y:S03]  /*3130*/  MUFU.TANH R114, R0 ;  /* 0x0000000000727308 */ /* 0x0002660000002400 */
        /* <DEDUP_REMOVED lines=10> */
[----:B------:R-:W2:Y:S01]  /*31e0*/  LDSM.16.M88.4 R48, [R207] ;  /* 0x00000000cf30783b */ /* 0x000ea20000000200 */
[----:B-1----:R-:W-:-:S04]  /*31f0*/  FMUL.FTZ R0, R77, c[0x0][0x320] ;  /* 0x0000c8004d007a20 */ /* 0x002fc80000410000 */
[----:B------:R1:W1:Y:S02]  /*3200*/  MUFU.TANH R96, R0 ;  /* 0x0000000000607308 */ /* 0x0002640000002400 */
[----:B------:R-:W-:Y:S01]  /*3210*/  HMMA.16816.F32.BF16 R84, R4, R38, R64 ;  /* 0x000000260454723c */ /* 0x000fe20000041840 */
[----:B------:R-:W2:Y:S01]  /*3220*/  LDSM.16.M88.4 R36, [R200+0x1c00] ;  /* 0x001c0000c824783b */ /* 0x000ea20000000200 */
[----:B-1----:R-:W-:-:S04]  /*3230*/  FMUL.FTZ R0, R78, c[0x0][0x320] ;  /* 0x0000c8004e007a20 */ /* 0x002fc80000410000 */
[----:B------:R1:W1:Y:S02]  /*3240*/  MUFU.TANH R113, R0 ;  /* 0x0000000000717308 */ /* 0x0002640000002400 */
[----:B---3--:R-:W-:Y:S01]  /*3250*/  HMMA.16816.F32.BF16 R64, R16, R56, R68 ;  /* 0x000000381040723c */ /* 0x008fe20000041844 */
[----:B-1----:R-:W-:-:S05]  /*3260*/  FMUL.FTZ R0, R79, c[0x0][0x320] ;  /* 0x0000c8004f007a20 */ /* 0x002fca0000410000 */
[----:B------:R1:W3:Y:S02]  /*3270*/  MUFU.TANH R112, R0 ;  /* 0x0000000000707308 */ /* 0x0002e40000002400 */
[----:B------:R-:W-:Y:S01]  /*3280*/  HMMA.16816.F32.BF16 R68, R28, R54, R136 ;  /* 0x000000361c44723c */ /* 0x000fe20000041888 */
[----:B------:R-:W2:Y:S01]  /*3290*/  LDSM.16.M88.4 R52, [R210] ;  /* 0x00000000d234783b */ /* 0x000ea20000000200 */
[----:B-1----:R-:W-:-:S04]  /*32a0*/  FMUL.FTZ R0, R80, c[0x0][0x320] ;  /* 0x0000c80050007a20 */ /* 0x002fc80000410000 */
[----:B------:R1:W1:Y:S02]  /*32b0*/  MUFU.TANH R103, R0 ;  /* 0x0000000000677308 */ /* 0x0002640000002400 */
[----:B------:R-:W-:Y:S01]  /*32c0*/  HMMA.16816.F32.BF16 R60, R24, R46, R60 ;  /* 0x0000002e183c723c */ /* 0x000fe2000004183c */
[----:B-1----:R-:W-:-:S05]  /*32d0*/  FMUL.FTZ R0, R81, c[0x0][0x320] ;  /* 0x0000c80051007a20 */ /* 0x002fca0000410000 */
[----:B------:R1:W1:Y:S02]  /*32e0*/  MUFU.TANH R101, R0 ;  /* 0x0000000000657308 */ /* 0x0002640000002400 */
[----:B------:R-:W-:Y:S01]  /*32f0*/  HMMA.16816.F32.BF16 R40, R12, R56, R40 ;  /* 0x000000380c28723c */ /* 0x000fe20000041828 */
[----:B-1----:R-:W-:-:S05]  /*3300*/  FMUL.FTZ R0, R82, c[0x0][0x320] ;  /* 0x0000c80052007a20 */ /* 0x002fca0000410000 */
[----:B------:R1:W1:Y:S02]  /*3310*/  MUFU.TANH R104, R0 ;  /* 0x0000000000687308 */ /* 0x0002640000002400 */
[----:B-1----:R-:W-:-:S06]  /*3320*/  FMUL.FTZ R0, R83, c[0x0][0x320] ;  /* 0x0000c80053007a20 */ /* 0x002fcc0000410000 */
[----:B------:R1:W1:Y:S01]  /*3330*/  MUFU.TANH R102, R0 ;  /* 0x0000000000667308 */ /* 0x0002620000002400 */
[----:B--2---:R-:W-:Y:S01]  /*3340*/  HMMA.16816.F32.BF16 R76, R8, R48, R64 ;  /* 0x00000030084c723c */ /* 0x004fe20000041840 */
[----:B-1----:R-:W-:-:S06]  /*3350*/  FMUL.FTZ R0, R72, c[0x0][0x320] ;  /* 0x0000c80048007a20 */ /* 0x002fcc0000410000 */
[----:B------:R1:W2:Y:S01]  /*3360*/  MUFU.TANH R89, R0 ;  /* 0x0000000000597308 */ /* 0x0002a20000002400 */
[----:B------:R-:W-:Y:S01]  /*3370*/  HMMA.16816.F32.BF16 R68, R20, R46, R68 ;  /* 0x0000002e1444723c */ /* 0x000fe20000041844 */
[----:B-1----:R-:W-:-:S06]  /*3380*/  FMUL.FTZ R0, R73, c[0x0][0x320] ;  /* 0x0000c80049007a20 */ /* 0x002fcc0000410000 */
[----:B------:R1:W1:Y:S01]  /*3390*/  MUFU.TANH R88, R0 ;  /* 0x0000000000587308 */ /* 0x0002620000002400 */
[----:B------:R-:W-:Y:S08]  /*33a0*/  HMMA.16816.F32.BF16 R64, R32, R36, R108 ;  /* 0x000000242040723c */ /* 0x000ff0000004186c */
[----:B------:R-:W-:Y:S01]  /*33b0*/  HMMA.16816.F32.BF16 R44, R16, R58, R60 ;  /* 0x0000003a102c723c */ /* 0x000fe2000004183c */
[----:B-1----:R-:W-:-:S07]  /*33c0*/  FMUL.FTZ R0, R74, c[0x0][0x320] ;  /* 0x0000c8004a007a20 */ /* 0x002fce0000410000 */
[----:B------:R-:W-:Y:S01]  /*33d0*/  HMMA.16816.F32.BF16 R60, R32, R38, R116 ;  /* 0x00000026203c723c */ /* 0x000fe20000041874 */
[----:B------:R-:W-:Y:S01]  /*33e0*/  LDSM.16.M88.4 R32, [R206] ;  /* 0x00000000ce20783b */ /* 0x000fe20000000200 */
[----:B------:R1:W1:Y:S06]  /*33f0*/  MUFU.TANH R95, R0 ;  /* 0x00000000005f7308 */ /* 0x00026c0000002400 */
[----:B------:R-:W-:Y:S01]  /*3400*/  HMMA.16816.F32.BF16 R80, R4, R48, R40 ;  /* 0x000000300450723c */ /* 0x000fe20000041828 */
[----:B------:R-:W2:Y:S01]  /*3410*/  LDSM.16.M88.4 R40, [R200+0x2c00] ;  /* 0x002c0000c828783b */ /* 0x000ea20000000200 */
[----:B-----5:R-:W-:Y:S01]  /*3420*/  ISETP.GT.AND P0, PT, R124, R170, PT ;  /* 0x000000aa7c00720c */ /* 0x020fe20003f04270 */
[----:B------:R-:W-:-:S04]  /*3430*/  DEPBAR.LE SB0, 0x0 ;  /* 0x000080000000791a */ /* 0x000fc80000000000 */
[----:B-1----:R-:W-:Y:S02]  /*3440*/  FMUL.FTZ R0, R75, c[0x0][0x320] ;  /* 0x0000c8004b007a20 */ /* 0x002fe40000410000 */
[C---:B------:R-:W-:Y:S08]  /*3450*/  HMMA.16816.F32.BF16 R72, R28.reuse, R36, R144 ;  /* 0x000000241c48723c */ /* 0x040ff00000041890 */
[----:B------:R-:W-:Y:S01]  /*3460*/  HMMA.16816.F32.BF16 R28, R28, R38, R148 ;  /* 0x000000261c1c723c */ /* 0x000fe20000041894 */
[----:B------:R1:W1:Y:S02]  /*3470*/  MUFU.TANH R94, R0 ;  /* 0x00000000005e7308 */ /* 0x0002640000002400 */
[----:B-1----:R-:W-:-:S06]  /*3480*/  FMUL.FTZ R0, R84, c[0x0][0x320] ;  /* 0x0000c80054007a20 */ /* 0x002fcc0000410000 */
[----:B------:R1:W1:Y:S01]  /*3490*/  MUFU.TANH R92, R0 ;  /* 0x00000000005c7308 */ /* 0x0002620000002400 */
[----:B------:R-:W-:Y:S01]  /*34a0*/  HMMA.16816.F32.BF16 R68, R12, R58, R68 ;  /* 0x0000003a0c44723c */ /* 0x000fe20000041844 */
[----:B-1----:R-:W-:-:S06]  /*34b0*/  FMUL.FTZ R0, R85, c[0x0][0x320] ;  /* 0x0000c80055007a20 */ /* 0x002fcc0000410000 */
[----:B------:R1:W1:Y:S01]  /*34c0*/  MUFU.TANH R90, R0 ;  /* 0x00000000005a7308 */ /* 0x0002620000002400 */
[-C--:B------:R-:W-:Y:S08]  /*34d0*/  HMMA.16816.F32.BF16 R56, R24, R52.reuse, R64 ;  /* 0x000000341838723c */ /* 0x080ff00000041840 */
[----:B------:R-:W-:Y:S01]  /*34e0*/  HMMA.16816.F32.BF16 R64, R20, R52, R72 ;  /* 0x000000341440723c */ /* 0x000fe20000041848 */
[----:B-1----:R-:W-:-:S07]  /*34f0*/  FMUL.FTZ R0, R86, c[0x0][0x320] ;  /* 0x0000c80056007a20 */ /* 0x002fce0000410000 */
[-C--:B------:R-:W-:Y:S01]  /*3500*/  HMMA.16816.F32.BF16 R24, R24, R54.reuse, R60 ;  /* 0x000000361818723c */ /* 0x080fe2000004183c */
[----:B------:R1:W1:Y:S07]  /*3510*/  MUFU.TANH R93, R0 ;  /* 0x00000000005d7308 */ /* 0x00026e0000002400 */
[----:B------:R-:W-:Y:S01]  /*3520*/  HMMA.16816.F32.BF16 R52, R20, R54, R28 ;  /* 0x000000361434723c */ /* 0x000fe2000004181c */
[----:B-1----:R-:W-:-:S04]  /*3530*/  FMUL.FTZ R0, R87, c[0x0][0x320] ;  /* 0x0000c80057007a20 */ /* 0x002fc80000410000 */
[----:B------:R1:W1:Y:S02]  /*3540*/  MUFU.TANH R91, R0 ;  /* 0x00000000005b7308 */ /* 0x0002640000002400 */
[----:B-1----:R-:W-:-:S06]  /*3550*/  FMUL.FTZ R0, R76, c[0x0][0x320] ;  /* 0x0000c8004c007a20 */ /* 0x002fcc0000410000 */
[----:B------:R1:W1:Y:S01]  /*3560*/  MUFU.TANH R84, R0 ;  /* 0x0000000000547308 */ /* 0x0002620000002400 */
[----:B--2---:R-:W-:Y:S01]  /*3570*/  HMMA.16816.F32.BF16 R36, R12, R40, R64 ;  /* 0x000000280c24723c */ /* 0x004fe20000041840 */
[----:B-1----:R-:W-:-:S06]  /*3580*/  FMUL.FTZ R0, R77, c[0x0][0x320] ;  /* 0x0000c8004d007a20 */ /* 0x002fcc0000410000 */
[----:B------:R1:W2:Y:S03]  /*3590*/  MUFU.TANH R49, R0 ;  /* 0x0000000000317308 */ /* 0x0002a60000002400 */
[----:B------:R-:W-:Y:S01]  /*35a0*/  HMMA.16816.F32.BF16 R12, R12, R42, R52 ;  /* 0x0000002a0c0c723c */ /* 0x000fe20000041834 */
[----:B-1----:R-:W-:-:S04]  /*35b0*/  FMUL.FTZ R0, R78, c[0x0][0x320] ;  /* 0x0000c8004e007a20 */ /* 0x002fc80000410000 */
[----:B------:R1:W1:Y:S02]  /*35c0*/  MUFU.TANH R87, R0 ;  /* 0x0000000000577308 */ /* 0x0002640000002400 */
[----:B-1----:R-:W-:Y:S02]  /*35d0*/  FMUL.FTZ R0, R79, c[0x0][0x320] ;  /* 0x0000c8004f007a20 */ /* 0x002fe40000410000 */
[----:B------:R-:W-:Y:S08]  /*35e0*/  HMMA.16816.F32.BF16 R76, R8, R50, R44 ;  /* 0x00000032084c723c */ /* 0x000ff0000004182c */
[C---:B------:R-:W-:Y:S08]  /*35f0*/  HMMA.16816.F32.BF16 R44, R16.reuse, R40, R56 ;  /* 0x00000028102c723c */ /* 0x040ff00000041838 */
[----:B------:R-:W-:Y:S01]  /*3600*/  HMMA.16816.F32.BF16 R16, R16, R42, R24 ;  /* 0x0000002a1010723c */ /* 0x000fe20000041818 */
[----:B------:R1:W1:Y:S07]  /*3610*/  MUFU.TANH R86, R0 ;  /* 0x0000000000567308 */ /* 0x00026e0000002400 */
[----:B------:R-:W-:Y:S08]  /*3620*/  HMMA.16816.F32.BF16 R68, R4, R50, R68 ;  /* 0x000000320444723c */ /* 0x000ff00000041844 */
[----:B------:R-:W-:Y:S01]  /*3630*/  HMMA.16816.F32.BF16 R44, R8, R32, R44 ;  /* 0x00000020082c723c */ /* 0x000fe2000004182c */
[----:B-1----:R-:W-:-:S07]  /*3640*/  FMUL.FTZ R0, R80, c[0x0][0x320] ;  /* 0x0000c80050007a20 */ /* 0x002fce0000410000 */
[----:B------:R-:W-:Y:S08]  /*3650*/  HMMA.16816.F32.BF16 R20, R4, R32, R36 ;  /* 0x000000200414723c */ /* 0x000ff00000041824 */
[-C--:B------:R-:W-:Y:S08]  /*3660*/  HMMA.16816.F32.BF16 R8, R8, R34.reuse, R16 ;  /* 0x000000220808723c */ /* 0x080ff00000041810 */
[----:B------:R-:W-:Y:S01]  /*3670*/  HMMA.16816.F32.BF16 R4, R4, R34, R12 ;  /* 0x000000220404723c */ /* 0x000fe2000004180c */
[----:B------:R1:W1:Y:S01]  /*3680*/  MUFU.TANH R85, R0 ;  /* 0x0000000000557308 */ /* 0x0002620000002400 */
[----:B------:R-:W-:-:S02]  /*3690*/  FMUL.FTZ R77, R77, c[0x0][0x320] ;  /* 0x0000c8004d4d7a20 */ /* 0x000fc40000410000 */
[----:B------:R-:W-:Y:S02]  /*36a0*/  FMUL.FTZ R78, R78, c[0x0][0x320] ;  /* 0x0000c8004e4e7a20 */ /* 0x000fe40000410000 */
[----:B-1----:R-:W-:-:S04]  /*36b0*/  FMUL.FTZ R0, R81, c[0x0][0x320] ;  /* 0x0000c80051007a20 */ /* 0x002fc80000410000 */
[----:B------:R1:W1:Y:S01]  /*36c0*/  MUFU.TANH R80, R0 ;  /* 0x0000000000507308 */ /* 0x0002620000002400 */
[----:B------:R-:W-:Y:S02]  /*36d0*/  FMUL.FTZ R79, R79, c[0x0][0x320] ;  /* 0x0000c8004f4f7a20 */ /* 0x000fe40000410000 */
[----:B------:R-:W-:Y:S02]  /*36e0*/  FMUL.FTZ R68, R68, c[0x0][0x320] ;  /* 0x0000c80044447a20 */ /* 0x000fe40000410000 */
[----:B------:R-:W-:Y:S02]  /*36f0*/  FMUL.FTZ R69, R69, c[0x0][0x320] ;  /* 0x0000c80045457a20 */ /* 0x000fe40000410000 */
[----:B------:R-:W-:Y:S02]  /*3700*/  FMUL.FTZ R70, R70, c[0x0][0x320] ;  /* 0x0000c80046467a20 */ /* 0x000fe40000410000 */
[----:B-1----:R-:W-:-:S04]  /*3710*/  FMUL.FTZ R0, R82, c[0x0][0x320] ;  /* 0x0000c80052007a20 */ /* 0x002fc80000410000 */
[----:B------:R1:W1:Y:S01]  /*3720*/  MUFU.TANH R72, R0 ;  /* 0x0000000000487308 */ /* 0x0002620000002400 */
[----:B------:R-:W-:Y:S02]  /*3730*/  FMUL.FTZ R71, R71, c[0x0][0x320] ;  /* 0x0000c80047477a20 */ /* 0x000fe40000410000 */
[----:B------:R-:W-:Y:S02]  /*3740*/  FMUL.FTZ R44, R44, c[0x0][0x320] ;  /* 0x0000c8002c2c7a20 */ /* 0x000fe40000410000 */
[----:B------:R-:W-:Y:S02]  /*3750*/  FMUL.FTZ R45, R45, c[0x0][0x320] ;  /* 0x0000c8002d2d7a20 */ /* 0x000fe40000410000 */
[----:B------:R-:W-:Y:S02]  /*3760*/  FMUL.FTZ R46, R46, c[0x0][0x320] ;  /* 0x0000c8002e2e7a20 */ /* 0x000fe40000410000 */
[----:B------:R-:W-:Y:S02]  /*3770*/  FMUL.FTZ R47, R47, c[0x0][0x320] ;  /* 0x0000c8002f2f7a20 */ /* 0x000fe40000410000 */
[----:B------:R-:W-:-:S02]  /*3780*/  FMUL.FTZ R20, R20, c[0x0][0x320] ;  /* 0x0000c80014147a20 */ /* 0x000fc40000410000 */
[----:B-1----:R-:W-:Y:S02]  /*3790*/  FMUL.FTZ R0, R83, c[0x0][0x320] ;  /* 0x0000c80053007a20 */ /* 0x002fe40000410000 */
[----:B------:R-:W-:Y:S02]  /*37a0*/  FMUL.FTZ R21, R21, c[0x0][0x320] ;  /* 0x0000c80015157a20 */ /* 0x000fe40000410000 */
[----:B------:R1:W1:Y:S01]  /*37b0*/  MUFU.TANH R50, R0 ;  /* 0x0000000000327308 */ /* 0x0002620000002400 */
[----:B------:R-:W-:Y:S02]  /*37c0*/  FMUL.FTZ R22, R22, c[0x0][0x320] ;  /* 0x0000c80016167a20 */ /* 0x000fe40000410000 */
[----:B------:R-:W-:Y:S02]  /*37d0*/  FMUL.FTZ R23, R23, c[0x0][0x320] ;  /* 0x0000c80017177a20 */ /* 0x000fe40000410000 */
[----:B------:R-:W-:Y:S02]  /*37e0*/  FMUL.FTZ R8, R8, c[0x0][0x320] ;  /* 0x0000c80008087a20 */ /* 0x000fe40000410000 */
[----:B------:R-:W-:-:S02]  /*37f0*/  FMUL.FTZ R9, R9, c[0x0][0x320] ;  /* 0x0000c80009097a20 */ /* 0x000fc40000410000 */
[----:B------:R-:W-:Y:S02]  /*3800*/  FMUL.FTZ R10, R10, c[0x0][0x320] ;  /* 0x0000c8000a0a7a20 */ /* 0x000fe40000410000 */
[----:B------:R-:W-:Y:S02]  /*3810*/  FMUL.FTZ R11, R11, c[0x0][0x320] ;  /* 0x0000c8000b0b7a20 */ /* 0x000fe40000410000 */
[----:B------:R-:W-:Y:S02]  /*3820*/  FMUL.FTZ R4, R4, c[0x0][0x320] ;  /* 0x0000c80004047a20 */ /* 0x000fe40000410000 */
[----:B------:R-:W-:Y:S02]  /*3830*/  FMUL.FTZ R5, R5, c[0x0][0x320] ;  /* 0x0000c80005057a20 */ /* 0x000fe40000410000 */
[----:B-1----:R-:W-:Y:S02]  /*3840*/  FMUL.FTZ R0, R76, c[0x0][0x320] ;  /* 0x0000c8004c007a20 */ /* 0x002fe40000410000 */
[----:B------:R-:W-:-:S02]  /*3850*/  FMUL.FTZ R6, R6, c[0x0][0x320] ;  /* 0x0000c80006067a20 */ /* 0x000fc40000410000 */
[----:B------:R-:W-:Y:S01]  /*3860*/  FMUL.FTZ R7, R7, c[0x0][0x320] ;  /* 0x0000c80007077a20 */ /* 0x000fe20000410000 */
[----:B------:R1:W1:Y:S08]  /*3870*/  MUFU.TANH R48, R0 ;  /* 0x0000000000307308 */ /* 0x0002700000002400 */
[----:B------:R-:W1:Y:S08]  /*3880*/  MUFU.TANH R77, R77 ;  /* 0x0000004d004d7308 */ /* 0x000e700000002400 */
        /* <DEDUP_REMOVED lines=10> */
[----:B------:R1:W1:Y:S08]  /*3930*/  MUFU.TANH R38, R20 ;  /* 0x0000001400267308 */ /* 0x0002700000002400 */
        /* <DEDUP_REMOVED lines=10> */
[----:B------:R1:W1:Y:S01]  /*39e0*/  MUFU.TANH R42, R7 ;  /* 0x00000007002a7308 */ /* 0x0002620000002400 */
[----:B------:R-:W-:Y:S01]  /*39f0*/  BSSY B0, `(.L_x_1268) ;  /* 0x000004c000007945 */ /* 0x000fe20003800000 */
[----:B------:R-:W-:Y:S01]  /*3a00*/  BAR.SYNC.DEFER_BLOCKING 0x0 ;  /* 0x0000000000007b1d */ /* 0x000fe20000010000 */
[----:B------:R-:W-:-:S05]  /*3a10*/  ISETP.GT.AND P1, PT, R168, 0x3f, PT ;  /* 0x0000003fa800780c */ /* 0x000fca0003f24270 */
[----:B------:R-:W-:Y:S05]  /*3a20*/  @!P0 BRA `(.L_x_1269) ;  /* 0x0000048000008947 */ /* 0x000fea0003800000 */
[----:B--234-:R-:W-:Y:S01]  /*3a30*/  IMAD R2, R124, 0x40, R169 ;  /* 0x000000407c027824 */ /* 0x01cfe200078e02a9 */
[----:B------:R-:W-:-:S04]  /*3a40*/  MOV R232, RZ ;  /* 0x000000ff00e87202 */ /* 0x000fc80000000f00 */
[----:B------:R-:W-:-:S05]  /*3a50*/  IADD3 R2, R2, -0x40, R168 ;  /* 0xffffffc002027810 */ /* 0x000fca0007ffe0a8 */
[----:B------:R-:W-:-:S04]  /*3a60*/  @P2 IMAD.HI.U32 R3, R2, c[0x0][0x2bc], RZ ;  /* 0x0000af0002032a27 */ /* 0x000fc800078e00ff */
[----:B-1----:R-:W-:Y:S01]  /*3a70*/  IMAD.MOV.U32 R0, RZ, RZ, R2 ;  /* 0x000000ffff007224 */ /* 0x002fe200078e0002 */
[----:B------:R-:W-:-:S04]  /*3a80*/  @P2 SHF.R.U32.HI R0, RZ, c[0x0][0x2c0], R3 ;  /* 0x0000b000ff002a19 */ /* 0x000fc80000011603 */
[----:B------:R-:W-:-:S04]  /*3a90*/  @!P1 IADD3 R3, P0, R0, R166, RZ ;  /* 0x000000a600039210 */ /* 0x000fc80007f1e0ff */
[----:B------:R-:W-:Y:S02]  /*3aa0*/  @!P1 LEA.HI.X.SX32 R5, R0, R163, 0x1, P0 ;  /* 0x000000a300059211 */ /* 0x000fe400000f0eff */
[----:B------:R-:W-:-:S04]  /*3ab0*/  @!P1 LEA R4, P0, R3, c[0x0][0x2a0], 0x2 ;  /* 0x0000a80003049a11 */ /* 0x000fc800078010ff */
[----:B------:R-:W-:-:S05]  /*3ac0*/  @!P1 LEA.HI.X R5, R3, c[0x0][0x2a4], R5, 0x2, P0 ;  /* 0x0000a90003059a11 */ /* 0x000fca00000f1405 */
[----:B------:R-:W2:Y:S01]  /*3ad0*/  @!P1 LDG.E R232, [R4.64] ;  /* 0x0000000604e89981 */ /* 0x000ea2000c1e1900 */
[----:B------:R-:W-:-:S04]  /*3ae0*/  IMAD.MOV R0, RZ, RZ, -R0 ;  /* 0x000000ffff007224 */ /* 0x000fc800078e0a00 */
[----:B------:R-:W-:-:S04]  /*3af0*/  IMAD R234, R0, c[0x0][0x2b8], R2 ;  /* 0x0000ae0000ea7a24 */ /* 0x000fc800078e0202 */
[----:B------:R-:W-:Y:S01]  /*3b00*/  IMAD.WIDE.U32 R2, R234, c[0x0][0x1e0], RZ ;  /* 0x00007800ea027a25 */ /* 0x000fe200078e00ff */
[----:B------:R-:W-:-:S05]  /*3b10*/  SHF.R.S32.HI R0, RZ, 0x1f, R234 ;  /* 0x0000001fff007819 */ /* 0x000fca00000114ea */
[----:B------:R-:W-:-:S04]  /*3b20*/  IMAD R0, R0, c[0x0][0x1e0], RZ ;  /* 0x0000780000007a24 */ /* 0x000fc800078e02ff */
[----:B------:R-:W-:-:S05]  /*3b30*/  IMAD R0, R234, c[0x0][0x1e4], R0 ;  /* 0x00007900ea007a24 */ /* 0x000fca00078e0200 */
[----:B------:R-:W-:Y:S02]  /*3b40*/  IADD3 R3, R3, R0, RZ ;  /* 0x0000000003037210 */ /* 0x000fe40007ffe0ff */
        /* <DEDUP_REMOVED lines=10> */
.L_x_1318:
[----:B------:R-:W-:Y:S05]  /*3bf0*/  BRA.DIV ~URZ, `(.L_x_1271) ;  /* 0x0000d5e27f007947 */ /* 0x000fea000b800000 */
[----:B------:R-:W3:Y:S01]  /*3c00*/  SHFL.IDX PT, R0, R13, RZ, 0x1c1f ;  /* 0x001c1fff0d007589 */ /* 0x000ee200000e0000 */
[C---:B------:R-:W-:Y:S02]  /*3c10*/  IADD3 R2, R240.reuse, 0x20, RZ ;  /* 0x00000020f0027810 */ /* 0x040fe40007ffe0ff */
[----:B------:R-:W-:Y:S02]  /*3c20*/  IADD3 R5, R240, 0x40, RZ ;  /* 0x00000040f0057810 */ /* 0x000fe40007ffe0ff */
[----:B------:R-:W-:Y:S02]  /*3c30*/  ISETP.GE.AND P4, PT, R2, c[0x0][0x1d4], PT ;  /* 0x0000750002007a0c */ /* 0x000fe40003f86270 */
[----:B------:R-:W-:Y:S02]  /*3c40*/  ISETP.GE.AND P5, PT, R240, c[0x0][0x1d4], PT ;  /* 0x00007500f0007a0c */ /* 0x000fe40003fa6270 */
[----:B------:R-:W-:-:S02]  /*3c50*/  SEL R11, RZ, 0x10, P4 ;  /* 0x00000010ff0b7807 */ /* 0x000fc40002000000 */
[----:B------:R-:W-:Y:S02]  /*3c60*/  SEL R12, RZ, 0x10, P5 ;  /* 0x00000010ff0c7807 */ /* 0x000fe40002800000 */
[C---:B---3--:R-:W-:Y:S02]  /*3c70*/  IADD3 R6, P0, R0.reuse, R159, RZ ;  /* 0x0000009f00067210 */ /* 0x048fe40007f1e0ff */
[----:B------:R-:W-:-:S03]  /*3c80*/  IADD3 R2, P6, R0, R160, RZ ;  /* 0x000000a000027210 */ /* 0x000fc60007fde0ff */
[C---:B--2---:R-:W-:Y:S01]  /*3c90*/  IMAD.X R7, R4.reuse, 0x1, R125, P0 ;  /* 0x0000000104077824 */ /* 0x044fe200000e067d */
[----:B------:R-:W-:Y:S01]  /*3ca0*/  ISETP.GE.AND P0, PT, R5, c[0x0][0x1d4], PT ;  /* 0x0000750005007a0c */ /* 0x000fe20003f06270 */
[----:B------:R-:W-:Y:S01]  /*3cb0*/  IMAD.X R3, R4, 0x1, R127, P6 ;  /* 0x0000000104037824 */ /* 0x000fe200030e067f */
[----:B------:R-:W-:Y:S02]  /*3cc0*/  IADD3 R8, P6, R0, R161, RZ ;  /* 0x000000a100087210 */ /* 0x000fe40007fde0ff */
[----:B------:R-:W-:Y:S01]  /*3cd0*/  @!PT LDS RZ, [RZ] ;  /* 0x00000000fffff984 */ /* 0x000fe20000000800 */
[----:B------:R-:W-:Y:S01]  /*3ce0*/  @!PT LDS RZ, [RZ] ;  /* 0x00000000fffff984 */ /* 0x000fe20000000800 */
[----:B------:R2:W-:Y:S03]  /*3cf0*/  LDGSTS.E.BYPASS.LTC128B.128 [R217+0x3100], [R6.64], !P5 ;  /* 0x0310000006d97fae */ /* 0x0005e6000e901d46 */
[----:B------:R-:W-:Y:S01]  /*3d00*/  IMAD.X R9, R4, 0x1, R126, P6 ;  /* 0x0000000104097824 */ /* 0x000fe200030e067e */
[----:B------:R2:W-:Y:S04]  /*3d10*/  LDGSTS.E.BYPASS.LTC128B.128 [R217+0x4100], [R2.64], !P4 ;  /* 0x0410000002d97fae */ /* 0x0005e8000e101d46 */
[----:B------:R-:W3:Y:S04]  /*3d20*/  SHFL.IDX PT, R0, R13, 0x1, 0x1c1f ;  /* 0x003c1f000d007f89 */ /* 0x000ee800000e0000 */
[----:B------:R2:W-:Y:S04]  /*3d30*/  LDGSTS.E.BYPASS.LTC128B.128 [R217+0x5100], [R8.64], !P0 ;  /* 0x0510000008d97fae */ /* 0x0005e8000c101d46 */
[----:B------:R4:W1:Y:S02]  /*3d40*/  SHFL.IDX PT, R4, R10, 0x1, 0x1c1f ;  /* 0x003c1f000a047f89 */ /* 0x00086400000e0000 */
[----:B-1--4-:R-:W-:-:S02]  /*3d50*/  SEL R10, RZ, 0x10, P0 ;  /* 0x00000010ff0a7807 */ /* 0x012fc40000000000 */
.L_x_1319:
[----:B--23--:R-:W-:Y:S02]  /*3d60*/  IADD3 R8, -R12, 0x10, RZ ;  /* 0x000000100c087810 */ /* 0x00cfe40007ffe1ff */
[----:B------:R-:W-:-:S02]  /*3d70*/  IADD3 R2, -R11, 0x10, RZ ;  /* 0x000000100b027810 */ /* 0x000fc40007ffe1ff */
[----:B------:R-:W-:Y:S02]  /*3d80*/  LOP3.LUT R8, R8, 0xf, RZ, 0xc0, !PT ;  /* 0x0000000f08087812 */ /* 0x000fe400078ec0ff */
[----:B------:R-:W-:Y:S02]  /*3d90*/  IADD3 R3, -R10, 0x10, RZ ;  /* 0x000000100a037810 */ /* 0x000fe40007ffe1ff */
[----:B------:R-:W-:Y:S02]  /*3da0*/  LOP3.LUT R6, R2, 0xf, RZ, 0xc0, !PT ;  /* 0x0000000f02067812 */ /* 0x000fe400078ec0ff */
[-C--:B------:R-:W-:Y:S02]  /*3db0*/  IADD3 R8, P4, P0, R8, R0.reuse, R159 ;  /* 0x0000000008087210 */ /* 0x080fe4000789e09f */
[----:B------:R-:W-:Y:S02]  /*3dc0*/  LOP3.LUT R2, R3, 0xf, RZ, 0xc0, !PT ;  /* 0x0000000f03027812 */ /* 0x000fe400078ec0ff */
[----:B------:R-:W-:-:S02]  /*3dd0*/  IADD3 R6, P6, P5, R6, R0, R160 ;  /* 0x0000000006067210 */ /* 0x000fc40007dde0a0 */
[----:B------:R-:W-:Y:S02]  /*3de0*/  IADD3.X R9, RZ, R4, R125, P4, P0 ;  /* 0x00000004ff097210 */ /* 0x000fe400027e047d */
[----:B------:R-:W-:Y:S02]  /*3df0*/  IADD3 R2, P4, P0, R2, R0, R161 ;  /* 0x0000000002027210 */ /* 0x000fe4000789e0a1 */
[-C--:B------:R-:W-:Y:S02]  /*3e00*/  IADD3.X R7, RZ, R4.reuse, R127, P6, P5 ;  /* 0x00000004ff077210 */ /* 0x080fe400037ea47f */
[----:B------:R-:W-:Y:S02]  /*3e10*/  ISETP.NE.U32.AND P6, PT, R12, RZ, PT ;  /* 0x000000ff0c00720c */ /* 0x000fe40003fc5070 */
[----:B------:R-:W-:Y:S02]  /*3e20*/  ISETP.NE.U32.AND P5, PT, R11, RZ, PT ;  /* 0x000000ff0b00720c */ /* 0x000fe40003fa5070 */
[----:B------:R-:W-:-:S02]  /*3e30*/  IADD3.X R3, RZ, R4, R126, P4, P0 ;  /* 0x00000004ff037210 */ /* 0x000fc400027e047e */
[----:B------:R-:W-:-:S07]  /*3e40*/  ISETP.NE.U32.AND P0, PT, R10, RZ, PT ;  /* 0x000000ff0a00720c */ /* 0x000fce0003f05070 */
[----:B------:R-:W-:Y:S01]  /*3e50*/  @!PT LDS RZ, [RZ] ;  /* 0x00000000fffff984 */ /* 0x000fe20000000800 */
[----:B------:R-:W-:Y:S01]  /*3e60*/  @!PT LDS RZ, [RZ] ;  /* 0x00000000fffff984 */ /* 0x000fe20000000800 */
[----:B------:R-:W-:Y:S01]  /*3e70*/  @!PT LDS RZ, [RZ] ;  /* 0x00000000fffff984 */ /* 0x000fe20000000800 */
[----:B------:R1:W-:Y:S04]  /*3e80*/  LDGSTS.E.BYPASS.LTC128B.128.ZFILL [R217+0x3900], [R8.64], P6 ;  /* 0x0390000008d97fae */ /* 0x0003e8000b141d46 */
[----:B------:R1:W-:Y:S04]  /*3e90*/  LDGSTS.E.BYPASS.LTC128B.128.ZFILL [R217+0x4900], [R6.64], P5 ;  /* 0x0490000006d97fae */ /* 0x0003e8000a941d46 */
[----:B------:R1:W-:Y:S02]  /*3ea0*/  LDGSTS.E.BYPASS.LTC128B.128.ZFILL [R217+0x5900], [R2.64], P0 ;  /* 0x0590000002d97fae */ /* 0x0003e40008141d46 */
.L_x_1269:
[----:B--234-:R-:W-:Y:S05]  /*3eb0*/  BSYNC B0 ;  /* 0x0000000000007941 */ /* 0x01cfea0003800000 */
.L_x_1268:
[----:B-1----:R-:W2:Y:S04]  /*3ec0*/  LDL R3, [R1+0x78] ;  /* 0x0000780001037983 */ /* 0x002ea80000100800 */
[----:B------:R-:W2:Y:S04]  /*3ed0*/  LDL R2, [R1+0xb4] ;  /* 0x0000b40001027983 */ /* 0x000ea80000100800 */
[----:B------:R-:W3:Y:S01]  /*3ee0*/  LDL R5, [R1+0x3c] ;  /* 0x00003c0001057983 */ /* 0x000ee20000100800 */
[----:B------:R-:W-:-:S03]  /*3ef0*/  MOV R0, 0x1 ;  /* 0x0000000100007802 */ /* 0x000fc60000000f00 */
[----:B------:R-:W0:Y:S02]  /*3f00*/  LDGDEPBAR ;  /* 0x00000000000079af */ /* 0x000e240000000000 */
[----:B------:R-:W-:Y:S01]  /*3f10*/  IMAD R0, R124, -0x40, R0 ;  /* 0xffffffc07c007824 */ /* 0x000fe200078e0200 */
[----:B--2---:R-:W-:Y:S02]  /*3f20*/  IADD3 R4, R2, R3, RZ ;  /* 0x0000000302047210 */ /* 0x004fe40007ffe0ff */
[----:B------:R-:W-:Y:S02]  /*3f30*/  MOV R3, c[0x0][0x2ac] ;  /* 0x0000ab0000037a02 */ /* 0x000fe40000000f00 */
[----:B---3--:R-:W-:Y:S01]  /*3f40*/  IADD3 R7, -R5, R140, RZ ;  /* 0x0000008c05077210 */ /* 0x008fe20007ffe1ff */
[----:B------:R-:W-:Y:S01]  /*3f50*/  @P3 IMAD.HI.U32 R2, R4, c[0x0][0x2c8], RZ ;  /* 0x0000b20004023a27 */ /* 0x000fe200078e00ff */
[----:B------:R1:W-:Y:S03]  /*3f60*/  STL [R1], R4 ;  /* 0x0000000401007387 */ /* 0x0003e60000100800 */
[----:B------:R-:W-:-:S05]  /*3f70*/  IMAD R0, R3, c[0x0][0x1d0], R0 ;  /* 0x0000740003007a24 */ /* 0x000fca00078e0200 */
[----:B------:R-:W-:Y:S02]  /*3f80*/  IADD3 R6, R0, -c[0x0][0x168], -R5 ;  /* 0x80005a0000067a10 */ /* 0x000fe40007ffe805 */
[----:B-1----:R-:W-:Y:S01]  /*3f90*/  @P3 SHF.R.U32.HI R4, RZ, c[0x0][0x2cc], R2 ;  /* 0x0000b300ff043a19 */ /* 0x002fe20000011602 */
[----:B------:R-:W-:Y:S05]  /*3fa0*/  BRA.DIV ~URZ, `(.L_x_1272) ;  /* 0x0000d4827f007947 */ /* 0x000fea000b800000 */
[----:B------:R1:W2:Y:S02]  /*3fb0*/  SHFL.IDX PT, R0, R4, RZ, 0x1c1f ;  /* 0x001c1fff04007589 */ /* 0x0002a400000e0000 */
.L_x_1320:
[----:B--2---:R-:W-:-:S05]  /*3fc0*/  IMAD.IADD R0, R6, 0x1, R0 ;  /* 0x0000000106007824 */ /* 0x004fca00078e0200 */
[----:B------:R-:W-:-:S04]  /*3fd0*/  IMNMX R0, R7, R0, PT ;  /* 0x0000000007007217 */ /* 0x000fc80003800200 */
[C---:B------:R-:W-:Y:S02]  /*3fe0*/  ISETP.GT.AND P6, PT, R0.reuse, RZ, PT ;  /* 0x000000ff0000720c */ /* 0x040fe40003fc4270 */
[C---:B------:R-:W-:Y:S02]  /*3ff0*/  ISETP.GT.AND P5, PT, R0.reuse, 0x1, PT ;  /* 0x000000010000780c */ /* 0x040fe40003fa4270 */
[C---:B------:R-:W-:Y:S02]  /*4000*/  ISETP.GT.AND P4, PT, R0.reuse, 0x8, PT ;  /* 0x000000080000780c */ /* 0x040fe40003f84270 */
[----:B------:R-:W-:Y:S02]  /*4010*/  ISETP.GT.AND P0, PT, R0, 0x9, PT ;  /* 0x000000090000780c */ /* 0x000fe40003f04270 */
        /* <DEDUP_REMOVED lines=16> */
[----:B------:R-:W-:Y:S02]  /*4120*/  FSEL R98, R84, -INF , P6 ;  /* 0xff80000054627808 */ /* 0x000fe40003000000 */
[----:B------:R-:W-:Y:S02]  /*4130*/  FSEL R100, R49, -INF , P5 ;  /* 0xff80000031647808 */ /* 0x000fe40002800000 */
[----:B------:R-:W-:Y:S02]  /*4140*/  FSEL R106, R48, -INF , P4 ;  /* 0xff800000306a7808 */ /* 0x000fe40002000000 */
[----:B------:R-:W-:-:S02]  /*4150*/  FSEL R107, R77, -INF , P0 ;  /* 0xff8000004d6b7808 */ /* 0x000fc40000000000 */
[C---:B------:R-:W-:Y:S02]  /*4160*/  ISETP.GT.AND P6, PT, R0.reuse, 0x30, PT ;  /* 0x000000300000780c */ /* 0x040fe40003fc4270 */
[C---:B------:R-:W-:Y:S02]  /*4170*/  ISETP.GT.AND P5, PT, R0.reuse, 0x31, PT ;  /* 0x000000310000780c */ /* 0x040fe40003fa4270 */
[C---:B------:R-:W-:Y:S02]  /*4180*/  ISETP.GT.AND P4, PT, R0.reuse, 0x38, PT ;  /* 0x000000380000780c */ /* 0x040fe40003f84270 */
[----:B------:R-:W-:Y:S02]  /*4190*/  ISETP.GT.AND P0, PT, R0, 0x39, PT ;  /* 0x000000390000780c */ /* 0x000fe40003f04270 */
[----:B------:R-:W-:Y:S02]  /*41a0*/  FSEL R105, R44, -INF , P6 ;  /* 0xff8000002c697808 */ /* 0x000fe40003000000 */
[----:B------:R-:W-:-:S02]  /*41b0*/  FSEL R99, R45, -INF , P5 ;  /* 0xff8000002d637808 */ /* 0x000fc40002800000 */
[----:B------:R-:W-:Y:S02]  /*41c0*/  FSEL R97, R17, -INF , P4 ;  /* 0xff80000011617808 */ /* 0x000fe40002000000 */
[----:B------:R-:W-:Y:S01]  /*41d0*/  FSEL R96, R15, -INF , P0 ;  /* 0xff8000000f607808 */ /* 0x000fe20000000000 */
[----:B------:R-:W-:Y:S05]  /*41e0*/  BRA.DIV ~URZ, `(.L_x_1273) ;  /* 0x0000d2a27f007947 */ /* 0x000fea000b800000 */
[----:B------:R-:W2:Y:S04]  /*41f0*/  SHFL.IDX PT, R2, R4, 0x2, 0x1c1f ;  /* 0x005c1f0004027f89 */ /* 0x000ea800000e0000 */
[----:B------:R-:W3:Y:S04]  /*4200*/  SHFL.IDX PT, R3, R4, 0x1, 0x1c1f ;  /* 0x003c1f0004037f89 */ /* 0x000ee800000e0000 */
[----:B------:R4:W5:Y:S01]  /*4210*/  SHFL.IDX PT, R0, R4, 0x3, 0x1c1f ;  /* 0x007c1f0004007f89 */ /* 0x00096200000e0000 */
[----:B--2---:R-:W-:-:S02]  /*4220*/  IMAD.IADD R2, R6, 0x1, R2 ;  /* 0x0000000106027824 */ /* 0x004fc400078e0202 */
[----:B---3--:R-:W-:-:S03]  /*4230*/  IMAD.IADD R3, R6, 0x1, R3 ;  /* 0x0000000106037824 */ /* 0x008fc600078e0203 */
[----:B------:R-:W-:Y:S02]  /*4240*/  IMNMX R2, R7, R2, PT ;  /* 0x0000000207027217 */ /* 0x000fe40003800200 */
[----:B-1--4-:R-:W-:Y:S01]  /*4250*/  FMNMX.FTZ R4, R8, R10, !PT ;  /* 0x0000000a08047209 */ /* 0x012fe20007810000 */
[----:B-----5:R-:W-:Y:S01]  /*4260*/  IMAD.IADD R0, R6, 0x1, R0 ;  /* 0x0000000106007824 */ /* 0x020fe200078e0200 */
[C---:B------:R-:W-:Y:S02]  /*4270*/  ISETP.GT.AND P6, PT, R2.reuse, RZ, PT ;  /* 0x000000ff0200720c */ /* 0x040fe40003fc4270 */
        /* <DEDUP_REMOVED lines=27> */
[----:B------:R-:W-:Y:S02]  /*4430*/  IMNMX R3, R7, R3, PT ;  /* 0x0000000307037217 */ /* 0x000fe40003800200 */
[----:B------:R-:W-:Y:S02]  /*4440*/  FSEL R129, R38, -INF , P6 ;  /* 0xff80000026817808 */ /* 0x000fe40003000000 */
[----:B------:R-:W-:Y:S02]  /*4450*/  FSEL R128, R37, -INF , P5 ;  /* 0xff80000025807808 */ /* 0x000fe40002800000 */
[----:B------:R-:W-:Y:S02]  /*4460*/  FSEL R127, R31, -INF , P4 ;  /* 0xff8000001f7f7808 */ /* 0x000fe40002000000 */
[----:B------:R-:W-:Y:S02]  /*4470*/  FSEL R126, R28, -INF , P0 ;  /* 0xff8000001c7e7808 */ /* 0x000fe40000000000 */
[----:B------:R-:W-:-:S02]  /*4480*/  ISETP.GT.AND P6, PT, R3, RZ, PT ;  /* 0x000000ff0300720c */ /* 0x000fc40003fc4270 */
[C---:B------:R-:W-:Y:S02]  /*4490*/  ISETP.GT.AND P5, PT, R3.reuse, 0x1, PT ;  /* 0x000000010300780c */ /* 0x040fe40003fa4270 */
[C---:B------:R-:W-:Y:S02]  /*44a0*/  ISETP.GT.AND P4, PT, R3.reuse, 0x8, PT ;  /* 0x000000080300780c */ /* 0x040fe40003f84270 */
[----:B------:R-:W-:Y:S02]  /*44b0*/  ISETP.GT.AND P0, PT, R3, 0x9, PT ;  /* 0x000000090300780c */ /* 0x000fe40003f04270 */
[----:B------:R-:W-:Y:S02]  /*44c0*/  FSEL R9, R158, -INF , P6 ;  /* 0xff8000009e097808 */ /* 0x000fe40003000000 */
[----:B------:R-:W-:Y:S02]  /*44d0*/  FSEL R11, R157, -INF , P5 ;  /* 0xff8000009d0b7808 */ /* 0x000fe40002800000 */
[----:B------:R-:W-:-:S02]  /*44e0*/  FSEL R13, R143, -INF , P4 ;  /* 0xff8000008f0d7808 */ /* 0x000fc40002000000 */
[----:B------:R-:W-:Y:S02]  /*44f0*/  FSEL R15, R142, -INF , P0 ;  /* 0xff8000008e0f7808 */ /* 0x000fe40000000000 */
[C---:B------:R-:W-:Y:S02]  /*4500*/  ISETP.GT.AND P6, PT, R3.reuse, 0x10, PT ;  /* 0x000000100300780c */ /* 0x040fe40003fc4270 */
[C---:B------:R-:W-:Y:S02]  /*4510*/  ISETP.GT.AND P5, PT, R3.reuse, 0x11, PT ;  /* 0x000000110300780c */ /* 0x040fe40003fa4270 */
[C---:B------:R-:W-:Y:S02]  /*4520*/  ISETP.GT.AND P4, PT, R3.reuse, 0x18, PT ;  /* 0x000000180300780c */ /* 0x040fe40003f84270 */
[----:B------:R-:W-:Y:S02]  /*4530*/  ISETP.GT.AND P0, PT, R3, 0x19, PT ;  /* 0x000000190300780c */ /* 0x000fe40003f04270 */
[----:B------:R-:W-:-:S02]  /*4540*/  FSEL R17, R113, -INF , P6 ;  /* 0xff80000071117808 */ /* 0x000fc40003000000 */
[----:B------:R-:W-:Y:S02]  /*4550*/  FSEL R19, R112, -INF , P5 ;  /* 0xff80000070137808 */ /* 0x000fe40002800000 */
[----:B------:R-:W-:Y:S02]  /*4560*/  FSEL R21, R95, -INF , P4 ;  /* 0xff8000005f157808 */ /* 0x000fe40002000000 */
[----:B------:R-:W-:Y:S02]  /*4570*/  FSEL R24, R94, -INF , P0 ;  /* 0xff8000005e187808 */ /* 0x000fe40000000000 */
[C---:B------:R-:W-:Y:S02]  /*4580*/  ISETP.GT.AND P6, PT, R3.reuse, 0x20, PT ;  /* 0x000000200300780c */ /* 0x040fe40003fc4270 */
[C---:B------:R-:W-:Y:S02]  /*4590*/  ISETP.GT.AND P5, PT, R3.reuse, 0x21, PT ;  /* 0x000000210300780c */ /* 0x040fe40003fa4270 */
[----:B------:R-:W-:-:S02]  /*45a0*/  ISETP.GT.AND P4, PT, R3, 0x28, PT ;  /* 0x000000280300780c */ /* 0x000fc40003f84270 */
[----:B------:R-:W-:Y:S02]  /*45b0*/  ISETP.GT.AND P0, PT, R3, 0x29, PT ;  /* 0x000000290300780c */ /* 0x000fe40003f04270 */
[----:B------:R-:W-:Y:S02]  /*45c0*/  FSEL R116, R87, -INF , P6 ;  /* 0xff80000057747808 */ /* 0x000fe40003000000 */
[----:B------:R-:W-:Y:S02]  /*45d0*/  FSEL R120, R86, -INF , P5 ;  /* 0xff80000056787808 */ /* 0x000fe40002800000 */
[----:B------:R-:W-:Y:S02]  /*45e0*/  FSEL R119, R78, -INF , P4 ;  /* 0xff8000004e777808 */ /* 0x000fe40002000000 */
[----:B------:R-:W-:Y:S02]  /*45f0*/  FSEL R118, R79, -INF , P0 ;  /* 0xff8000004f767808 */ /* 0x000fe40000000000 */
[----:B------:R-:W-:-:S02]  /*4600*/  ISETP.GT.AND P6, PT, R3, 0x30, PT ;  /* 0x000000300300780c */ /* 0x000fc40003fc4270 */
[C---:B------:R-:W-:Y:S02]  /*4610*/  ISETP.GT.AND P5, PT, R3.reuse, 0x31, PT ;  /* 0x000000310300780c */ /* 0x040fe40003fa4270 */
[C---:B------:R-:W-:Y:S02]  /*4620*/  ISETP.GT.AND P4, PT, R3.reuse, 0x38, PT ;  /* 0x000000380300780c */ /* 0x040fe40003f84270 */
[----:B------:R-:W-:Y:S02]  /*4630*/  ISETP.GT.AND P0, PT, R3, 0x39, PT ;  /* 0x000000390300780c */ /* 0x000fe40003f04270 */
[----:B------:R-:W-:Y:S02]  /*4640*/  IMNMX R0, R7, R0, PT ;  /* 0x0000000007007217 */ /* 0x000fe40003800200 */
[----:B------:R-:W-:Y:S02]  /*4650*/  FSEL R117, R46, -INF , P6 ;  /* 0xff8000002e757808 */ /* 0x000fe40003000000 */
[----:B------:R-:W-:-:S02]  /*4660*/  FSEL R123, R47, -INF , P5 ;  /* 0xff8000002f7b7808 */ /* 0x000fc40002800000 */
[----:B------:R-:W-:Y:S02]  /*4670*/  FSEL R122, R34, -INF , P4 ;  /* 0xff800000227a7808 */ /* 0x000fe40002000000 */
[----:B------:R-:W-:Y:S02]  /*4680*/  FSEL R121, R32, -INF , P0 ;  /* 0xff80000020797808 */ /* 0x000fe40000000000 */
        /* <DEDUP_REMOVED lines=24> */
[----:B------:R-:W-:Y:S02]  /*4810*/  FMNMX.FTZ R2, R12, R4, !PT ;  /* 0x000000040c027209 */ /* 0x000fe40007810000 */
[C---:B------:R-:W-:Y:S02]  /*4820*/  ISETP.GT.AND P6, PT, R0.reuse, 0x30, PT ;  /* 0x000000300000780c */ /* 0x040fe40003fc4270 */
[C---:B------:R-:W-:Y:S02]  /*4830*/  ISETP.GT.AND P5, PT, R0.reuse, 0x31, PT ;  /* 0x000000310000780c */ /* 0x040fe40003fa4270 */
[----:B------:R-:W-:-:S02]  /*4840*/  ISETP.GT.AND P4, PT, R0, 0x38, PT ;  /* 0x000000380000780c */ /* 0x000fc40003f84270 */
[----:B------:R-:W-:Y:S02]  /*4850*/  ISETP.GT.AND P0, PT, R0, 0x39, PT ;  /* 0x000000390000780c */ /* 0x000fe40003f04270 */
        /* <DEDUP_REMOVED lines=42> */
[----:B------:R-:W-:Y:S02]  /*4b00*/  FSEL R112, R41, -INF , P6 ;  /* 0xff80000029707808 */ /* 0x000fe40003000000 */
[----:B------:R-:W-:Y:S02]  /*4b10*/  FMNMX.FTZ R0, R105, R0, !PT ;  /* 0x0000000069007209 */ /* 0x000fe40007810000 */
[----:B------:R-:W-:Y:S02]  /*4b20*/  FMNMX.FTZ R103, R117, R103, !PT ;  /* 0x0000006775677209 */ /* 0x000fe40007810000 */
[----:B------:R-:W-:Y:S02]  /*4b30*/  FMNMX.FTZ R3, R114, R3, !PT ;  /* 0x0000000372037209 */ /* 0x000fe40007810000 */
[----:B------:R-:W-:-:S02]  /*4b40*/  FMNMX.FTZ R2, R128, R2, !PT ;  /* 0x0000000280027209 */ /* 0x000fc40007810000 */
[----:B------:R-:W-:Y:S02]  /*4b50*/  FSEL R111, R39, -INF , P5 ;  /* 0xff800000276f7808 */ /* 0x000fe40002800000 */
[----:B------:R-:W-:Y:S02]  /*4b60*/  FMNMX.FTZ R0, R99, R0, !PT ;  /* 0x0000000063007209 */ /* 0x000fe40007810000 */
[----:B------:R-:W-:Y:S02]  /*4b70*/  FMNMX.FTZ R103, R123, R103, !PT ;  /* 0x000000677b677209 */ /* 0x000fe40007810000 */
[----:B------:R-:W-:Y:S02]  /*4b80*/  FMNMX.FTZ R3, R112, R3, !PT ;  /* 0x0000000370037209 */ /* 0x000fe40007810000 */
[----:B------:R-:W-:Y:S02]  /*4b90*/  FMNMX.FTZ R2, R127, R2, !PT ;  /* 0x000000027f027209 */ /* 0x000fe40007810000 */
[----:B------:R-:W-:-:S02]  /*4ba0*/  FSEL R110, R36, -INF , P4 ;  /* 0xff800000246e7808 */ /* 0x000fc40002000000 */
[----:B------:R-:W-:Y:S02]  /*4bb0*/  FMNMX.FTZ R0, R97, R0, !PT ;  /* 0x0000000061007209 */ /* 0x000fe40007810000 */
[----:B------:R-:W-:Y:S02]  /*4bc0*/  FMNMX.FTZ R103, R122, R103, !PT ;  /* 0x000000677a677209 */ /* 0x000fe40007810000 */
[----:B------:R-:W-:Y:S02]  /*4bd0*/  FMNMX.FTZ R3, R111, R3, !PT ;  /* 0x000000036f037209 */ /* 0x000fe40007810000 */
[----:B------:R-:W-:Y:S02]  /*4be0*/  FMNMX.FTZ R102, R126, R2, !PT ;  /* 0x000000027e667209 */ /* 0x000fe40007810000 */
[----:B------:R-:W-:Y:S02]  /*4bf0*/  FMNMX.FTZ R0, R96, R0, !PT ;  /* 0x0000000060007209 */ /* 0x000fe40007810000 */
[----:B------:R-:W-:Y:S01]  /*4c00*/  FMNMX.FTZ R103, R121, R103, !PT ;  /* 0x0000006779677209 */ /* 0x000fe20007810000 */
[----:B------:R-:W1:Y:S01]  /*4c10*/  SHFL.BFLY PT, R5, R102, 0x2, 0x1f ;  /* 0x0c401f0066057f89 */ /* 0x000e6200000e0000 */
[----:B------:R-:W-:-:S02]  /*4c20*/  FSEL R108, R42, -INF , P0 ;  /* 0xff8000002a6c7808 */ /* 0x000fc40000000000 */
[----:B------:R-:W-:Y:S01]  /*4c30*/  FMNMX.FTZ R2, R110, R3, !PT ;  /* 0x000000036e027209 */ /* 0x000fe20007810000 */
[----:B------:R-:W2:Y:S03]  /*4c40*/  SHFL.BFLY PT, R4, R0, 0x2, 0x1f ;  /* 0x0c401f0000047f89 */ /* 0x000ea600000e0000 */
[----:B------:R-:W-:Y:S01]  /*4c50*/  FMNMX.FTZ R2, R108, R2, !PT ;  /* 0x000000026c027209 */ /* 0x000fe20007810000 */
        /* <DEDUP_REMOVED lines=8> */
[----:B------:R-:W3:Y:S04]  /*4ce0*/  SHFL.BFLY PT, R3, R103, 0x1, 0x1f ;  /* 0x0c201f0067037f89 */ /* 0x000ee800000e0000 */
[----:B------:R4:W4:Y:S01]  /*4cf0*/  SHFL.BFLY PT, R101, R6, 0x1, 0x1f ;  /* 0x0c201f0006657f89 */ /* 0x00092200000e0000 */
[----:B-1----:R-:W-:Y:S02]  /*4d00*/  FMNMX.FTZ R102, R102, R4, !PT ;  /* 0x0000000466667209 */ /* 0x002fe40007810000 */
[----:B--2---:R-:W-:Y:S02]  /*4d10*/  FMNMX.FTZ R104, R0, R104, !PT ;  /* 0x0000006800687209 */ /* 0x004fe40007810000 */
[----:B---3--:R-:W-:-:S03]  /*4d20*/  FMNMX.FTZ R103, R103, R3, !PT ;  /* 0x0000000367677209 */ /* 0x008fc60007810000 */
.L_x_1321:
[C---:B------:R-:W-:Y:S01]  /*4d30*/  FMUL.FTZ R4, R104.reuse, c[0x0][0x2d0] ;  /* 0x0000b40068047a20 */ /* 0x040fe20000410000 */
[----:B------:R-:W-:Y:S01]  /*4d40*/  FSETP.NEU.FTZ.AND P0, PT, R104, -INF , PT ;  /* 0xff8000006800780b */ /* 0x000fe20003f1d000 */
[----:B------:R-:W2:Y:S01]  /*4d50*/  LDL R247, [R1+0x78] ;  /* 0x0000780001f77983 */ /* 0x000ea20000100800 */
[----:B------:R-:W-:Y:S01]  /*4d60*/  FMUL.FTZ R3, R103, c[0x0][0x2d0] ;  /* 0x0000b40067037a20 */ /* 0x000fe20000410000 */
[----:B----4-:R-:W-:Y:S01]  /*4d70*/  FMNMX.FTZ R101, R101, R6, !PT ;  /* 0x0000000665657209 */ /* 0x010fe20007810000 */
[----:B------:R-:W-:Y:S01]  /*4d80*/  WARPSYNC 0xffffffff ;  /* 0xffffffff00007948 */ /* 0x000fe20003800000 */
[----:B------:R-:W-:Y:S01]  /*4d90*/  FSEL R4, R4, RZ, P0 ;  /* 0x000000ff04047208 */ /* 0x000fe20000000000 */
[----:B------:R-:W-:Y:S01]  /*4da0*/  LDSM.16.MT88.4 R36, [R201] ;  /* 0x00000000c924783b */ /* 0x000fe20000004200 */
[----:B------:R-:W-:-:S03]  /*4db0*/  FSETP.NEU.FTZ.AND P0, PT, R103, -INF , PT ;  /* 0xff8000006700780b */ /* 0x000fc60003f1d000 */
[--C-:B------:R-:W-:Y:S01]  /*4dc0*/  FFMA.FTZ R0, R8, c[0x0][0x2d0], -R4.reuse ;  /* 0x0000b40008007a23 */ /* 0x100fe20000010804 */
[----:B------:R-:W-:Y:S01]  /*4dd0*/  FSEL R3, R3, RZ, P0 ;  /* 0x000000ff03037208 */ /* 0x000fe20000000000 */
[--C-:B------:R-:W-:Y:S01]  /*4de0*/  FFMA.FTZ R2, R20, c[0x0][0x2d0], -R4.reuse ;  /* 0x0000b40014027a23 */ /* 0x100fe20000010804 */
[----:B------:R-:W-:Y:S01]  /*4df0*/  FSETP.NEU.FTZ.AND P0, PT, R102, -INF , PT ;  /* 0xff8000006600780b */ /* 0x000fe20003f1d000 */
[----:B------:R1:W-:Y:S01]  /*4e00*/  MUFU.EX2 R189, R0 ;  /* 0x0000000000bd7308 */ /* 0x0003e20000000800 */
[----:B------:R-:W3:Y:S01]  /*4e10*/  LDSM.16.MT88.4 R48, [R202] ;  /* 0x00000000ca30783b */ /* 0x000ee20000004200 */
[----:B------:R-:W-:Y:S02]  /*4e20*/  FFMA.FTZ R5, R21, c[0x0][0x2d0], -R3 ;  /* 0x0000b40015057a23 */ /* 0x000fe40000010803 */
[--C-:B------:R-:W-:Y:S01]  /*4e30*/  FFMA.FTZ R105, R105, c[0x0][0x2d0], -R4.reuse ;  /* 0x0000b40069697a23 */ /* 0x100fe20000010804 */
[----:B------:R-:W4:Y:S01]  /*4e40*/  LDSM.16.MT88.4 R56, [R201+0x1000] ;  /* 0x00100000c938783b */ /* 0x000f220000004200 */
[----:B------:R-:W-:-:S02]  /*4e50*/  FFMA.FTZ R99, R99, c[0x0][0x2d0], -R4 ;  /* 0x0000b40063637a23 */ /* 0x000fc40000010804 */
[----:B------:R5:W-:Y:S01]  /*4e60*/  MUFU.EX2 R241, R2 ;  /* 0x0000000200f17308 */ /* 0x000be20000000800 */
[----:B------:R-:W-:Y:S01]  /*4e70*/  LDSM.16.MT88.4 R68, [R202+0x2000] ;  /* 0x00200000ca44783b */ /* 0x000fe20000004200 */
[----:B------:R-:W-:-:S03]  /*4e80*/  FFMA.FTZ R97, R97, c[0x0][0x2d0], -R4 ;  /* 0x0000b40061617a23 */ /* 0x000fc60000010804 */
[----:B------:R-:W-:Y:S01]  /*4e90*/  LDSM.16.MT88.4 R64, [R201+0x2000] ;  /* 0x00200000c940783b */ /* 0x000fe20000004200 */
[----:B-1----:R-:W-:Y:S02]  /*4ea0*/  FFMA.FTZ R0, R10, c[0x0][0x2d0], -R4 ;  /* 0x0000b4000a007a23 */ /* 0x002fe40000010804 */
[----:B------:R1:W-:Y:S01]  /*4eb0*/  MUFU.EX2 R236, R5 ;  /* 0x0000000500ec7308 */ /* 0x0003e20000000800 */
[----:B-----5:R-:W-:-:S07]  /*4ec0*/  FMUL.FTZ R2, R102, c[0x0][0x2d0] ;  /* 0x0000b40066027a20 */ /* 0x020fce0000410000 */
[----:B------:R5:W3:Y:S01]  /*4ed0*/  MUFU.EX2 R188, R0 ;  /* 0x0000000000bc7308 */ /* 0x000ae20000000800 */
[----:B------:R-:W-:Y:S02]  /*4ee0*/  FSEL R2, R2, RZ, P0 ;  /* 0x000000ff02027208 */ /* 0x000fe40000000000 */
[----:B------:R-:W-:-:S05]  /*4ef0*/  FSETP.NEU.FTZ.AND P0, PT, R101, -INF , PT ;  /* 0xff8000006500780b */ /* 0x000fca0003f1d000 */
[----:B------:R-:W-:Y:S01]  /*4f00*/  MUFU.EX2 R105, R105 ;  /* 0x0000006900697308 */ /* 0x000fe20000000800 */
[----:B-1----:R-:W-:Y:S02]  /*4f10*/  FFMA.FTZ R5, R30, c[0x0][0x2d0], -R2 ;  /* 0x0000b4001e057a23 */ /* 0x002fe40000010802 */
[----:B-----5:R-:W-:-:S05]  /*4f20*/  FFMA.FTZ R0, R12, c[0x0][0x2d0], -R4 ;  /* 0x0000b4000c007a23 */ /* 0x020fca0000010804 */
[----:B------:R1:W-:Y:S01]  /*4f30*/  MUFU.EX2 R229, R5 ;  /* 0x0000000500e57308 */ /* 0x0003e20000000800 */
[----:B---3--:R-:W-:-:S07]  /*4f40*/  F2FP.BF16.PACK_AB R20, R188, R189 ;  /* 0x000000bdbc14723e */ /* 0x008fce00000010ff */
[----:B------:R3:W-:Y:S01]  /*4f50*/  MUFU.EX2 R191, R0 ;  /* 0x0000000000bf7308 */ /* 0x0007e20000000800 */
[----:B-1----:R-:W-:-:S07]  /*4f60*/  FFMA.FTZ R5, R33, c[0x0][0x2d0], -R2 ;  /* 0x0000b40021057a23 */ /* 0x002fce0000010802 */
[----:B------:R-:W-:Y:S01]  /*4f70*/  MUFU.EX2 R230, R5 ;  /* 0x0000000500e67308 */ /* 0x000fe20000000800 */
[----:B---3--:R-:W-:-:S07]  /*4f80*/  FFMA.FTZ R0, R14, c[0x0][0x2d0], -R4 ;  /* 0x0000b4000e007a23 */ /* 0x008fce0000010804 */
[----:B------:R1:W3:Y:S02]  /*4f90*/  MUFU.EX2 R192, R0 ;  /* 0x0000000000c07308 */ /* 0x0002e40000000800 */
[----:B-1----:R-:W-:-:S06]  /*4fa0*/  FFMA.FTZ R0, R16, c[0x0][0x2d0], -R4 ;  /* 0x0000b40010007a23 */ /* 0x002fcc0000010804 */
[----:B------:R1:W-:Y:S02]  /*4fb0*/  MUFU.EX2 R238, R0 ;  /* 0x0000000000ee7308 */ /* 0x0003e40000000800 */
[----:B-1----:R-:W-:-:S06]  /*4fc0*/  FFMA.FTZ R0, R18, c[0x0][0x2d0], -R4 ;  /* 0x0000b40012007a23 */ /* 0x002fcc0000010804 */
[----:B------:R1:W5:Y:S02]  /*4fd0*/  MUFU.EX2 R239, R0 ;  /* 0x0000000000ef7308 */ /* 0x0003640000000800 */
[----:B-1----:R-:W-:Y:S01]  /*4fe0*/  FFMA.FTZ R0, R22, c[0x0][0x2d0], -R4 ;  /* 0x0000b40016007a23 */ /* 0x002fe20000010804 */
[----:B---3--:R-:W-:Y:S02]  /*4ff0*/  F2FP.BF16.PACK_AB R22, R192, R191 ;  /* 0x000000bfc016723e */ /* 0x008fe400000010ff */
[----:B-----5:R-:W-:-:S03]  /*5000*/  F2FP.BF16.PACK_AB R12, R239, R238 ;  /* 0x000000eeef0c723e */ /* 0x020fc600000010ff */
        /* <DEDUP_REMOVED lines=17> */
[----:B------:R1:W3:Y:S02]  /*5120*/  MUFU.EX2 R237, R0 ;  /* 0x0000000000ed7308 */ /* 0x0002e40000000800 */
[----:B-1----:R-:W-:Y:S01]  /*5130*/  FFMA.FTZ R0, R23, c[0x0][0x2d0], -R2 ;  /* 0x0000b40017007a23 */ /* 0x002fe20000010802 */
[----:B------:R-:W-:Y:S02]  /*5140*/  F2FP.BF16.PACK_AB R23, R190, R163 ;  /* 0x000000a3be17723e */ /* 0x000fe400000010ff */
[----:B---3--:R-:W-:-:S03]  /*5150*/  F2FP.BF16.PACK_AB R15, R237, R236 ;  /* 0x000000eced0f723e */ /* 0x008fc600000010ff */
[----:B------:R1:W-:Y:S02]  /*5160*/  MUFU.EX2 R147, R0 ;  /* 0x0000000000937308 */ /* 0x0003e40000000800 */
[C---:B------:R-:W-:Y:S08]  /*5170*/  HMMA.16816.F32.BF16 R84, R20.reuse, R48, RZ ;  /* 0x000000301454723c */ /* 0x040ff000000418ff */
[----:B----4-:R-:W-:Y:S01]  /*5180*/  HMMA.16816.F32.BF16 R80, R20, R56, RZ ;  /* 0x000000381450723c */ /* 0x010fe200000418ff */
[----:B-1----:R-:W-:-:S04]  /*5190*/  FFMA.FTZ R0, R25, c[0x0][0x2d0], -R2 ;  /* 0x0000b40019007a23 */ /* 0x002fc80000010802 */
[----:B------:R1:W3:Y:S03]  /*51a0*/  MUFU.EX2 R146, R0 ;  /* 0x0000000000927308 */ /* 0x0002e60000000800 */
[----:B------:R-:W-:Y:S01]  /*51b0*/  HMMA.16816.F32.BF16 R44, R20, R36, RZ ;  /* 0x00000024142c723c */ /* 0x000fe200000418ff */
[----:B-1----:R-:W-:Y:S01]  /*51c0*/  FFMA.FTZ R0, R26, c[0x0][0x2d0], -R2 ;  /* 0x0000b4001a007a23 */ /* 0x002fe20000010802 */
[----:B---3--:R-:W-:-:S03]  /*51d0*/  F2FP.BF16.PACK_AB R16, R146, R147 ;  /* 0x000000939210723e */ /* 0x008fc600000010ff */
[----:B------:R1:W-:Y:S02]  /*51e0*/  MUFU.EX2 R160, R0 ;  /* 0x0000000000a07308 */ /* 0x0003e40000000800 */
[--C-:B-1----:R-:W-:Y:S02]  /*51f0*/  FFMA.FTZ R0, R27, c[0x0][0x2d0], -R2.reuse ;  /* 0x0000b4001b007a23 */ /* 0x102fe40000010802 */
[----:B------:R-:W1:Y:S04]  /*5200*/  LDSM.16.MT88.4 R24, [R201+0x1400] ;  /* 0x00140000c918783b */ /* 0x000e680000004200 */
[----:B------:R3:W4:Y:S02]  /*5210*/  MUFU.EX2 R227, R0 ;  /* 0x0000000000e37308 */ /* 0x0007240000000800 */
[----:B---3--:R-:W-:Y:S01]  /*5220*/  FFMA.FTZ R0, R29, c[0x0][0x2d0], -R2 ;  /* 0x0000b4001d007a23 */ /* 0x008fe20000010802 */
[----:B----4-:R-:W-:-:S05]  /*5230*/  F2FP.BF16.PACK_AB R18, R227, R160 ;  /* 0x000000a0e312723e */ /* 0x010fca00000010ff */
[----:B------:R3:W4:Y:S02]  /*5240*/  MUFU.EX2 R228, R0 ;  /* 0x0000000000e47308 */ /* 0x0007240000000800 */
[----:B---3--:R-:W-:Y:S01]  /*5250*/  FMUL.FTZ R0, R101, c[0x0][0x2d0] ;  /* 0x0000b40065007a20 */ /* 0x008fe20000410000 */
[----:B----4-:R-:W-:Y:S01]  /*5260*/  F2FP.BF16.PACK_AB R8, R229, R228 ;  /* 0x000000e4e508723e */ /* 0x010fe200000010ff */
[----:B-1----:R-:W-:Y:S03]  /*5270*/  HMMA.16816.F32.BF16 R156, R12, R24, R80 ;  /* 0x000000180c9c723c */ /* 0x002fe60000041850 */
[----:B------:R-:W-:-:S05]  /*5280*/  FSEL R0, R0, RZ, P0 ;  /* 0x000000ff00007208 */ /* 0x000fca0000000000 */
[--C-:B------:R-:W-:Y:S02]  /*5290*/  FFMA.FTZ R5, R7, c[0x0][0x2d0], -R0.reuse ;  /* 0x0000b40007057a23 */ /* 0x100fe40000010800 */
[--C-:B------:R-:W-:Y:S02]  /*52a0*/  FFMA.FTZ R6, R35, c[0x0][0x2d0], -R0.reuse ;  /* 0x0000b40023067a23 */ /* 0x100fe40000010800 */
[----:B------:R1:W-:Y:S08]  /*52b0*/  MUFU.EX2 R145, R5 ;  /* 0x0000000500917308 */ /* 0x0003f00000000800 */
[----:B------:R-:W-:Y:S01]  /*52c0*/  MUFU.EX2 R226, R6 ;  /* 0x0000000600e27308 */ /* 0x000fe20000000800 */
[----:B-1----:R-:W-:-:S07]  /*52d0*/  FFMA.FTZ R5, R28, c[0x0][0x2d0], -R0 ;  /* 0x0000b4001c057a23 */ /* 0x002fce0000010800 */
[----:B------:R1:W3:Y:S02]  /*52e0*/  MUFU.EX2 R144, R5 ;  /* 0x0000000500907308 */ /* 0x0002e40000000800 */
[--C-:B-1----:R-:W-:Y:S01]  /*52f0*/  FFMA.FTZ R5, R31, c[0x0][0x2d0], -R0.reuse ;  /* 0x0000b4001f057a23 */ /* 0x102fe20000010800 */
[----:B---3--:R-:W-:Y:S01]  /*5300*/  F2FP.BF16.PACK_AB R17, R144, R145 ;  /* 0x000000919011723e */ /* 0x008fe200000010ff */
[----:B------:R-:W1:Y:S04]  /*5310*/  LDSM.16.MT88.4 R28, [R202+0x400] ;  /* 0x00040000ca1c783b */ /* 0x000e680000004200 */
[----:B------:R3:W-:Y:S02]  /*5320*/  MUFU.EX2 R223, R5 ;  /* 0x0000000500df7308 */ /* 0x0007e40000000800 */
[----:B---3--:R-:W-:-:S06]  /*5330*/  FFMA.FTZ R5, R32, c[0x0][0x2d0], -R0 ;  /* 0x0000b40020057a23 */ /* 0x008fcc0000010800 */
[----:B------:R3:W4:Y:S02]  /*5340*/  MUFU.EX2 R225, R5 ;  /* 0x0000000500e17308 */ /* 0x0007240000000800 */
[----:B---3--:R-:W-:Y:S01]  /*5350*/  FFMA.FTZ R5, R40, c[0x0][0x2d0], -R2 ;  /* 0x0000b40028057a23 */ /* 0x008fe20000010802 */
[----:B----4-:R-:W-:Y:S01]  /*5360*/  F2FP.BF16.PACK_AB R19, R225, R223 ;  /* 0x000000dfe113723e */ /* 0x010fe200000010ff */
[----:B------:R-:W3:Y:S01]  /*5370*/  LDSM.16.MT88.4 R40, [R201+0x400] ;  /* 0x00040000c928783b */ /* 0x000ee20000004200 */
[----:B-1----:R-:W-:Y:S03]  /*5380*/  HMMA.16816.F32.BF16 R148, R12, R28, R84 ;  /* 0x0000001c0c94723c */ /* 0x002fe60000041854 */
[----:B------:R1:W4:Y:S05]  /*5390*/  MUFU.EX2 R245, R5 ;  /* 0x0000000500f57308 */ /* 0x00032a0000000800 */
[C---:B------:R-:W-:Y:S07]  /*53a0*/  HMMA.16816.F32.BF16 R76, R16.reuse, R48, RZ ;  /* 0x00000030104c723c */ /* 0x040fee00000418ff */
[----:B------:R-:W-:Y:S01]  /*53b0*/  FFMA.FTZ R49, R96, c[0x0][0x2d0], -R4 ;  /* 0x0000b40060317a23 */ /* 0x000fe20000010804 */
[C---:B------:R-:W-:Y:S01]  /*53c0*/  HMMA.16816.F32.BF16 R72, R16.reuse, R56, RZ ;  /* 0x000000381048723c */ /* 0x040fe200000418ff */
[--C-:B-1----:R-:W-:Y:S01]  /*53d0*/  FFMA.FTZ R5, R34, c[0x0][0x2d0], -R0.reuse ;  /* 0x0000b40022057a23 */ /* 0x102fe20000010800 */
[----:B----4-:R-:W-:Y:S01]  /*53e0*/  F2FP.BF16.PACK_AB R10, R245, R230 ;  /* 0x000000e6f50a723e */ /* 0x010fe200000010ff */
[----:B------:R-:W1:Y:S02]  /*53f0*/  LDSM.16.MT88.4 R32, [R202+0x1000] ;  /* 0x00100000ca20783b */ /* 0x000e640000004200 */
[----:B------:R4:W5:Y:S03]  /*5400*/  MUFU.EX2 R224, R5 ;  /* 0x0000000500e07308 */ /* 0x0009660000000800 */
[-C--:B------:R-:W-:Y:S05]  /*5410*/  HMMA.16816.F32.BF16 R80, R16, R64.reuse, RZ ;  /* 0x000000401050723c */ /* 0x080fea00000418ff */
[----:B------:R-:W-:Y:S03]  /*5420*/  MUFU.EX2 R49, R49 ;  /* 0x0000003100317308 */ /* 0x000fe60000000800 */
[----:B------:R-:W-:Y:S01]  /*5430*/  HMMA.16816.F32.BF16 R84, R20, R64, RZ ;  /* 0x000000401454723c */ /* 0x000fe200000418ff */
[----:B----4-:R-:W-:Y:S01]  /*5440*/  FFMA.FTZ R5, R52, c[0x0][0x2d0], -R0 ;  /* 0x0000b40034057a23 */ /* 0x010fe20000010800 */
[----:B-----5:R-:W-:-:S06]  /*5450*/  F2FP.BF16.PACK_AB R9, R226, R224 ;  /* 0x000000e0e209723e */ /* 0x020fcc00000010ff */
[----:B------:R-:W-:Y:S01]  /*5460*/  HMMA.16816.F32.BF16 R52, R16, R36, RZ ;  /* 0x000000241034723c */ /* 0x000fe200000418ff */
[----:B------:R4:W-:Y:S07]  /*5470*/  MUFU.EX2 R244, R5 ;  /* 0x0000000500f47308 */ /* 0x0009ee0000000800 */
[----:B---3--:R-:W-:Y:S01]  /*5480*/  HMMA.16816.F32.BF16 R140, R12, R40, R44 ;  /* 0x000000280c8c723c */ /* 0x008fe2000004182c */
[----:B------:R-:W-:Y:S01]  /*5490*/  LDSM.16.MT88.4 R44, [R202+0x1400] ;  /* 0x00140000ca2c783b */ /* 0x000fe20000004200 */
[----:B----4-:R-:W-:-:S03]  /*54a0*/  FFMA.FTZ R5, R60, c[0x0][0x2d0], -R0 ;  /* 0x0000b4003c057a23 */ /* 0x010fc60000010800 */
[----:B------:R-:W3:Y:S03]  /*54b0*/  LDSM.16.MT88.4 R60, [R201+0x2400] ;  /* 0x00240000c93c783b */ /* 0x000ee60000004200 */
[-C--:B-1----:R-:W-:Y:S01]  /*54c0*/  HMMA.16816.F32.BF16 R88, R16, R32.reuse, RZ ;  /* 0x000000201058723c */ /* 0x082fe200000418ff */
[----:B------:R-:W1:Y:S07]  /*54d0*/  MUFU.EX2 R243, R5 ;  /* 0x0000000500f37308 */ /* 0x000e6e0000000800 */
[----:B------:R-:W-:Y:S01]  /*54e0*/  HMMA.16816.F32.BF16 R92, R20, R32, RZ ;  /* 0x00000020145c723c */ /* 0x000fe200000418ff */
[----:B-1----:R-:W-:-:S07]  /*54f0*/  F2FP.BF16.PACK_AB R11, R243, R244 ;  /* 0x000000f4f30b723e */ /* 0x002fce00000010ff */
[C---:B------:R-:W-:Y:S01]  /*5500*/  HMMA.16816.F32.BF16 R136, R8.reuse, R40, R52 ;  /* 0x000000280888723c */ /* 0x040fe20000041834 */
[----:B------:R-:W1:Y:S07]  /*5510*/  LDSM.16.MT88.4 R52, [R202+0x2400] ;  /* 0x00240000ca34783b */ /* 0x000e6e0000004200 */
[C---:B------:R-:W-:Y:S07]  /*5520*/  HMMA.16816.F32.BF16 R132, R8.reuse, R28, R76 ;  /* 0x0000001c0884723c */ /* 0x040fee000004184c */
[--C-:B------:R-:W-:Y:S01]  /*5530*/  FFMA.FTZ R29, R98, c[0x0][0x2d0], -R4.reuse ;  /* 0x0000b400621d7a23 */ /* 0x100fe20000010804 */
[----:B------:R-:W-:Y:S01]  /*5540*/  HMMA.16816.F32.BF16 R152, R8, R24, R72 ;  /* 0x000000180898723c */ /* 0x000fe20000041848 */
[----:B------:R-:W-:-:S02]  /*5550*/  FFMA.FTZ R28, R100, c[0x0][0x2d0], -R4 ;  /* 0x0000b400641c7a23 */ /* 0x000fc40000010804 */
[----:B------:R4:W-:Y:S04]  /*5560*/  MUFU.EX2 R218, R29 ;  /* 0x0000001d00da7308 */ /* 0x0009e80000000800 */
[--C-:B------:R-:W-:Y:S01]  /*5570*/  FFMA.FTZ R25, R106, c[0x0][0x2d0], -R4.reuse ;  /* 0x0000b4006a197a23 */ /* 0x100fe20000010804 */
[----:B------:R-:W-:Y:S01]  /*5580*/  HMMA.16816.F32.BF16 R76, R20, R68, RZ ;  /* 0x00000044144c723c */ /* 0x000fe200000418ff */
[----:B------:R-:W-:Y:S02]  /*5590*/  FFMA.FTZ R24, R107, c[0x0][0x2d0], -R4 ;  /* 0x0000b4006b187a23 */ /* 0x000fe40000010804 */
[----:B------:R5:W-:Y:S05]  /*55a0*/  MUFU.EX2 R220, R28 ;  /* 0x0000001c00dc7308 */ /* 0x000bea0000000800 */
[----:B------:R-:W-:Y:S03]  /*55b0*/  HMMA.16816.F32.BF16 R4, R16, R50, RZ ;  /* 0x000000321004723c */ /* 0x000fe600000418ff */
[----:B------:R2:W-:Y:S01]  /*55c0*/  MUFU.EX2 R221, R25 ;  /* 0x0000001900dd7308 */ /* 0x0005e20000000800 */
[----:B----4-:R-:W-:-:S04]  /*55d0*/  FFMA.FTZ R29, R117, c[0x0][0x2d0], -R3 ;  /* 0x0000b400751d7a23 */ /* 0x010fc80000010803 */
[----:B---3--:R-:W-:Y:S03]  /*55e0*/  HMMA.16816.F32.BF16 R184, R8, R60, R80 ;  /* 0x0000003c08b8723c */ /* 0x008fe60000041850 */
[----:B------:R3:W-:Y:S01]  /*55f0*/  MUFU.EX2 R222, R24 ;  /* 0x0000001800de7308 */ /* 0x0007e20000000800 */
[----:B-----5:R-:W-:-:S04]  /*5600*/  FFMA.FTZ R28, R123, c[0x0][0x2d0], -R3 ;  /* 0x0000b4007b1c7a23 */ /* 0x020fc80000010803 */
[----:B-1----:R-:W-:Y:S01]  /*5610*/  HMMA.16816.F32.BF16 R176, R12, R52, R76 ;  /* 0x000000340cb0723c */ /* 0x002fe2000004184c */
[--C-:B--2---:R-:W-:Y:S02]  /*5620*/  FFMA.FTZ R25, R129, c[0x0][0x2d0], -R2.reuse ;  /* 0x0000b40081197a23 */ /* 0x104fe40000010802 */
[----:B------:R-:W1:Y:S05]  /*5630*/  MUFU.EX2 R100, R97 ;  /* 0x0000006100647308 */ /* 0x000e6a0000000800 */
[----:B------:R-:W-:Y:S01]  /*5640*/  HMMA.16816.F32.BF16 R76, R8, R30, R4 ;  /* 0x0000001e084c723c */ /* 0x000fe20000041804 */
[----:B---3--:R-:W-:Y:S02]  /*5650*/  FFMA.FTZ R24, R128, c[0x0][0x2d0], -R2 ;  /* 0x0000b40080187a23 */ /* 0x008fe40000010802 */
[----:B------:R-:W-:Y:S05]  /*5660*/  MUFU.EX2 R29, R29 ;  /* 0x0000001d001d7308 */ /* 0x000fea0000000800 */
[----:B------:R-:W-:Y:S03]  /*5670*/  HMMA.16816.F32.BF16 R4, R16, R58, RZ ;  /* 0x0000003a1004723c */ /* 0x000fe600000418ff */
[----:B------:R-:W2:Y:S01]  /*5680*/  MUFU.EX2 R28, R28 ;  /* 0x0000001c001c7308 */ /* 0x000ea20000000800 */
[----:B-1----:R-:W-:-:S04]  /*5690*/  F2FP.BF16.PACK_AB R98, R49, R100 ;  /* 0x000000643162723e */ /* 0x002fc800000010ff */
[----:B------:R-:W-:Y:S03]  /*56a0*/  HMMA.16816.F32.BF16 R72, R16, R68, RZ ;  /* 0x000000441048723c */ /* 0x000fe600000418ff */
[----:B------:R-:W-:Y:S05]  /*56b0*/  MUFU.EX2 R25, R25 ;  /* 0x0000001900197308 */ /* 0x000fea0000000800 */
[----:B------:R-:W-:Y:S03]  /*56c0*/  HMMA.16816.F32.BF16 R172, R12, R60, R84 ;  /* 0x0000003c0cac723c */ /* 0x000fe60000041854 */
[----:B------:R-:W-:Y:S01]  /*56d0*/  MUFU.EX2 R24, R24 ;  /* 0x0000001800187308 */ /* 0x000fe20000000800 */
[----:B--2---:R-:W-:-:S04]  /*56e0*/  F2FP.BF16.PACK_AB R97, R28, R29 ;  /* 0x0000001d1c61723e */ /* 0x004fc800000010ff */
[----:B------:R-:W-:Y:S08]  /*56f0*/  HMMA.16816.F32.BF16 R80, R8, R26, R4 ;  /* 0x0000001a0850723c */ /* 0x000ff00000041804 */
[----:B------:R-:W-:Y:S08]  /*5700*/  HMMA.16816.F32.BF16 R4, R16, R34, RZ ;  /* 0x000000221004723c */ /* 0x000ff000000418ff */
[C---:B------:R-:W-:Y:S08]  /*5710*/  HMMA.16816.F32.BF16 R180, R8.reuse, R52, R72 ;  /* 0x0000003408b4723c */ /* 0x040ff00000041848 */
[C---:B------:R-:W-:Y:S08]  /*5720*/  HMMA.16816.F32.BF16 R168, R8.reuse, R44, R88 ;  /* 0x0000002c08a8723c */ /* 0x040ff00000041858 */
[----:B------:R-:W-:Y:S08]  /*5730*/  HMMA.16816.F32.BF16 R84, R8, R46, R4 ;  /* 0x0000002e0854723c */ /* 0x000ff00000041804 */
[C---:B------:R-:W-:Y:S08]  /*5740*/  HMMA.16816.F32.BF16 R4, R16.reuse, R66, RZ ;  /* 0x000000421004723c */ /* 0x040ff000000418ff */
[-C--:B------:R-:W-:Y:S08]  /*5750*/  HMMA.16816.F32.BF16 R72, R16, R38.reuse, RZ ;  /* 0x000000261048723c */ /* 0x080ff000000418ff */
[----:B------:R-:W-:Y:S08]  /*5760*/  HMMA.16816.F32.BF16 R36, R20, R38, RZ ;  /* 0x000000261424723c */ /* 0x000ff000000418ff */
[----:B------:R-:W-:Y:S08]  /*5770*/  HMMA.16816.F32.BF16 R88, R8, R62, R4 ;  /* 0x0000003e0858723c */ /* 0x000ff00000041804 */
[----:B------:R-:W-:Y:S01]  /*5780*/  HMMA.16816.F32.BF16 R4, R20, R50, RZ ;  /* 0x000000321404723c */ /* 0x000fe200000418ff */
[----:B------:R-:W1:Y:S06]  /*5790*/  MUFU.EX2 R51, R99 ;  /* 0x0000006300337308 */ /* 0x000e6c0000000800 */
[----:B------:R-:W-:Y:S01]  /*57a0*/  FADD.FTZ R50, R145, R144 ;  /* 0x0000009091327221 */ /* 0x000fe20000010000 */
[-C--:B------:R-:W-:Y:S08]  /*57b0*/  HMMA.16816.F32.BF16 R72, R8, R42.reuse, R72 ;  /* 0x0000002a0848723c */ /* 0x080ff00000041848 */
[----:B------:R-:W-:Y:S01]  /*57c0*/  HMMA.16816.F32.BF16 R36, R12, R42, R36 ;  /* 0x0000002a0c24723c */ /* 0x000fe20000041824 */
[----:B-1----:R-:W-:-:S07]  /*57d0*/  F2FP.BF16.PACK_AB R96, R51, R105 ;  /* 0x000000693360723e */ /* 0x002fce00000010ff */
[----:B------:R-:W-:Y:S08]  /*57e0*/  HMMA.16816.F32.BF16 R16, R16, R70, RZ ;  /* 0x000000461010723c */ /* 0x000ff000000418ff */
[----:B------:R-:W-:Y:S07]  /*57f0*/  HMMA.16816.F32.BF16 R40, R12, R30, R4 ;  /* 0x0000001e0c28723c */ /* 0x000fee0000041804 */
[--C-:B------:R-:W-:Y:S01]  /*5800*/  FFMA.FTZ R30, R110, c[0x0][0x2d0], -R0.reuse ;  /* 0x0000b4006e1e7a23 */ /* 0x100fe20000010800 */
[----:B------:R-:W-:Y:S01]  /*5810*/  HMMA.16816.F32.BF16 R4, R20, R58, RZ ;  /* 0x0000003a1404723c */ /* 0x000fe200000418ff */
[----:B------:R-:W-:-:S04]  /*5820*/  FFMA.FTZ R31, R108, c[0x0][0x2d0], -R0 ;  /* 0x0000b4006c1f7a23 */ /* 0x000fc80000010800 */
[----:B------:R-:W-:Y:S03]  /*5830*/  MUFU.EX2 R30, R30 ;  /* 0x0000001e001e7308 */ /* 0x000fe60000000800 */
[----:B------:R-:W-:Y:S05]  /*5840*/  HMMA.16816.F32.BF16 R164, R12, R44, R92 ;  /* 0x0000002c0ca4723c */ /* 0x000fea000004185c */
[----:B------:R-:W-:Y:S03]  /*5850*/  MUFU.EX2 R31, R31 ;  /* 0x0000001f001f7308 */ /* 0x000fe60000000800 */
[----:B------:R-:W-:Y:S07]  /*5860*/  HMMA.16816.F32.BF16 R92, R8, R54, R16 ;  /* 0x00000036085c723c */ /* 0x000fee0000041810 */
[----:B------:R-:W-:Y:S01]  /*5870*/  F2FP.BF16.PACK_AB R8, R220, R218 ;  /* 0x000000dadc08723e */ /* 0x000fe200000010ff */
[----:B------:R-:W-:Y:S01]  /*5880*/  HMMA.16816.F32.BF16 R16, R12, R26, R4 ;  /* 0x0000001a0c10723c */ /* 0x000fe20000041804 */
[----:B------:R-:W-:-:S06]  /*5890*/  F2FP.BF16.PACK_AB R10, R222, R221 ;  /* 0x000000ddde0a723e */ /* 0x000fcc00000010ff */
[--C-:B------:R-:W-:Y:S01]  /*58a0*/  FFMA.FTZ R27, R122, c[0x0][0x2d0], -R3.reuse ;  /* 0x0000b4007a1b7a23 */ /* 0x100fe20000010803 */
[----:B------:R-:W-:Y:S01]  /*58b0*/  HMMA.16816.F32.BF16 R4, R20, R66, RZ ;  /* 0x000000421404723c */ /* 0x000fe200000418ff */
[----:B------:R-:W-:-:S04]  /*58c0*/  FFMA.FTZ R26, R121, c[0x0][0x2d0], -R3 ;  /* 0x0000b400791a7a23 */ /* 0x000fc80000010803 */
[----:B------:R-:W-:Y:S03]  /*58d0*/  MUFU.EX2 R27, R27 ;  /* 0x0000001b001b7308 */ /* 0x000fe60000000800 */
[C---:B------:R-:W-:Y:S05]  /*58e0*/  HMMA.16816.F32.BF16 R32, R20.reuse, R34, RZ ;  /* 0x000000221420723c */ /* 0x040fea00000418ff */
[----:B------:R-:W1:Y:S03]  /*58f0*/  MUFU.EX2 R26, R26 ;  /* 0x0000001a001a7308 */ /* 0x000e660000000800 */
[----:B------:R-:W-:Y:S08]  /*5900*/  HMMA.16816.F32.BF16 R20, R20, R70, RZ ;  /* 0x000000461414723c */ /* 0x000ff000000418ff */
[----:B------:R-:W-:Y:S01]  /*5910*/  HMMA.16816.F32.BF16 R60, R12, R62, R4 ;  /* 0x0000003e0c3c723c */ /* 0x000fe20000041804 */
[----:B-1----:R-:W-:-:S06]  /*5920*/  F2FP.BF16.PACK_AB R99, R26, R27 ;  /* 0x0000001b1a63723e */ /* 0x002fcc00000010ff */
[----:B------:R-:W-:Y:S01]  /*5930*/  FFMA.FTZ R4, R116, c[0x0][0x2d0], -R3 ;  /* 0x0000b40074047a23 */ /* 0x000fe20000010803 */
[----:B------:R-:W-:Y:S01]  /*5940*/  HMMA.16816.F32.BF16 R44, R12, R46, R32 ;  /* 0x0000002e0c2c723c */ /* 0x000fe20000041820 */
[----:B------:R-:W-:Y:S02]  /*5950*/  FADD.FTZ R5, R189, R188 ;  /* 0x000000bcbd057221 */ /* 0x000fe40000010000 */
[----:B------:R1:W-:Y:S01]  /*5960*/  MUFU.EX2 R197, R4 ;  /* 0x0000000400c57308 */ /* 0x0003e20000000800 */
[----:B------:R-:W-:-:S04]  /*5970*/  FADD.FTZ R6, R162, R161 ;  /* 0x000000a1a2067221 */ /* 0x000fc80000010000 */
[----:B------:R-:W-:Y:S01]  /*5980*/  HMMA.16816.F32.BF16 R52, R12, R54, R20 ;  /* 0x000000360c34723c */ /* 0x000fe20000041814 */
[----:B------:R-:W2:Y:S06]  /*5990*/  LDSM.16.MT88.4 R12, [R201+0x800] ;  /* 0x00080000c90c783b */ /* 0x000eac0000004200 */
[--C-:B------:R-:W-:Y:S02]  /*59a0*/  FFMA.FTZ R23, R127, c[0x0][0x2d0], -R2.reuse ;  /* 0x0000b4007f177a23 */ /* 0x100fe40000010802 */
[----:B------:R-:W-:Y:S02]  /*59b0*/  FFMA.FTZ R22, R126, c[0x0][0x2d0], -R2 ;  /* 0x0000b4007e167a23 */ /* 0x000fe40000010802 */
[----:B-1----:R-:W-:-:S02]  /*59c0*/  FFMA.FTZ R4, R120, c[0x0][0x2d0], -R3 ;  /* 0x0000b40078047a23 */ /* 0x002fc40000010803 */
[--C-:B------:R-:W-:Y:S01]  /*59d0*/  FFMA.FTZ R20, R112, c[0x0][0x2d0], -R0.reuse ;  /* 0x0000b40070147a23 */ /* 0x100fe20000010800 */
[----:B------:R-:W-:Y:S01]  /*59e0*/  MUFU.EX2 R23, R23 ;  /* 0x0000001700177308 */ /* 0x000fe20000000800 */
[----:B------:R-:W-:-:S07]  /*59f0*/  FFMA.FTZ R21, R111, c[0x0][0x2d0], -R0 ;  /* 0x0000b4006f157a23 */ /* 0x000fce0000010800 */
[----:B------:R1:W3:Y:S08]  /*5a00*/  MUFU.EX2 R198, R4 ;  /* 0x0000000400c67308 */ /* 0x0002f00000000800 */
[----:B------:R-:W-:Y:S01]  /*5a10*/  MUFU.EX2 R22, R22 ;  /* 0x0000001600167308 */ /* 0x000fe20000000800 */
[----:B-1----:R-:W-:Y:S01]  /*5a20*/  FFMA.FTZ R4, R119, c[0x0][0x2d0], -R3 ;  /* 0x0000b40077047a23 */ /* 0x002fe20000010803 */
[----:B---3--:R-:W-:-:S06]  /*5a30*/  F2FP.BF16.PACK_AB R9, R198, R197 ;  /* 0x000000c5c609723e */ /* 0x008fcc00000010ff */
[----:B------:R-:W-:Y:S08]  /*5a40*/  MUFU.EX2 R20, R20 ;  /* 0x0000001400147308 */ /* 0x000ff00000000800 */
[----:B------:R1:W-:Y:S08]  /*5a50*/  MUFU.EX2 R199, R4 ;  /* 0x0000000400c77308 */ /* 0x0003f00000000800 */
[----:B------:R-:W-:Y:S01]  /*5a60*/  MUFU.EX2 R21, R21 ;  /* 0x0000001500157308 */ /* 0x000fe20000000800 */
[----:B-1----:R-:W-:-:S02]  /*5a70*/  FFMA.FTZ R4, R118, c[0x0][0x2d0], -R3 ;  /* 0x0000b40076047a23 */ /* 0x002fc40000010803 */
[--C-:B------:R-:W-:Y:S01]  /*5a80*/  FFMA.FTZ R3, R131, c[0x0][0x2d0], -R2.reuse ;  /* 0x0000b40083037a23 */ /* 0x100fe20000010802 */
[----:B------:R-:W-:Y:S04]  /*5a90*/  LDSM.16.MT88.4 R116, [R201+0x1c00] ;  /* 0x001c0000c974783b */ /* 0x000fe80000004200 */
[----:B------:R1:W3:Y:S08]  /*5aa0*/  MUFU.EX2 R219, R4 ;  /* 0x0000000400db7308 */ /* 0x0002f00000000800 */
[----:B------:R4:W-:Y:S01]  /*5ab0*/  MUFU.EX2 R193, R3 ;  /* 0x0000000300c17308 */ /* 0x0009e20000000800 */
[----:B-1----:R-:W-:Y:S01]  /*5ac0*/  FFMA.FTZ R4, R124, c[0x0][0x2d0], -R2 ;  /* 0x0000b4007c047a23 */ /* 0x002fe20000010802 */
[----:B---3--:R-:W-:-:S06]  /*5ad0*/  F2FP.BF16.PACK_AB R11, R219, R199 ;  /* 0x000000c7db0b723e */ /* 0x008fcc00000010ff */
[----:B------:R1:W-:Y:S01]  /*5ae0*/  MUFU.EX2 R195, R4 ;  /* 0x0000000400c37308 */ /* 0x0003e20000000800 */
[----:B----4-:R-:W-:Y:S01]  /*5af0*/  FFMA.FTZ R3, R115, c[0x0][0x2d0], -R0 ;  /* 0x0000b40073037a23 */ /* 0x010fe20000010800 */
[----:B--2---:R-:W-:Y:S06]  /*5b00*/  HMMA.16816.F32.BF16 R140, R8, R12, R140 ;  /* 0x0000000c088c723c */ /* 0x004fec000004188c */
[----:B------:R2:W-:Y:S01]  /*5b10*/  MUFU.EX2 R107, R3 ;  /* 0x00000003006b7308 */ /* 0x0005e20000000800 */
[----:B-1----:R-:W-:Y:S02]  /*5b20*/  FFMA.FTZ R4, R125, c[0x0][0x2d0], -R2 ;  /* 0x0000b4007d047a23 */ /* 0x002fe40000010802 */
[----:B------:R-:W-:Y:S05]  /*5b30*/  LDSM.16.MT88.4 R124, [R202+0xc00] ;  /* 0x000c0000ca7c783b */ /* 0x000fea0000004200 */
[----:B------:R1:W3:Y:S01]  /*5b40*/  MUFU.EX2 R196, R4 ;  /* 0x0000000400c47308 */ /* 0x0002e20000000800 */
[----:B--2---:R-:W-:-:S02]  /*5b50*/  FADD.FTZ R3, R191, R5 ;  /* 0x00000005bf037221 */ /* 0x004fc40000010000 */
[----:B-1----:R-:W-:Y:S02]  /*5b60*/  FFMA.FTZ R4, R130, c[0x0][0x2d0], -R2 ;  /* 0x0000b40082047a23 */ /* 0x002fe40000010802 */
[----:B------:R-:W-:-:S03]  /*5b70*/  FFMA.FTZ R2, R109, c[0x0][0x2d0], -R0 ;  /* 0x0000b4006d027a23 */ /* 0x000fc60000010800 */
[----:B------:R1:W-:Y:S01]  /*5b80*/  MUFU.EX2 R194, R4 ;  /* 0x0000000400c27308 */ /* 0x0003e20000000800 */
[----:B------:R-:W-:Y:S07]  /*5b90*/  LDSM.16.MT88.4 R108, [R202+0x1c00] ;  /* 0x001c0000ca6c783b */ /* 0x000fee0000004200 */
[----:B------:R2:W-:Y:S01]  /*5ba0*/  MUFU.EX2 R188, R2 ;  /* 0x0000000200bc7308 */ /* 0x0005e20000000800 */
[----:B-1----:R-:W-:Y:S02]  /*5bb0*/  FADD.FTZ R4, R147, R146 ;  /* 0x0000009293047221 */ /* 0x002fe40000010000 */
[----:B------:R-:W-:Y:S02]  /*5bc0*/  HMMA.16816.F32.BF16 R144, R8, R14, R36 ;  /* 0x0000000e0890723c */ /* 0x000fe40000041824 */
[----:B------:R-:W-:Y:S01]  /*5bd0*/  FADD.FTZ R48, R160, R4 ;  /* 0x00000004a0307221 */ /* 0x000fe20000010000 */
[----:B---3--:R-:W-:Y:S01]  /*5be0*/  F2FP.BF16.PACK_AB R4, R196, R195 ;  /* 0x000000c3c404723e */ /* 0x008fe200000010ff */
[----:B--2---:R-:W-:-:S04]  /*5bf0*/  FFMA.FTZ R2, R113, c[0x0][0x2d0], -R0 ;  /* 0x0000b40071027a23 */ /* 0x004fc80000010800 */
[----:B------:R1:W2:Y:S02]  /*5c00*/  MUFU.EX2 R189, R2 ;  /* 0x0000000200bd7308 */ /* 0x0002a40000000800 */
[----:B-1----:R-:W-:Y:S01]  /*5c10*/  FFMA.FTZ R2, R114, c[0x0][0x2d0], -R0 ;  /* 0x0000b40072027a23 */ /* 0x002fe20000010800 */
[----:B--2---:R-:W-:Y:S01]  /*5c20*/  F2FP.BF16.PACK_AB R5, R189, R188 ;  /* 0x000000bcbd05723e */ /* 0x004fe200000010ff */
[----:B------:R-:W-:Y:S01]  /*5c30*/  FADD.FTZ R0, R163, R6 ;  /* 0x00000006a3007221 */ /* 0x000fe20000010000 */
[----:B------:R-:W-:-:S03]  /*5c40*/  F2FP.BF16.PACK_AB R6, R193, R194 ;  /* 0x000000c2c106723e */ /* 0x000fc600000010ff */
[----:B------:R-:W1:Y:S01]  /*5c50*/  MUFU.EX2 R106, R2 ;  /* 0x00000002006a7308 */ /* 0x000e620000000800 */
[----:B------:R-:W-:-:S04]  /*5c60*/  FADD.FTZ R0, R190, R0 ;  /* 0x00000000be007221 */ /* 0x000fc80000010000 */
[----:B------:R-:W-:Y:S01]  /*5c70*/  FADD.FTZ R0, R231, R0 ;  /* 0x00000000e7007221 */ /* 0x000fe20000010000 */
[----:B-1----:R-:W-:Y:S01]  /*5c80*/  F2FP.BF16.PACK_AB R7, R106, R107 ;  /* 0x0000006b6a07723e */ /* 0x002fe200000010ff */
[----:B------:R-:W-:Y:S02]  /*5c90*/  FADD.FTZ R2, R192, R3 ;  /* 0x00000003c0027221 */ /* 0x000fe40000010000 */
[----:B------:R-:W-:Y:S02]  /*5ca0*/  FADD.FTZ R3, R227, R48 ;  /* 0x00000030e3037221 */ /* 0x000fe40000010000 */
[----:B------:R-:W-:Y:S02]  /*5cb0*/  FADD.FTZ R2, R238, R2 ;  /* 0x00000002ee027221 */ /* 0x000fe40000010000 */
[C---:B------:R-:W-:Y:S08]  /*5cc0*/  HMMA.16816.F32.BF16 R136, R4.reuse, R12, R136 ;  /* 0x0000000c0488723c */ /* 0x040ff00000041888 */
[----:B------:R-:W-:Y:S01]  /*5cd0*/  HMMA.16816.F32.BF16 R32, R4, R14, R72 ;  /* 0x0000000e0420723c */ /* 0x000fe20000041848 */
[----:B------:R-:W1:Y:S07]  /*5ce0*/  LDSM.16.MT88.4 R12, [R202+0x800] ;  /* 0x00080000ca0c783b */ /* 0x000e6e0000004200 */
[-C--:B-1----:R-:W-:Y:S08]  /*5cf0*/  HMMA.16816.F32.BF16 R148, R8, R12.reuse, R148 ;  /* 0x0000000c0894723c */ /* 0x082ff00000041894 */
[----:B------:R-:W-:Y:S01]  /*5d00*/  HMMA.16816.F32.BF16 R128, R4, R12, R132 ;  /* 0x0000000c0480723c */ /* 0x000fe20000041884 */
[----:B------:R-:W1:Y:S07]  /*5d10*/  LDSM.16.MT88.4 R132, [R201+0xc00] ;  /* 0x000c0000c984783b */ /* 0x000e6e0000004200 */
[-C--:B------:R-:W-:Y:S08]  /*5d20*/  HMMA.16816.F32.BF16 R40, R8, R14.reuse, R40 ;  /* 0x0000000e0828723c */ /* 0x080ff00000041828 */
[----:B------:R-:W-:Y:S01]  /*5d30*/  HMMA.16816.F32.BF16 R64, R4, R14, R76 ;  /* 0x0000000e0440723c */ /* 0x000fe2000004184c */
[----:B------:R-:W2:Y:S04]  /*5d40*/  LDSM.16.MT88.4 R12, [R201+0x1800] ;  /* 0x00180000c90c783b */ /* 0x000ea80000004200 */
[----:B------:R-:W-:Y:S01]  /*5d50*/  LDSM.16.MT88.4 R76, [R201+0x2c00] ;  /* 0x002c0000c94c783b */ /* 0x000fe20000004200 */
[----:B------:R-:W-:-:S02]  /*5d60*/  IADD3 R233, R233, -0x2, RZ ;  /* 0xfffffffee9e97810 */ /* 0x000fc40007ffe0ff */
[C---:B------:R-:W-:Y:S08]  /*5d70*/  HMMA.16816.F32.BF16 R148, R96.reuse, R124, R148 ;  /* 0x0000007c6094723c */ /* 0x040ff00000041894 */
[C---:B-1----:R-:W-:Y:S08]  /*5d80*/  HMMA.16816.F32.BF16 R140, R96.reuse, R132, R140 ;  /* 0x00000084608c723c */ /* 0x042ff0000004188c */
[----:B------:R-:W-:Y:S08]  /*5d90*/  HMMA.16816.F32.BF16 R144, R96, R134, R144 ;  /* 0x000000866090723c */ /* 0x000ff00000041890 */
[-C--:B--2---:R-:W-:Y:S08]  /*5da0*/  HMMA.16816.F32.BF16 R156, R8, R12.reuse, R156 ;  /* 0x0000000c089c723c */ /* 0x084ff0000004189c */
[----:B------:R-:W-:Y:S08]  /*5db0*/  HMMA.16816.F32.BF16 R120, R4, R12, R152 ;  /* 0x0000000c0478723c */ /* 0x000ff00000041898 */
[-C--:B------:R-:W-:Y:S01]  /*5dc0*/  HMMA.16816.F32.BF16 R160, R8, R14.reuse, R16 ;  /* 0x0000000e08a0723c */ /* 0x080fe20000041810 */
[----:B------:R-:W1:Y:S07]  /*5dd0*/  LDSM.16.MT88.4 R16, [R201+0x2800] ;  /* 0x00280000c910783b */ /* 0x000e6e0000004200 */
[----:B------:R-:W-:Y:S01]  /*5de0*/  HMMA.16816.F32.BF16 R56, R4, R14, R80 ;  /* 0x0000000e0438723c */ /* 0x000fe20000041850 */
[----:B------:R-:W2:Y:S07]  /*5df0*/  LDSM.16.MT88.4 R12, [R202+0x1800] ;  /* 0x00180000ca0c783b */ /* 0x000eae0000004200 */
[C---:B------:R-:W-:Y:S08]  /*5e00*/  HMMA.16816.F32.BF16 R152, R96.reuse, R126, R40 ;  /* 0x0000007e6098723c */ /* 0x040ff00000041828 */
[C---:B------:R-:W-:Y:S08]  /*5e10*/  HMMA.16816.F32.BF16 R156, R96.reuse, R116, R156 ;  /* 0x00000074609c723c */ /* 0x040ff0000004189c */
[----:B------:R-:W-:Y:S08]  /*5e20*/  HMMA.16816.F32.BF16 R160, R96, R118, R160 ;  /* 0x0000007660a0723c */ /* 0x000ff000000418a0 */
[C---:B-1----:R-:W-:Y:S08]  /*5e30*/  HMMA.16816.F32.BF16 R68, R8.reuse, R16, R172 ;  /* 0x000000100844723c */ /* 0x042ff000000418ac */
[-C--:B--2---:R-:W-:Y:S08]  /*5e40*/  HMMA.16816.F32.BF16 R164, R8, R12.reuse, R164 ;  /* 0x0000000c08a4723c */ /* 0x084ff000000418a4 */
[----:B------:R-:W-:Y:S08]  /*5e50*/  HMMA.16816.F32.BF16 R112, R4, R12, R168 ;  /* 0x0000000c0470723c */ /* 0x000ff000000418a8 */
[-C--:B------:R-:W-:Y:S08]  /*5e60*/  HMMA.16816.F32.BF16 R44, R8, R14.reuse, R44 ;  /* 0x0000000e082c723c */ /* 0x080ff0000004182c */
[----:B------:R-:W-:Y:S01]  /*5e70*/  HMMA.16816.F32.BF16 R36, R4, R14, R84 ;  /* 0x0000000e0424723c */ /* 0x000fe20000041854 */
[----:B------:R-:W1:Y:S07]  /*5e80*/  LDSM.16.MT88.4 R12, [R202+0x2800] ;  /* 0x00280000ca0c783b */ /* 0x000e6e0000004200 */
[----:B------:R-:W-:Y:S08]  /*5e90*/  HMMA.16816.F32.BF16 R60, R8, R18, R60 ;  /* 0x00000012083c723c */ /* 0x000ff0000004183c */
[C---:B------:R-:W-:Y:S08]  /*5ea0*/  HMMA.16816.F32.BF16 R72, R4.reuse, R16, R184 ;  /* 0x000000100448723c */ /* 0x040ff000000418b8 */
[----:B------:R-:W-:Y:S08]  /*5eb0*/  HMMA.16816.F32.BF16 R16, R4, R18, R88 ;  /* 0x000000120410723c */ /* 0x000ff00000041858 */
[C---:B------:R-:W-:Y:S08]  /*5ec0*/  HMMA.16816.F32.BF16 R68, R96.reuse, R76, R68 ;  /* 0x0000004c6044723c */ /* 0x040ff00000041844 */
[----:B------:R-:W-:Y:S08]  /*5ed0*/  HMMA.16816.F32.BF16 R80, R96, R78, R60 ;  /* 0x0000004e6050723c */ /* 0x000ff0000004183c */
[C---:B-1----:R-:W-:Y:S08]  /*5ee0*/  HMMA.16816.F32.BF16 R84, R8.reuse, R12, R176 ;  /* 0x0000000c0854723c */ /* 0x042ff000000418b0 */
[----:B------:R-:W-:Y:S08]  /*5ef0*/  HMMA.16816.F32.BF16 R52, R8, R14, R52 ;  /* 0x0000000e0834723c */ /* 0x000ff00000041834 */
[C---:B------:R-:W-:Y:S08]  /*5f00*/  HMMA.16816.F32.BF16 R88, R4.reuse, R12, R180 ;  /* 0x0000000c0458723c */ /* 0x040ff000000418b4 */
[----:B------:R-:W-:Y:S07]  /*5f10*/  HMMA.16816.F32.BF16 R12, R4, R14, R92 ;  /* 0x0000000e040c723c */ /* 0x000fee000004185c */
[----:B------:R-:W-:Y:S01]  /*5f20*/  F2FP.BF16.PACK_AB R92, R24, R25 ;  /* 0x00000019185c723e */ /* 0x000fe200000010ff */
[----:B------:R-:W-:Y:S01]  /*5f30*/  FADD.FTZ R5, R223, R50 ;  /* 0x00000032df057221 */ /* 0x000fe20000010000 */
[----:B------:R-:W-:Y:S01]  /*5f40*/  F2FP.BF16.PACK_AB R94, R22, R23 ;  /* 0x00000017165e723e */ /* 0x000fe200000010ff */
[----:B------:R-:W-:Y:S01]  /*5f50*/  FADD.FTZ R4, R228, R3 ;  /* 0x00000003e4047221 */ /* 0x000fe20000010000 */
[----:B------:R-:W-:Y:S01]  /*5f60*/  F2FP.BF16.PACK_AB R93, R21, R20 ;  /* 0x00000014155d723e */ /* 0x000fe200000010ff */
[----:B------:R-:W-:Y:S01]  /*5f70*/  FADD.FTZ R5, R225, R5 ;  /* 0x00000005e1057221 */ /* 0x000fe20000010000 */
[----:B------:R-:W-:Y:S01]  /*5f80*/  F2FP.BF16.PACK_AB R95, R31, R30 ;  /* 0x0000001e1f5f723e */ /* 0x000fe200000010ff */
        /* <DEDUP_REMOVED lines=8> */
[----:B------:R-:W1:Y:S01]  /*6010*/  LDSM.16.MT88.4 R4, [R202+0x2c00] ;  /* 0x002c0000ca04783b */ /* 0x000e620000004200 */
[----:B------:R-:W-:Y:S02]  /*6020*/  FADD.FTZ R8, R237, R2 ;  /* 0x00000002ed087221 */ /* 0x000fe40000010000 */
[----:B------:R-:W-:-:S02]  /*6030*/  @P3 IMAD.HI.U32 R2, R247, c[0x0][0x2c8], RZ ;  /* 0x0000b200f7023a27 */ /* 0x000fc400078e00ff */
[----:B------:R-:W-:Y:S01]  /*6040*/  HMMA.16816.F32.BF16 R132, R92, R134, R32 ;  /* 0x000000865c84723c */ /* 0x000fe20000041820 */
[----:B------:R-:W2:Y:S01]  /*6050*/  LDL R32, [R1+0x8] ;  /* 0x0000080001207983 */ /* 0x000ea20000100800 */
[----:B------:R-:W-:Y:S01]  /*6060*/  FADD.FTZ R10, R230, R0 ;  /* 0x00000000e60a7221 */ /* 0x000fe20000010000 */
[----:B------:R-:W-:Y:S01]  /*6070*/  MOV R0, R247 ;  /* 0x000000f700007202 */ /* 0x000fe20000000f00 */
[----:B------:R-:W-:Y:S01]  /*6080*/  FADD.FTZ R3, R241, R3 ;  /* 0x00000003f1037221 */ /* 0x000fe20000010000 */
[----:B------:R-:W-:-:S03]  /*6090*/  @P3 SHF.R.U32.HI R0, RZ, c[0x0][0x2cc], R2 ;  /* 0x0000b300ff003a19 */ /* 0x000fc60000011602 */
[----:B------:R-:W-:Y:S01]  /*60a0*/  HMMA.16816.F32.BF16 R72, R92, R76, R72 ;  /* 0x0000004c5c48723c */ /* 0x000fe20000041848 */
[----:B------:R-:W-:Y:S01]  /*60b0*/  IADD3 R0, R0, -c[0x0][0x168], R246 ;  /* 0x80005a0000007a10 */ /* 0x000fe20007ffe0f6 */
[----:B------:R-:W-:-:S03]  /*60c0*/  FADD.FTZ R9, R242, R3 ;  /* 0x00000003f2097221 */ /* 0x000fc60000010000 */
[----:B------:R-:W-:-:S03]  /*60d0*/  SHF.R.S32.HI R2, RZ, 0x1f, R0 ;  /* 0x0000001fff027819 */ /* 0x000fc60000011400 */
[----:B------:R-:W-:Y:S01]  /*60e0*/  HMMA.16816.F32.BF16 R76, R92, R78, R16 ;  /* 0x0000004e5c4c723c */ /* 0x000fe20000041810 */
[----:B------:R-:W-:-:S06]  /*60f0*/  FADD.FTZ R3, R244, R11 ;  /* 0x0000000bf4037221 */ /* 0x000fcc0000010000 */
[----:B------:R-:W-:Y:S01]  /*6100*/  LEA.HI R16, R2, R0, RZ, 0x6 ;  /* 0x0000000002107211 */ /* 0x000fe200078f30ff */
[----:B------:R-:W-:Y:S01]  /*6110*/  FADD.FTZ R2, R245, R10 ;  /* 0x0000000af5027221 */ /* 0x000fe20000010000 */
[----:B------:R-:W-:Y:S01]  /*6120*/  HMMA.16816.F32.BF16 R168, R96, R110, R44 ;  /* 0x0000006e60a8723c */ /* 0x000fe2000004182c */
[----:B------:R-:W-:Y:S02]  /*6130*/  FADD.FTZ R0, R218, R9 ;  /* 0x00000009da007221 */ /* 0x000fe40000010000 */
[----:B------:R-:W-:Y:S02]  /*6140*/  FADD.FTZ R2, R195, R2 ;  /* 0x00000002c3027221 */ /* 0x000fe40000010000 */
[----:B------:R-:W-:-:S03]  /*6150*/  FADD.FTZ R0, R220, R0 ;  /* 0x00000000dc007221 */ /* 0x000fc60000010000 */
[----:B------:R-:W-:Y:S08]  /*6160*/  HMMA.16816.F32.BF16 R128, R92, R124, R128 ;  /* 0x0000007c5c80723c */ /* 0x000ff00000041880 */
[-C--:B-1----:R-:W-:Y:S08]  /*6170*/  HMMA.16816.F32.BF16 R84, R96, R4.reuse, R84 ;  /* 0x000000046054723c */ /* 0x082ff00000041854 */
        /* <DEDUP_REMOVED lines=20> */
[----:B------:R-:W-:Y:S01]  /*62c0*/  FADD.FTZ R2, R106, R4 ;  /* 0x000000046a027221 */ /* 0x000fe20000010000 */
[----:B------:R-:W-:Y:S01]  /*62d0*/  SHF.R.S32.HI R4, RZ, 0x6, R16 ;  /* 0x00000006ff047819 */ /* 0x000fe20000011410 */
[----:B------:R-:W-:Y:S01]  /*62e0*/  FADD.FTZ R0, R25, R0 ;  /* 0x0000000019007221 */ /* 0x000fe20000010000 */
[----:B------:R-:W-:Y:S03]  /*62f0*/  HMMA.16816.F32.BF16 R108, R92, R110, R36 ;  /* 0x0000006e5c6c723c */ /* 0x000fe60000041824 */
[----:B------:R-:W-:Y:S02]  /*6300*/  FADD.FTZ R248, R24, R0 ;  /* 0x0000000018f87221 */ /* 0x000fe40000010000 */
[----:B------:R-:W-:-:S02]  /*6310*/  FADD.FTZ R0, R20, R2 ;  /* 0x0000000214007221 */ /* 0x000fc40000010000 */
[----:B------:R-:W-:Y:S01]  /*6320*/  FADD.FTZ R243, R51, R243 ;  /* 0x000000f333f37221 */ /* 0x000fe20000010000 */
[-C--:B------:R-:W-:Y:S01]  /*6330*/  HMMA.16816.F32.BF16 R96, R96, R6.reuse, R52 ;  /* 0x000000066060723c */ /* 0x080fe20000041834 */
        /* <DEDUP_REMOVED lines=8> */
[----:B------:R-:W-:Y:S02]  /*63c0*/  FADD.FTZ R247, R26, R247 ;  /* 0x000000f71af77221 */ /* 0x000fe40000010000 */
[----:B------:R-:W-:Y:S02]  /*63d0*/  FADD.FTZ R248, R22, R248 ;  /* 0x000000f816f87221 */ /* 0x000fe40000010000 */
[----:B------:R-:W-:Y:S01]  /*63e0*/  FADD.FTZ R249, R31, R0 ;  /* 0x000000001ff97221 */ /* 0x000fe20000010000 */
[----:B--2---:R-:W-:-:S05]  /*63f0*/  IMNMX R32, R32, R4, !PT ;  /* 0x0000000420207217 */ /* 0x004fca0007800200 */
[----:B------:R1:W-:Y:S01]  /*6400*/  STL [R1+0xc], R32 ;  /* 0x00000c2001007387 */ /* 0x0003e20000100800 */
[----:B------:R-:W-:-:S13]  /*6410*/  ISETP.GE.AND P0, PT, R233, R32, PT ;  /* 0x00000020e900720c */ /* 0x000fda0003f06270 */
[----:B------:R-:W-:Y:S05]  /*6420*/  @!P0 BRA `(.L_x_1274) ;  /* 0x0000483000008947 */ /* 0x000fea0003800000 */
[----:B------:R-:W-:Y:S01]  /*6430*/  IMAD.MOV.U32 R105, RZ, RZ, R103 ;  /* 0x000000ffff697224 */ /* 0x000fe200078e0067 */
[----:B------:R-:W-:Y:S01]  /*6440*/  MOV R107, R101 ;  /* 0x00000065006b7202 */ /* 0x000fe20000000f00 */
[----:B------:R-:W-:Y:S01]  /*6450*/  IMAD.MOV.U32 R100, RZ, RZ, R104 ;  /* 0x000000ffff647224 */ /* 0x000fe200078e0068 */
[----:B------:R-:W-:Y:S02]  /*6460*/  MOV R106, R102 ;  /* 0x00000066006a7202 */ /* 0x000fe40000000f00 */
.L_x_1285:
        /* <DEDUP_REMOVED lines=8> */
[----:B-1----:R3:W1:Y:S04]  /*64f0*/  LDSM.16.M88.4 R32, [R200+0x400] ;  /* 0x00040000c820783b */ /* 0x0026680000000200 */
[----:B------:R3:W1:Y:S04]  /*6500*/  LDSM.16.M88.4 R48, [R200+0x800] ;  /* 0x00080000c830783b */ /* 0x0006680000000200 */
[----:B------:R3:W1:Y:S04]  /*6510*/  LDSM.16.M88.4 R172, [R200+0xc00] ;  /* 0x000c0000c8ac783b */ /* 0x0006680000000200 */
[----:B------:R3:W1:Y:S04]  /*6520*/  LDSM.16.M88.4 R176, [R204] ;  /* 0x00000000ccb0783b */ /* 0x0006680000000200 */
[----:B------:R3:W1:Y:S04]  /*6530*/  LDSM.16.M88.4 R184, [R204+0x1000] ;  /* 0x00100000ccb8783b */ /* 0x0006680000000200 */
[----:B------:R3:W1:Y:S04]  /*6540*/  LDSM.16.M88.4 R180, [R205] ;  /* 0x00000000cdb4783b */ /* 0x0006680000000200 */
[----:B------:R3:W1:Y:S04]  /*6550*/  LDSM.16.M88.4 R188, [R216] ;  /* 0x00000000d8bc783b */ /* 0x0006680000000200 */
[----:B------:R3:W1:Y:S04]  /*6560*/  LDSM.16.M88.4 R192, [R215] ;  /* 0x00000000d7c0783b */ /* 0x0006680000000200 */
[----:B------:R3:W1:Y:S01]  /*6570*/  LDSM.16.M88.4 R196, [R214] ;  /* 0x00000000d6c4783b */ /* 0x0006620000000200 */
[----:B--2---:R-:W-:-:S13]  /*6580*/  ISETP.GT.AND P0, PT, R0, R233, PT ;  /* 0x000000e90000720c */ /* 0x004fda0003f04270 */
[----:B------:R-:W-:-:S05]  /*6590*/  @P0 BRA `(.L_x_1276) ;  /* 0x000004a000000947 */ /* 0x000fca0003800000 */
[----:B-1-34-:R-:W-:Y:S01]  /*65a0*/  SHF.R.S32.HI R0, RZ, 0x1f, R234 ;  /* 0x0000001fff007819 */ /* 0x01afe200000114ea */
[----:B------:R-:W2:Y:S01]  /*65b0*/  LDL.64 R8, [R1+0x28] ;  /* 0x0000280001087983 */ /* 0x000ea20000100a00 */
[----:B------:R-:W-:Y:S01]  /*65c0*/  SHF.R.S32.HI R4, RZ, 0x1f, R232 ;  /* 0x0000001fff047819 */ /* 0x000fe200000114e8 */
[----:B------:R-:W-:Y:S01]  /*65d0*/  IMAD.WIDE.U32 R2, R234, c[0x0][0x208], RZ ;  /* 0x00008200ea027a25 */ /* 0x000fe200078e00ff */
[C---:B------:R-:W-:Y:S02]  /*65e0*/  IADD3 R6, R240.reuse, 0x40, RZ ;  /* 0x00000040f0067810 */ /* 0x040fe40007ffe0ff */
[----:B------:R-:W-:Y:S01]  /*65f0*/  IADD3 R5, R240, 0x40, RZ ;  /* 0x00000040f0057810 */ /* 0x000fe20007ffe0ff */
[----:B------:R-:W3:Y:S01]  /*6600*/  LDL R7, [R1+0x38] ;  /* 0x0000380001077983 */ /* 0x000ee20000100800 */
[----:B------:R-:W-:Y:S01]  /*6610*/  SHF.R.S32.HI R6, RZ, 0x1f, R6 ;  /* 0x0000001fff067819 */ /* 0x000fe20000011406 */
[----:B------:R-:W-:Y:S02]  /*6620*/  IMAD R0, R0, c[0x0][0x208], RZ ;  /* 0x0000820000007a24 */ /* 0x000fe400078e02ff */
[----:B------:R-:W-:Y:S01]  /*6630*/  IMAD R4, R4, c[0x0][0x218], RZ ;  /* 0x0000860004047a24 */ /* 0x000fe200078e02ff */
[----:B------:R-:W-:Y:S01]  /*6640*/  SHF.L.U64.HI R20, R5, 0x1, R6 ;  /* 0x0000000105147819 */ /* 0x000fe20000010206 */
[----:B------:R-:W-:Y:S01]  /*6650*/  IMAD R0, R234, c[0x0][0x20c], R0 ;  /* 0x00008300ea007a24 */ /* 0x000fe200078e0200 */
[----:B------:R-:W-:Y:S01]  /*6660*/  IADD3 R6, R240, 0x20, RZ ;  /* 0x00000020f0067810 */ /* 0x000fe20007ffe0ff */
[C---:B------:R-:W-:Y:S02]  /*6670*/  IMAD R4, R232.reuse, c[0x0][0x21c], R4 ;  /* 0x00008700e8047a24 */ /* 0x040fe400078e0204 */
[----:B------:R-:W-:Y:S02]  /*6680*/  IMAD.IADD R3, R3, 0x1, R0 ;  /* 0x0000000103037824 */ /* 0x000fe400078e0200 */
[----:B------:R-:W-:Y:S01]  /*6690*/  IMAD.SHL.U32 R23, R5, 0x2, RZ ;  /* 0x0000000205177824 */ /* 0x000fe200078e00ff */
[----:B------:R-:W-:Y:S01]  /*66a0*/  SHF.R.S32.HI R5, RZ, 0x1f, R240 ;  /* 0x0000001fff057819 */ /* 0x000fe200000114f0 */
[----:B------:R-:W-:Y:S03]  /*66b0*/  IMAD.WIDE.U32 R2, R232, c[0x0][0x218], R2 ;  /* 0x00008600e8027a25 */ /* 0x000fe600078e0002 */
[----:B------:R-:W-:Y:S01]  /*66c0*/  SHF.L.U64.HI R14, R240, 0x1, R5 ;  /* 0x00000001f00e7819 */ /* 0x000fe20000010205 */
[----:B------:R-:W-:Y:S02]  /*66d0*/  IMAD.SHL.U32 R22, R6, 0x2, RZ ;  /* 0x0000000206167824 */ /* 0x000fe400078e00ff */
[----:B------:R-:W-:Y:S01]  /*66e0*/  IMAD.SHL.U32 R21, R240, 0x2, RZ ;  /* 0x00000002f0157824 */ /* 0x000fe200078e00ff */
[----:B--2---:R-:W-:Y:S04]  /*66f0*/  IADD3 R0, P0, R8, R2, RZ ;  /* 0x0000000208007210 */ /* 0x004fe80007f1e0ff */
[----:B---3--:R-:W-:Y:S02]  /*6700*/  IADD3.X R4, R7, R3, R4, P0, !PT ;  /* 0x0000000307047210 */ /* 0x008fe400007fe404 */
[----:B------:R-:W-:Y:S02]  /*6710*/  IADD3 R7, R240, 0x20, RZ ;  /* 0x00000020f0077810 */ /* 0x000fe40007ffe0ff */
[C---:B------:R-:W-:Y:S02]  /*6720*/  LEA R13, P0, R0.reuse, c[0x0][0x1f8], 0x1 ;  /* 0x00007e00000d7a11 */ /* 0x040fe400078008ff */
[----:B------:R-:W-:Y:S02]  /*6730*/  SHF.R.S32.HI R7, RZ, 0x1f, R7 ;  /* 0x0000001fff077819 */ /* 0x000fe40000011407 */
[----:B------:R-:W-:Y:S02]  /*6740*/  LEA.HI.X R10, R0, c[0x0][0x1fc], R4, 0x1, P0 ;  /* 0x00007f00000a7a11 */ /* 0x000fe400000f0c04 */
[----:B------:R-:W-:Y:S01]  /*6750*/  SHF.L.U64.HI R15, R6, 0x1, R7 ;  /* 0x00000001060f7819 */ /* 0x000fe20000010207 */
[----:B------:R-:W-:-:S05]  /*6760*/  BRA.DIV ~URZ, `(.L_x_1277) ;  /* 0x0000bac27f007947 */ /* 0x000fca000b800000 */
[----:B------:R1:W2:Y:S02]  /*6770*/  SHFL.IDX PT, R4, R10, RZ, 0x1c1f ;  /* 0x001c1fff0a047589 */ /* 0x0002a400000e0000 */
.L_x_1322:
[----:B------:R-:W-:-:S05]  /*6780*/  BRA.DIV ~URZ, `(.L_x_1278) ;  /* 0x0000bb127f007947 */ /* 0x000fca000b800000 */
[----:B------:R-:W3:Y:S01]  /*6790*/  SHFL.IDX PT, R0, R13, RZ, 0x1c1f ;  /* 0x001c1fff0d007589 */ /* 0x000ee200000e0000 */
[C---:B------:R-:W-:Y:S02]  /*67a0*/  IADD3 R2, R240.reuse, 0x20, RZ ;  /* 0x00000020f0027810 */ /* 0x040fe40007ffe0ff */
[----:B------:R-:W-:Y:S02]  /*67b0*/  ISETP.GE.AND P5, PT, R240, c[0x0][0x1d4], PT ;  /* 0x00007500f0007a0c */ /* 0x000fe40003fa6270 */
[----:B------:R-:W-:Y:S02]  /*67c0*/  ISETP.GE.AND P4, PT, R2, c[0x0][0x1d4], PT ;  /* 0x0000750002007a0c */ /* 0x000fe40003f86270 */
[----:B------:R-:W-:Y:S02]  /*67d0*/  IADD3 R5, R240, 0x40, RZ ;  /* 0x00000040f0057810 */ /* 0x000fe40007ffe0ff */
[----:B------:R-:W-:Y:S02]  /*67e0*/  SEL R12, RZ, 0x10, P5 ;  /* 0x00000010ff0c7807 */ /* 0x000fe40002800000 */
[----:B------:R-:W-:Y:S02]  /*67f0*/  SEL R11, RZ, 0x10, P4 ;  /* 0x00000010ff0b7807 */ /* 0x000fe40002000000 */
[C---:B---3--:R-:W-:Y:S02]  /*6800*/  IADD3 R6, P0, R0.reuse, R21, RZ ;  /* 0x0000001500067210 */ /* 0x048fe40007f1e0ff */
[----:B------:R-:W-:Y:S03]  /*6810*/  IADD3 R2, P6, R0, R22, RZ ;  /* 0x0000001600027210 */ /* 0x000fe60007fde0ff */
        /* <DEDUP_REMOVED lines=9> */
[----:B------:R3:W4:Y:S04]  /*68b0*/  SHFL.IDX PT, R4, R10, 0x1, 0x1c1f ;  /* 0x003c1f000a047f89 */ /* 0x00072800000e0000 */
[----:B------:R2:W1:Y:S04]  /*68c0*/  SHFL.IDX PT, R0, R13, 0x1, 0x1c1f ;  /* 0x003c1f000d007f89 */ /* 0x00046800000e0000 */
[----:B------:R2:W-:Y:S01]  /*68d0*/  LDGSTS.E.BYPASS.LTC128B.128 [R217+0x2100], [R8.64], !P0 ;  /* 0x0210000008d97fae */ /* 0x0005e2000c101d46 */
[----:B-1-3--:R-:W-:Y:S03]  /*68e0*/  SEL R10, RZ, 0x10, P0 ;  /* 0x00000010ff0a7807 */ /* 0x00afe60000000000 */
.L_x_1323:
[----:B--2---:R-:W-:Y:S02]  /*68f0*/  IADD3 R2, -R11, 0x10, RZ ;  /* 0x000000100b027810 */ /* 0x004fe40007ffe1ff */
[----:B------:R-:W-:Y:S02]  /*6900*/  IADD3 R8, -R12, 0x10, RZ ;  /* 0x000000100c087810 */ /* 0x000fe40007ffe1ff */
[----:B------:R-:W-:Y:S02]  /*6910*/  LOP3.LUT R6, R2, 0xf, RZ, 0xc0, !PT ;  /* 0x0000000f02067812 */ /* 0x000fe400078ec0ff */
[----:B------:R-:W-:Y:S02]  /*6920*/  LOP3.LUT R8, R8, 0xf, RZ, 0xc0, !PT ;  /* 0x0000000f08087812 */ /* 0x000fe400078ec0ff */
[----:B------:R-:W-:Y:S02]  /*6930*/  IADD3 R3, -R10, 0x10, RZ ;  /* 0x000000100a037810 */ /* 0x000fe40007ffe1ff */
[-C--:B------:R-:W-:Y:S02]  /*6940*/  IADD3 R6, P6, P5, R6, R0.reuse, R22 ;  /* 0x0000000006067210 */ /* 0x080fe40007dde016 */
[----:B------:R-:W-:Y:S02]  /*6950*/  IADD3 R8, P4, P0, R8, R0, R21 ;  /* 0x0000000008087210 */ /* 0x000fe4000789e015 */
[----:B------:R-:W-:Y:S02]  /*6960*/  LOP3.LUT R2, R3, 0xf, RZ, 0xc0, !PT ;  /* 0x0000000f03027812 */ /* 0x000fe400078ec0ff */
[-C--:B----4-:R-:W-:Y:S02]  /*6970*/  IADD3.X R7, RZ, R4.reuse, R15, P6, P5 ;  /* 0x00000004ff077210 */ /* 0x090fe400037ea40f */
[----:B------:R-:W-:Y:S02]  /*6980*/  ISETP.NE.U32.AND P6, PT, R12, RZ, PT ;  /* 0x000000ff0c00720c */ /* 0x000fe40003fc5070 */
[----:B------:R-:W-:Y:S02]  /*6990*/  IADD3.X R9, RZ, R4, R14, P4, P0 ;  /* 0x00000004ff097210 */ /* 0x000fe400027e040e */
[----:B------:R-:W-:Y:S02]  /*69a0*/  IADD3 R2, P4, P0, R2, R0, R23 ;  /* 0x0000000002027210 */ /* 0x000fe4000789e017 */
[----:B------:R-:W-:Y:S02]  /*69b0*/  ISETP.NE.U32.AND P5, PT, R11, RZ, PT ;  /* 0x000000ff0b00720c */ /* 0x000fe40003fa5070 */
[----:B------:R-:W-:Y:S02]  /*69c0*/  IADD3.X R3, RZ, R4, R20, P4, P0 ;  /* 0x00000004ff037210 */ /* 0x000fe400027e0414 */
[----:B------:R-:W-:Y:S03]  /*69d0*/  ISETP.NE.U32.AND P0, PT, R10, RZ, PT ;  /* 0x000000ff0a00720c */ /* 0x000fe60003f05070 */
[----:B------:R-:W-:Y:S01]  /*69e0*/  @!PT LDS RZ, [RZ] ;  /* 0x00000000fffff984 */ /* 0x000fe20000000800 */
[----:B------:R-:W-:Y:S01]  /*69f0*/  @!PT LDS RZ, [RZ] ;  /* 0x00000000fffff984 */ /* 0x000fe20000000800 */
[----:B------:R-:W-:Y:S01]  /*6a00*/  @!PT LDS RZ, [RZ] ;  /* 0x00000000fffff984 */ /* 0x000fe20000000800 */
[----:B------:R1:W-:Y:S06]  /*6a10*/  LDGSTS.E.BYPASS.LTC128B.128.ZFILL [R217+0x900], [R8.64], P6 ;  /* 0x0090000008d97fae */ /* 0x0003ec000b141d46 */
[----:B------:R1:W-:Y:S04]  /*6a20*/  LDGSTS.E.BYPASS.LTC128B.128.ZFILL [R217+0x1900], [R6.64], P5 ;  /* 0x0190000006d97fae */ /* 0x0003e8000a941d46 */
[----:B------:R1:W-:Y:S02]  /*6a30*/  LDGSTS.E.BYPASS.LTC128B.128.ZFILL [R217+0x2900], [R2.64], P0 ;  /* 0x0290000002d97fae */ /* 0x0003e40008141d46 */
.L_x_1276:
[----:B-1-34-:R-:W-:Y:S05]  /*6a40*/  BSYNC B0 ;  /* 0x0000000000007941 */ /* 0x01afea0003800000 */
.L_x_1275:
[----:B------:R-:W0:Y:S01]  /*6a50*/  LDGDEPBAR ;  /* 0x00000000000079af */ /* 0x000e220000000000 */
[----:B------:R-:W-:Y:S01]  /*6a60*/  WARPSYNC 0xffffffff ;  /* 0xffffffff00007948 */ /* 0x000fe20003800000 */
[-C--:B------:R-:W-:Y:S01]  /*6a70*/  HMMA.16816.F32.BF16 R4, R64, R16.reuse, RZ ;  /* 0x000000104004723c */ /* 0x080fe200000418ff */
        /* <DEDUP_REMOVED lines=36> */
[----:B------:R-:W-:Y:S07]  /*6cc0*/  LDSM.16.M88.4 R184, [R200+0x1800] ;  /* 0x00180000c8b8783b */ /* 0x000fee0000000200 */
[----:B------:R-:W-:Y:S01]  /*6cd0*/  HMMA.16816.F32.BF16 R64, R176, R198, R64 ;  /* 0x000000c6b040723c */ /* 0x000fe20000041840 */
[----:B------:R-:W4:Y:S07]  /*6ce0*/  LDSM.16.M88.4 R176, [R200+0x1400] ;  /* 0x00140000c8b0783b */ /* 0x000f2e0000000200 */
[-C--:B-1----:R-:W-:Y:S08]  /*6cf0*/  HMMA.16816.F32.BF16 R4, R172, R180.reuse, R4 ;  /* 0x000000b4ac04723c */ /* 0x082ff00000041804 */
[C---:B---3--:R-:W-:Y:S08]  /*6d00*/  HMMA.16816.F32.BF16 R8, R188.reuse, R180, R8 ;  /* 0x000000b4bc08723c */ /* 0x048ff00000041808 */
[-C--:B------:R-:W-:Y:S08]  /*6d10*/  HMMA.16816.F32.BF16 R12, R188, R182.reuse, R12 ;  /* 0x000000b6bc0c723c */ /* 0x080ff0000004180c */
[C---:B------:R-:W-:Y:S01]  /*6d20*/  HMMA.16816.F32.BF16 R16, R172.reuse, R182, R16 ;  /* 0x000000b6ac10723c */ /* 0x040fe20000041810 */
[----:B------:R-:W-:Y:S07]  /*6d30*/  LDSM.16.M88.4 R180, [R213] ;  /* 0x00000000d5b4783b */ /* 0x000fee0000000200 */
[-C--:B----4-:R-:W-:Y:S08]  /*6d40*/  HMMA.16816.F32.BF16 R20, R172, R176.reuse, R20 ;  /* 0x000000b0ac14723c */ /* 0x090ff00000041814 */
[C---:B------:R-:W-:Y:S08]  /*6d50*/  HMMA.16816.F32.BF16 R24, R188.reuse, R176, R24 ;  /* 0x000000b0bc18723c */ /* 0x040ff00000041818 */
[-C--:B------:R-:W-:Y:S03]  /*6d60*/  HMMA.16816.F32.BF16 R28, R188, R178.reuse, R28 ;  /* 0x000000b2bc1c723c */ /* 0x080fe6000004181c */
[----:B--2---:R-:W-:Y:S05]  /*6d70*/  ISETP.GT.AND P0, PT, R233, R0, PT ;  /* 0x00000000e900720c */ /* 0x004fea0003f04270 */
[C---:B------:R-:W-:Y:S01]  /*6d80*/  HMMA.16816.F32.BF16 R32, R172.reuse, R178, R32 ;  /* 0x000000b2ac20723c */ /* 0x040fe20000041820 */
[----:B------:R-:W1:Y:S07]  /*6d90*/  LDSM.16.M88.4 R176, [R204+0x2000] ;  /* 0x00200000ccb0783b */ /* 0x000e6e0000000200 */
[-C--:B------:R-:W-:Y:S08]  /*6da0*/  HMMA.16816.F32.BF16 R36, R172, R184.reuse, R36 ;  /* 0x000000b8ac24723c */ /* 0x080ff00000041824 */
[C---:B------:R-:W-:Y:S08]  /*6db0*/  HMMA.16816.F32.BF16 R40, R188.reuse, R184, R40 ;  /* 0x000000b8bc28723c */ /* 0x040ff00000041828 */
[-C--:B------:R-:W-:Y:S08]  /*6dc0*/  HMMA.16816.F32.BF16 R44, R188, R186.reuse, R44 ;  /* 0x000000babc2c723c */ /* 0x080ff0000004182c */
[C---:B------:R-:W-:Y:S01]  /*6dd0*/  HMMA.16816.F32.BF16 R48, R172.reuse, R186, R48 ;  /* 0x000000baac30723c */ /* 0x040fe20000041830 */
[----:B------:R-:W2:Y:S07]  /*6de0*/  LDSM.16.M88.4 R184, [R204+0x3000] ;  /* 0x00300000ccb8783b */ /* 0x000eae0000000200 */
[-C--:B------:R-:W-:Y:S08]  /*6df0*/  HMMA.16816.F32.BF16 R52, R172, R192.reuse, R52 ;  /* 0x000000c0ac34723c */ /* 0x080ff00000041834 */
[C---:B------:R-:W-:Y:S08]  /*6e00*/  HMMA.16816.F32.BF16 R56, R188.reuse, R192, R56 ;  /* 0x000000c0bc38723c */ /* 0x040ff00000041838 */
[-C--:B------:R-:W-:Y:S01]  /*6e10*/  HMMA.16816.F32.BF16 R60, R188, R194.reuse, R60 ;  /* 0x000000c2bc3c723c */ /* 0x080fe2000004183c */
[----:B------:R-:W-:Y:S07]  /*6e20*/  LDSM.16.M88.4 R188, [R211] ;  /* 0x00000000d3bc783b */ /* 0x000fee0000000200 */
        /* <DEDUP_REMOVED lines=13> */
[-C--:B------:R-:W-:Y:S08]  /*6f00*/  HMMA.16816.F32.BF16 R36, R176, R188.reuse, R36 ;  /* 0x000000bcb024723c */ /* 0x080ff00000041824 */
        /* <DEDUP_REMOVED lines=10> */
[-C--:B--2---:R-:W-:Y:S01]  /*6fb0*/  HMMA.16816.F32.BF16 R4, R172, R180.reuse, R4 ;  /* 0x000000b4ac04723c */ /* 0x084fe20000041804 */
[----:B------:R-:W2:Y:S07]  /*6fc0*/  LDSM.16.M88.4 R192, [R200+0x2c00] ;  /* 0x002c0000c8c0783b */ /* 0x000eae0000000200 */
[C---:B---3--:R-:W-:Y:S08]  /*6fd0*/  HMMA.16816.F32.BF16 R8, R188.reuse, R180, R8 ;  /* 0x000000b4bc08723c */ /* 0x048ff00000041808 */
[-C--:B------:R-:W-:Y:S08]  /*6fe0*/  HMMA.16816.F32.BF16 R12, R188, R182.reuse, R12 ;  /* 0x000000b6bc0c723c */ /* 0x080ff0000004180c */
[C---:B------:R-:W-:Y:S01]  /*6ff0*/  HMMA.16816.F32.BF16 R16, R172.reuse, R182, R16 ;  /* 0x000000b6ac10723c */ /* 0x040fe20000041810 */
[----:B------:R-:W-:Y:S07]  /*7000*/  LDSM.16.M88.4 R180, [R204+0x4000] ;  /* 0x00400000ccb4783b */ /* 0x000fee0000000200 */
[-C--:B-1----:R-:W-:Y:S08]  /*7010*/  HMMA.16816.F32.BF16 R20, R172, R184.reuse, R20 ;  /* 0x000000b8ac14723c */ /* 0x082ff00000041814 */
[C---:B------:R-:W-:Y:S08]  /*7020*/  HMMA.16816.F32.BF16 R24, R188.reuse, R184, R24 ;  /* 0x000000b8bc18723c */ /* 0x040ff00000041818 */
[-C--:B------:R-:W-:Y:S08]  /*7030*/  HMMA.16816.F32.BF16 R28, R188, R186.reuse, R28 ;  /* 0x000000babc1c723c */ /* 0x080ff0000004181c */
[C---:B------:R-:W-:Y:S01]  /*7040*/  HMMA.16816.F32.BF16 R32, R172.reuse, R186, R32 ;  /* 0x000000baac20723c */ /* 0x040fe20000041820 */
[----:B------:R-:W1:Y:S07]  /*7050*/  LDSM.16.M88.4 R184, [R209] ;  /* 0x00000000d1b8783b */ /* 0x000e6e0000000200 */
[-C--:B----4-:R-:W-:Y:S08]  /*7060*/  HMMA.16816.F32.BF16 R36, R172, R176.reuse, R36 ;  /* 0x000000b0ac24723c */ /* 0x090ff00000041824 */
[C---:B------:R-:W-:Y:S08]  /*7070*/  HMMA.16816.F32.BF16 R40, R188.reuse, R176, R40 ;  /* 0x000000b0bc28723c */ /* 0x040ff00000041828 */
[-C--:B------:R-:W-:Y:S08]  /*7080*/  HMMA.16816.F32.BF16 R44, R188, R178.reuse, R44 ;  /* 0x000000b2bc2c723c */ /* 0x080ff0000004182c */
[C---:B------:R-:W-:Y:S01]  /*7090*/  HMMA.16816.F32.BF16 R48, R172.reuse, R178, R48 ;  /* 0x000000b2ac30723c */ /* 0x040fe20000041830 */
[----:B------:R-:W3:Y:S07]  /*70a0*/  LDSM.16.M88.4 R176, [R204+0x5000] ;  /* 0x00500000ccb0783b */ /* 0x000eee0000000200 */
[-C--:B--2---:R-:W-:Y:S08]  /*70b0*/  HMMA.16816.F32.BF16 R52, R172, R192.reuse, R52 ;  /* 0x000000c0ac34723c */ /* 0x084ff00000041834 */
[C---:B------:R-:W-:Y:S08]  /*70c0*/  HMMA.16816.F32.BF16 R56, R188.reuse, R192, R56 ;  /* 0x000000c0bc38723c */ /* 0x040ff00000041838 */
[-C--:B------:R-:W-:Y:S08]  /*70d0*/  HMMA.16816.F32.BF16 R60, R188, R194.reuse, R60 ;  /* 0x000000c2bc3c723c */ /* 0x080ff0000004183c */
[----:B------:R-:W-:Y:S08]  /*70e0*/  HMMA.16816.F32.BF16 R64, R172, R194, R64 ;  /* 0x000000c2ac40723c */ /* 0x000ff00000041840 */
[-C--:B-1----:R-:W-:Y:S08]  /*70f0*/  HMMA.16816.F32.BF16 R4, R180, R184.reuse, R4 ;  /* 0x000000b8b404723c */ /* 0x082ff00000041804 */
[C---:B---3--:R-:W-:Y:S08]  /*7100*/  HMMA.16816.F32.BF16 R8, R176.reuse, R184, R8 ;  /* 0x000000b8b008723c */ /* 0x048ff00000041808 */
        /* <DEDUP_REMOVED lines=24> */
[----:B----4-:R-:W4:Y:S09]  /*7290*/  LDSM.16.M88.4 R4, [R208] ;  /* 0x00000000d004783b */ /* 0x010f320000000200 */
[----:B------:R-:W1:Y:S10]  /*72a0*/  MUFU.TANH R229, R10 ;  /* 0x0000000a00e57308 */ /* 0x000e740000002400 */
[----:B------:R5:W1:Y:S10]  /*72b0*/  MUFU.TANH R228, R11 ;  /* 0x0000000b00e47308 */ /* 0x000a740000002400 */
[----:B------:R-:W1:Y:S10]  /*72c0*/  MUFU.TANH R220, R13 ;  /* 0x0000000d00dc7308 */ /* 0x000e740000002400 */
[----:B------:R-:W1:Y:S01]  /*72d0*/  MUFU.TANH R226, R15 ;  /* 0x0000000f00e27308 */ /* 0x000e620000002400 */
[----:B-----5:R-:W5:Y:S01]  /*72e0*/  LDSM.16.M88.4 R8, [R207] ;  /* 0x00000000cf08783b */ /* 0x020f620000000200 */
[-C--:B----4-:R-:W-:Y:S08]  /*72f0*/  HMMA.16816.F32.BF16 R20, R180, R4.reuse, R20 ;  /* 0x00000004b414723c */ /* 0x090ff00000041814 */
[----:B------:R4:W1:Y:S01]  /*7300*/  MUFU.TANH R189, R16 ;  /* 0x0000001000bd7308 */ /* 0x0008620000002400 */
[C---:B------:R-:W-:Y:S09]  /*7310*/  HMMA.16816.F32.BF16 R24, R176.reuse, R4, R24 ;  /* 0x00000004b018723c */ /* 0x040ff20000041818 */
[----:B------:R-:W1:Y:S01]  /*7320*/  MUFU.TANH R221, R12 ;  /* 0x0000000c00dd7308 */ /* 0x000e620000002400 */
[-C--:B------:R-:W-:Y:S08]  /*7330*/  HMMA.16816.F32.BF16 R28, R176, R6.reuse, R28 ;  /* 0x00000006b01c723c */ /* 0x080ff0000004181c */
[C---:B------:R-:W-:Y:S01]  /*7340*/  HMMA.16816.F32.BF16 R32, R180.reuse, R6, R32 ;  /* 0x00000006b420723c */ /* 0x040fe20000041820 */
[----:B------:R-:W1:Y:S01]  /*7350*/  MUFU.TANH R227, R14 ;  /* 0x0000000e00e37308 */ /* 0x000e620000002400 */
[----:B------:R-:W1:Y:S01]  /*7360*/  LDSM.16.M88.4 R4, [R206] ;  /* 0x00000000ce04783b */ /* 0x000e620000000200 */
        /* <DEDUP_REMOVED lines=13> */
[----:B------:R5:W2:Y:S01]  /*7440*/  MUFU.TANH R218, R27 ;  /* 0x0000001b00da7308 */ /* 0x000aa20000002400 */
        /* <DEDUP_REMOVED lines=22> */
[----:B----4-:R-:W-:Y:S02]  /*75b0*/  FMUL.FTZ R16, R49, c[0x0][0x320] ;  /* 0x0000c80031107a20 */ /* 0x010fe40000410000 */
[----:B------:R-:W-:Y:S01]  /*75c0*/  FMUL.FTZ R13, R52, c[0x0][0x320] ;  /* 0x0000c800340d7a20 */ /* 0x000fe20000410000 */
[----:B------:R4:W1:Y:S03]  /*75d0*/  MUFU.TANH R187, R29 ;  /* 0x0000001d00bb7308 */ /* 0x0008660000002400 */
[----:B-----5:R-:W-:Y:S02]  /*75e0*/  FMUL.FTZ R27, R53, c[0x0][0x320] ;  /* 0x0000c800351b7a20 */ /* 0x020fe40000410000 */
        /* <DEDUP_REMOVED lines=33> */
[----:B------:R-:W1:Y:S10]  /*7800*/  MUFU.TANH R32, R32 ;  /* 0x0000002000207308 */ /* 0x000e740000002400 */
        /* <DEDUP_REMOVED lines=19> */
[----:B------:R-:W1:Y:S10]  /*7940*/  MUFU.TANH R13, R13 ;  /* 0x0000000d000d7308 */ /* 0x000e740000002400 */
        /* <DEDUP_REMOVED lines=12> */
[----:B------:R-:W1:Y:S10]  /*7a10*/  MUFU.TANH R15, R15 ;  /* 0x0000000f000f7308 */ /* 0x000e740000002400 */
[----:B------:R4:W1:Y:S10]  /*7a20*/  MUFU.TANH R37, R66 ;  /* 0x0000004200257308 */ /* 0x0008740000002400 */
[----:B------:R4:W1:Y:S01]  /*7a30*/  MUFU.TANH R36, R67 ;  /* 0x0000004300247308 */ /* 0x0008620000002400 */
[----:B------:R-:W-:-:S05]  /*7a40*/  @!P0 BRA `(.L_x_1280) ;  /* 0x000005b000008947 */ /* 0x000fca0003800000 */
[C---:B--23--:R-:W-:Y:S01]  /*7a50*/  IADD3 R231, R240.reuse, 0x40, RZ ;  /* 0x00000040f0e77810 */ /* 0x04cfe20007ffe0ff */
[----:B------:R-:W2:Y:S01]  /*7a60*/  LDL R2, [R1+0x10] ;  /* 0x0000100001027983 */ /* 0x000ea20000100800 */
[C---:B------:R-:W-:Y:S01]  /*7a70*/  IADD3 R7, R240.reuse, 0x20, RZ ;  /* 0x00000020f0077810 */ /* 0x040fe20007ffe0ff */
[----:B------:R-:W-:Y:S01]  /*7a80*/  IMAD.MOV.U32 R232, RZ, RZ, RZ ;  /* 0x000000ffffe87224 */ /* 0x000fe200078e00ff */
[----:B------:R-:W-:Y:S01]  /*7a90*/  SHF.R.S32.HI R6, RZ, 0x1f, R240 ;  /* 0x0000001fff067819 */ /* 0x000fe200000114f0 */
[----:B------:R-:W3:Y:S01]  /*7aa0*/  LDL R0, [R1+0x4] ;  /* 0x0000040001007983 */ /* 0x000ee20000100800 */
[----:B------:R-:W-:Y:S01]  /*7ab0*/  SHF.R.S32.HI R7, RZ, 0x1f, R7 ;  /* 0x0000001fff077819 */ /* 0x000fe20000011407 */
[----:B----4-:R-:W-:Y:S01]  /*7ac0*/  IMAD.SHL.U32 R21, R231, 0x2, RZ ;  /* 0x00000002e7157824 */ /* 0x010fe200078e00ff */
[C---:B------:R-:W-:Y:S01]  /*7ad0*/  SHF.L.U64.HI R10, R240.reuse, 0x1, R6 ;  /* 0x00000001f00a7819 */ /* 0x040fe20000010206 */
[----:B------:R-:W4:Y:S01]  /*7ae0*/  LDL.64 R238, [R1+0x20] ;  /* 0x0000200001ee7983 */ /* 0x000f220000100a00 */
[----:B------:R-:W-:Y:S05]  /*7af0*/  IMAD.SHL.U32 R14, R240, 0x2, RZ ;  /* 0x00000002f00e7824 */ /* 0x000fea00078e00ff */
[----:B------:R-:W5:Y:S04]  /*7b00*/  LDL R230, [R1+0x34] ;  /* 0x0000340001e67983 */ /* 0x000f680000100800 */
[----:B------:R-:W4:Y:S06]  /*7b10*/  LDL.64 R236, [R1+0x18] ;  /* 0x0000180001ec7983 */ /* 0x000f2c0000100a00 */
        /* <DEDUP_REMOVED lines=9> */
[C---:B------:R-:W-:Y:S02]  /*7bb0*/  @!P1 LEA R4, P0, R3.reuse, c[0x0][0x2a0], 0x2 ;  /* 0x0000a80003049a11 */ /* 0x040fe400078010ff */
[----:B------:R-:W-:Y:S01]  /*7bc0*/  IADD3 R230, R240, 0x40, RZ ;  /* 0x00000040f0e67810 */ /* 0x000fe20007ffe0ff */
[----:B------:R-:W-:Y:S01]  /*7bd0*/  IMAD R234, R0, c[0x0][0x2b8], R2 ;  /* 0x0000ae0000ea7a24 */ /* 0x000fe200078e0202 */
[----:B------:R-:W-:Y:S02]  /*7be0*/  @!P1 LEA.HI.X R5, R3, c[0x0][0x2a4], R5, 0x2, P0 ;  /* 0x0000a90003059a11 */ /* 0x000fe400000f1405 */
[----:B------:R-:W-:Y:S01]  /*7bf0*/  SHF.R.S32.HI R230, RZ, 0x1f, R230 ;  /* 0x0000001fffe67819 */ /* 0x000fe200000114e6 */
[----:B------:R-:W-:Y:S01]  /*7c00*/  IMAD.WIDE.U32 R2, R234, c[0x0][0x1e0], RZ ;  /* 0x00007800ea027a25 */ /* 0x000fe200078e00ff */
[----:B------:R-:W-:Y:S01]  /*7c10*/  SHF.R.S32.HI R0, RZ, 0x1f, R234 ;  /* 0x0000001fff007819 */ /* 0x000fe200000114ea */
[----:B------:R-:W2:Y:S01]  /*7c20*/  @!P1 LDG.E R232, [R4.64] ;  /* 0x0000000604e89981 */ /* 0x000ea2000c1e1900 */
[----:B------:R-:W-:Y:S02]  /*7c30*/  SHF.L.U64.HI R12, R231, 0x1, R230 ;  /* 0x00000001e70c7819 */ /* 0x000fe400000102e6 */
[----:B------:R-:W-:Y:S01]  /*7c40*/  IADD3 R230, R240, 0x20, RZ ;  /* 0x00000020f0e67810 */ /* 0x000fe20007ffe0ff */
[----:B------:R-:W-:Y:S03]  /*7c50*/  IMAD R0, R0, c[0x0][0x1e0], RZ ;  /* 0x0000780000007a24 */ /* 0x000fe600078e02ff */
[----:B------:R-:W-:Y:S01]  /*7c60*/  SHF.L.U64.HI R11, R230, 0x1, R7 ;  /* 0x00000001e60b7819 */ /* 0x000fe20000010207 */
[----:B------:R-:W-:Y:S02]  /*7c70*/  IMAD R0, R234, c[0x0][0x1e4], R0 ;  /* 0x00007900ea007a24 */ /* 0x000fe400078e0200 */
[----:B------:R-:W-:Y:S02]  /*7c80*/  IMAD.SHL.U32 R18, R230, 0x2, RZ ;  /* 0x00000002e6127824 */ /* 0x000fe400078e00ff */
        /* <DEDUP_REMOVED lines=9> */
[----:B------:R-:W-:-:S06]  /*7d20*/  BRA.DIV ~URZ, `(.L_x_1281) ;  /* 0x0000a7c27f007947 */ /* 0x000fcc000b800000 */
[----:B------:R2:W3:Y:S02]  /*7d30*/  SHFL.IDX PT, R4, R8, RZ, 0x1c1f ;  /* 0x001c1fff08047589 */ /* 0x0004e400000e0000 */
.L_x_1324:
[----:B------:R-:W-:-:S05]  /*7d40*/  BRA.DIV ~URZ, `(.L_x_1282) ;  /* 0x0000a8127f007947 */ /* 0x000fca000b800000 */
[----:B------:R-:W4:Y:S01]  /*7d50*/  SHFL.IDX PT, R0, R9, RZ, 0x1c1f ;  /* 0x001c1fff09007589 */ /* 0x000f2200000e0000 */
[C---:B------:R-:W-:Y:S02]  /*7d60*/  ISETP.GE.AND P5, PT, R240.reuse, c[0x0][0x1d4], PT ;  /* 0x00007500f0007a0c */ /* 0x040fe40003fa6270 */
[C---:B------:R-:W-:Y:S02]  /*7d70*/  IADD3 R22, R240.reuse, 0x20, RZ ;  /* 0x00000020f0167810 */ /* 0x040fe40007ffe0ff */
[----:B------:R-:W-:Y:S02]  /*7d80*/  IADD3 R5, R240, 0x40, RZ ;  /* 0x00000040f0057810 */ /* 0x000fe40007ffe0ff */
[----:B------:R-:W-:Y:S02]  /*7d90*/  ISETP.GE.AND P4, PT, R22, c[0x0][0x1d4], PT ;  /* 0x0000750016007a0c */ /* 0x000fe40003f86270 */
[C---:B----4-:R-:W-:Y:S02]  /*7da0*/  IADD3 R2, P0, R0.reuse, R14, RZ ;  /* 0x0000000e00027210 */ /* 0x050fe40007f1e0ff */
[----:B------:R-:W-:Y:S03]  /*7db0*/  IADD3 R6, P6, R0, R18, RZ ;  /* 0x0000001200067210 */ /* 0x000fe60007fde0ff */
[C---:B---3--:R-:W-:Y:S01]  /*7dc0*/  IMAD.X R3, R4.reuse, 0x1, R10, P0 ;  /* 0x0000000104037824 */ /* 0x048fe200000e060a */
[----:B------:R-:W-:Y:S01]  /*7dd0*/  ISETP.GE.AND P0, PT, R5, c[0x0][0x1d4], PT ;  /* 0x0000750005007a0c */ /* 0x000fe20003f06270 */
[----:B------:R-:W-:Y:S03]  /*7de0*/  IMAD.X R7, R4, 0x1, R11, P6 ;  /* 0x0000000104077824 */ /* 0x000fe600030e060b */
[----:B------:R-:W-:Y:S01]  /*7df0*/  @!PT LDS RZ, [RZ] ;  /* 0x00000000fffff984 */ /* 0x000fe20000000800 */
[----:B------:R-:W-:Y:S01]  /*7e00*/  @!PT LDS RZ, [RZ] ;  /* 0x00000000fffff984 */ /* 0x000fe20000000800 */
[----:B------:R3:W-:Y:S04]  /*7e10*/  LDGSTS.E.BYPASS.LTC128B.128 [R217+0x3100], [R2.64], !P5 ;  /* 0x0310000002d97fae */ /* 0x0007e8000e901d46 */
[----:B------:R4:W-:Y:S01]  /*7e20*/  LDGSTS.E.BYPASS.LTC128B.128 [R217+0x4100], [R6.64], !P4 ;  /* 0x0410000006d97fae */ /* 0x0009e2000e101d46 */
[----:B---3--:R-:W-:Y:S03]  /*7e30*/  IADD3 R2, P6, R0, R21, RZ ;  /* 0x0000001500027210 */ /* 0x008fe60007fde0ff */
[----:B------:R-:W3:Y:S01]  /*7e40*/  SHFL.IDX PT, R0, R9, 0x1, 0x1c1f ;  /* 0x003c1f0009007f89 */ /* 0x000ee200000e0000 */
[----:B----4-:R-:W-:Y:S01]  /*7e50*/  SEL R6, RZ, 0x10, P5 ;  /* 0x00000010ff067807 */ /* 0x010fe20002800000 */
[----:B------:R-:W-:Y:S01]  /*7e60*/  IMAD.X R3, R4, 0x1, R12, P6 ;  /* 0x0000000104037824 */ /* 0x000fe200030e060c */
[----:B------:R-:W-:Y:S01]  /*7e70*/  SEL R7, RZ, 0x10, P0 ;  /* 0x00000010ff077807 */ /* 0x000fe20000000000 */
[----:B------:R4:W2:Y:S04]  /*7e80*/  SHFL.IDX PT, R4, R8, 0x1, 0x1c1f ;  /* 0x003c1f0008047f89 */ /* 0x0008a800000e0000 */
[----:B------:R1:W-:Y:S01]  /*7e90*/  LDGSTS.E.BYPASS.LTC128B.128 [R217+0x5100], [R2.64], !P0 ;  /* 0x0510000002d97fae */ /* 0x0003e2000c101d46 */
[----:B--2-4-:R-:W-:Y:S03]  /*7ea0*/  SEL R8, RZ, 0x10, P4 ;  /* 0x00000010ff087807 */ /* 0x014fe60002000000 */
.L_x_1325:
[C---:B---3--:R-:W-:Y:S02]  /*7eb0*/  ISETP.NE.U32.AND P5, PT, R6.reuse, RZ, PT ;  /* 0x000000ff0600720c */ /* 0x048fe40003fa5070 */
[----:B------:R-:W-:Y:S02]  /*7ec0*/  IADD3 R6, -R6, 0x10, RZ ;  /* 0x0000001006067810 */ /* 0x000fe40007ffe1ff */
[----:B------:R-:W-:Y:S02]  /*7ed0*/  ISETP.NE.U32.AND P6, PT, R8, RZ, PT ;  /* 0x000000ff0800720c */ /* 0x000fe40003fc5070 */
[----:B------:R-:W-:Y:S02]  /*7ee0*/  LOP3.LUT R6, R6, 0xf, RZ, 0xc0, !PT ;  /* 0x0000000f06067812 */ /* 0x000fe400078ec0ff */
[----:B------:R-:W-:Y:S02]  /*7ef0*/  IADD3 R8, -R8, 0x10, RZ ;  /* 0x0000001008087810 */ /* 0x000fe40007ffe1ff */
[----:B-1----:R-:W-:Y:S02]  /*7f00*/  IADD3 R2, P4, P0, R6, R0, R14 ;  /* 0x0000000006027210 */ /* 0x002fe4000789e00e */
[----:B------:R-:W-:Y:S02]  /*7f10*/  LOP3.LUT R8, R8, 0xf, RZ, 0xc0, !PT ;  /* 0x0000000f08087812 */ /* 0x000fe400078ec0ff */
[----:B------:R-:W-:Y:S02]  /*7f20*/  IADD3.X R3, RZ, R4, R10, P4, P0 ;  /* 0x00000004ff037210 */ /* 0x000fe400027e040a */
[----:B------:R-:W-:Y:S03]  /*7f30*/  IADD3 R6, P4, P0, R8, R0, R18 ;  /* 0x0000000008067210 */ /* 0x000fe6000789e012 */
[----:B------:R-:W-:Y:S01]  /*7f40*/  @!PT LDS RZ, [RZ] ;  /* 0x00000000fffff984 */ /* 0x000fe20000000800 */
[----:B------:R-:W-:Y:S01]  /*7f50*/  @!PT LDS RZ, [RZ] ;  /* 0x00000000fffff984 */ /* 0x000fe20000000800 */
[----:B------:R-:W-:Y:S01]  /*7f60*/  @!PT LDS RZ, [RZ] ;  /* 0x00000000fffff984 */ /* 0x000fe20000000800 */
[----:B------:R1:W-:Y:S01]  /*7f70*/  LDGSTS.E.BYPASS.LTC128B.128.ZFILL [R217+0x3900], [R2.64], P5 ;  /* 0x0390000002d97fae */ /* 0x0003e2000a941d46 */
[C---:B------:R-:W-:Y:S02]  /*7f80*/  ISETP.NE.U32.AND P5, PT, R7.reuse, RZ, PT ;  /* 0x000000ff0700720c */ /* 0x040fe40003fa5070 */
[----:B-1----:R-:W-:Y:S02]  /*7f90*/  IADD3 R2, -R7, 0x10, RZ ;  /* 0x0000001007027810 */ /* 0x002fe40007ffe1ff */
[----:B------:R-:W-:Y:S02]  /*7fa0*/  IADD3.X R7, RZ, R4, R11, P4, P0 ;  /* 0x00000004ff077210 */ /* 0x000fe400027e040b */
[----:B------:R-:W-:Y:S03]  /*7fb0*/  LOP3.LUT R2, R2, 0xf, RZ, 0xc0, !PT ;  /* 0x0000000f02027812 */ /* 0x000fe600078ec0ff */
[----:B------:R1:W-:Y:S01]  /*7fc0*/  LDGSTS.E.BYPASS.LTC128B.128.ZFILL [R217+0x4900], [R6.64], P6 ;  /* 0x0490000006d97fae */ /* 0x0003e2000b141d46 */
[----:B------:R-:W-:Y:S04]  /*7fd0*/  IADD3 R2, P4, P0, R2, R0, R21 ;  /* 0x0000000002027210 */ /* 0x000fe8000789e015 */
[----:B------:R-:W-:Y:S05]  /*7fe0*/  IADD3.X R3, RZ, R4, R12, P4, P0 ;  /* 0x00000004ff037210 */ /* 0x000fea00027e040c */
[----:B------:R1:W-:Y:S04]  /*7ff0*/  LDGSTS.E.BYPASS.LTC128B.128.ZFILL [R217+0x5900], [R2.64], P5 ;  /* 0x0590000002d97fae */ /* 0x0003e8000a941d46 */
.L_x_1280:
[----:B--23--:R-:W-:Y:S05]  /*8000*/  BSYNC B0 ;  /* 0x0000000000007941 */ /* 0x00cfea0003800000 */
.L_x_1279:
[----:B------:R-:W-:Y:S01]  /*8010*/  MOV R4, 0x1 ;  /* 0x0000000100047802 */ /* 0x000fe20000000f00 */
[----:B-1----:R-:W2:Y:S04]  /*8020*/  LDL R3, [R1] ;  /* 0x0000000001037983 */ /* 0x002ea80000100800 */
[----:B------:R-:W3:Y:S01]  /*8030*/  LDL R2, [R1+0x3c] ;  /* 0x00003c0001027983 */ /* 0x000ee20000100800 */
[----:B------:R-:W-:Y:S03]  /*8040*/  IMAD R4, R233, -0x40, R4 ;  /* 0xffffffc0e9047824 */ /* 0x000fe600078e0204 */
[----:B------:R-:W0:Y:S01]  /*8050*/  LDGDEPBAR ;  /* 0x00000000000079af */ /* 0x000e220000000000 */
[----:B--2---:R-:W-:Y:S01]  /*8060*/  MOV R5, R3 ;  /* 0x0000000300057202 */ /* 0x004fe20000000f00 */
[----:B------:R-:W-:Y:S01]  /*8070*/  @P3 IMAD.HI.U32 R0, R3, c[0x0][0x2c8], RZ ;  /* 0x0000b20003003a27 */ /* 0x000fe200078e00ff */
[----:B---3--:R-:W-:Y:S04]  /*8080*/  IADD3 R4, -R2, R4, RZ ;  /* 0x0000000402047210 */ /* 0x008fe80007ffe1ff */
[----:B------:R-:W-:Y:S02]  /*8090*/  @P3 SHF.R.U32.HI R5, RZ, c[0x0][0x2cc], R0 ;  /* 0x0000b300ff053a19 */ /* 0x000fe40000011600 */
[----:B------:R-:W-:Y:S05]  /*80a0*/  MOV R0, c[0x0][0x2ac] ;  /* 0x0000ab0000007a02 */ /* 0x000fea0000000f00 */
[----:B------:R-:W-:Y:S05]  /*80b0*/  IMAD R4, R0, c[0x0][0x1d0], R4 ;  /* 0x0000740000047a24 */ /* 0x000fea00078e0204 */
[----:B------:R-:W-:Y:S01]  /*80c0*/  IADD3 R4, R4, -c[0x0][0x168], RZ ;  /* 0x80005a0004047a10 */ /* 0x000fe20007ffe0ff */
[----:B------:R-:W-:-:S05]  /*80d0*/  BRA.DIV ~URZ, `(.L_x_1283) ;  /* 0x0000a6d27f007947 */ /* 0x000fca000b800000 */
[----:B------:R1:W2:Y:S02]  /*80e0*/  SHFL.IDX PT, R0, R5, RZ, 0x1c1f ;  /* 0x001c1fff05007589 */ /* 0x0002a400000e0000 */
.L_x_1326:
[----:B--2---:R-:W-:Y:S05]  /*80f0*/  IMAD.IADD R0, R4, 0x1, R0 ;  /* 0x0000000104007824 */ /* 0x004fea00078e0200 */
[C---:B------:R-:W-:Y:S02]  /*8100*/  ISETP.GT.AND P6, PT, R0.reuse, RZ, PT ;  /* 0x000000ff0000720c */ /* 0x040fe40003fc4270 */
[C---:B------:R-:W-:Y:S02]  /*8110*/  ISETP.GT.AND P5, PT, R0.reuse, 0x1, PT ;  /* 0x000000010000780c */ /* 0x040fe40003fa4270 */
[C---:B------:R-:W-:Y:S02]  /*8120*/  ISETP.GT.AND P4, PT, R0.reuse, 0x8, PT ;  /* 0x000000080000780c */ /* 0x040fe40003f84270 */
[C---:B------:R-:W-:Y:S02]  /*8130*/  ISETP.GT.AND P0, PT, R0.reuse, 0x9, PT ;  /* 0x000000090000780c */ /* 0x040fe40003f04270 */
[----:B------:R-:W-:Y:S02]  /*8140*/  FSEL R9, R199, -INF , P6 ;  /* 0xff800000c7097808 */ /* 0x000fe40003000000 */
[----:B------:R-:W-:Y:S02]  /*8150*/  ISETP.GT.AND P6, PT, R0, 0x10, PT ;  /* 0x000000100000780c */ /* 0x000fe40003fc4270 */
[----:B------:R-:W-:Y:S02]  /*8160*/  FSEL R14, R198, -INF , P5 ;  /* 0xff800000c60e7808 */ /* 0x000fe40002800000 */
[C---:B------:R-:W-:Y:S02]  /*8170*/  ISETP.GT.AND P5, PT, R0.reuse, 0x11, PT ;  /* 0x000000110000780c */ /* 0x040fe40003fa4270 */
[----:B----4-:R-:W-:Y:S02]  /*8180*/  FSEL R25, R189, -INF , P4 ;  /* 0xff800000bd197808 */ /* 0x010fe40002000000 */
[----:B------:R-:W-:Y:S02]  /*8190*/  ISETP.GT.AND P4, PT, R0, 0x18, PT ;  /* 0x000000180000780c */ /* 0x000fe40003f84270 */
[----:B------:R-:W-:Y:S02]  /*81a0*/  FSEL R24, R186, -INF , P0 ;  /* 0xff800000ba187808 */ /* 0x000fe40000000000 */
        /* <DEDUP_REMOVED lines=8> */
[C---:B------:R-:W-:Y:S02]  /*8230*/  ISETP.GT.AND P0, PT, R0.reuse, 0x29, PT ;  /* 0x000000290000780c */ /* 0x040fe40003f04270 */
[----:B------:R-:W-:Y:S02]  /*8240*/  FSEL R19, R19, -INF , P6 ;  /* 0xff80000013137808 */ /* 0x000fe40003000000 */
[C---:B------:R-:W-:Y:S02]  /*8250*/  ISETP.GT.AND P6, PT, R0.reuse, 0x30, PT ;  /* 0x000000300000780c */ /* 0x040fe40003fc4270 */
[----:B------:R-:W-:Y:S02]  /*8260*/  FSEL R18, R29, -INF , P5 ;  /* 0xff8000001d127808 */ /* 0x000fe40002800000 */
[C---:B------:R-:W-:Y:S02]  /*8270*/  ISETP.GT.AND P5, PT, R0.reuse, 0x31, PT ;  /* 0x000000310000780c */ /* 0x040fe40003fa4270 */
[----:B------:R-:W-:Y:S02]  /*8280*/  FSEL R17, R17, -INF , P4 ;  /* 0xff80000011117808 */ /* 0x000fe40002000000 */
[----:B------:R-:W-:Y:S02]  /*8290*/  ISETP.GT.AND P4, PT, R0, 0x38, PT ;  /* 0x000000380000780c */ /* 0x000fe40003f84270 */
[----:B------:R-:W-:Y:S02]  /*82a0*/  FSEL R16, R16, -INF , P0 ;  /* 0xff80000010107808 */ /* 0x000fe40000000000 */
[----:B------:R-:W-:Y:S02]  /*82b0*/  ISETP.GT.AND P0, PT, R0, 0x39, PT ;  /* 0x000000390000780c */ /* 0x000fe40003f04270 */
[----:B------:R-:W-:Y:S02]  /*82c0*/  FSEL R13, R13, -INF , P6 ;  /* 0xff8000000d0d7808 */ /* 0x000fe40003000000 */
[----:B------:R-:W-:Y:S02]  /*82d0*/  FSEL R12, R27, -INF , P5 ;  /* 0xff8000001b0c7808 */ /* 0x000fe40002800000 */
[----:B------:R-:W-:Y:S02]  /*82e0*/  FSEL R11, R26, -INF , P4 ;  /* 0xff8000001a0b7808 */ /* 0x000fe40002000000 */
[----:B------:R-:W-:Y:S01]  /*82f0*/  FSEL R10, R15, -INF , P0 ;  /* 0xff8000000f0a7808 */ /* 0x000fe20000000000 */
[----:B------:R-:W-:-:S05]  /*8300*/  BRA.DIV ~URZ, `(.L_x_1284) ;  /* 0x0000a4f27f007947 */ /* 0x000fca000b800000 */
[----:B------:R-:W-:Y:S01]  /*8310*/  FMNMX.FTZ R104, R9, R100, !PT ;  /* 0x0000006409687209 */ /* 0x000fe20007810000 */
[----:B------:R-:W2:Y:S03]  /*8320*/  SHFL.IDX PT, R2, R5, 0x1, 0x1c1f ;  /* 0x003c1f0005027f89 */ /* 0x000ea600000e0000 */
[----:B------:R-:W-:Y:S04]  /*8330*/  FMNMX.FTZ R104, R14, R104, !PT ;  /* 0x000000680e687209 */ /* 0x000fe80007810000 */
[----:B------:R-:W-:Y:S01]  /*8340*/  FMNMX.FTZ R104, R25, R104, !PT ;  /* 0x0000006819687209 */ /* 0x000fe20007810000 */
[----:B------:R-:W3:Y:S03]  /*8350*/  SHFL.IDX PT, R0, R5, 0x2, 0x1c1f ;  /* 0x005c1f0005007f89 */ /* 0x000ee600000e0000 */
[----:B------:R-:W-:Y:S04]  /*8360*/  FMNMX.FTZ R104, R24, R104, !PT ;  /* 0x0000006818687209 */ /* 0x000fe80007810000 */
[----:B------:R-:W-:Y:S01]  /*8370*/  FMNMX.FTZ R104, R23, R104, !PT ;  /* 0x0000006817687209 */ /* 0x000fe20007810000 */
[----:B------:R-:W4:Y:S03]  /*8380*/  SHFL.IDX PT, R3, R5, 0x3, 0x1c1f ;  /* 0x007c1f0005037f89 */ /* 0x000f2600000e0000 */
[----:B------:R-:W-:Y:S04]  /*8390*/  FMNMX.FTZ R104, R22, R104, !PT ;  /* 0x0000006816687209 */ /* 0x000fe80007810000 */
[----:B------:R-:W-:Y:S04]  /*83a0*/  FMNMX.FTZ R104, R21, R104, !PT ;  /* 0x0000006815687209 */ /* 0x000fe80007810000 */
[----:B------:R-:W-:Y:S04]  /*83b0*/  FMNMX.FTZ R104, R20, R104, !PT ;  /* 0x0000006814687209 */ /* 0x000fe80007810000 */
[----:B------:R-:W-:Y:S04]  /*83c0*/  FMNMX.FTZ R104, R19, R104, !PT ;  /* 0x0000006813687209 */ /* 0x000fe80007810000 */
[----:B------:R-:W-:Y:S04]  /*83d0*/  FMNMX.FTZ R104, R18, R104, !PT ;  /* 0x0000006812687209 */ /* 0x000fe80007810000 */
[----:B------:R-:W-:Y:S01]  /*83e0*/  FMNMX.FTZ R104, R17, R104, !PT ;  /* 0x0000006811687209 */ /* 0x000fe20007810000 */
[C---:B--2---:R-:W-:Y:S02]  /*83f0*/  IMAD.IADD R2, R4.reuse, 0x1, R2 ;  /* 0x0000000104027824 */ /* 0x044fe400078e0202 */
[----:B---3--:R-:W-:Y:S01]  /*8400*/  IMAD.IADD R0, R4, 0x1, R0 ;  /* 0x0000000104007824 */ /* 0x008fe200078e0200 */
[----:B------:R-:W-:Y:S01]  /*8410*/  FMNMX.FTZ R104, R16, R104, !PT ;  /* 0x0000006810687209 */ /* 0x000fe20007810000 */
[----:B----4-:R-:W-:Y:S01]  /*8420*/  IMAD.IADD R4, R4, 0x1, R3 ;  /* 0x0000000104047824 */ /* 0x010fe200078e0203 */
        /* <DEDUP_REMOVED lines=25> */
[----:B------:R-:W-:Y:S02]  /*85c0*/  ISETP.GT.AND P4, PT, R2, 0x38, PT ;  /* 0x000000380200780c */ /* 0x000fe40003f84270 */
[----:B------:R-:W-:Y:S02]  /*85d0*/  FSEL R44, R44, -INF , P0 ;  /* 0xff8000002c2c7808 */ /* 0x000fe40000000000 */
[----:B------:R-:W-:Y:S02]  /*85e0*/  ISETP.GT.AND P0, PT, R2, 0x39, PT ;  /* 0x000000390200780c */ /* 0x000fe40003f04270 */
[----:B------:R-:W-:Y:S02]  /*85f0*/  FMNMX.FTZ R104, R13, R104, !PT ;  /* 0x000000680d687209 */ /* 0x000fe40007810000 */
[----:B------:R-:W-:Y:S02]  /*8600*/  FSEL R39, R39, -INF , P6 ;  /* 0xff80000027277808 */ /* 0x000fe40003000000 */
[----:B------:R-:W-:Y:S02]  /*8610*/  ISETP.GT.AND P6, PT, R0, RZ, PT ;  /* 0x000000ff0000720c */ /* 0x000fe40003fc4270 */
        /* <DEDUP_REMOVED lines=16> */
[----:B------:R-:W-:Y:S02]  /*8720*/  FMNMX.FTZ R104, R11, R104, !PT ;  /* 0x000000680b687209 */ /* 0x000fe40007810000 */
[----:B------:R-:W-:Y:S02]  /*8730*/  FSEL R66, R194, -INF , P6 ;  /* 0xff800000c2427808 */ /* 0x000fe40003000000 */
[----:B------:R-:W-:Y:S02]  /*8740*/  ISETP.GT.AND P6, PT, R0, 0x20, PT ;  /* 0x000000200000780c */ /* 0x000fe40003fc4270 */
[----:B------:R-:W-:Y:S02]  /*8750*/  FSEL R65, R192, -INF , P5 ;  /* 0xff800000c0417808 */ /* 0x000fe40002800000 */
[----:B------:R-:W-:Y:S02]  /*8760*/  ISETP.GT.AND P5, PT, R0, 0x21, PT ;  /* 0x000000210000780c */ /* 0x000fe40003fa4270 */
[----:B------:R-:W-:Y:S02]  /*8770*/  FSEL R64, R188, -INF , P4 ;  /* 0xff800000bc407808 */ /* 0x000fe40002000000 */
[C---:B------:R-:W-:Y:S02]  /*8780*/  ISETP.GT.AND P4, PT, R0.reuse, 0x28, PT ;  /* 0x000000280000780c */ /* 0x040fe40003f84270 */
[----:B------:R-:W-:Y:S02]  /*8790*/  FSEL R63, R187, -INF , P0 ;  /* 0xff800000bb3f7808 */ /* 0x000fe40000000000 */
[----:B------:R-:W-:Y:S02]  /*87a0*/  ISETP.GT.AND P0, PT, R0, 0x29, PT ;  /* 0x000000290000780c */ /* 0x000fe40003f04270 */
[----:B------:R-:W-:Y:S02]  /*87b0*/  FMNMX.FTZ R103, R33, R103, !PT ;  /* 0x0000006721677209 */ /* 0x000fe40007810000 */
[----:B------:R-:W-:Y:S02]  /*87c0*/  FMNMX.FTZ R104, R10, R104, !PT ;  /* 0x000000680a687209 */ /* 0x000fe40007810000 */
        /* <DEDUP_REMOVED lines=8> */
[----:B------:R-:W-:Y:S01]  /*8850*/  FMNMX.FTZ R103, R40, R103, !PT ;  /* 0x0000006728677209 */ /* 0x000fe20007810000 */
[----:B------:R-:W2:Y:S01]  /*8860*/  SHFL.BFLY PT, R0, R104, 0x2, 0x1f ;  /* 0x0c401f0068007f89 */ /* 0x000ea200000e0000 */
        /* <DEDUP_REMOVED lines=12> */
[----:B--2---:R-:W-:Y:S02]  /*8930*/  FMNMX.FTZ R104, R0, R104, !PT ;  /* 0x0000006800687209 */ /* 0x004fe40007810000 */
[----:B------:R-:W-:Y:S02]  /*8940*/  FMNMX.FTZ R103, R46, R103, !PT ;  /* 0x000000672e677209 */ /* 0x000fe40007810000 */
        /* <DEDUP_REMOVED lines=11> */
[----:B------:R-:W-:Y:S02]  /*8a00*/  FSEL R57, R28, -INF , P6 ;  /* 0xff8000001c397808 */ /* 0x000fe40003000000 */
[----:B------:R-:W-:Y:S02]  /*8a10*/  FMNMX.FTZ R103, R36, R103, !PT ;  /* 0x0000006724677209 */ /* 0x000fe40007810000 */
[----:B------:R-:W-:Y:S02]  /*8a20*/  FMNMX.FTZ R102, R59, R102, !PT ;  /* 0x000000663b667209 */ /* 0x000fe40007810000 */
[----:B--2---:R-:W-:Y:S02]  /*8a30*/  FMNMX.FTZ R104, R104, R0, !PT ;  /* 0x0000000068687209 */ /* 0x004fe40007810000 */
[----:B------:R-:W-:Y:S01]  /*8a40*/  FSEL R56, R56, -INF , P5 ;  /* 0xff80000038387808 */ /* 0x000fe20002800000 */
[----:B------:R-:W2:Y:S01]  /*8a50*/  SHFL.BFLY PT, R0, R103, 0x2, 0x1f ;  /* 0x0c401f0067007f89 */ /* 0x000ea200000e0000 */
[----:B------:R-:W-:Y:S02]  /*8a60*/  FMNMX.FTZ R102, R57, R102, !PT ;  /* 0x0000006639667209 */ /* 0x000fe40007810000 */
[----:B------:R-:W-:Y:S02]  /*8a70*/  FSEL R43, R43, -INF , P4 ;  /* 0xff8000002b2b7808 */ /* 0x000fe40002000000 */
[----:B------:R-:W-:Y:S02]  /*8a80*/  FMNMX.FTZ R102, R56, R102, !PT ;  /* 0x0000006638667209 */ /* 0x000fe40007810000 */
[----:B------:R-:W-:Y:S02]  /*8a90*/  FSEL R42, R42, -INF , P0 ;  /* 0xff8000002a2a7808 */ /* 0x000fe40000000000 */
[----:B------:R-:W-:Y:S02]  /*8aa0*/  FMNMX.FTZ R102, R43, R102, !PT ;  /* 0x000000662b667209 */ /* 0x000fe40007810000 */
[----:B------:R-:W-:Y:S02]  /*8ab0*/  ISETP.GT.AND P6, PT, R4, RZ, PT ;  /* 0x000000ff0400720c */ /* 0x000fe40003fc4270 */
[----:B------:R-:W-:Y:S02]  /*8ac0*/  FMNMX.FTZ R102, R42, R102, !PT ;  /* 0x000000662a667209 */ /* 0x000fe40007810000 */
[C---:B------:R-:W-:Y:S02]  /*8ad0*/  ISETP.GT.AND P5, PT, R4.reuse, 0x1, PT ;  /* 0x000000010400780c */ /* 0x040fe40003fa4270 */
[----:B------:R-:W-:Y:S02]  /*8ae0*/  FSEL R28, R229, -INF , P6 ;  /* 0xff800000e51c7808 */ /* 0x000fe40003000000 */
[----:B------:R-:W-:Y:S02]  /*8af0*/  ISETP.GT.AND P4, PT, R4, 0x8, PT ;  /* 0x000000080400780c */ /* 0x000fe40003f84270 */
[----:B------:R-:W-:Y:S02]  /*8b00*/  FSEL R55, R228, -INF , P5 ;  /* 0xff800000e4377808 */ /* 0x000fe40002800000 */
[C---:B------:R-:W-:Y:S02]  /*8b10*/  ISETP.GT.AND P0, PT, R4.reuse, 0x9, PT ;  /* 0x000000090400780c */ /* 0x040fe40003f04270 */
[----:B--2---:R-:W-:Y:S02]  /*8b20*/  FMNMX.FTZ R103, R103, R0, !PT ;  /* 0x0000000067677209 */ /* 0x004fe40007810000 */
[----:B------:R-:W-:Y:S02]  /*8b30*/  FSEL R54, R227, -INF , P4 ;  /* 0xff800000e3367808 */ /* 0x000fe40002000000 */
[----:B------:R-:W-:Y:S01]  /*8b40*/  ISETP.GT.AND P6, PT, R4, 0x10, PT ;  /* 0x000000100400780c */ /* 0x000fe20003fc4270 */
[----:B------:R-:W2:Y:S01]  /*8b50*/  SHFL.BFLY PT, R0, R103, 0x1, 0x1f ;  /* 0x0c201f0067007f89 */ /* 0x000ea200000e0000 */
        /* <DEDUP_REMOVED lines=12> */
[----:B--2---:R-:W-:Y:S02]  /*8c20*/  FMNMX.FTZ R103, R103, R0, !PT ;  /* 0x0000000067677209 */ /* 0x004fe40007810000 */
[----:B------:R-:W-:Y:S01]  /*8c30*/  FSEL R29, R184, -INF , P5 ;  /* 0xff800000b81d7808 */ /* 0x000fe20002800000 */
[----:B------:R-:W2:Y:S01]  /*8c40*/  SHFL.BFLY PT, R0, R102, 0x2, 0x1f ;  /* 0x0c401f0066007f89 */ /* 0x000ea200000e0000 */
[C---:B------:R-:W-:Y:S02]  /*8c50*/  ISETP.GT.AND P0, PT, R4.reuse, 0x29, PT ;  /* 0x000000290400780c */ /* 0x040fe40003f04270 */
        /* <DEDUP_REMOVED lines=8> */
[----:B-1----:R-:W-:Y:S02]  /*8ce0*/  FSEL R5, R176, -INF , P4 ;  /* 0xff800000b0057808 */ /* 0x002fe40002000000 */
[----:B------:R-:W-:Y:S02]  /*8cf0*/  FSEL R8, R175, -INF , P0 ;  /* 0xff800000af087808 */ /* 0x000fe40000000000 */
[----:B--2---:R-:W-:Y:S05]  /*8d00*/  FMNMX.FTZ R102, R102, R0, !PT ;  /* 0x0000000066667209 */ /* 0x004fea0007810000 */
[----:B------:R-:W1:Y:S02]  /*8d10*/  SHFL.BFLY PT, R0, R102, 0x1, 0x1f ;  /* 0x0c201f0066007f89 */ /* 0x000e6400000e0000 */
[----:B-1----:R-:W-:Y:S02]  /*8d20*/  FMNMX.FTZ R102, R102, R0, !PT ;  /* 0x0000000066667209 */ /* 0x002fe40007810000 */
[----:B------:R-:W-:Y:S04]  /*8d30*/  FMNMX.FTZ R0, R28, R107, !PT ;  /* 0x0000006b1c007209 */ /* 0x000fe80007810000 */
        /* <DEDUP_REMOVED lines=14> */
[----:B------:R-:W-:Y:S05]  /*8e20*/  FMNMX.FTZ R4, R8, R4, !PT ;  /* 0x0000000408047209 */ /* 0x000fea0007810000 */
[----:B------:R-:W1:Y:S02]  /*8e30*/  SHFL.BFLY PT, R0, R4, 0x2, 0x1f ;  /* 0x0c401f0004007f89 */ /* 0x000e6400000e0000 */
[----:B-1----:R-:W-:Y:S06]  /*8e40*/  FMNMX.FTZ R4, R4, R0, !PT ;  /* 0x0000000004047209 */ /* 0x002fec0007810000 */
[----:B------:R1:W2:Y:S02]  /*8e50*/  SHFL.BFLY PT, R0, R4, 0x1, 0x1f ;  /* 0x0c201f0004007f89 */ /* 0x0002a400000e0000 */
.L_x_1327:
[C---:B------:R-:W-:Y:S01]  /*8e60*/  FSETP.NEU.FTZ.AND P0, PT, R104.reuse, -INF , PT ;  /* 0xff8000006800780b */ /* 0x040fe20003f1d000 */
[----:B------:R-:W-:Y:S01]  /*8e70*/  FMUL.FTZ R2, R104, c[0x0][0x2d0] ;  /* 0x0000b40068027a20 */ /* 0x000fe20000410000 */
        /* <DEDUP_REMOVED lines=8> */
[--C-:B-1----:R-:W-:Y:S02]  /*8f00*/  FFMA.FTZ R4, R14, c[0x0][0x2d0], -R2.reuse ;  /* 0x0000b4000e047a23 */ /* 0x102fe40000010802 */
        /* <DEDUP_REMOVED lines=14> */
[--C-:B------:R-:W-:Y:S02]  /*8ff0*/  FFMA.FTZ R25, R25, c[0x0][0x2d0], -R2.reuse ;  /* 0x0000b40019197a23 */ /* 0x100fe40000010802 */
[--C-:B------:R-:W-:Y:S02]  /*9000*/  FFMA.FTZ R24, R24, c[0x0][0x2d0], -R2.reuse ;  /* 0x0000b40018187a23 */ /* 0x100fe40000010802 */
[----:B------:R-:W-:Y:S02]  /*9010*/  FFMA.FTZ R235, R11, c[0x0][0x2d0], -R2 ;  /* 0x0000b4000beb7a23 */ /* 0x000fe40000010802 */
[----:B------:R-:W-:Y:S01]  /*9020*/  FMUL.FTZ R2, R103, c[0x0][0x2d0] ;  /* 0x0000b40067027a20 */ /* 0x000fe20000410000 */
[----:B------:R-:W-:Y:S04]  /*9030*/  MUFU.EX2 R25, R25 ;  /* 0x0000001900197308 */ /* 0x000fe80000000800 */
[----:B------:R-:W-:Y:S05]  /*9040*/  FSEL R2, R2, RZ, P0 ;  /* 0x000000ff02027208 */ /* 0x000fea0000000000 */
[--C-:B------:R-:W-:Y:S01]  /*9050*/  FFMA.FTZ R52, R52, c[0x0][0x2d0], -R2.reuse ;  /* 0x0000b40034347a23 */ /* 0x100fe20000010802 */
[----:B------:R-:W3:Y:S01]  /*9060*/  MUFU.EX2 R24, R24 ;  /* 0x0000001800187308 */ /* 0x000ee20000000800 */
[--C-:B------:R-:W-:Y:S02]  /*9070*/  FFMA.FTZ R187, R50, c[0x0][0x2d0], -R2.reuse ;  /* 0x0000b40032bb7a23 */ /* 0x100fe40000010802 */
[--C-:B------:R-:W-:Y:S02]  /*9080*/  FFMA.FTZ R230, R39, c[0x0][0x2d0], -R2.reuse ;  /* 0x0000b40027e67a23 */ /* 0x100fe40000010802 */
[--C-:B------:R-:W-:Y:S02]  /*9090*/  FFMA.FTZ R237, R38, c[0x0][0x2d0], -R2.reuse ;  /* 0x0000b40026ed7a23 */ /* 0x100fe40000010802 */
[--C-:B------:R-:W-:Y:S02]  /*90a0*/  FFMA.FTZ R236, R37, c[0x0][0x2d0], -R2.reuse ;  /* 0x0000b40025ec7a23 */ /* 0x100fe40000010802 */
[--C-:B------:R-:W-:Y:S02]  /*90b0*/  FFMA.FTZ R241, R36, c[0x0][0x2d0], -R2.reuse ;  /* 0x0000b40024f17a23 */ /* 0x100fe40000010802 */
[--C-:B------:R-:W-:Y:S01]  /*90c0*/  FFMA.FTZ R10, R40, c[0x0][0x2d0], -R2.reuse ;  /* 0x0000b400280a7a23 */ /* 0x100fe20000010802 */
[----:B------:R-:W-:Y:S01]  /*90d0*/  LDSM.16.MT88.4 R36, [R202] ;  /* 0x00000000ca24783b */ /* 0x000fe20000004200 */
        /* <DEDUP_REMOVED lines=8> */
[----:B------:R-:W-:Y:S10]  /*9160*/  MUFU.EX2 R186, R186 ;  /* 0x000000ba00ba7308 */ /* 0x000ff40000000800 */
[----:B------:R-:W-:Y:S10]  /*9170*/  MUFU.EX2 R185, R185 ;  /* 0x000000b900b97308 */ /* 0x000ff40000000800 */
[----:B------:R-:W-:Y:S10]  /*9180*/  MUFU.EX2 R188, R188 ;  /* 0x000000bc00bc7308 */ /* 0x000ff40000000800 */
[----:B------:R-:W-:Y:S01]  /*9190*/  MUFU.EX2 R222, R222 ;  /* 0x000000de00de7308 */ /* 0x000fe20000000800 */
[----:B-1----:R-:W-:Y:S01]  /*91a0*/  FFMA.FTZ R0, R100, R243, R3 ;  /* 0x000000f364007223 */ /* 0x002fe20000010003 */
[C---:B--2---:R-:W-:Y:S01]  /*91b0*/  F2FP.BF16.PACK_AB R172, R4.reuse, R3 ;  /* 0x0000000304ac723e */ /* 0x044fe200000010ff */
[----:B------:R-:W-:Y:S02]  /*91c0*/  FFMA.FTZ R3, R15, c[0x0][0x2d0], -R2 ;  /* 0x0000b4000f037a23 */ /* 0x000fe40000010802 */
[----:B------:R-:W-:Y:S01]  /*91d0*/  FADD.FTZ R11, R4, R0 ;  /* 0x00000000040b7221 */ /* 0x000fe20000010000 */
[----:B------:R-:W-:Y:S01]  /*91e0*/  FSEL R0, R103, RZ, P0 ;  /* 0x000000ff67007208 */ /* 0x000fe20000000000 */
[----:B------:R-:W-:Y:S01]  /*91f0*/  FFMA.FTZ R4, R33, c[0x0][0x2d0], -R2 ;  /* 0x0000b40021047a23 */ /* 0x000fe20000010802 */
[C---:B------:R-:W-:Y:S01]  /*9200*/  FSETP.NEU.FTZ.AND P0, PT, R102.reuse, -INF , PT ;  /* 0xff8000006600780b */ /* 0x040fe20003f1d000 */
[----:B------:R-:W-:Y:S01]  /*9210*/  FMUL.FTZ R2, R102, c[0x0][0x2d0] ;  /* 0x0000b40066027a20 */ /* 0x000fe20000410000 */
[----:B------:R-:W-:Y:S01]  /*9220*/  MUFU.EX2 R173, R3 ;  /* 0x0000000300ad7308 */ /* 0x000fe20000000800 */
[----:B------:R-:W-:Y:S02]  /*9230*/  FADD.FTZ R0, -R0, R105 ;  /* 0x0000006900007221 */ /* 0x000fe40000010100 */
[----:B------:R-:W-:Y:S01]  /*9240*/  FMUL.FTZ R33, R100, R153 ;  /* 0x0000009964217220 */ /* 0x000fe20000410000 */
[----:B------:R-:W-:Y:S01]  /*9250*/  FSEL R2, R2, RZ, P0 ;  /* 0x000000ff02027208 */ /* 0x000fe20000000000 */
[----:B------:R-:W-:Y:S02]  /*9260*/  FMUL.FTZ R0, R0, c[0x0][0x2d0] ;  /* 0x0000b40000007a20 */ /* 0x000fe40000410000 */
[----:B------:R-:W-:Y:S02]  /*9270*/  FMUL.FTZ R48, R100, R160 ;  /* 0x000000a064307220 */ /* 0x000fe40000410000 */
[--C-:B------:R-:W-:Y:S01]  /*9280*/  FFMA.FTZ R182, R65, c[0x0][0x2d0], -R2.reuse ;  /* 0x0000b40041b67a23 */ /* 0x100fe20000010802 */
[----:B------:R-:W1:Y:S01]  /*9290*/  MUFU.EX2 R3, R0 ;  /* 0x0000000000037308 */ /* 0x000e620000000800 */
[--C-:B------:R-:W-:Y:S02]  /*92a0*/  FFMA.FTZ R181, R64, c[0x0][0x2d0], -R2.reuse ;  /* 0x0000b40040b57a23 */ /* 0x100fe40000010802 */
[--C-:B------:R-:W-:Y:S02]  /*92b0*/  FFMA.FTZ R180, R63, c[0x0][0x2d0], -R2.reuse ;  /* 0x0000b4003fb47a23 */ /* 0x100fe40000010802 */
[--C-:B------:R-:W-:Y:S02]  /*92c0*/  FFMA.FTZ R9, R58, c[0x0][0x2d0], -R2.reuse ;  /* 0x0000b4003a097a23 */ /* 0x100fe40000010802 */
[--C-:B------:R-:W-:Y:S01]  /*92d0*/  FFMA.FTZ R17, R174, c[0x0][0x2d0], -R2.reuse ;  /* 0x0000b400ae117a23 */ /* 0x100fe20000010802 */
[----:B---3--:R-:W-:Y:S01]  /*92e0*/  F2FP.BF16.PACK_AB R174, R24, R25 ;  /* 0x0000001918ae723e */ /* 0x008fe200000010ff */
        /* <DEDUP_REMOVED lines=10> */
[----:B-1----:R-:W-:Y:S02]  /*9390*/  FFMA.FTZ R0, R3, R247, R173 ;  /* 0x000000f703007223 */ /* 0x002fe400000100ad */
[--C-:B------:R-:W-:Y:S02]  /*93a0*/  FFMA.FTZ R196, R61, c[0x0][0x2d0], -R2.reuse ;  /* 0x0000b4003dc47a23 */ /* 0x100fe40000010802 */
[----:B------:R-:W-:Y:S01]  /*93b0*/  FFMA.FTZ R195, R60, c[0x0][0x2d0], -R2 ;  /* 0x0000b4003cc37a23 */ /* 0x000fe20000010802 */
[----:B------:R-:W-:Y:S01]  /*93c0*/  MUFU.EX2 R183, R183 ;  /* 0x000000b700b77308 */ /* 0x000fe20000000800 */
[----:B------:R-:W-:Y:S02]  /*93d0*/  FMUL.FTZ R49, R100, R161 ;  /* 0x000000a164317220 */ /* 0x000fe40000410000 */
[----:B------:R-:W-:Y:S01]  /*93e0*/  FMUL.FTZ R50, R3, R162 ;  /* 0x000000a203327220 */ /* 0x000fe20000410000 */
[C---:B--2---:R-:W-:Y:S01]  /*93f0*/  F2FP.BF16.PACK_AB R173, R4.reuse, R173 ;  /* 0x000000ad04ad723e */ /* 0x044fe200000010ff */
[----:B------:R-:W-:Y:S01]  /*9400*/  FADD.FTZ R18, R4, R0 ;  /* 0x0000000004127221 */ /* 0x000fe20000010000 */
[----:B------:R-:W-:Y:S01]  /*9410*/  FSEL R0, R102, RZ, P0 ;  /* 0x000000ff66007208 */ /* 0x000fe20000000000 */
[----:B------:R-:W-:Y:S01]  /*9420*/  FFMA.FTZ R4, R53, c[0x0][0x2d0], -R2 ;  /* 0x0000b40035047a23 */ /* 0x000fe20000010802 */
[----:B------:R-:W-:Y:S01]  /*9430*/  FSETP.NEU.FTZ.AND P0, PT, R101, -INF , PT ;  /* 0xff8000006500780b */ /* 0x000fe20003f1d000 */
[----:B------:R-:W-:Y:S01]  /*9440*/  FMUL.FTZ R51, R3, R163 ;  /* 0x000000a303337220 */ /* 0x000fe20000410000 */
[----:B------:R-:W-:Y:S01]  /*9450*/  MUFU.EX2 R251, R181 ;  /* 0x000000b500fb7308 */ /* 0x000fe20000000800 */
[----:B------:R-:W-:Y:S01]  /*9460*/  FADD.FTZ R0, -R0, R106 ;  /* 0x0000006a00007221 */ /* 0x000fe20000010100 */
[----:B------:R-:W-:Y:S01]  /*9470*/  FSEL R2, R101, RZ, P0 ;  /* 0x000000ff65027208 */ /* 0x000fe20000000000 */
[----:B------:R-:W-:Y:S01]  /*9480*/  FMUL.FTZ R64, R100, R168 ;  /* 0x000000a864407220 */ /* 0x000fe20000410000 */
[----:B------:R-:W-:Y:S01]  /*9490*/  LDSM.16.MT88.4 R160, [R201+0x1c00] ;  /* 0x001c0000c9a0783b */ /* 0x000fe20000004200 */
[----:B------:R-:W-:Y:S02]  /*94a0*/  FMUL.FTZ R0, R0, c[0x0][0x2d0] ;  /* 0x0000b40000007a20 */ /* 0x000fe40000410000 */
[----:B------:R-:W-:Y:S02]  /*94b0*/  FADD.FTZ R2, -R2, R107 ;  /* 0x0000006b02027221 */ /* 0x000fe40000010100 */
[----:B------:R-:W-:Y:S01]  /*94c0*/  FMUL.FTZ R65, R100, R169 ;  /* 0x000000a964417220 */ /* 0x000fe20000410000 */
[----:B------:R1:W-:Y:S01]  /*94d0*/  MUFU.EX2 R20, R4 ;  /* 0x0000000400147308 */ /* 0x0003e20000000800 */
[----:B------:R-:W-:Y:S02]  /*94e0*/  FMUL.FTZ R2, R2, c[0x0][0x2d0] ;  /* 0x0000b40002027a20 */ /* 0x000fe40000410000 */
[C---:B------:R-:W-:Y:S02]  /*94f0*/  FMUL.FTZ R66, R3.reuse, R170 ;  /* 0x000000aa03427220 */ /* 0x040fe40000410000 */
        /* <DEDUP_REMOVED lines=8> */
[----:B------:R-:W-:Y:S01]  /*9580*/  FMUL.FTZ R83, R3, R83 ;  /* 0x0000005303537220 */ /* 0x000fe20000410000 */
[----:B------:R-:W3:Y:S01]  /*9590*/  MUFU.EX2 R2, R2 ;  /* 0x0000000200027308 */ /* 0x000ee20000000800 */
[C---:B------:R-:W-:Y:S02]  /*95a0*/  FMUL.FTZ R84, R100.reuse, R84 ;  /* 0x0000005464547220 */ /* 0x040fe40000410000 */
[----:B------:R-:W-:Y:S02]  /*95b0*/  FMUL.FTZ R85, R100, R85 ;  /* 0x0000005564557220 */ /* 0x000fe40000410000 */
[----:B-1----:R-:W-:Y:S02]  /*95c0*/  FMUL.FTZ R4, R101, c[0x0][0x2d0] ;  /* 0x0000b40065047a20 */ /* 0x002fe40000410000 */
[C---:B------:R-:W-:Y:S02]  /*95d0*/  FMUL.FTZ R86, R3.reuse, R86 ;  /* 0x0000005603567220 */ /* 0x040fe40000410000 */
[----:B------:R-:W-:Y:S01]  /*95e0*/  FMUL.FTZ R87, R3, R87 ;  /* 0x0000005703577220 */ /* 0x000fe20000410000 */
[----:B------:R-:W-:Y:S01]  /*95f0*/  FSEL R4, R4, RZ, P0 ;  /* 0x000000ff04047208 */ /* 0x000fe20000000000 */
[----:B------:R-:W-:Y:S01]  /*9600*/  MUFU.EX2 R252, R180 ;  /* 0x000000b400fc7308 */ /* 0x000fe20000000800 */
[----:B------:R-:W-:Y:S02]  /*9610*/  FMUL.FTZ R96, R100, R96 ;  /* 0x0000006064607220 */ /* 0x000fe40000410000 */
[----:B--2---:R-:W-:Y:S02]  /*9620*/  FMUL.FTZ R61, R0, R109 ;  /* 0x0000006d003d7220 */ /* 0x004fe40000410000 */
        /* <DEDUP_REMOVED lines=19> */
[C---:B------:R-:W-:Y:S02]  /*9760*/  FFMA.FTZ R4, R0.reuse, R248, R20 ;  /* 0x000000f800047223 */ /* 0x040fe40000010014 */
[----:B------:R-:W-:Y:S01]  /*9770*/  FMUL.FTZ R60, R0, R108 ;  /* 0x0000006c003c7220 */ /* 0x000fe20000410000 */
[----:B------:R-:W-:Y:S01]  /*9780*/  F2FP.BF16.PACK_AB R108, R19, R20 ;  /* 0x00000014136c723e */ /* 0x000fe200000010ff */
[----:B---3--:R-:W-:Y:S01]  /*9790*/  FMUL.FTZ R14, R2, R134 ;  /* 0x00000086020e7220 */ /* 0x008fe20000410000 */
[----:B------:R-:W1:Y:S01]  /*97a0*/  LDSM.16.MT88.4 R20, [R201] ;  /* 0x00000000c914783b */ /* 0x000e620000004200 */
[----:B------:R-:W2:Y:S01]  /*97b0*/  MUFU.EX2 R134, R52 ;  /* 0x0000003400867308 */ /* 0x000ea20000000800 */
[C---:B------:R-:W-:Y:S02]  /*97c0*/  FMUL.FTZ R12, R0.reuse, R132 ;  /* 0x00000084000c7220 */ /* 0x040fe40000410000 */
[----:B------:R-:W-:Y:S02]  /*97d0*/  FMUL.FTZ R13, R0, R133 ;  /* 0x00000085000d7220 */ /* 0x000fe40000410000 */
[C---:B------:R-:W-:Y:S02]  /*97e0*/  FMUL.FTZ R15, R2.reuse, R135 ;  /* 0x00000087020f7220 */ /* 0x040fe40000410000 */
[----:B------:R-:W-:Y:S02]  /*97f0*/  FMUL.FTZ R27, R2, R131 ;  /* 0x00000083021b7220 */ /* 0x000fe40000410000 */
[----:B------:R-:W-:Y:S01]  /*9800*/  FMUL.FTZ R9, R0, R137 ;  /* 0x0000008900097220 */ /* 0x000fe20000410000 */
[----:B------:R3:W-:Y:S01]  /*9810*/  MUFU.EX2 R133, R17 ;  /* 0x0000001100857308 */ /* 0x0007e20000000800 */
[----:B------:R-:W-:Y:S02]  /*9820*/  FADD.FTZ R6, R25, R11 ;  /* 0x0000000b19067221 */ /* 0x000fe40000010000 */
[----:B------:R-:W-:Y:S02]  /*9830*/  FMUL.FTZ R26, R2, R130 ;  /* 0x00000082021a7220 */ /* 0x000fe40000410000 */
[----:B------:R-:W-:Y:S02]  /*9840*/  FADD.FTZ R130, R19, R4 ;  /* 0x0000000413827221 */ /* 0x000fe40000010000 */
[C---:B------:R-:W-:Y:S02]  /*9850*/  FMUL.FTZ R4, R100.reuse, R140 ;  /* 0x0000008c64047220 */ /* 0x040fe40000410000 */
[----:B------:R-:W-:Y:S01]  /*9860*/  FMUL.FTZ R5, R100, R141 ;  /* 0x0000008d64057220 */ /* 0x000fe20000410000 */
[----:B------:R-:W4:Y:S01]  /*9870*/  MUFU.EX2 R131, R55 ;  /* 0x0000003700837308 */ /* 0x000f220000000800 */
[C---:B------:R-:W-:Y:S02]  /*9880*/  FMUL.FTZ R7, R3.reuse, R143 ;  /* 0x0000008f03077220 */ /* 0x040fe40000410000 */
[----:B------:R-:W-:Y:S02]  /*9890*/  FADD.FTZ R177, R24, R6 ;  /* 0x0000000618b17221 */ /* 0x000fe40000010000 */
[----:B------:R-:W-:Y:S02]  /*98a0*/  FMUL.FTZ R6, R3, R142 ;  /* 0x0000008e03067220 */ /* 0x000fe40000410000 */
[----:B------:R-:W-:Y:S02]  /*98b0*/  FMUL.FTZ R24, R0, R128 ;  /* 0x0000008000187220 */ /* 0x000fe40000410000 */
[----:B------:R-:W-:Y:S01]  /*98c0*/  FADD.FTZ R128, R175, R18 ;  /* 0x00000012af807221 */ /* 0x000fe20000010000 */
[----:B------:R5:W-:Y:S01]  /*98d0*/  MUFU.EX2 R132, R54 ;  /* 0x0000003600847308 */ /* 0x000be20000000800 */
[----:B--2---:R-:W-:Y:S01]  /*98e0*/  F2FP.BF16.PACK_AB R175, R134, R175 ;  /* 0x000000af86af723e */ /* 0x004fe200000010ff */
[C---:B------:R-:W-:Y:S02]  /*98f0*/  FMUL.FTZ R18, R3.reuse, R146 ;  /* 0x0000009203127220 */ /* 0x040fe40000410000 */
[----:B---3--:R-:W-:Y:S02]  /*9900*/  FMUL.FTZ R17, R100, R145 ;  /* 0x0000009164117220 */ /* 0x008fe40000410000 */
[----:B------:R-:W-:Y:S02]  /*9910*/  FMUL.FTZ R19, R3, R147 ;  /* 0x0000009303137220 */ /* 0x000fe40000410000 */
[----:B------:R-:W-:Y:S01]  /*9920*/  FMUL.FTZ R28, R0, R124 ;  /* 0x0000007c001c7220 */ /* 0x000fe20000410000 */
[-C--:B-1----:R-:W-:Y:S01]  /*9930*/  HMMA.16816.F32.BF16 R4, R172, R20.reuse, R4 ;  /* 0x00000014ac04723c */ /* 0x082fe20000041804 */
[----:B------:R-:W1:Y:S04]  /*9940*/  MUFU.EX2 R135, R16 ;  /* 0x0000001000877308 */ /* 0x000e680000000800 */
[C---:B------:R-:W-:Y:S02]  /*9950*/  FMUL.FTZ R10, R2.reuse, R138 ;  /* 0x0000008a020a7220 */ /* 0x040fe40000410000 */
[C---:B------:R-:W-:Y:S02]  /*9960*/  FMUL.FTZ R11, R2.reuse, R139 ;  /* 0x0000008b020b7220 */ /* 0x040fe40000410000 */
[C---:B------:R-:W-:Y:S02]  /*9970*/  FMUL.FTZ R62, R2.reuse, R110 ;  /* 0x0000006e023e7220 */ /* 0x040fe40000410000 */
[----:B------:R-:W2:Y:S01]  /*9980*/  MUFU.EX2 R137, R67 ;  /* 0x0000004300897308 */ /* 0x000ea20000000800 */
[----:B------:R-:W-:Y:S02]  /*9990*/  FMUL.FTZ R63, R2, R111 ;  /* 0x0000006f023f7220 */ /* 0x000fe40000410000 */
[C---:B------:R-:W-:Y:S01]  /*99a0*/  FMUL.FTZ R8, R0.reuse, R136 ;  /* 0x0000008800087220 */ /* 0x040fe20000410000 */
[----:B-----5:R-:W3:Y:S01]  /*99b0*/  LDSM.16.MT88.4 R52, [R201+0x1000] ;  /* 0x00100000c934783b */ /* 0x020ee20000004200 */
[----:B------:R-:W-:Y:S02]  /*99c0*/  FMUL.FTZ R25, R0, R129 ;  /* 0x0000008100197220 */ /* 0x000fe40000410000 */
[----:B------:R-:W-:Y:S01]  /*99d0*/  FFMA.FTZ R129, R2, R249, R109 ;  /* 0x000000f902817223 */ /* 0x000fe2000001006d */
[----:B----4-:R-:W-:Y:S01]  /*99e0*/  F2FP.BF16.PACK_AB R109, R131, R109 ;  /* 0x0000006d836d723e */ /* 0x010fe200000010ff */
[----:B------:R-:W-:Y:S01]  /*99f0*/  FMUL.FTZ R29, R0, R125 ;  /* 0x0000007d001d7220 */ /* 0x000fe20000410000 */
[----:B------:R-:W-:Y:S01]  /*9a00*/  MUFU.EX2 R139, R187 ;  /* 0x000000bb008b7308 */ /* 0x000fe20000000800 */
[C---:B------:R-:W-:Y:S02]  /*9a10*/  FMUL.FTZ R30, R2.reuse, R126 ;  /* 0x0000007e021e7220 */ /* 0x040fe40000410000 */
[----:B------:R-:W-:Y:S01]  /*9a20*/  FMUL.FTZ R31, R2, R127 ;  /* 0x0000007f021f7220 */ /* 0x000fe20000410000 */
[----:B-1----:R-:W-:Y:S01]  /*9a30*/  F2FP.BF16.PACK_AB R111, R135, R132 ;  /* 0x00000084876f723e */ /* 0x002fe200000010ff */
[C---:B------:R-:W-:Y:S01]  /*9a40*/  FMUL.FTZ R16, R100.reuse, R144 ;  /* 0x0000009064107220 */ /* 0x040fe20000410000 */
[----:B------:R-:W-:Y:S01]  /*9a50*/  LDSM.16.MT88.4 R124, [R201+0x1400] ;  /* 0x00140000c97c783b */ /* 0x000fe20000004200 */
[----:B------:R-:W-:Y:S02]  /*9a60*/  FMUL.FTZ R32, R100, R152 ;  /* 0x0000009864207220 */ /* 0x000fe40000410000 */
[C---:B------:R-:W-:Y:S01]  /*9a70*/  FMUL.FTZ R34, R3.reuse, R154 ;  /* 0x0000009a03227220 */ /* 0x040fe20000410000 */
[----:B------:R-:W-:Y:S01]  /*9a80*/  MUFU.EX2 R138, R182 ;  /* 0x000000b6008a7308 */ /* 0x000fe20000000800 */
[----:B------:R-:W-:Y:S02]  /*9a90*/  FMUL.FTZ R35, R3, R155 ;  /* 0x0000009b03237220 */ /* 0x000fe40000410000 */
[C---:B------:R-:W-:Y:S01]  /*9aa0*/  FMUL.FTZ R56, R0.reuse, R112 ;  /* 0x0000007000387220 */ /* 0x040fe20000410000 */
[----:B--2---:R-:W-:Y:S01]  /*9ab0*/  F2FP.BF16.PACK_AB R110, R137, R133 ;  /* 0x00000085896e723e */ /* 0x004fe200000010ff */
[----:B------:R-:W-:Y:S01]  /*9ac0*/  LDSM.16.MT88.4 R144, [R201+0xc00] ;  /* 0x000c0000c990783b */ /* 0x000fe20000004200 */
[----:B------:R-:W-:Y:S02]  /*9ad0*/  FMUL.FTZ R57, R0, R113 ;  /* 0x0000007100397220 */ /* 0x000fe40000410000 */
[C---:B------:R-:W-:Y:S02]  /*9ae0*/  FMUL.FTZ R58, R2.reuse, R114 ;  /* 0x00000072023a7220 */ /* 0x040fe40000410000 */
[----:B------:R-:W-:Y:S01]  /*9af0*/  FMUL.FTZ R59, R2, R115 ;  /* 0x00000073023b7220 */ /* 0x000fe20000410000 */
[C---:B------:R-:W-:Y:S01]  /*9b00*/  HMMA.16816.F32.BF16 R8, R108.reuse, R20, R8 ;  /* 0x000000146c08723c */ /* 0x040fe20000041808 */
[----:B------:R-:W-:Y:S01]  /*9b10*/  MUFU.EX2 R249, R184 ;  /* 0x000000b800f97308 */ /* 0x000fe20000000800 */
[----:B------:R-:W1:Y:S02]  /*9b20*/  LDSM.16.MT88.4 R112, [R202+0x1000] ;  /* 0x00100000ca70783b */ /* 0x000e640000004200 */
[C---:B------:R-:W-:Y:S02]  /*9b30*/  FMUL.FTZ R40, R0.reuse, R120 ;  /* 0x0000007800287220 */ /* 0x040fe40000410000 */
[----:B------:R-:W-:Y:S02]  /*9b40*/  FMUL.FTZ R41, R0, R121 ;  /* 0x0000007900297220 */ /* 0x000fe40000410000 */
[-C--:B------:R-:W-:Y:S02]  /*9b50*/  HMMA.16816.F32.BF16 R12, R108, R22.reuse, R12 ;  /* 0x000000166c0c723c */ /* 0x080fe4000004180c */
[----:B------:R-:W-:Y:S01]  /*9b60*/  LDSM.16.MT88.4 R152, [R202+0xc00] ;  /* 0x000c0000ca98783b */ /* 0x000fe20000004200 */
[----:B------:R-:W-:Y:S01]  /*9b70*/  MUFU.EX2 R178, R178 ;  /* 0x000000b200b27308 */ /* 0x000fe20000000800 */
[C---:B------:R-:W-:Y:S02]  /*9b80*/  FMUL.FTZ R42, R2.reuse, R122 ;  /* 0x0000007a022a7220 */ /* 0x040fe40000410000 */
[----:B------:R-:W-:Y:S02]  /*9b90*/  FMUL.FTZ R43, R2, R123 ;  /* 0x0000007b022b7220 */ /* 0x000fe40000410000 */
[C---:B------:R-:W-:Y:S02]  /*9ba0*/  HMMA.16816.F32.BF16 R16, R172.reuse, R22, R16 ;  /* 0x00000016ac10723c */ /* 0x040fe40000041810 */
[----:B------:R-:W-:Y:S02]  /*9bb0*/  LDSM.16.MT88.4 R120, [R202+0x400] ;  /* 0x00040000ca78783b */ /* 0x000fe40000004200 */
[C---:B------:R-:W-:Y:S01]  /*9bc0*/  FMUL.FTZ R20, R100.reuse, R148 ;  /* 0x0000009464147220 */ /* 0x040fe20000410000 */
[----:B------:R-:W-:Y:S01]  /*9bd0*/  MUFU.EX2 R250, R179 ;  /* 0x000000b300fa7308 */ /* 0x000fe20000000800 */
[----:B------:R-:W-:Y:S02]  /*9be0*/  FMUL.FTZ R21, R100, R149 ;  /* 0x0000009564157220 */ /* 0x000fe40000410000 */
[C---:B------:R-:W-:Y:S04]  /*9bf0*/  FMUL.FTZ R22, R3.reuse, R150 ;  /* 0x0000009603167220 */ /* 0x040fe80000410000 */
[C---:B------:R-:W-:Y:S02]  /*9c00*/  FMUL.FTZ R23, R3.reuse, R151 ;  /* 0x0000009703177220 */ /* 0x040fe40000410000 */
[C---:B------:R-:W-:Y:S01]  /*9c10*/  FMUL.FTZ R44, R0.reuse, R116 ;  /* 0x00000074002c7220 */ /* 0x040fe20000410000 */
[----:B------:R2:W-:Y:S01]  /*9c20*/  MUFU.EX2 R136, R227 ;  /* 0x000000e300887308 */ /* 0x0005e20000000800 */
[----:B------:R-:W-:Y:S02]  /*9c30*/  FMUL.FTZ R45, R0, R117 ;  /* 0x00000075002d7220 */ /* 0x000fe40000410000 */
[C---:B------:R-:W-:Y:S01]  /*9c40*/  FMUL.FTZ R46, R2.reuse, R118 ;  /* 0x00000076022e7220 */ /* 0x040fe20000410000 */
[-C--:B------:R-:W-:Y:S03]  /*9c50*/  HMMA.16816.F32.BF16 R20, R172, R36.reuse, R20 ;  /* 0x00000024ac14723c */ /* 0x080fe60000041814 */
[----:B------:R-:W-:Y:S02]  /*9c60*/  FMUL.FTZ R47, R2, R119 ;  /* 0x00000077022f7220 */ /* 0x000fe40000410000 */
[----:B------:R-:W-:Y:S01]  /*9c70*/  LDSM.16.MT88.4 R116, [R201+0x400] ;  /* 0x00040000c974783b */ /* 0x000fe20000004200 */
[C---:B------:R-:W-:Y:S01]  /*9c80*/  FMUL.FTZ R67, R3.reuse, R171 ;  /* 0x000000ab03437220 */ /* 0x040fe20000410000 */
[----:B------:R-:W-:Y:S01]  /*9c90*/  MUFU.EX2 R107, R190 ;  /* 0x000000be006b7308 */ /* 0x000fe20000000800 */
[C---:B------:R-:W-:Y:S04]  /*9ca0*/  HMMA.16816.F32.BF16 R24, R108.reuse, R36, R24 ;  /* 0x000000246c18723c */ /* 0x040fe80000041818 */
[C---:B------:R-:W-:Y:S01]  /*9cb0*/  FMUL.FTZ R72, R0.reuse, R72 ;  /* 0x0000004800487220 */ /* 0x040fe20000410000 */
[----:B------:R-:W-:Y:S01]  /*9cc0*/  LDSM.16.MT88.4 R168, [R202+0x1c00] ;  /* 0x001c0000caa8783b */ /* 0x000fe20000004200 */
[----:B------:R-:W-:Y:S02]  /*9cd0*/  FMUL.FTZ R73, R0, R73 ;  /* 0x0000004900497220 */ /* 0x000fe40000410000 */
[-C--:B------:R-:W-:Y:S01]  /*9ce0*/  HMMA.16816.F32.BF16 R28, R108, R38.reuse, R28 ;  /* 0x000000266c1c723c */ /* 0x080fe2000004181c */
[----:B------:R-:W-:Y:S03]  /*9cf0*/  MUFU.EX2 R106, R189 ;  /* 0x000000bd006a7308 */ /* 0x000fe60000000800 */
[----:B--2---:R-:W-:Y:S01]  /*9d00*/  MOV R227, R185 ;  /* 0x000000b900e37202 */ /* 0x004fe20000000f00 */
[C---:B------:R-:W-:Y:S02]  /*9d10*/  FMUL.FTZ R36, R100.reuse, R156 ;  /* 0x0000009c64247220 */ /* 0x040fe40000410000 */
[----:B------:R-:W-:Y:S01]  /*9d20*/  FMUL.FTZ R37, R100, R157 ;  /* 0x0000009d64257220 */ /* 0x000fe20000410000 */
[C---:B------:R-:W-:Y:S03]  /*9d30*/  HMMA.16816.F32.BF16 R32, R172.reuse, R38, R32 ;  /* 0x00000026ac20723c */ /* 0x040fe60000041820 */
[----:B------:R-:W-:Y:S01]  /*9d40*/  MUFU.EX2 R247, R219 ;  /* 0x000000db00f77308 */ /* 0x000fe20000000800 */
[C---:B------:R-:W-:Y:S02]  /*9d50*/  FMUL.FTZ R74, R2.reuse, R74 ;  /* 0x0000004a024a7220 */ /* 0x040fe40000410000 */
[----:B------:R-:W-:Y:S02]  /*9d60*/  FMUL.FTZ R75, R2, R75 ;  /* 0x0000004b024b7220 */ /* 0x000fe40000410000 */
[C---:B------:R-:W-:Y:S04]  /*9d70*/  FMUL.FTZ R38, R3.reuse, R158 ;  /* 0x0000009e03267220 */ /* 0x040fe80000410000 */
[C---:B------:R-:W-:Y:S01]  /*9d80*/  FMUL.FTZ R39, R3.reuse, R159 ;  /* 0x0000009f03277220 */ /* 0x040fe20000410000 */
[----:B------:R-:W-:Y:S01]  /*9d90*/  MUFU.EX2 R248, R194 ;  /* 0x000000c200f87308 */ /* 0x000fe20000000800 */
[C---:B------:R-:W-:Y:S02]  /*9da0*/  FMUL.FTZ R76, R0.reuse, R76 ;  /* 0x0000004c004c7220 */ /* 0x040fe40000410000 */
[----:B------:R-:W-:Y:S02]  /*9db0*/  FMUL.FTZ R77, R0, R77 ;  /* 0x0000004d004d7220 */ /* 0x000fe40000410000 */
[C---:B------:R-:W-:Y:S01]  /*9dc0*/  FMUL.FTZ R78, R2.reuse, R78 ;  /* 0x0000004e024e7220 */ /* 0x040fe20000410000 */
[-C--:B---3--:R-:W-:Y:S03]  /*9dd0*/  HMMA.16816.F32.BF16 R36, R172, R52.reuse, R36 ;  /* 0x00000034ac24723c */ /* 0x088fe60000041824 */
[----:B------:R-:W-:Y:S01]  /*9de0*/  FMUL.FTZ R79, R2, R79 ;  /* 0x0000004f024f7220 */ /* 0x000fe20000410000 */
[----:B------:R-:W-:Y:S01]  /*9df0*/  MUFU.EX2 R219, R198 ;  /* 0x000000c600db7308 */ /* 0x000fe20000000800 */
[C---:B------:R-:W-:Y:S02]  /*9e00*/  FMUL.FTZ R97, R100.reuse, R97 ;  /* 0x0000006164617220 */ /* 0x040fe40000410000 */
[C---:B------:R-:W-:Y:S01]  /*9e10*/  FMUL.FTZ R98, R3.reuse, R98 ;  /* 0x0000006203627220 */ /* 0x040fe20000410000 */
[C---:B------:R-:W-:Y:S04]  /*9e20*/  HMMA.16816.F32.BF16 R40, R108.reuse, R52, R40 ;  /* 0x000000346c28723c */ /* 0x040fe80000041828 */
[----:B------:R-:W-:Y:S02]  /*9e30*/  FMUL.FTZ R99, R3, R99 ;  /* 0x0000006303637220 */ /* 0x000fe40000410000 */
[----:B------:R-:W-:Y:S01]  /*9e40*/  MUFU.EX2 R198, R236 ;  /* 0x000000ec00c67308 */ /* 0x000fe20000000800 */
[C---:B------:R-:W-:Y:S01]  /*9e50*/  FMUL.FTZ R52, R100.reuse, R164 ;  /* 0x000000a464347220 */ /* 0x040fe20000410000 */
[-C--:B------:R-:W-:Y:S04]  /*9e60*/  HMMA.16816.F32.BF16 R44, R108, R54.reuse, R44 ;  /* 0x000000366c2c723c */ /* 0x080fe8000004182c */
[----:B------:R-:W-:Y:S02]  /*9e70*/  FMUL.FTZ R53, R100, R165 ;  /* 0x000000a564357220 */ /* 0x000fe40000410000 */
[----:B------:R-:W-:Y:S02]  /*9e80*/  FADD.FTZ R100, R133, R130 ;  /* 0x0000008285647221 */ /* 0x000fe40000010000 */
[C---:B------:R-:W-:Y:S01]  /*9e90*/  HMMA.16816.F32.BF16 R48, R172.reuse, R54, R48 ;  /* 0x00000036ac30723c */ /* 0x040fe20000041830 */
[----:B------:R-:W-:Y:S03]  /*9ea0*/  MUFU.EX2 R199, R199 ;  /* 0x000000c700c77308 */ /* 0x000fe60000000800 */
[C---:B------:R-:W-:Y:S02]  /*9eb0*/  FMUL.FTZ R90, R2.reuse, R90 ;  /* 0x0000005a025a7220 */ /* 0x040fe40000410000 */
[----:B------:R-:W-:Y:S02]  /*9ec0*/  FMUL.FTZ R91, R2, R91 ;  /* 0x0000005b025b7220 */ /* 0x000fe40000410000 */
[C---:B------:R-:W-:Y:S03]  /*9ed0*/  FMUL.FTZ R54, R3.reuse, R166 ;  /* 0x000000a603367220 */ /* 0x040fe60000410000 */
[----:B------:R-:W-:Y:S01]  /*9ee0*/  MUFU.EX2 R218, R218 ;  /* 0x000000da00da7308 */ /* 0x000fe20000000800 */
[----:B------:R-:W-:Y:S02]  /*9ef0*/  FMUL.FTZ R55, R3, R167 ;  /* 0x000000a703377220 */ /* 0x000fe40000410000 */
[----:B------:R-:W-:Y:S02]  /*9f00*/  FADD.FTZ R3, R134, R128 ;  /* 0x0000008086037221 */ /* 0x000fe40000010000 */
[C---:B------:R-:W-:Y:S02]  /*9f10*/  FMUL.FTZ R94, R2.reuse, R94 ;  /* 0x0000005e025e7220 */ /* 0x040fe40000410000 */
[----:B------:R-:W-:Y:S01]  /*9f20*/  FMUL.FTZ R95, R2, R95 ;  /* 0x0000005f025f7220 */ /* 0x000fe20000410000 */
[-C--:B-1----:R-:W-:Y:S02]  /*9f30*/  HMMA.16816.F32.BF16 R52, R172, R112.reuse, R52 ;  /* 0x00000070ac34723c */ /* 0x082fe40000041834 */
[----:B------:R-:W-:Y:S01]  /*9f40*/  MUFU.EX2 R128, R223 ;  /* 0x000000df00807308 */ /* 0x000fe20000000800 */
[C---:B------:R-:W-:Y:S02]  /*9f50*/  FMUL.FTZ R88, R0.reuse, R88 ;  /* 0x0000005800587220 */ /* 0x040fe40000410000 */
[C---:B------:R-:W-:Y:S02]  /*9f60*/  FMUL.FTZ R89, R0.reuse, R89 ;  /* 0x0000005900597220 */ /* 0x040fe40000410000 */
[C---:B------:R-:W-:Y:S01]  /*9f70*/  FMUL.FTZ R92, R0.reuse, R92 ;  /* 0x0000005c005c7220 */ /* 0x040fe20000410000 */
[C---:B------:R-:W-:Y:S04]  /*9f80*/  HMMA.16816.F32.BF16 R56, R108.reuse, R112, R56 ;  /* 0x000000706c38723c */ /* 0x040fe80000041838 */
[----:B------:R-:W1:Y:S01]  /*9f90*/  MUFU.EX2 R2, R191 ;  /* 0x000000bf00027308 */ /* 0x000e620000000800 */
[----:B------:R-:W-:Y:S02]  /*9fa0*/  FMUL.FTZ R93, R0, R93 ;  /* 0x0000005d005d7220 */ /* 0x000fe40000410000 */
[----:B------:R-:W-:Y:S01]  /*9fb0*/  FADD.FTZ R0, R105, R177 ;  /* 0x000000b169007221 */ /* 0x000fe20000010000 */
[-C--:B------:R-:W-:Y:S06]  /*9fc0*/  HMMA.16816.F32.BF16 R60, R108, R114.reuse, R60 ;  /* 0x000000726c3c723c */ /* 0x080fec000004183c */
[----:B------:R-:W-:Y:S02]  /*9fd0*/  MUFU.EX2 R223, R221 ;  /* 0x000000dd00df7308 */ /* 0x000fe40000000800 */
[C---:B------:R-:W-:Y:S01]  /*9fe0*/  HMMA.16816.F32.BF16 R64, R172.reuse, R114, R64 ;  /* 0x00000072ac40723c */ /* 0x040fe20000041840 */
[----:B------:R-:W2:Y:S07]  /*9ff0*/  LDSM.16.MT88.4 R112, [R201+0x2000] ;  /* 0x00200000c970783b */ /* 0x000eae0000004200 */
[----:B------:R-:W-:Y:S01]  /*a000*/  MUFU.EX2 R221, R197 ;  /* 0x000000c500dd7308 */ /* 0x000fe20000000800 */
[----:B-1----:R-:W-:Y:S04]  /*a010*/  FADD.FTZ R0, R2, R0 ;  /* 0x0000000002007221 */ /* 0x002fe80000010000 */
[----:B------:R-:W-:Y:S05]  /*a020*/  FADD.FTZ R0, R107, R0 ;  /* 0x000000006b007221 */ /* 0x000fea0000010000 */
[----:B------:R-:W-:Y:S10]  /*a030*/  MUFU.EX2 R197, R237 ;  /* 0x000000ed00c57308 */ /* 0x000ff40000000800 */
[----:B------:R-:W-:Y:S10]  /*a040*/  MUFU.EX2 R190, R243 ;  /* 0x000000f300be7308 */ /* 0x000ff40000000800 */
[----:B------:R-:W-:Y:S01]  /*a050*/  MUFU.EX2 R194, R229 ;  /* 0x000000e500c27308 */ /* 0x000fe20000000800 */
[-C--:B--2---:R-:W-:Y:S09]  /*a060*/  HMMA.16816.F32.BF16 R68, R172, R112.reuse, R68 ;  /* 0x00000070ac44723c */ /* 0x084ff20000041844 */
[----:B------:R-:W-:Y:S01]  /*a070*/  MUFU.EX2 R192, R239 ;  /* 0x000000ef00c07308 */ /* 0x000fe20000000800 */
[C---:B------:R-:W-:Y:S08]  /*a080*/  HMMA.16816.F32.BF16 R72, R108.reuse, R112, R72 ;  /* 0x000000706c48723c */ /* 0x040ff00000041848 */
[-C--:B------:R-:W-:Y:S01]  /*a090*/  HMMA.16816.F32.BF16 R76, R108, R114.reuse, R76 ;  /* 0x000000726c4c723c */ /* 0x080fe2000004184c */
[----:B------:R-:W-:Y:S07]  /*a0a0*/  MUFU.EX2 R191, R244 ;  /* 0x000000f400bf7308 */ /* 0x000fee0000000800 */
[C---:B------:R-:W-:Y:S01]  /*a0b0*/  HMMA.16816.F32.BF16 R80, R172.reuse, R114, R80 ;  /* 0x00000072ac50723c */ /* 0x040fe20000041850 */
[----:B------:R-:W1:Y:S02]  /*a0c0*/  LDSM.16.MT88.4 R112, [R202+0x2000] ;  /* 0x00200000ca70783b */ /* 0x000e640000004200 */
[----:B------:R-:W2:Y:S02]  /*a0d0*/  MUFU.EX2 R189, R238 ;  /* 0x000000ee00bd7308 */ /* 0x000ea40000000800 */
[----:B--2---:R-:W-:Y:S03]  /*a0e0*/  F2FP.BF16.PACK_AB R177, R190, R189 ;  /* 0x000000bdbeb1723e */ /* 0x004fe600000010ff */
[-C--:B-1----:R-:W-:Y:S08]  /*a0f0*/  HMMA.16816.F32.BF16 R84, R172, R112.reuse, R84 ;  /* 0x00000070ac54723c */ /* 0x082ff00000041854 */
[C---:B------:R-:W-:Y:S07]  /*a100*/  HMMA.16816.F32.BF16 R88, R108.reuse, R112, R88 ;  /* 0x000000706c58723c */ /* 0x040fee0000041858 */
[----:B------:R-:W-:Y:S01]  /*a110*/  F2FP.BF16.PACK_AB R112, R138, R183 ;  /* 0x000000b78a70723e */ /* 0x000fe200000010ff */
[-C--:B------:R-:W-:Y:S04]  /*a120*/  HMMA.16816.F32.BF16 R92, R108, R114.reuse, R92 ;  /* 0x000000726c5c723c */ /* 0x080fe8000004185c */
[----:B------:R-:W-:Y:S03]  /*a130*/  F2FP.BF16.PACK_AB R113, R178, R176 ;  /* 0x000000b0b271723e */ /* 0x000fe600000010ff */
[----:B------:R-:W-:Y:S01]  /*a140*/  F2FP.BF16.PACK_AB R111, R185, R186 ;  /* 0x000000bab96f723e */ /* 0x000fe200000010ff */
[----:B------:R-:W-:Y:S01]  /*a150*/  HMMA.16816.F32.BF16 R96, R172, R114, R96 ;  /* 0x00000072ac60723c */ /* 0x000fe20000041860 */
[----:B------:R1:W-:Y:S03]  /*a160*/  MUFU.EX2 R172, R228 ;  /* 0x000000e400ac7308 */ /* 0x0003e60000000800 */
[----:B------:R-:W-:Y:S01]  /*a170*/  F2FP.BF16.PACK_AB R108, R2, R105 ;  /* 0x00000069026c723e */ /* 0x000fe200000010ff */
[C---:B------:R-:W-:Y:S01]  /*a180*/  FADD.FTZ R2, R106.reuse, R0 ;  /* 0x000000006a027221 */ /* 0x040fe20000010000 */
[----:B------:R-:W-:Y:S01]  /*a190*/  F2FP.BF16.PACK_AB R110, R106, R107 ;  /* 0x0000006b6a6e723e */ /* 0x000fe200000010ff */
[----:B------:R-:W-:Y:S01]  /*a1a0*/  FADD.FTZ R0, R131, R129 ;  /* 0x0000008183007221 */ /* 0x000fe20000010000 */
[----:B------:R-:W-:Y:S03]  /*a1b0*/  F2FP.BF16.PACK_AB R109, R139, R188 ;  /* 0x000000bc8b6d723e */ /* 0x000fe600000010ff */
[----:B------:R-:W-:Y:S01]  /*a1c0*/  MUFU.EX2 R129, R224 ;  /* 0x000000e000817308 */ /* 0x000fe20000000800 */
[----:B------:R-:W-:Y:S01]  /*a1d0*/  F2FP.BF16.PACK_AB R114, R252, R251 ;  /* 0x000000fbfc72723e */ /* 0x000fe200000010ff */
[----:B------:R-:W-:Y:S01]  /*a1e0*/  FADD.FTZ R105, R132, R0 ;  /* 0x0000000084697221 */ /* 0x000fe20000010000 */
[----:B------:R-:W-:Y:S01]  /*a1f0*/  F2FP.BF16.PACK_AB R115, R249, R250 ;  /* 0x000000faf973723e */ /* 0x000fe200000010ff */
[-C--:B------:R-:W-:Y:S05]  /*a200*/  HMMA.16816.F32.BF16 R4, R108, R116.reuse, R4 ;  /* 0x000000746c04723c */ /* 0x080fea0000041804 */
[----:B------:R-:W-:Y:S01]  /*a210*/  FADD.FTZ R105, R135, R105 ;  /* 0x0000006987697221 */ /* 0x000fe20000010000 */
[----:B------:R-:W-:Y:S01]  /*a220*/  MUFU.EX2 R174, R242 ;  /* 0x000000f200ae7308 */ /* 0x000fe20000000800 */
[----:B------:R-:W-:Y:S01]  /*a230*/  LDSM.16.MT88.4 R132, [R201+0x2800] ;  /* 0x00280000c984783b */ /* 0x000fe20000004200 */
[C---:B------:R-:W-:Y:S04]  /*a240*/  HMMA.16816.F32.BF16 R8, R112.reuse, R116, R8 ;  /* 0x000000747008723c */ /* 0x040fe80000041808 */
[----:B-1----:R-:W-:Y:S03]  /*a250*/  MOV R228, R186 ;  /* 0x000000ba00e47202 */ /* 0x002fe60000000f00 */
[----:B------:R-:W-:Y:S01]  /*a260*/  LDSM.16.MT88.4 R184, [R202+0x2c00] ;  /* 0x002c0000cab8783b */ /* 0x000fe20000004200 */
[-C--:B------:R-:W-:Y:S01]  /*a270*/  HMMA.16816.F32.BF16 R12, R112, R118.reuse, R12 ;  /* 0x00000076700c723c */ /* 0x080fe2000004180c */
[----:B------:R-:W1:Y:S07]  /*a280*/  MUFU.EX2 R107, R226 ;  /* 0x000000e2006b7308 */ /* 0x000e6e0000000800 */
[C---:B------:R-:W-:Y:S01]  /*a290*/  HMMA.16816.F32.BF16 R16, R108.reuse, R118, R16 ;  /* 0x000000766c10723c */ /* 0x040fe20000041810 */
[----:B------:R-:W2:Y:S02]  /*a2a0*/  LDSM.16.MT88.4 R116, [R202+0x1400] ;  /* 0x00140000ca74783b */ /* 0x000ea40000004200 */
[----:B------:R-:W3:Y:S05]  /*a2b0*/  MUFU.EX2 R106, R225 ;  /* 0x000000e1006a7308 */ /* 0x000eea0000000800 */
[-C--:B------:R-:W-:Y:S05]  /*a2c0*/  HMMA.16816.F32.BF16 R20, R108, R120.reuse, R20 ;  /* 0x000000786c14723c */ /* 0x080fea0000041814 */
[----:B------:R-:W-:Y:S03]  /*a2d0*/  MUFU.EX2 R226, R220 ;  /* 0x000000dc00e27308 */ /* 0x000fe60000000800 */
[C---:B------:R-:W-:Y:S04]  /*a2e0*/  HMMA.16816.F32.BF16 R24, R112.reuse, R120, R24 ;  /* 0x000000787018723c */ /* 0x040fe80000041818 */
[----:B-1----:R-:W-:Y:S03]  /*a2f0*/  FADD.FTZ R0, R107, R2 ;  /* 0x000000026b007221 */ /* 0x002fe60000010000 */
[----:B------:R-:W-:Y:S01]  /*a300*/  MUFU.EX2 R224, R196 ;  /* 0x000000c400e07308 */ /* 0x000fe20000000800 */
[-C--:B------:R-:W-:Y:S04]  /*a310*/  HMMA.16816.F32.BF16 R28, R112, R122.reuse, R28 ;  /* 0x0000007a701c723c */ /* 0x080fe8000004181c */
[----:B---3--:R-:W-:Y:S04]  /*a320*/  FADD.FTZ R0, R106, R0 ;  /* 0x000000006a007221 */ /* 0x008fe80000010000 */
[C---:B------:R-:W-:Y:S01]  /*a330*/  HMMA.16816.F32.BF16 R32, R108.reuse, R122, R32 ;  /* 0x0000007a6c20723c */ /* 0x040fe20000041820 */
[----:B------:R-:W1:Y:S01]  /*a340*/  LDSM.16.MT88.4 R120, [R201+0x2400] ;  /* 0x00240000c978783b */ /* 0x000e620000004200 */
[----:B------:R-:W3:Y:S02]  /*a350*/  MUFU.EX2 R196, R241 ;  /* 0x000000f100c47308 */ /* 0x000ee40000000800 */
[----:B------:R-:W-:Y:S04]  /*a360*/  FADD.FTZ R0, R129, R0 ;  /* 0x0000000081007221 */ /* 0x000fe80000010000 */
[-C--:B------:R-:W-:Y:S04]  /*a370*/  HMMA.16816.F32.BF16 R36, R108, R124.reuse, R36 ;  /* 0x0000007c6c24723c */ /* 0x080fe80000041824 */
[----:B------:R-:W-:Y:S01]  /*a380*/  FADD.FTZ R2, R128, R0 ;  /* 0x0000000080027221 */ /* 0x000fe20000010000 */
[----:B------:R-:W-:Y:S01]  /*a390*/  MUFU.EX2 R225, R195 ;  /* 0x000000c300e17308 */ /* 0x000fe20000000800 */
[----:B------:R-:W-:Y:S02]  /*a3a0*/  FADD.FTZ R0, R137, R100 ;  /* 0x0000006489007221 */ /* 0x000fe40000010000 */
[C---:B------:R-:W-:Y:S04]  /*a3b0*/  HMMA.16816.F32.BF16 R40, R112.reuse, R124, R40 ;  /* 0x0000007c7028723c */ /* 0x040fe80000041828 */
[----:B------:R-:W-:Y:S02]  /*a3c0*/  FADD.FTZ R100, R188, R3 ;  /* 0x00000003bc647221 */ /* 0x000fe40000010000 */
[----:B------:R-:W-:Y:S01]  /*a3d0*/  FADD.FTZ R3, R183, R0 ;  /* 0x00000000b7037221 */ /* 0x000fe20000010000 */
[----:B------:R-:W4:Y:S01]  /*a3e0*/  MUFU.EX2 R195, R230 ;  /* 0x000000e600c37308 */ /* 0x000f220000000800 */
[-C--:B------:R-:W-:Y:S01]  /*a3f0*/  HMMA.16816.F32.BF16 R44, R112, R126.reuse, R44 ;  /* 0x0000007e702c723c */ /* 0x080fe2000004182c */
[----:B------:R-:W-:Y:S03]  /*a400*/  LDSM.16.MT88.4 R180, [R201+0x2c00] ;  /* 0x002c0000c9b4783b */ /* 0x000fe60000004200 */
[----:B---3--:R-:W-:Y:S01]  /*a410*/  F2FP.BF16.PACK_AB R175, R196, R198 ;  /* 0x000000c6c4af723e */ /* 0x008fe200000010ff */
[----:B------:R-:W-:Y:S02]  /*a420*/  FADD.FTZ R0, R136, R2 ;  /* 0x0000000288007221 */ /* 0x000fe40000010000 */
[----:B------:R-:W-:Y:S01]  /*a430*/  FADD.FTZ R2, R139, R100 ;  /* 0x000000648b027221 */ /* 0x000fe20000010000 */
[C---:B------:R-:W-:Y:S01]  /*a440*/  HMMA.16816.F32.BF16 R48, R108.reuse, R126, R48 ;  /* 0x0000007e6c30723c */ /* 0x040fe20000041830 */
[----:B------:R-:W3:Y:S01]  /*a450*/  LDSM.16.MT88.4 R124, [R202+0x2400] ;  /* 0x00240000ca7c783b */ /* 0x000ee20000004200 */
[----:B------:R-:W-:Y:S02]  /*a460*/  MUFU.EX2 R220, R193 ;  /* 0x000000c100dc7308 */ /* 0x000fe40000000800 */
[C---:B------:R-:W-:Y:S01]  /*a470*/  FADD.FTZ R0, R172.reuse, R0 ;  /* 0x00000000ac007221 */ /* 0x040fe20000010000 */
[----:B------:R-:W-:Y:S01]  /*a480*/  F2FP.BF16.PACK_AB R172, R172, R136 ;  /* 0x00000088acac723e */ /* 0x000fe200000010ff */
[----:B------:R-:W-:Y:S02]  /*a490*/  FADD.FTZ R3, R138, R3 ;  /* 0x000000038a037221 */ /* 0x000fe40000010000 */
[-C--:B--2---:R-:W-:Y:S04]  /*a4a0*/  HMMA.16816.F32.BF16 R52, R108, R116.reuse, R52 ;  /* 0x000000746c34723c */ /* 0x084fe80000041834 */
[----:B------:R-:W-:Y:S01]  /*a4b0*/  MUFU.EX2 R193, R231 ;  /* 0x000000e700c17308 */ /* 0x000fe20000000800 */
[----:B------:R-:W-:Y:S01]  /*a4c0*/  FADD.FTZ R3, R251, R3 ;  /* 0x00000003fb037221 */ /* 0x000fe20000010000 */
[----:B----4-:R-:W-:Y:S02]  /*a4d0*/  F2FP.BF16.PACK_AB R173, R197, R195 ;  /* 0x000000c3c5ad723e */ /* 0x010fe400000010ff */
[C---:B------:R-:W-:Y:S04]  /*a4e0*/  HMMA.16816.F32.BF16 R56, R112.reuse, R116, R56 ;  /* 0x000000747038723c */ /* 0x040fe80000041838 */
[----:B------:R-:W-:Y:S02]  /*a4f0*/  FADD.FTZ R3, R252, R3 ;  /* 0x00000003fc037221 */ /* 0x000fe40000010000 */
[----:B------:R-:W-:Y:S01]  /*a500*/  MUFU.EX2 R188, R245 ;  /* 0x000000f500bc7308 */ /* 0x000fe20000000800 */
[----:B------:R-:W-:Y:S01]  /*a510*/  F2FP.BF16.PACK_AB R116, R106, R107 ;  /* 0x0000006b6a74723e */ /* 0x000fe200000010ff */
[-C--:B------:R-:W-:Y:S04]  /*a520*/  HMMA.16816.F32.BF16 R60, R112, R118.reuse, R60 ;  /* 0x00000076703c723c */ /* 0x080fe8000004183c */
[----:B------:R-:W-:Y:S01]  /*a530*/  F2FP.BF16.PACK_AB R117, R223, R222 ;  /* 0x000000dedf75723e */ /* 0x000fe200000010ff */
[----:B------:R-:W-:Y:S03]  /*a540*/  FADD.FTZ R3, R221, R3 ;  /* 0x00000003dd037221 */ /* 0x000fe60000010000 */
[C---:B------:R-:W-:Y:S01]  /*a550*/  HMMA.16816.F32.BF16 R64, R108.reuse, R118, R64 ;  /* 0x000000766c40723c */ /* 0x040fe20000041840 */
[----:B------:R-:W2:Y:S03]  /*a560*/  MUFU.EX2 R106, R235 ;  /* 0x000000eb006a7308 */ /* 0x000ea60000000800 */
[----:B------:R-:W-:Y:S03]  /*a570*/  FADD.FTZ R3, R224, R3 ;  /* 0x00000003e0037221 */ /* 0x000fe60000010000 */
[----:B------:R-:W-:Y:S01]  /*a580*/  F2FP.BF16.PACK_AB R118, R128, R129 ;  /* 0x000000818076723e */ /* 0x000fe200000010ff */
[-C--:B-1----:R-:W-:Y:S01]  /*a590*/  HMMA.16816.F32.BF16 R68, R108, R120.reuse, R68 ;  /* 0x000000786c44723c */ /* 0x082fe20000041844 */
[----:B------:R-:W-:Y:S02]  /*a5a0*/  LDSM.16.MT88.4 R128, [R201+0x1800] ;  /* 0x00180000c980783b */ /* 0x000fe40000004200 */
[----:B------:R-:W1:Y:S01]  /*a5b0*/  MUFU.EX2 R107, R246 ;  /* 0x000000f6006b7308 */ /* 0x000e620000000800 */
[----:B------:R-:W-:Y:S01]  /*a5c0*/  F2FP.BF16.PACK_AB R119, R247, R226 ;  /* 0x000000e2f777723e */ /* 0x000fe200000010ff */
[----:B------:R-:W-:Y:S03]  /*a5d0*/  FADD.FTZ R3, R225, R3 ;  /* 0x00000003e1037221 */ /* 0x000fe60000010000 */
[C---:B------:R-:W-:Y:S04]  /*a5e0*/  HMMA.16816.F32.BF16 R72, R112.reuse, R120, R72 ;  /* 0x000000787048723c */ /* 0x040fe80000041848 */
[----:B------:R-:W-:Y:S04]  /*a5f0*/  FADD.FTZ R3, R248, R3 ;  /* 0x00000003f8037221 */ /* 0x000fe80000010000 */
[-C--:B------:R-:W-:Y:S04]  /*a600*/  HMMA.16816.F32.BF16 R76, R112, R122.reuse, R76 ;  /* 0x0000007a704c723c */ /* 0x080fe8000004184c */
[----:B--2---:R-:W-:Y:S02]  /*a610*/  FADD.FTZ R0, R106, R0 ;  /* 0x000000006a007221 */ /* 0x004fe40000010000 */
[----:B------:R-:W-:Y:S02]  /*a620*/  FADD.FTZ R3, R194, R3 ;  /* 0x00000003c2037221 */ /* 0x000fe40000010000 */
[C---:B------:R-:W-:Y:S01]  /*a630*/  HMMA.16816.F32.BF16 R80, R108.reuse, R122, R80 ;  /* 0x0000007a6c50723c */ /* 0x040fe20000041850 */
[----:B------:R-:W2:Y:S03]  /*a640*/  LDSM.16.MT88.4 R120, [R201+0x800] ;  /* 0x00080000c978783b */ /* 0x000ea60000004200 */
[C---:B------:R-:W-:Y:S01]  /*a650*/  FADD.FTZ R243, R174.reuse, R0 ;  /* 0x00000000aef37221 */ /* 0x040fe20000010000 */
[----:B------:R-:W-:Y:S01]  /*a660*/  F2FP.BF16.PACK_AB R174, R174, R106 ;  /* 0x0000006aaeae723e */ /* 0x000fe200000010ff */
[----:B------:R-:W-:Y:S01]  /*a670*/  FADD.FTZ R0, R176, R105 ;  /* 0x00000069b0007221 */ /* 0x000fe20000010000 */
[----:B------:R-:W-:Y:S01]  /*a680*/  F2FP.BF16.PACK_AB R176, R193, R194 ;  /* 0x000000c2c1b0723e */ /* 0x000fe200000010ff */
[-C--:B---3--:R-:W-:Y:S04]  /*a690*/  HMMA.16816.F32.BF16 R84, R108, R124.reuse, R84 ;  /* 0x0000007c6c54723c */ /* 0x088fe80000041854 */
[----:B------:R-:W-:Y:S01]  /*a6a0*/  FADD.FTZ R100, R178, R0 ;  /* 0x00000000b2647221 */ /* 0x000fe20000010000 */
[----:B------:R-:W-:Y:S01]  /*a6b0*/  F2FP.BF16.PACK_AB R178, R191, R192 ;  /* 0x000000c0bfb2723e */ /* 0x000fe200000010ff */
[----:B------:R-:W-:Y:S01]  /*a6c0*/  FADD.FTZ R0, R228, R2 ;  /* 0x00000002e4007221 */ /* 0x000fe20000010000 */
[----:B-1----:R-:W-:Y:S01]  /*a6d0*/  F2FP.BF16.PACK_AB R179, R107, R188 ;  /* 0x000000bc6bb3723e */ /* 0x002fe200000010ff */
[C---:B------:R-:W-:Y:S04]  /*a6e0*/  HMMA.16816.F32.BF16 R88, R112.reuse, R124, R88 ;  /* 0x0000007c7058723c */ /* 0x040fe80000041858 */
[----:B------:R-:W-:Y:S01]  /*a6f0*/  FADD.FTZ R2, R250, R100 ;  /* 0x00000064fa027221 */ /* 0x000fe20000010000 */
[----:B------:R-:W-:Y:S01]  /*a700*/  MOV R105, R103 ;  /* 0x0000006700697202 */ /* 0x000fe20000000f00 */
[----:B------:R-:W-:Y:S01]  /*a710*/  FADD.FTZ R0, R227, R0 ;  /* 0x00000000e3007221 */ /* 0x000fe20000010000 */
[----:B------:R-:W-:Y:S01]  /*a720*/  MOV R100, R104 ;  /* 0x0000006800647202 */ /* 0x000fe20000000f00 */
[-C--:B------:R-:W-:Y:S01]  /*a730*/  HMMA.16816.F32.BF16 R92, R112, R126.reuse, R92 ;  /* 0x0000007e705c723c */ /* 0x080fe2000004185c */
[----:B------:R-:W1:Y:S03]  /*a740*/  LDSM.16.MT88.4 R112, [R202+0x800] ;  /* 0x00080000ca70783b */ /* 0x000e660000004200 */
[----:B------:R-:W-:Y:S01]  /*a750*/  FADD.FTZ R2, R249, R2 ;  /* 0x00000002f9027221 */ /* 0x000fe20000010000 */
[----:B------:R-:W-:Y:S01]  /*a760*/  MOV R106, R102 ;  /* 0x00000066006a7202 */ /* 0x000fe20000000f00 */
[----:B------:R-:W-:Y:S02]  /*a770*/  FADD.FTZ R0, R222, R0 ;  /* 0x00000000de007221 */ /* 0x000fe40000010000 */
[----:B------:R-:W-:Y:S01]  /*a780*/  HMMA.16816.F32.BF16 R96, R108, R126, R96 ;  /* 0x0000007e6c60723c */ /* 0x000fe20000041860 */
[----:B------:R-:W3:Y:S03]  /*a790*/  LDSM.16.MT88.4 R124, [R202+0x1800] ;  /* 0x00180000ca7c783b */ /* 0x000ee60000004200 */
[----:B------:R-:W-:Y:S02]  /*a7a0*/  FADD.FTZ R2, R220, R2 ;  /* 0x00000002dc027221 */ /* 0x000fe40000010000 */
[----:B------:R-:W-:Y:S01]  /*a7b0*/  FADD.FTZ R0, R223, R0 ;  /* 0x00000000df007221 */ /* 0x000fe20000010000 */
[----:B------:R-:W-:Y:S01]  /*a7c0*/  F2FP.BF16.PACK_AB R108, R224, R221 ;  /* 0x000000dde06c723e */ /* 0x000fe200000010ff */
[C---:B------:R-:W-:Y:S01]  /*a7d0*/  FADD.FTZ R2, R219.reuse, R2 ;  /* 0x00000002db027221 */ /* 0x040fe20000010000 */
[-C--:B--2---:R-:W-:Y:S05]  /*a7e0*/  HMMA.16816.F32.BF16 R4, R116, R120.reuse, R4 ;  /* 0x000000787404723c */ /* 0x084fea0000041804 */
[----:B------:R-:W-:Y:S01]  /*a7f0*/  F2FP.BF16.PACK_AB R110, R248, R225 ;  /* 0x000000e1f86e723e */ /* 0x000fe200000010ff */
[----:B------:R-:W-:Y:S01]  /*a800*/  FADD.FTZ R0, R226, R0 ;  /* 0x00000000e2007221 */ /* 0x000fe20000010000 */
[----:B------:R-:W-:Y:S01]  /*a810*/  F2FP.BF16.PACK_AB R109, R219, R220 ;  /* 0x000000dcdb6d723e */ /* 0x000fe200000010ff */
[----:B------:R-:W-:Y:S01]  /*a820*/  FADD.FTZ R2, R199, R2 ;  /* 0x00000002c7027221 */ /* 0x000fe20000010000 */
[C---:B------:R-:W-:Y:S03]  /*a830*/  F2FP.BF16.PACK_AB R111, R218.reuse, R199 ;  /* 0x000000c7da6f723e */ /* 0x040fe600000010ff */
[----:B------:R-:W-:Y:S02]  /*a840*/  FADD.FTZ R0, R247, R0 ;  /* 0x00000000f7007221 */ /* 0x000fe40000010000 */
[----:B------:R-:W-:Y:S02]  /*a850*/  FADD.FTZ R2, R218, R2 ;  /* 0x00000002da027221 */ /* 0x000fe40000010000 */
[C---:B------:R-:W-:Y:S04]  /*a860*/  HMMA.16816.F32.BF16 R8, R108.reuse, R120, R8 ;  /* 0x000000786c08723c */ /* 0x040fe80000041808 */
[----:B------:R-:W-:Y:S02]  /*a870*/  FADD.FTZ R0, R195, R0 ;  /* 0x00000000c3007221 */ /* 0x000fe40000010000 */
[----:B------:R-:W-:Y:S02]  /*a880*/  FADD.FTZ R2, R189, R2 ;  /* 0x00000002bd027221 */ /* 0x000fe40000010000 */
[-C--:B------:R-:W-:Y:S08]  /*a890*/  HMMA.16816.F32.BF16 R12, R108, R122.reuse, R12 ;  /* 0x0000007a6c0c723c */ /* 0x080ff0000004180c */
[C---:B------:R-:W-:Y:S01]  /*a8a0*/  HMMA.16816.F32.BF16 R16, R116.reuse, R122, R16 ;  /* 0x0000007a7410723c */ /* 0x040fe20000041810 */
[----:B------:R-:W2:Y:S07]  /*a8b0*/  LDSM.16.MT88.4 R120, [R202+0x2800] ;  /* 0x00280000ca78783b */ /* 0x000eae0000004200 */
[-C--:B-1----:R-:W-:Y:S08]  /*a8c0*/  HMMA.16816.F32.BF16 R20, R116, R112.reuse, R20 ;  /* 0x000000707414723c */ /* 0x082ff00000041814 */
[C---:B------:R-:W-:Y:S08]  /*a8d0*/  HMMA.16816.F32.BF16 R24, R108.reuse, R112, R24 ;  /* 0x000000706c18723c */ /* 0x040ff00000041818 */
[-C--:B------:R-:W-:Y:S08]  /*a8e0*/  HMMA.16816.F32.BF16 R28, R108, R114.reuse, R28 ;  /* 0x000000726c1c723c */ /* 0x080ff0000004181c */
[C---:B------:R-:W-:Y:S08]  /*a8f0*/  HMMA.16816.F32.BF16 R32, R116.reuse, R114, R32 ;  /* 0x000000727420723c */ /* 0x040ff00000041820 */
[-C--:B------:R-:W-:Y:S08]  /*a900*/  HMMA.16816.F32.BF16 R36, R116, R128.reuse, R36 ;  /* 0x000000807424723c */ /* 0x080ff00000041824 */
[C---:B------:R-:W-:Y:S08]  /*a910*/  HMMA.16816.F32.BF16 R40, R108.reuse, R128, R40 ;  /* 0x000000806c28723c */ /* 0x040ff00000041828 */
        /* <DEDUP_REMOVED lines=13> */
[----:B------:R-:W-:Y:S08]  /*a9f0*/  HMMA.16816.F32.BF16 R96, R116, R122, R96 ;  /* 0x0000007a7460723c */ /* 0x000ff00000041860 */
[-C--:B------:R-:W-:Y:S01]  /*aa00*/  HMMA.16816.F32.BF16 R140, R172, R144.reuse, R4 ;  /* 0x00000090ac8c723c */ /* 0x080fe20000041804 */
[----:B------:R-:W2:Y:S06]  /*aa10*/  LDL R5, [R1+0xc] ;  /* 0x00000c0001057983 */ /* 0x000eac0000100800 */
        /* <DEDUP_REMOVED lines=12> */
[----:B------:R-:W-:Y:S01]  /*aae0*/  FADD.FTZ R249, R107, R0 ;  /* 0x000000006bf97221 */ /* 0x000fe20000010000 */
[----:B------:R-:W-:Y:S01]  /*aaf0*/  MOV R107, R101 ;  /* 0x00000065006b7202 */ /* 0x000fe20000000f00 */
        /* <DEDUP_REMOVED lines=18> */
[----:B------:R-:W-:Y:S04]  /*ac20*/  HMMA.16816.F32.BF16 R96, R172, R186, R96 ;  /* 0x000000baac60723c */ /* 0x000fe80000041860 */
[C---:B--2---:R-:W-:Y:S02]  /*ac30*/  ISETP.GT.AND P0, PT, R233.reuse, R5, PT ;  /* 0x00000005e900720c */ /* 0x044fe40003f04270 */
[----:B------:R-:W-:Y:S11]  /*ac40*/  IADD3 R233, R233, -0x1, RZ ;  /* 0xffffffffe9e97810 */ /* 0x000ff60007ffe0ff */
[----:B------:R-:W-:-:S05]  /*ac50*/  @P0 BRA `(.L_x_1285) ;  /* 0xffffb81000000947 */ /* 0x000fca000383ffff */
.L_x_1274:
[----:B------:R-:W2:Y:S02]  /*ac60*/  LDL R0, [R1+0x8] ;  /* 0x0000080001007983 */ /* 0x000ea40000100800 */
[----:B--2---:R-:W-:-:S13]  /*ac70*/  ISETP.GE.AND P0, PT, R233, R0, PT ;  /* 0x00000000e900720c */ /* 0x004fda0003f06270 */
[----:B------:R-:W-:Y:S05]  /*ac80*/  @!P0 BRA `(.L_x_1286) ;  /* 0x00003cc000008947 */ /* 0x000fea0003800000 */
[----:B------:R-:W-:Y:S01]  /*ac90*/  IMAD.MOV.U32 R105, RZ, RZ, R103 ;  /* 0x000000ffff697224 */ /* 0x000fe200078e0067 */
[----:B------:R-:W-:Y:S01]  /*aca0*/  MOV R107, R101 ;  /* 0x00000065006b7202 */ /* 0x000fe20000000f00 */
[----:B------:R-:W-:Y:S01]  /*acb0*/  IMAD.MOV.U32 R100, RZ, RZ, R104 ;  /* 0x000000ffff647224 */ /* 0x000fe200078e0068 */
[----:B------:R-:W-:Y:S02]  /*acc0*/  MOV R106, R102 ;  /* 0x00000066006a7202 */ /* 0x000fe40000000f00 */
.L_x_1293:
        /* <DEDUP_REMOVED lines=8> */
[----:B------:R-:W-:Y:S01]  /*ad50*/  IMAD R0, R0, c[0x0][0x208], RZ ;  /* 0x0000820000007a24 */ /* 0x000fe200078e02ff */
[C---:B------:R-:W-:Y:S01]  /*ad60*/  IADD3 R5, R240.reuse, 0x20, RZ ;  /* 0x00000020f0057810 */ /* 0x040fe20007ffe0ff */
[----:B------:R-:W-:Y:S02]  /*ad70*/  IMAD.SHL.U32 R47, R240, 0x2, RZ ;  /* 0x00000002f02f7824 */ /* 0x000fe400078e00ff */
[----:B------:R-:W-:Y:S02]  /*ad80*/  IMAD R0, R234, c[0x0][0x20c], R0 ;  /* 0x00008300ea007a24 */ /* 0x000fe400078e0200 */
[----:B------:R-:W-:Y:S02]  /*ad90*/  IMAD R52, R52, c[0x0][0x218], RZ ;  /* 0x0000860034347a24 */ /* 0x000fe400078e02ff */
[----:B------:R-:W-:Y:S02]  /*ada0*/  IMAD.IADD R3, R3, 0x1, R0 ;  /* 0x0000000103037824 */ /* 0x000fe400078e0200 */
[C---:B------:R-:W-:Y:S02]  /*adb0*/  IMAD R52, R232.reuse, c[0x0][0x21c], R52 ;  /* 0x00008700e8347a24 */ /* 0x040fe400078e0234 */
[----:B------:R-:W-:Y:S04]  /*adc0*/  IMAD.WIDE.U32 R2, R232, c[0x0][0x218], R2 ;  /* 0x00008600e8027a25 */ /* 0x000fe800078e0002 */
[----:B------:R-:W-:Y:S01]  /*add0*/  IMAD.SHL.U32 R45, R5, 0x2, RZ ;  /* 0x00000002052d7824 */ /* 0x000fe200078e00ff */
[----:B------:R4:W1:Y:S04]  /*ade0*/  LDSM.16.M88.4 R64, [R203] ;  /* 0x00000000cb40783b */ /* 0x0008680000000200 */
        /* <DEDUP_REMOVED lines=11> */
[----:B--2---:R-:W-:Y:S02]  /*aea0*/  IADD3 R0, P0, R6, R2, RZ ;  /* 0x0000000206007210 */ /* 0x004fe40007f1e0ff */
[C---:B------:R-:W-:Y:S02]  /*aeb0*/  IADD3 R7, R240.reuse, 0x40, RZ ;  /* 0x00000040f0077810 */ /* 0x040fe40007ffe0ff */
[----:B------:R-:W-:Y:S02]  /*aec0*/  IADD3 R6, R240, 0x20, RZ ;  /* 0x00000020f0067810 */ /* 0x000fe40007ffe0ff */
[----:B---3--:R-:W-:Y:S01]  /*aed0*/  IADD3.X R52, R4, R3, R52, P0, !PT ;  /* 0x0000000304347210 */ /* 0x008fe200007fe434 */
[C---:B------:R-:W-:Y:S01]  /*aee0*/  IMAD.SHL.U32 R54, R7.reuse, 0x2, RZ ;  /* 0x0000000207367824 */ /* 0x040fe200078e00ff */
[----:B------:R-:W-:Y:S02]  /*aef0*/  IADD3 R4, R240, 0x40, RZ ;  /* 0x00000040f0047810 */ /* 0x000fe40007ffe0ff */
[C---:B------:R-:W-:Y:S02]  /*af00*/  LEA R20, P0, R0.reuse, c[0x0][0x1f8], 0x1 ;  /* 0x00007e0000147a11 */ /* 0x040fe400078008ff */
[----:B------:R-:W-:Y:S02]  /*af10*/  SHF.R.S32.HI R4, RZ, 0x1f, R4 ;  /* 0x0000001fff047819 */ /* 0x000fe40000011404 */
[----:B------:R-:W-:Y:S02]  /*af20*/  SHF.R.S32.HI R6, RZ, 0x1f, R6 ;  /* 0x0000001fff067819 */ /* 0x000fe40000011406 */
[----:B------:R-:W-:Y:S02]  /*af30*/  SHF.L.U64.HI R53, R7, 0x1, R4 ;  /* 0x0000000107357819 */ /* 0x000fe40000010204 */
[----:B------:R-:W-:Y:S02]  /*af40*/  SHF.R.S32.HI R4, RZ, 0x1f, R240 ;  /* 0x0000001fff047819 */ /* 0x000fe400000114f0 */
[----:B------:R-:W-:Y:S02]  /*af50*/  LEA.HI.X R52, R0, c[0x0][0x1fc], R52, 0x1, P0 ;  /* 0x00007f0000347a11 */ /* 0x000fe400000f0c34 */
[----:B------:R-:W-:Y:S02]  /*af60*/  SHF.L.U64.HI R39, R5, 0x1, R6 ;  /* 0x0000000105277819 */ /* 0x000fe40000010206 */
[----:B------:R-:W-:Y:S01]  /*af70*/  SHF.L.U64.HI R38, R240, 0x1, R4 ;  /* 0x00000001f0267819 */ /* 0x000fe20000010204 */
[----:B------:R-:W-:-:S05]  /*af80*/  BRA.DIV ~URZ, `(.L_x_1287) ;  /* 0x000085927f007947 */ /* 0x000fca000b800000 */
[----:B-1--4-:R1:W2:Y:S02]  /*af90*/  SHFL.IDX PT, R0, R52, RZ, 0x1c1f ;  /* 0x001c1fff34007589 */ /* 0x0122a400000e0000 */
.L_x_1328:
[-C--:B------:R-:W-:Y:S01]  /*afa0*/  HMMA.16816.F32.BF16 R4, R64, R16.reuse, RZ ;  /* 0x000000104004723c */ /* 0x080fe200000418ff */
[----:B------:R-:W3:Y:S01]  /*afb0*/  SHFL.IDX PT, R2, R20, RZ, 0x1c1f ;  /* 0x001c1fff14027589 */ /* 0x000ee200000e0000 */
[----:B------:R-:W-:Y:S01]  /*afc0*/  BSSY B0, `(.L_x_1288) ;  /* 0x0000171000007945 */ /* 0x000fe20003800000 */
[C---:B------:R-:W-:Y:S02]  /*afd0*/  ISETP.GE.AND P0, PT, R240.reuse, c[0x0][0x1d4], PT ;  /* 0x00007500f0007a0c */ /* 0x040fe40003f06270 */
[----:B------:R-:W-:Y:S02]  /*afe0*/  IADD3 R102, R240, 0x20, RZ ;  /* 0x00000020f0667810 */ /* 0x000fe40007ffe0ff */
[----:B------:R-:W-:Y:S01]  /*aff0*/  SEL R101, RZ, 0x10, P0 ;  /* 0x00000010ff657807 */ /* 0x000fe20000000000 */
[C---:B------:R-:W-:Y:S01]  /*b000*/  HMMA.16816.F32.BF16 R8, R60.reuse, R16, RZ ;  /* 0x000000103c08723c */ /* 0x040fe200000418ff */
[----:B------:R4:W5:Y:S01]  /*b010*/  SHFL.IDX PT, R3, R20, 0x1, 0x1c1f ;  /* 0x003c1f0014037f89 */ /* 0x00096200000e0000 */
[----:B------:R-:W-:Y:S02]  /*b020*/  ISETP.GE.AND P4, PT, R102, c[0x0][0x1d4], PT ;  /* 0x0000750066007a0c */ /* 0x000fe40003f86270 */
[----:B------:R-:W-:Y:S02]  /*b030*/  IADD3 R103, R240, 0x40, RZ ;  /* 0x00000040f0677810 */ /* 0x000fe40007ffe0ff */
[----:B------:R-:W-:Y:S02]  /*b040*/  SEL R42, RZ, 0x10, P4 ;  /* 0x00000010ff2a7807 */ /* 0x000fe40002000000 */
[-C--:B------:R-:W-:Y:S01]  /*b050*/  HMMA.16816.F32.BF16 R12, R60, R18.reuse, RZ ;  /* 0x000000123c0c723c */ /* 0x080fe200000418ff */
[----:B-1----:R-:W1:Y:S03]  /*b060*/  SHFL.IDX PT, R52, R52, 0x1, 0x1c1f ;  /* 0x003c1f0034347f89 */ /* 0x002e6600000e0000 */
[----:B------:R-:W-:Y:S02]  /*b070*/  IADD3 R46, -R101, 0x10, RZ ;  /* 0x00000010652e7810 */ /* 0x000fe40007ffe1ff */
[----:B------:R-:W-:Y:S02]  /*b080*/  IADD3 R44, -R42, 0x10, RZ ;  /* 0x000000102a2c7810 */ /* 0x000fe40007ffe1ff */
[C---:B------:R-:W-:Y:S01]  /*b090*/  HMMA.16816.F32.BF16 R16, R64.reuse, R18, RZ ;  /* 0x000000124010723c */ /* 0x040fe200000418ff */
[----:B--2---:R-:W2:Y:S03]  /*b0a0*/  LDL R104, [R1+0x8] ;  /* 0x0000080001687983 */ /* 0x004ea60000100800 */
[----:B------:R-:W-:Y:S02]  /*b0b0*/  LOP3.LUT R46, R46, 0xf, RZ, 0xc0, !PT ;  /* 0x0000000f2e2e7812 */ /* 0x000fe400078ec0ff */
[----:B------:R-:W-:Y:S02]  /*b0c0*/  LOP3.LUT R44, R44, 0xf, RZ, 0xc0, !PT ;  /* 0x0000000f2c2c7812 */ /* 0x000fe400078ec0ff */
[-C--:B----4-:R-:W-:Y:S08]  /*b0d0*/  HMMA.16816.F32.BF16 R20, R64, R32.reuse, RZ ;  /* 0x000000204014723c */ /* 0x090ff000000418ff */
[C---:B------:R-:W-:Y:S04]  /*b0e0*/  HMMA.16816.F32.BF16 R24, R60.reuse, R32, RZ ;  /* 0x000000203c18723c */ /* 0x040fe800000418ff */
[C---:B---3--:R-:W-:Y:S02]  /*b0f0*/  IADD3 R28, P3, R2.reuse, R47, RZ ;  /* 0x0000002f021c7210 */ /* 0x048fe40007f7e0ff */
[----:B------:R-:W-:Y:S02]  /*b100*/  IADD3 R36, P6, R2, R45, RZ ;  /* 0x0000002d02247210 */ /* 0x000fe40007fde0ff */
[C---:B------:R-:W-:Y:S02]  /*b110*/  IADD3.X R29, R0.reuse, R38, RZ, P3, !PT ;  /* 0x00000026001d7210 */ /* 0x040fe40001ffe4ff */
[----:B------:R-:W-:Y:S02]  /*b120*/  ISETP.GE.AND P3, PT, R103, c[0x0][0x1d4], PT ;  /* 0x0000750067007a0c */ /* 0x000fe40003f66270 */
[----:B------:R-:W-:Y:S01]  /*b130*/  IADD3.X R37, R0, R39, RZ, P6, !PT ;  /* 0x0000002700257210 */ /* 0x000fe200037fe4ff */
[----:B------:R3:W-:Y:S01]  /*b140*/  LDGSTS.E.BYPASS.LTC128B.128 [R217+0x100], [R28.64], !P0 ;  /* 0x001000001cd97fae */ /* 0x0007e2000c101d46 */
[----:B------:R-:W-:Y:S02]  /*b150*/  IADD3 R40, P6, R2, R54, RZ ;  /* 0x0000003602287210 */ /* 0x000fe40007fde0ff */
[----:B-----5:R-:W-:Y:S02]  /*b160*/  IADD3 R46, P5, P0, R46, R3, R47 ;  /* 0x000000032e2e7210 */ /* 0x020fe400078be02f */
[----:B------:R-:W-:Y:S02]  /*b170*/  IADD3.X R41, R0, R53, RZ, P6, !PT ;  /* 0x0000003500297210 */ /* 0x000fe400037fe4ff */
[----:B------:R-:W-:Y:S01]  /*b180*/  ISETP.NE.U32.AND P6, PT, R101, RZ, PT ;  /* 0x000000ff6500720c */ /* 0x000fe20003fc5070 */
[----:B------:R4:W-:Y:S01]  /*b190*/  LDGSTS.E.BYPASS.LTC128B.128 [R217+0x1100], [R36.64], !P4 ;  /* 0x0110000024d97fae */ /* 0x0009e2000e101d46 */
[-C--:B-1----:R-:W-:Y:S02]  /*b1a0*/  IADD3.X R47, RZ, R52.reuse, R38, P5, P0 ;  /* 0x00000034ff2f7210 */ /* 0x082fe40002fe0426 */
[-C--:B------:R-:W-:Y:S02]  /*b1b0*/  IADD3 R44, P5, P0, R44, R3.reuse, R45 ;  /* 0x000000032c2c7210 */ /* 0x080fe400078be02d */
[----:B------:R-:W-:Y:S02]  /*b1c0*/  SEL R0, RZ, 0x10, P3 ;  /* 0x00000010ff007807 */ /* 0x000fe40001800000 */
[-C--:B------:R-:W-:Y:S01]  /*b1d0*/  IADD3.X R45, RZ, R52.reuse, R39, P5, P0 ;  /* 0x00000034ff2d7210 */ /* 0x080fe20002fe0427 */
[----:B------:R1:W-:Y:S01]  /*b1e0*/  LDGSTS.E.BYPASS.LTC128B.128 [R217+0x2100], [R40.64], !P3 ;  /* 0x0210000028d97fae */ /* 0x0003e2000d901d46 */
[----:B------:R-:W-:Y:S02]  /*b1f0*/  ISETP.NE.U32.AND P0, PT, R42, RZ, PT ;  /* 0x000000ff2a00720c */ /* 0x000fe40003f05070 */
[----:B------:R-:W-:Y:S04]  /*b200*/  IADD3 R2, -R0, 0x10, RZ ;  /* 0x0000001000027810 */ /* 0x000fe80007ffe1ff */
[----:B------:R-:W-:Y:S01]  /*b210*/  LOP3.LUT R2, R2, 0xf, RZ, 0xc0, !PT ;  /* 0x0000000f02027812 */ /* 0x000fe200078ec0ff */
[----:B------:R5:W-:Y:S01]  /*b220*/  LDGSTS.E.BYPASS.LTC128B.128.ZFILL [R217+0x900], [R46.64], P6 ;  /* 0x009000002ed97fae */ /* 0x000be2000b141d46 */
[----:B------:R-:W-:Y:S01]  /*b230*/  ISETP.NE.U32.AND P6, PT, R0, RZ, PT ;  /* 0x000000ff0000720c */ /* 0x000fe20003fc5070 */
[-C--:B---3--:R-:W-:Y:S06]  /*b240*/  HMMA.16816.F32.BF16 R28, R60, R34.reuse, RZ ;  /* 0x000000223c1c723c */ /* 0x088fec00000418ff */
[----:B------:R5:W-:Y:S01]  /*b250*/  LDGSTS.E.BYPASS.LTC128B.128.ZFILL [R217+0x1900], [R44.64], P0 ;  /* 0x019000002cd97fae */ /* 0x000be20008141d46 */
[----:B------:R-:W-:Y:S01]  /*b260*/  IADD3 R2, P5, P0, R2, R3, R54 ;  /* 0x0000000302027210 */ /* 0x000fe200078be036 */
[C---:B------:R-:W-:Y:S04]  /*b270*/  HMMA.16816.F32.BF16 R32, R64.reuse, R34, RZ ;  /* 0x000000224020723c */ /* 0x040fe800000418ff */
[----:B------:R-:W-:Y:S04]  /*b280*/  IADD3.X R3, RZ, R52, R53, P5, P0 ;  /* 0x00000034ff037210 */ /* 0x000fe80002fe0435 */
[-C--:B----4-:R-:W-:Y:S01]  /*b290*/  HMMA.16816.F32.BF16 R36, R64, R48.reuse, RZ ;  /* 0x000000304024723c */ /* 0x090fe200000418ff */
[----:B------:R3:W-:Y:S07]  /*b2a0*/  LDGSTS.E.BYPASS.LTC128B.128.ZFILL [R217+0x2900], [R2.64], P6 ;  /* 0x0290000002d97fae */ /* 0x0007ee000b141d46 */
[C---:B-1----:R-:W-:Y:S01]  /*b2b0*/  HMMA.16816.F32.BF16 R40, R60.reuse, R48, RZ ;  /* 0x000000303c28723c */ /* 0x042fe200000418ff */
[----:B------:R-:W0:Y:S07]  /*b2c0*/  LDGDEPBAR ;  /* 0x00000000000079af */ /* 0x000e2e0000000000 */
[-C--:B-----5:R-:W-:Y:S08]  /*b2d0*/  HMMA.16816.F32.BF16 R44, R60, R50.reuse, RZ ;  /* 0x000000323c2c723c */ /* 0x0a0ff000000418ff */
        /* <DEDUP_REMOVED lines=15> */
[----:B------:R-:W4:Y:S07]  /*b3d0*/  LDSM.16.M88.4 R188, [R203+0x3000] ;  /* 0x00300000cbbc783b */ /* 0x000f2e0000000200 */
        /* <DEDUP_REMOVED lines=10> */
[----:B------:R-:W5:Y:S07]  /*b480*/  LDSM.16.M88.4 R176, [R200+0x1400] ;  /* 0x00140000c8b0783b */ /* 0x000f6e0000000200 */
[-C--:B-1----:R-:W-:Y:S08]  /*b490*/  HMMA.16816.F32.BF16 R4, R172, R180.reuse, R4 ;  /* 0x000000b4ac04723c */ /* 0x082ff00000041804 */
[C---:B----4-:R-:W-:Y:S08]  /*b4a0*/  HMMA.16816.F32.BF16 R8, R188.reuse, R180, R8 ;  /* 0x000000b4bc08723c */ /* 0x050ff00000041808 */
[-C--:B------:R-:W-:Y:S08]  /*b4b0*/  HMMA.16816.F32.BF16 R12, R188, R182.reuse, R12 ;  /* 0x000000b6bc0c723c */ /* 0x080ff0000004180c */
[C---:B------:R-:W-:Y:S01]  /*b4c0*/  HMMA.16816.F32.BF16 R16, R172.reuse, R182, R16 ;  /* 0x000000b6ac10723c */ /* 0x040fe20000041810 */
[----:B------:R-:W-:Y:S07]  /*b4d0*/  LDSM.16.M88.4 R180, [R213] ;  /* 0x00000000d5b4783b */ /* 0x000fee0000000200 */
[-C--:B-----5:R-:W-:Y:S03]  /*b4e0*/  HMMA.16816.F32.BF16 R20, R172, R176.reuse, R20 ;  /* 0x000000b0ac14723c */ /* 0x0a0fe60000041814 */
[----:B--2---:R-:W-:Y:S05]  /*b4f0*/  ISETP.GT.AND P0, PT, R233, R104, PT ;  /* 0x00000068e900720c */ /* 0x004fea0003f04270 */
        /* <DEDUP_REMOVED lines=14> */
[----:B------:R-:W4:Y:S07]  /*b5e0*/  LDSM.16.M88.4 R172, [R212] ;  /* 0x00000000d4ac783b */ /* 0x000f2e0000000200 */
[-C--:B-1----:R-:W-:Y:S01]  /*b5f0*/  HMMA.16816.F32.BF16 R4, R176, R180.reuse, R4 ;  /* 0x000000b4b004723c */ /* 0x082fe20000041804 */
[----:B------:R-:W1:Y:S07]  /*b600*/  LDSM.16.M88.4 R192, [R210] ;  /* 0x00000000d2c0783b */ /* 0x000e6e0000000200 */
[C---:B--2---:R-:W-:Y:S08]  /*b610*/  HMMA.16816.F32.BF16 R8, R184.reuse, R180, R8 ;  /* 0x000000b4b808723c */ /* 0x044ff00000041808 */
[-C--:B------:R-:W-:Y:S08]  /*b620*/  HMMA.16816.F32.BF16 R12, R184, R182.reuse, R12 ;  /* 0x000000b6b80c723c */ /* 0x080ff0000004180c */
[C---:B------:R-:W-:Y:S01]  /*b630*/  HMMA.16816.F32.BF16 R16, R176.reuse, R182, R16 ;  /* 0x000000b6b010723c */ /* 0x040fe20000041810 */
[----:B------:R-:W-:Y:S07]  /*b640*/  LDSM.16.M88.4 R180, [R200+0x2000] ;  /* 0x00200000c8b4783b */ /* 0x000fee0000000200 */
[-C--:B----4-:R-:W-:Y:S08]  /*b650*/  HMMA.16816.F32.BF16 R20, R176, R172.reuse, R20 ;  /* 0x000000acb014723c */ /* 0x090ff00000041814 */
        /* <DEDUP_REMOVED lines=8> */
[----:B------:R-:W4:Y:S07]  /*b6e0*/  LDSM.16.M88.4 R188, [R203+0x5000] ;  /* 0x00500000cbbc783b */ /* 0x000f2e0000000200 */
[-C--:B-1----:R-:W-:Y:S08]  /*b6f0*/  HMMA.16816.F32.BF16 R52, R176, R192.reuse, R52 ;  /* 0x000000c0b034723c */ /* 0x082ff00000041834 */
[C---:B------:R-:W-:Y:S08]  /*b700*/  HMMA.16816.F32.BF16 R56, R184.reuse, R192, R56 ;  /* 0x000000c0b838723c */ /* 0x040ff00000041838 */
[-C--:B------:R-:W-:Y:S01]  /*b710*/  HMMA.16816.F32.BF16 R60, R184, R194.reuse, R60 ;  /* 0x000000c2b83c723c */ /* 0x080fe2000004183c */
[----:B------:R-:W1:Y:S07]  /*b720*/  LDSM.16.M88.4 R184, [R200+0x2400] ;  /* 0x00240000c8b8783b */ /* 0x000e6e0000000200 */
[----:B------:R-:W-:Y:S01]  /*b730*/  HMMA.16816.F32.BF16 R64, R176, R194, R64 ;  /* 0x000000c2b040723c */ /* 0x000fe20000041840 */
[----:B------:R-:W5:Y:S07]  /*b740*/  LDSM.16.M88.4 R176, [R200+0x2800] ;  /* 0x00280000c8b0783b */ /* 0x000f6e0000000200 */
[-C--:B--2---:R-:W-:Y:S01]  /*b750*/  HMMA.16816.F32.BF16 R4, R172, R180.reuse, R4 ;  /* 0x000000b4ac04723c */ /* 0x084fe20000041804 */
[----:B------:R-:W2:Y:S07]  /*b760*/  LDSM.16.M88.4 R192, [R200+0x2c00] ;  /* 0x002c0000c8c0783b */ /* 0x000eae0000000200 */
[C---:B----4-:R-:W-:Y:S08]  /*b770*/  HMMA.16816.F32.BF16 R8, R188.reuse, R180, R8 ;  /* 0x000000b4bc08723c */ /* 0x050ff00000041808 */
        /* <DEDUP_REMOVED lines=8> */
[-C--:B-----5:R-:W-:Y:S08]  /*b800*/  HMMA.16816.F32.BF16 R36, R172, R176.reuse, R36 ;  /* 0x000000b0ac24723c */ /* 0x0a0ff00000041824 */
[C---:B------:R-:W-:Y:S08]  /*b810*/  HMMA.16816.F32.BF16 R40, R188.reuse, R176, R40 ;  /* 0x000000b0bc28723c */ /* 0x040ff00000041828 */
[-C--:B------:R-:W-:Y:S08]  /*b820*/  HMMA.16816.F32.BF16 R44, R188, R178.reuse, R44 ;  /* 0x000000b2bc2c723c */ /* 0x080ff0000004182c */
[C---:B------:R-:W-:Y:S01]  /*b830*/  HMMA.16816.F32.BF16 R48, R172.reuse, R178, R48 ;  /* 0x000000b2ac30723c */ /* 0x040fe20000041830 */
[----:B------:R-:W4:Y:S07]  /*b840*/  LDSM.16.M88.4 R176, [R204+0x5000] ;  /* 0x00500000ccb0783b */ /* 0x000f2e0000000200 */
[-C--:B--2---:R-:W-:Y:S08]  /*b850*/  HMMA.16816.F32.BF16 R52, R172, R192.reuse, R52 ;  /* 0x000000c0ac34723c */ /* 0x084ff00000041834 */
[C---:B------:R-:W-:Y:S08]  /*b860*/  HMMA.16816.F32.BF16 R56, R188.reuse, R192, R56 ;  /* 0x000000c0bc38723c */ /* 0x040ff00000041838 */
[-C--:B------:R-:W-:Y:S08]  /*b870*/  HMMA.16816.F32.BF16 R60, R188, R194.reuse, R60 ;  /* 0x000000c2bc3c723c */ /* 0x080ff0000004183c */
[----:B------:R-:W-:Y:S08]  /*b880*/  HMMA.16816.F32.BF16 R64, R172, R194, R64 ;  /* 0x000000c2ac40723c */ /* 0x000ff00000041840 */
[-C--:B-1----:R-:W-:Y:S08]  /*b890*/  HMMA.16816.F32.BF16 R4, R180, R184.reuse, R4 ;  /* 0x000000b8b404723c */ /* 0x082ff00000041804 */
        /* <DEDUP_REMOVED lines=25> */
[----:B-----5:R-:W5:Y:S09]  /*ba30*/  LDSM.16.M88.4 R4, [R208] ;  /* 0x00000000d004783b */ /* 0x020f720000000200 */
[----:B------:R-:W1:Y:S10]  /*ba40*/  MUFU.TANH R228, R10 ;  /* 0x0000000a00e47308 */ /* 0x000e740000002400 */
[----:B------:R1:W1:Y:S10]  /*ba50*/  MUFU.TANH R231, R11 ;  /* 0x0000000b00e77308 */ /* 0x0002740000002400 */
[----:B------:R-:W2:Y:S10]  /*ba60*/  MUFU.TANH R223, R13 ;  /* 0x0000000d00df7308 */ /* 0x000eb40000002400 */
[----:B------:R-:W2:Y:S01]  /*ba70*/  MUFU.TANH R229, R14 ;  /* 0x0000000e00e57308 */ /* 0x000ea20000002400 */
[----:B-1----:R-:W1:Y:S01]  /*ba80*/  LDSM.16.M88.4 R8, [R207] ;  /* 0x00000000cf08783b */ /* 0x002e620000000200 */
[-C--:B-----5:R-:W-:Y:S08]  /*ba90*/  HMMA.16816.F32.BF16 R20, R180, R4.reuse, R20 ;  /* 0x00000004b414723c */ /* 0x0a0ff00000041814 */
[----:B------:R-:W1:Y:S01]  /*baa0*/  MUFU.TANH R227, R15 ;  /* 0x0000000f00e37308 */ /* 0x000e620000002400 */
[C---:B------:R-:W-:Y:S09]  /*bab0*/  HMMA.16816.F32.BF16 R24, R176.reuse, R4, R24 ;  /* 0x00000004b018723c */ /* 0x040ff20000041818 */
[----:B------:R-:W1:Y:S01]  /*bac0*/  MUFU.TANH R193, R16 ;  /* 0x0000001000c17308 */ /* 0x000e620000002400 */
[-C--:B------:R-:W-:Y:S08]  /*bad0*/  HMMA.16816.F32.BF16 R28, R176, R6.reuse, R28 ;  /* 0x00000006b01c723c */ /* 0x080ff0000004181c */
[C---:B------:R-:W-:Y:S01]  /*bae0*/  HMMA.16816.F32.BF16 R32, R180.reuse, R6, R32 ;  /* 0x00000006b420723c */ /* 0x040fe20000041820 */
[----:B------:R-:W2:Y:S01]  /*baf0*/  MUFU.TANH R188, R17 ;  /* 0x0000001100bc7308 */ /* 0x000ea20000002400 */
[----:B------:R-:W5:Y:S01]  /*bb00*/  LDSM.16.M88.4 R4, [R206] ;  /* 0x00000000ce04783b */ /* 0x000f620000000200 */
[----:B------:R-:W-:Y:S04]  /*bb10*/  DEPBAR.LE SB0, 0x0 ;  /* 0x000080000000791a */ /* 0x000fe80000000000 */
[----:B------:R-:W-:Y:S02]  /*bb20*/  FMUL.FTZ R20, R20, c[0x0][0x320] ;  /* 0x0000c80014147a20 */ /* 0x000fe40000410000 */
[----:B------:R-:W-:Y:S02]  /*bb30*/  FMUL.FTZ R21, R21, c[0x0][0x320] ;  /* 0x0000c80015157a20 */ /* 0x000fe40000410000 */
[----:B------:R-:W2:Y:S01]  /*bb40*/  MUFU.TANH R198, R18 ;  /* 0x0000001200c67308 */ /* 0x000ea20000002400 */
[----:B------:R-:W-:Y:S01]  /*bb50*/  BAR.SYNC.DEFER_BLOCKING 0x0 ;  /* 0x0000000000007b1d */ /* 0x000fe20000010000 */
[----:B------:R-:W-:Y:S01]  /*bb60*/  FMUL.FTZ R22, R22, c[0x0][0x320] ;  /* 0x0000c80016167a20 */ /* 0x000fe20000410000 */
[-C--:B-1----:R-:W-:Y:S05]  /*bb70*/  HMMA.16816.F32.BF16 R36, R180, R8.reuse, R36 ;  /* 0x00000008b424723c */ /* 0x082fea0000041824 */
[----:B------:R-:W-:Y:S02]  /*bb80*/  FMUL.FTZ R23, R23, c[0x0][0x320] ;  /* 0x0000c80017177a20 */ /* 0x000fe40000410000 */
[----:B------:R1:W1:Y:S01]  /*bb90*/  MUFU.TANH R197, R19 ;  /* 0x0000001300c57308 */ /* 0x0002620000002400 */
        /* <DEDUP_REMOVED lines=10> */
[----:B------:R-:W1:Y:S03]  /*bc40*/  MUFU.TANH R186, R21 ;  /* 0x0000001500ba7308 */ /* 0x000e660000002400 */
[----:B------:R-:W-:Y:S02]  /*bc50*/  FMUL.FTZ R30, R30, c[0x0][0x320] ;  /* 0x0000c8001e1e7a20 */ /* 0x000fe40000410000 */
[----:B------:R-:W-:Y:S02]  /*bc60*/  FMUL.FTZ R31, R31, c[0x0][0x320] ;  /* 0x0000c8001f1f7a20 */ /* 0x000fe40000410000 */
[-C--:B-----5:R-:W-:Y:S03]  /*bc70*/  HMMA.16816.F32.BF16 R52, R180, R4.reuse, R52 ;  /* 0x00000004b434723c */ /* 0x0a0fe60000041834 */
[----:B------:R5:W1:Y:S01]  /*bc80*/  MUFU.TANH R192, R22 ;  /* 0x0000001600c07308 */ /* 0x000a620000002400 */
[----:B------:R-:W-:Y:S02]  /*bc90*/  FMUL.FTZ R32, R32, c[0x0][0x320] ;  /* 0x0000c80020207a20 */ /* 0x000fe40000410000 */
[----:B------:R-:W-:Y:S02]  /*bca0*/  FMUL.FTZ R33, R33, c[0x0][0x320] ;  /* 0x0000c80021217a20 */ /* 0x000fe40000410000 */
[C---:B------:R-:W-:Y:S04]  /*bcb0*/  HMMA.16816.F32.BF16 R56, R176.reuse, R4, R56 ;  /* 0x00000004b038723c */ /* 0x040fe80000041838 */
[----:B------:R-:W-:Y:S01]  /*bcc0*/  FMUL.FTZ R34, R34, c[0x0][0x320] ;  /* 0x0000c80022227a20 */ /* 0x000fe20000410000 */
[----:B------:R2:W2:Y:S01]  /*bcd0*/  MUFU.TANH R191, R23 ;  /* 0x0000001700bf7308 */ /* 0x0004a20000002400 */
[----:B------:R-:W-:Y:S02]  /*bce0*/  FMUL.FTZ R35, R35, c[0x0][0x320] ;  /* 0x0000c80023237a20 */ /* 0x000fe40000410000 */
[-C--:B------:R-:W-:Y:S04]  /*bcf0*/  HMMA.16816.F32.BF16 R60, R176, R6.reuse, R60 ;  /* 0x00000006b03c723c */ /* 0x080fe8000004183c */
[----:B------:R-:W-:Y:S02]  /*bd00*/  FMUL.FTZ R40, R40, c[0x0][0x320] ;  /* 0x0000c80028287a20 */ /* 0x000fe40000410000 */
[----:B------:R-:W-:Y:S01]  /*bd10*/  FMUL.FTZ R42, R42, c[0x0][0x320] ;  /* 0x0000c8002a2a7a20 */ /* 0x000fe20000410000 */
[----:B------:R3:W3:Y:S01]  /*bd20*/  MUFU.TANH R218, R24 ;  /* 0x0000001800da7308 */ /* 0x0006e20000002400 */
[----:B------:R-:W-:Y:S04]  /*bd30*/  HMMA.16816.F32.BF16 R64, R180, R6, R64 ;  /* 0x00000006b440723c */ /* 0x000fe80000041840 */
[----:B------:R-:W-:Y:S02]  /*bd40*/  FMUL.FTZ R41, R41, c[0x0][0x320] ;  /* 0x0000c80029297a20 */ /* 0x000fe40000410000 */
[----:B-1----:R-:W-:Y:S02]  /*bd50*/  FMUL.FTZ R19, R53, c[0x0][0x320] ;  /* 0x0000c80035137a20 */ /* 0x002fe40000410000 */
[----:B-----5:R-:W-:Y:S01]  /*bd60*/  FMUL.FTZ R22, R57, c[0x0][0x320] ;  /* 0x0000c80039167a20 */ /* 0x020fe20000410000 */
[----:B------:R1:W1:Y:S03]  /*bd70*/  MUFU.TANH R196, R25 ;  /* 0x0000001900c47308 */ /* 0x0002660000002400 */
[----:B--2---:R-:W-:Y:S04]  /*bd80*/  FMUL.FTZ R23, R55, c[0x0][0x320] ;  /* 0x0000c80037177a20 */ /* 0x004fe80000410000 */
[----:B------:R-:W-:Y:S02]  /*bd90*/  FMUL.FTZ R21, R60, c[0x0][0x320] ;  /* 0x0000c8003c157a20 */ /* 0x000fe40000410000 */
[----:B------:R-:W-:Y:S01]  /*bda0*/  FMUL.FTZ R17, R61, c[0x0][0x320] ;  /* 0x0000c8003d117a20 */ /* 0x000fe20000410000 */
[----:B------:R2:W2:Y:S01]  /*bdb0*/  MUFU.TANH R220, R26 ;  /* 0x0000001a00dc7308 */ /* 0x0004a20000002400 */
[----:B------:R-:W-:Y:S02]  /*bdc0*/  FMUL.FTZ R20, R62, c[0x0][0x320] ;  /* 0x0000c8003e147a20 */ /* 0x000fe40000410000 */
[----:B------:R-:W-:Y:S02]  /*bdd0*/  FMUL.FTZ R18, R63, c[0x0][0x320] ;  /* 0x0000c8003f127a20 */ /* 0x000fe40000410000 */
[----:B---3--:R-:W-:Y:S02]  /*bde0*/  FMUL.FTZ R24, R56, c[0x0][0x320] ;  /* 0x0000c80038187a20 */ /* 0x008fe40000410000 */
[----:B------:R-:W-:Y:S02]  /*bdf0*/  FMUL.FTZ R14, R64, c[0x0][0x320] ;  /* 0x0000c800400e7a20 */ /* 0x000fe40000410000 */
[----:B------:R-:W-:Y:S01]  /*be00*/  FMUL.FTZ R13, R65, c[0x0][0x320] ;  /* 0x0000c800410d7a20 */ /* 0x000fe20000410000 */
[----:B------:R3:W3:Y:S01]  /*be10*/  MUFU.TANH R219, R27 ;  /* 0x0000001b00db7308 */ /* 0x0006e20000002400 */
[----:B------:R-:W-:Y:S02]  /*be20*/  FMUL.FTZ R16, R66, c[0x0][0x320] ;  /* 0x0000c80042107a20 */ /* 0x000fe40000410000 */
[----:B------:R-:W-:Y:S02]  /*be30*/  FMUL.FTZ R15, R67, c[0x0][0x320] ;  /* 0x0000c800430f7a20 */ /* 0x000fe40000410000 */
[----:B-1----:R-:W-:Y:S05]  /*be40*/  FMUL.FTZ R25, R54, c[0x0][0x320] ;  /* 0x0000c80036197a20 */ /* 0x002fea0000410000 */
[----:B------:R1:W1:Y:S01]  /*be50*/  MUFU.TANH R190, R28 ;  /* 0x0000001c00be7308 */ /* 0x0002620000002400 */
[----:B--2---:R-:W-:Y:S09]  /*be60*/  FMUL.FTZ R26, R52, c[0x0][0x320] ;  /* 0x0000c800341a7a20 */ /* 0x004ff20000410000 */
[----:B------:R2:W2:Y:S01]  /*be70*/  MUFU.TANH R189, R29 ;  /* 0x0000001d00bd7308 */ /* 0x0004a20000002400 */
[----:B---3--:R-:W-:Y:S09]  /*be80*/  FMUL.FTZ R27, R49, c[0x0][0x320] ;  /* 0x0000c800311b7a20 */ /* 0x008ff20000410000 */
[----:B------:R3:W3:Y:S01]  /*be90*/  MUFU.TANH R195, R30 ;  /* 0x0000001e00c37308 */ /* 0x0006e20000002400 */
[----:B-1----:R-:W-:Y:S09]  /*bea0*/  FMUL.FTZ R28, R48, c[0x0][0x320] ;  /* 0x0000c800301c7a20 */ /* 0x002ff20000410000 */
        /* <DEDUP_REMOVED lines=9> */
[----:B---3--:R-:W-:Y:S02]  /*bf40*/  FMUL.FTZ R33, R37, c[0x0][0x320] ;  /* 0x0000c80025217a20 */ /* 0x008fe40000410000 */
[----:B------:R-:W-:Y:S02]  /*bf50*/  FMUL.FTZ R37, R38, c[0x0][0x320] ;  /* 0x0000c80026257a20 */ /* 0x000fe40000410000 */
[----:B------:R-:W-:Y:S05]  /*bf60*/  FMUL.FTZ R38, R47, c[0x0][0x320] ;  /* 0x0000c8002f267a20 */ /* 0x000fea0000410000 */
[----:B------:R3:W3:Y:S01]  /*bf70*/  MUFU.TANH R184, R40 ;  /* 0x0000002800b87308 */ /* 0x0006e20000002400 */
[----:B-1----:R-:W-:Y:S02]  /*bf80*/  FMUL.FTZ R34, R36, c[0x0][0x320] ;  /* 0x0000c80024227a20 */ /* 0x002fe40000410000 */
[----:B------:R-:W-:Y:S02]  /*bf90*/  FMUL.FTZ R36, R39, c[0x0][0x320] ;  /* 0x0000c80027247a20 */ /* 0x000fe40000410000 */
[----:B------:R-:W-:Y:S05]  /*bfa0*/  FMUL.FTZ R39, R46, c[0x0][0x320] ;  /* 0x0000c8002e277a20 */ /* 0x000fea0000410000 */
[----:B------:R1:W1:Y:S01]  /*bfb0*/  MUFU.TANH R185, R42 ;  /* 0x0000002a00b97308 */ /* 0x0002620000002400 */
[----:B--2---:R-:W-:Y:S09]  /*bfc0*/  FMUL.FTZ R35, R45, c[0x0][0x320] ;  /* 0x0000c8002d237a20 */ /* 0x004ff20000410000 */
[----:B------:R2:W2:Y:S01]  /*bfd0*/  MUFU.TANH R224, R12 ;  /* 0x0000000c00e07308 */ /* 0x0004a20000002400 */
[----:B---3--:R-:W-:Y:S09]  /*bfe0*/  FMUL.FTZ R40, R44, c[0x0][0x320] ;  /* 0x0000c8002c287a20 */ /* 0x008ff20000410000 */
[----:B------:R-:W3:Y:S01]  /*bff0*/  MUFU.TANH R34, R34 ;  /* 0x0000002200227308 */ /* 0x000ee20000002400 */
[----:B-1----:R-:W-:Y:S09]  /*c000*/  FMUL.FTZ R42, R43, c[0x0][0x320] ;  /* 0x0000c8002b2a7a20 */ /* 0x002ff20000410000 */
        /* <DEDUP_REMOVED lines=28> */
[----:B------:R-:W1:Y:S01]  /*c1d0*/  MUFU.TANH R15, R15 ;  /* 0x0000000f000f7308 */ /* 0x000e620000002400 */
[----:B------:R-:W-:-:S05]  /*c1e0*/  @!P0 BRA `(.L_x_1289) ;  /* 0x000004e000008947 */ /* 0x000fca0003800000 */
[C---:B--234-:R-:W-:Y:S01]  /*c1f0*/  IADD3 R7, R240.reuse, 0x20, RZ ;  /* 0x00000020f0077810 */ /* 0x05cfe20007ffe0ff */
[----:B------:R-:W2:Y:S01]  /*c200*/  LDL R242, [R1+0x10] ;  /* 0x0000100001f27983 */ /* 0x000ea20000100800 */
[----:B------:R-:W-:Y:S01]  /*c210*/  SHF.R.S32.HI R6, RZ, 0x1f, R240 ;  /* 0x0000001fff067819 */ /* 0x000fe200000114f0 */
[----:B------:R-:W-:Y:S01]  /*c220*/  IMAD.MOV.U32 R232, RZ, RZ, RZ ;  /* 0x000000ffffe87224 */ /* 0x000fe200078e00ff */
[----:B------:R-:W-:Y:S01]  /*c230*/  SHF.R.S32.HI R7, RZ, 0x1f, R7 ;  /* 0x0000001fff077819 */ /* 0x000fe20000011407 */
[----:B------:R-:W-:Y:S01]  /*c240*/  IMAD.SHL.U32 R45, R103, 0x2, RZ ;  /* 0x00000002672d7824 */ /* 0x000fe200078e00ff */
[----:B------:R-:W-:Y:S01]  /*c250*/  SHF.L.U64.HI R10, R240, 0x1, R6 ;  /* 0x00000001f00a7819 */ /* 0x000fe20000010206 */
[C---:B------:R-:W-:Y:S01]  /*c260*/  IMAD.SHL.U32 R44, R102.reuse, 0x2, RZ ;  /* 0x00000002662c7824 */ /* 0x040fe200078e00ff */
[----:B------:R-:W-:Y:S01]  /*c270*/  SHF.L.U64.HI R11, R102, 0x1, R7 ;  /* 0x00000001660b7819 */ /* 0x000fe20000010207 */
[----:B------:R-:W-:Y:S01]  /*c280*/  IMAD.SHL.U32 R43, R240, 0x2, RZ ;  /* 0x00000002f02b7824 */ /* 0x000fe200078e00ff */
[----:B------:R-:W3:Y:S04]  /*c290*/  LDL R241, [R1+0x4] ;  /* 0x0000040001f17983 */ /* 0x000ee80000100800 */
[----:B------:R-:W4:Y:S06]  /*c2a0*/  LDL.64 R238, [R1+0x20] ;  /* 0x0000200001ee7983 */ /* 0x000f2c0000100a00 */
        /* <DEDUP_REMOVED lines=19> */
[----:B------:R-:W-:Y:S03]  /*c3e0*/  SHF.L.U64.HI R12, R103, 0x1, R104 ;  /* 0x00000001670c7819 */ /* 0x000fe60000010268 */
[----:B------:R-:W-:Y:S04]  /*c3f0*/  IMAD R0, R0, c[0x0][0x1e0], RZ ;  /* 0x0000780000007a24 */ /* 0x000fe800078e02ff */
        /* <DEDUP_REMOVED lines=12> */
.L_x_1329:
[----:B------:R-:W-:-:S05]  /*c4c0*/  BRA.DIV ~URZ, `(.L_x_1291) ;  /* 0x000071227f007947 */ /* 0x000fca000b800000 */
[----:B------:R-:W4:Y:S01]  /*c4d0*/  SHFL.IDX PT, R0, R9, RZ, 0x1c1f ;  /* 0x001c1fff09007589 */ /* 0x000f2200000e0000 */
[C---:B------:R-:W-:Y:S02]  /*c4e0*/  IADD3 R2, -R101.reuse, 0x10, RZ ;  /* 0x0000001065027810 */ /* 0x040fe40007ffe1ff */
[----:B------:R-:W-:Y:S02]  /*c4f0*/  ISETP.NE.U32.AND P0, PT, R101, RZ, PT ;  /* 0x000000ff6500720c */ /* 0x000fe40003f05070 */
[----:B------:R-:W-:Y:S04]  /*c500*/  LOP3.LUT R2, R2, 0xf, RZ, 0xc0, !PT ;  /* 0x0000000f02027812 */ /* 0x000fe800078ec0ff */
[----:B----4-:R-:W-:Y:S04]  /*c510*/  IADD3 R2, P6, P5, R2, R0, R43 ;  /* 0x0000000002027210 */ /* 0x010fe80007dde02b */
[----:B---3--:R-:W-:Y:S05]  /*c520*/  IADD3.X R3, RZ, R4, R10, P6, P5 ;  /* 0x00000004ff037210 */ /* 0x008fea00037ea40a */
[----:B------:R-:W-:Y:S01]  /*c530*/  @!PT LDS RZ, [RZ] ;  /* 0x00000000fffff984 */ /* 0x000fe20000000800 */
[----:B------:R-:W-:Y:S01]  /*c540*/  @!PT LDS RZ, [RZ] ;  /* 0x00000000fffff984 */ /* 0x000fe20000000800 */
[----:B------:R3:W-:Y:S01]  /*c550*/  LDGSTS.E.BYPASS.LTC128B.128.ZFILL [R217+0x3100], [R2.64], P0 ;  /* 0x0310000002d97fae */ /* 0x0007e20008141d46 */
[----:B------:R-:W-:Y:S05]  /*c560*/  IADD3 R6, P0, R0, R44, RZ ;  /* 0x0000002c00067210 */ /* 0x000fea0007f1e0ff */
[----:B------:R-:W-:Y:S05]  /*c570*/  IMAD.X R7, R4, 0x1, R11, P0 ;  /* 0x0000000104077824 */ /* 0x000fea00000e060b */
[----:B------:R4:W-:Y:S01]  /*c580*/  LDGSTS.E.BYPASS.LTC128B.128 [R217+0x4100], [R6.64], !P4 ;  /* 0x0410000006d97fae */ /* 0x0009e2000e101d46 */
[----:B---3--:R-:W-:Y:S03]  /*c590*/  IADD3 R2, P0, R0, R45, RZ ;  /* 0x0000002d00027210 */ /* 0x008fe60007f1e0ff */
[----:B------:R4:W3:Y:S02]  /*c5a0*/  SHFL.IDX PT, R0, R9, 0x1, 0x1c1f ;  /* 0x003c1f0009007f89 */ /* 0x0008e400000e0000 */
[----:B------:R-:W-:Y:S02]  /*c5b0*/  IMAD.X R3, R4, 0x1, R12, P0 ;  /* 0x0000000104037824 */ /* 0x000fe400000e060c */
[----:B------:R4:W2:Y:S04]  /*c5c0*/  SHFL.IDX PT, R4, R8, 0x1, 0x1c1f ;  /* 0x003c1f0008047f89 */ /* 0x0008a800000e0000 */
[----:B------:R4:W-:Y:S02]  /*c5d0*/  LDGSTS.E.BYPASS.LTC128B.128 [R217+0x5100], [R2.64], !P3 ;  /* 0x0510000002d97fae */ /* 0x0009e4000d901d46 */
.L_x_1330:
[C---:B----4-:R-:W-:Y:S02]  /*c5e0*/  IADD3 R2, -R101.reuse, 0x10, RZ ;  /* 0x0000001065027810 */ /* 0x050fe40007ffe1ff */
[----:B------:R-:W-:Y:S02]  /*c5f0*/  ISETP.NE.U32.AND P0, PT, R101, RZ, PT ;  /* 0x000000ff6500720c */ /* 0x000fe40003f05070 */
[----:B------:R-:W-:Y:S04]  /*c600*/  LOP3.LUT R2, R2, 0xf, RZ, 0xc0, !PT ;  /* 0x0000000f02027812 */ /* 0x000fe800078ec0ff */
[----:B---3--:R-:W-:Y:S04]  /*c610*/  IADD3 R2, P6, P5, R2, R0, R43 ;  /* 0x0000000002027210 */ /* 0x008fe80007dde02b */
[----:B--2---:R-:W-:Y:S02]  /*c620*/  IADD3.X R3, RZ, R4, R10, P6, P5 ;  /* 0x00000004ff037210 */ /* 0x004fe400037ea40a */
[----:B------:R-:W-:Y:S03]  /*c630*/  IADD3 R6, P5, R0, R44, RZ ;  /* 0x0000002c00067210 */ /* 0x000fe60007fbe0ff */
[----:B------:R-:W-:Y:S01]  /*c640*/  @!PT LDS RZ, [RZ] ;  /* 0x00000000fffff984 */ /* 0x000fe20000000800 */
[----:B------:R-:W-:Y:S01]  /*c650*/  @!PT LDS RZ, [RZ] ;  /* 0x00000000fffff984 */ /* 0x000fe20000000800 */
[----:B------:R-:W-:Y:S01]  /*c660*/  @!PT LDS RZ, [RZ] ;  /* 0x00000000fffff984 */ /* 0x000fe20000000800 */
[----:B------:R2:W-:Y:S02]  /*c670*/  LDGSTS.E.BYPASS.LTC128B.128.ZFILL [R217+0x3900], [R2.64], P0 ;  /* 0x0390000002d97fae */ /* 0x0005e40008141d46 */
[----:B------:R-:W-:Y:S05]  /*c680*/  IMAD.X R7, R4, 0x1, R11, P5 ;  /* 0x0000000104077824 */ /* 0x000fea00028e060b */
[----:B------:R3:W-:Y:S01]  /*c690*/  LDGSTS.E.BYPASS.LTC128B.128 [R217+0x4900], [R6.64], !P4 ;  /* 0x0490000006d97fae */ /* 0x0007e2000e101d46 */
[----:B--2---:R-:W-:Y:S05]  /*c6a0*/  IADD3 R2, P0, R0, R45, RZ ;  /* 0x0000002d00027210 */ /* 0x004fea0007f1e0ff */
[----:B------:R-:W-:Y:S05]  /*c6b0*/  IMAD.X R3, R4, 0x1, R12, P0 ;  /* 0x0000000104037824 */ /* 0x000fea00000e060c */
[----:B------:R3:W-:Y:S03]  /*c6c0*/  LDGSTS.E.BYPASS.LTC128B.128 [R217+0x5900], [R2.64], !P3 ;  /* 0x0590000002d97fae */ /* 0x0007e6000d901d46 */
.L_x_1289:
[----:B--234-:R-:W-:Y:S05]  /*c6d0*/  BSYNC B0 ;  /* 0x0000000000007941 */ /* 0x01cfea0003800000 */
.L_x_1288:
        /* <DEDUP_REMOVED lines=66> */
[----:B------:R-:W1:Y:S02]  /*cb00*/  SHFL.BFLY PT, R0, R4, 0x2, 0x1f ;  /* 0x0c401f0004007f89 */ /* 0x000e6400000e0000 */
[----:B-1----:R-:W-:Y:S02]  /*cb10*/  FMNMX.FTZ R4, R4, R0, !PT ;  /* 0x0000000004047209 */ /* 0x002fe40007810000 */
[----:B------:R-:W1:Y:S04]  /*cb20*/  SHFL.BFLY PT, R0, R103, 0x2, 0x1f ;  /* 0x0c401f0067007f89 */ /* 0x000e6800000e0000 */
[----:B------:R-:W2:Y:S01]  /*cb30*/  SHFL.BFLY PT, R104, R4, 0x1, 0x1f ;  /* 0x0c201f0004687f89 */ /* 0x000ea200000e0000 */
[----:B-1----:R-:W-:Y:S02]  /*cb40*/  FMNMX.FTZ R103, R103, R0, !PT ;  /* 0x0000000067677209 */ /* 0x002fe40007810000 */
[----:B--2---:R-:W-:Y:S03]  /*cb50*/  FMNMX.FTZ R104, R4, R104, !PT ;  /* 0x0000006804687209 */ /* 0x004fe60007810000 */
[----:B------:R-:W1:Y:S04]  /*cb60*/  SHFL.BFLY PT, R0, R103, 0x1, 0x1f ;  /* 0x0c201f0067007f89 */ /* 0x000e6800000e0000 */
[----:B------:R-:W2:Y:S01]  /*cb70*/  SHFL.BFLY PT, R4, R5, 0x2, 0x1f ;  /* 0x0c401f0005047f89 */ /* 0x000ea200000e0000 */
[----:B-1----:R-:W-:Y:S03]  /*cb80*/  FMNMX.FTZ R103, R103, R0, !PT ;  /* 0x0000000067677209 */ /* 0x002fe60007810000 */
[----:B------:R-:W1:Y:S01]  /*cb90*/  SHFL.BFLY PT, R0, R102, 0x2, 0x1f ;  /* 0x0c401f0066007f89 */ /* 0x000e6200000e0000 */
[----:B--2---:R-:W-:Y:S02]  /*cba0*/  FMNMX.FTZ R4, R5, R4, !PT ;  /* 0x0000000405047209 */ /* 0x004fe40007810000 */
[----:B-1----:R-:W-:Y:S05]  /*cbb0*/  FMNMX.FTZ R102, R102, R0, !PT ;  /* 0x0000000066667209 */ /* 0x002fea0007810000 */
[----:B------:R-:W1:Y:S02]  /*cbc0*/  SHFL.BFLY PT, R0, R102, 0x1, 0x1f ;  /* 0x0c201f0066007f89 */ /* 0x000e6400000e0000 */
[----:B-1----:R-:W-:Y:S02]  /*cbd0*/  FMNMX.FTZ R102, R102, R0, !PT ;  /* 0x0000000066667209 */ /* 0x002fe40007810000 */
[----:B------:R1:W2:Y:S04]  /*cbe0*/  SHFL.BFLY PT, R0, R4, 0x1, 0x1f ;  /* 0x0c201f0004007f89 */ /* 0x0002a800000e0000 */
.L_x_1331:
[----:B------:R-:W-:Y:S01]  /*cbf0*/  FMUL.FTZ R2, R104, c[0x0][0x2d0] ;  /* 0x0000b40068027a20 */ /* 0x000fe20000410000 */
[----:B--2---:R-:W-:Y:S01]  /*cc00*/  FMNMX.FTZ R101, R0, R4, !PT ;  /* 0x0000000400657209 */ /* 0x004fe20007810000 */
[----:B------:R-:W-:Y:S01]  /*cc10*/  FADD.FTZ R0, -R104, R100 ;  /* 0x0000006468007221 */ /* 0x000fe20000010100 */
[----:B------:R-:W-:Y:S01]  /*cc20*/  WARPSYNC 0xffffffff ;  /* 0xffffffff00007948 */ /* 0x000fe20003800000 */
[--C-:B-1----:R-:W-:Y:S01]  /*cc30*/  FFMA.FTZ R4, R199, c[0x0][0x2d0], -R2.reuse ;  /* 0x0000b400c7047a23 */ /* 0x102fe20000010802 */
[----:B------:R-:W-:Y:S01]  /*cc40*/  LDSM.16.MT88.4 R52, [R201+0x1000] ;  /* 0x00100000c934783b */ /* 0x000fe20000004200 */
[----:B------:R-:W-:Y:S02]  /*cc50*/  FMUL.FTZ R0, R0, c[0x0][0x2d0] ;  /* 0x0000b40000007a20 */ /* 0x000fe40000410000 */
[--C-:B------:R-:W-:Y:S02]  /*cc60*/  FFMA.FTZ R3, R222, c[0x0][0x2d0], -R2.reuse ;  /* 0x0000b400de037a23 */ /* 0x100fe40000010802 */
        /* <DEDUP_REMOVED lines=18> */
[----:B------:R-:W-:Y:S03]  /*cd90*/  MUFU.EX2 R9, R6 ;  /* 0x0000000600097308 */ /* 0x000fe60000000800 */
        /* <DEDUP_REMOVED lines=15> */
[----:B------:R-:W-:Y:S10]  /*ce90*/  MUFU.EX2 R174, R7 ;  /* 0x0000000700ae7308 */ /* 0x000ff40000000800 */
[----:B------:R-:W-:Y:S10]  /*cea0*/  MUFU.EX2 R33, R33 ;  /* 0x0000002100217308 */ /* 0x000ff40000000800 */
[----:B------:R-:W-:Y:S10]  /*ceb0*/  MUFU.EX2 R192, R192 ;  /* 0x000000c000c07308 */ /* 0x000ff40000000800 */
[----:B------:R-:W-:Y:S01]  /*cec0*/  MUFU.EX2 R176, R176 ;  /* 0x000000b000b07308 */ /* 0x000fe20000000800 */
[----:B-1----:R-:W-:Y:S01]  /*ced0*/  FFMA.FTZ R0, R100, R243, R4 ;  /* 0x000000f364007223 */ /* 0x002fe20000010004 */
[----:B--2---:R-:W-:Y:S01]  /*cee0*/  F2FP.BF16.PACK_AB R172, R3, R4 ;  /* 0x0000000403ac723e */ /* 0x004fe200000010ff */
[----:B------:R-:W-:Y:S02]  /*cef0*/  FFMA.FTZ R4, R225, c[0x0][0x2d0], -R2 ;  /* 0x0000b400e1047a23 */ /* 0x000fe40000010802 */
[----:B------:R-:W-:Y:S02]  /*cf00*/  FADD.FTZ R8, R3, R0 ;  /* 0x0000000003087221 */ /* 0x000fe40000010000 */
[----:B------:R-:W-:Y:S02]  /*cf10*/  FADD.FTZ R0, -R103, R105 ;  /* 0x0000006967007221 */ /* 0x000fe40000010100 */
[--C-:B------:R-:W-:Y:S01]  /*cf20*/  FFMA.FTZ R225, R25, c[0x0][0x2d0], -R2.reuse ;  /* 0x0000b40019e17a23 */ /* 0x100fe20000010802 */
[----:B------:R-:W1:Y:S01]  /*cf30*/  MUFU.EX2 R4, R4 ;  /* 0x0000000400047308 */ /* 0x000e620000000800 */
[----:B------:R-:W-:Y:S02]  /*cf40*/  FMUL.FTZ R0, R0, c[0x0][0x2d0] ;  /* 0x0000b40000007a20 */ /* 0x000fe40000410000 */
        /* <DEDUP_REMOVED lines=15> */
[----:B------:R-:W-:Y:S02]  /*d040*/  FMUL.FTZ R97, R100, R97 ;  /* 0x0000006164617220 */ /* 0x000fe40000410000 */
[C---:B--2---:R-:W-:Y:S02]  /*d050*/  FFMA.FTZ R0, R3.reuse, R247, R5 ;  /* 0x000000f703007223 */ /* 0x044fe40000010005 */
[----:B------:R-:W-:Y:S01]  /*d060*/  FMUL.FTZ R50, R3, R162 ;  /* 0x000000a203327220 */ /* 0x000fe20000410000 */
[----:B------:R-:W-:Y:S01]  /*d070*/  MUFU.EX2 R247, R199 ;  /* 0x000000c700f77308 */ /* 0x000fe20000000800 */
[----:B------:R-:W-:Y:S02]  /*d080*/  FADD.FTZ R36, R4, R0 ;  /* 0x0000000004247221 */ /* 0x000fe40000010000 */
[C---:B------:R-:W-:Y:S02]  /*d090*/  FADD.FTZ R0, -R102.reuse, R106 ;  /* 0x0000006a66007221 */ /* 0x040fe40000010100 */
[----:B------:R-:W-:Y:S02]  /*d0a0*/  FMUL.FTZ R4, R102, c[0x0][0x2d0] ;  /* 0x0000b40066047a20 */ /* 0x000fe40000410000 */
[----:B------:R-:W-:Y:S02]  /*d0b0*/  FMUL.FTZ R0, R0, c[0x0][0x2d0] ;  /* 0x0000b40000007a20 */ /* 0x000fe40000410000 */
        /* <DEDUP_REMOVED lines=18> */
[----:B------:R-:W-:Y:S01]  /*d1e0*/  FFMA.FTZ R230, R17, c[0x0][0x2d0], -R4 ;  /* 0x0000b40011e67a23 */ /* 0x000fe20000010804 */
[----:B------:R3:W4:Y:S01]  /*d1f0*/  MUFU.EX2 R21, R6 ;  /* 0x0000000600157308 */ /* 0x0007220000000800 */
[----:B------:R-:W-:Y:S02]  /*d200*/  FMUL.FTZ R4, R101, c[0x0][0x2d0] ;  /* 0x0000b40065047a20 */ /* 0x000fe40000410000 */
[----:B------:R-:W-:Y:S02]  /*d210*/  FMUL.FTZ R35, R3, R155 ;  /* 0x0000009b03237220 */ /* 0x000fe40000410000 */
[----:B-1----:R-:W-:Y:S02]  /*d220*/  FADD.FTZ R0, -R101, R107 ;  /* 0x0000006b65007221 */ /* 0x002fe40000010100 */
[--C-:B------:R-:W-:Y:S02]  /*d230*/  FFMA.FTZ R185, R185, c[0x0][0x2d0], -R4.reuse ;  /* 0x0000b400b9b97a23 */ /* 0x100fe40000010804 */
[----:B------:R-:W-:Y:S01]  /*d240*/  FMUL.FTZ R0, R0, c[0x0][0x2d0] ;  /* 0x0000b40000007a20 */ /* 0x000fe20000410000 */
        /* <DEDUP_REMOVED lines=9> */
[--C-:B---3--:R-:W-:Y:S02]  /*d2e0*/  FFMA.FTZ R6, R227, c[0x0][0x2d0], -R4.reuse ;  /* 0x0000b400e3067a23 */ /* 0x108fe40000010804 */
[--C-:B------:R-:W-:Y:S02]  /*d2f0*/  FFMA.FTZ R219, R219, c[0x0][0x2d0], -R4.reuse ;  /* 0x0000b400dbdb7a23 */ /* 0x100fe40000010804 */
[--C-:B------:R-:W-:Y:S01]  /*d300*/  FFMA.FTZ R195, R195, c[0x0][0x2d0], -R4.reuse ;  /* 0x0000b400c3c37a23 */ /* 0x100fe20000010804 */
[----:B------:R-:W-:Y:S01]  /*d310*/  MUFU.EX2 R218, R218 ;  /* 0x000000da00da7308 */ /* 0x000fe20000000800 */
[--C-:B------:R-:W-:Y:S02]  /*d320*/  FFMA.FTZ R194, R194, c[0x0][0x2d0], -R4.reuse ;  /* 0x0000b400c2c27a23 */ /* 0x100fe40000010804 */
[--C-:B------:R-:W-:Y:S02]  /*d330*/  FFMA.FTZ R188, R42, c[0x0][0x2d0], -R4.reuse ;  /* 0x0000b4002abc7a23 */ /* 0x100fe40000010804 */
[--C-:B------:R-:W-:Y:S02]  /*d340*/  FFMA.FTZ R227, R30, c[0x0][0x2d0], -R4.reuse ;  /* 0x0000b4001ee37a23 */ /* 0x100fe40000010804 */
[--C-:B------:R-:W-:Y:S02]  /*d350*/  FFMA.FTZ R228, R29, c[0x0][0x2d0], -R4.reuse ;  /* 0x0000b4001de47a23 */ /* 0x100fe40000010804 */
[----:B------:R-:W-:Y:S01]  /*d360*/  FFMA.FTZ R231, R18, c[0x0][0x2d0], -R4 ;  /* 0x0000b40012e77a23 */ /* 0x000fe20000010804 */
[----:B------:R-:W-:Y:S01]  /*d370*/  MUFU.EX2 R252, R190 ;  /* 0x000000be00fc7308 */ /* 0x000fe20000000800 */
[C---:B--2---:R-:W-:Y:S02]  /*d380*/  FFMA.FTZ R4, R2.reuse, R248, R22 ;  /* 0x000000f802047223 */ /* 0x044fe40000010016 */
[C---:B------:R-:W-:Y:S02]  /*d390*/  FMUL.FTZ R25, R2.reuse, R129 ;  /* 0x0000008102197220 */ /* 0x040fe40000410000 */
[C---:B----4-:R-:W-:Y:S02]  /*d3a0*/  FADD.FTZ R129, R21.reuse, R4 ;  /* 0x0000000415817221 */ /* 0x050fe40000010000 */
[C---:B------:R-:W-:Y:S01]  /*d3b0*/  FMUL.FTZ R60, R2.reuse, R108 ;  /* 0x0000006c023c7220 */ /* 0x040fe20000410000 */
[----:B------:R-:W-:Y:S01]  /*d3c0*/  F2FP.BF16.PACK_AB R108, R21, R22 ;  /* 0x00000016156c723e */ /* 0x000fe200000010ff */
[----:B------:R-:W-:Y:S01]  /*d3d0*/  FMUL.FTZ R61, R2, R109 ;  /* 0x0000006d023d7220 */ /* 0x000fe20000410000 */
[----:B------:R-:W2:Y:S01]  /*d3e0*/  LDSM.16.MT88.4 R20, [R201] ;  /* 0x00000000c914783b */ /* 0x000ea20000004200 */
[C---:B-1----:R-:W-:Y:S01]  /*d3f0*/  FMUL.FTZ R14, R0.reuse, R134 ;  /* 0x00000086000e7220 */ /* 0x042fe20000410000 */
[----:B------:R1:W-:Y:S01]  /*d400*/  MUFU.EX2 R109, R7 ;  /* 0x00000007006d7308 */ /* 0x0003e20000000800 */
[----:B------:R-:W-:Y:S02]  /*d410*/  FMUL.FTZ R15, R0, R135 ;  /* 0x00000087000f7220 */ /* 0x000fe40000410000 */
[C---:B------:R-:W-:Y:S02]  /*d420*/  FMUL.FTZ R12, R2.reuse, R132 ;  /* 0x00000084020c7220 */ /* 0x040fe40000410000 */
[----:B------:R-:W-:Y:S02]  /*d430*/  FMUL.FTZ R13, R2, R133 ;  /* 0x00000085020d7220 */ /* 0x000fe40000410000 */
[C---:B------:R-:W-:Y:S02]  /*d440*/  FMUL.FTZ R27, R0.reuse, R131 ;  /* 0x00000083001b7220 */ /* 0x040fe40000410000 */
[----:B------:R-:W-:Y:S01]  /*d450*/  FMUL.FTZ R11, R0, R139 ;  /* 0x0000008b000b7220 */ /* 0x000fe20000410000 */
[----:B------:R-:W3:Y:S01]  /*d460*/  MUFU.EX2 R134, R34 ;  /* 0x0000002200867308 */ /* 0x000ee20000000800 */
[----:B------:R-:W-:Y:S02]  /*d470*/  FADD.FTZ R5, R9, R8 ;  /* 0x0000000809057221 */ /* 0x000fe40000010000 */
[----:B------:R-:W-:Y:S02]  /*d480*/  FMUL.FTZ R4, R100, R140 ;  /* 0x0000008c64047220 */ /* 0x000fe40000410000 */
[C---:B------:R-:W-:Y:S01]  /*d490*/  FADD.FTZ R177, R174.reuse, R5 ;  /* 0x00000005aeb17221 */ /* 0x040fe20000010000 */
[----:B------:R-:W-:Y:S01]  /*d4a0*/  F2FP.BF16.PACK_AB R174, R174, R9 ;  /* 0x00000009aeae723e */ /* 0x000fe200000010ff */
[----:B------:R-:W-:Y:S02]  /*d4b0*/  FMUL.FTZ R5, R100, R141 ;  /* 0x0000008d64057220 */ /* 0x000fe40000410000 */
[----:B------:R-:W-:Y:S01]  /*d4c0*/  FMUL.FTZ R26, R0, R130 ;  /* 0x00000082001a7220 */ /* 0x000fe20000410000 */
[----:B------:R4:W-:Y:S01]  /*d4d0*/  MUFU.EX2 R135, R6 ;  /* 0x0000000600877308 */ /* 0x0009e20000000800 */
[----:B------:R-:W-:Y:S02]  /*d4e0*/  FADD.FTZ R130, R33, R36 ;  /* 0x0000002421827221 */ /* 0x000fe40000010000 */
[----:B------:R-:W5:Y:S01]  /*d4f0*/  LDSM.16.MT88.4 R36, [R202] ;  /* 0x00000000ca24783b */ /* 0x000f620000004200 */
[C---:B-1----:R-:W-:Y:S02]  /*d500*/  FMUL.FTZ R7, R3.reuse, R143 ;  /* 0x0000008f03077220 */ /* 0x042fe40000410000 */
[C---:B------:R-:W-:Y:S02]  /*d510*/  FMUL.FTZ R8, R2.reuse, R136 ;  /* 0x0000008802087220 */ /* 0x040fe40000410000 */
[C---:B------:R-:W-:Y:S02]  /*d520*/  FMUL.FTZ R9, R2.reuse, R137 ;  /* 0x0000008902097220 */ /* 0x040fe40000410000 */
[----:B------:R1:W-:Y:S01]  /*d530*/  MUFU.EX2 R133, R32 ;  /* 0x0000002000857308 */ /* 0x0003e20000000800 */
[----:B------:R-:W-:Y:S02]  /*d540*/  FMUL.FTZ R24, R2, R128 ;  /* 0x0000008002187220 */ /* 0x000fe40000410000 */
[----:B------:R-:W-:Y:S01]  /*d550*/  FMUL.FTZ R62, R0, R110 ;  /* 0x0000006e003e7220 */ /* 0x000fe20000410000 */
[----:B---3--:R-:W-:Y:S01]  /*d560*/  F2FP.BF16.PACK_AB R175, R134, R33 ;  /* 0x0000002186af723e */ /* 0x008fe200000010ff */
[C---:B------:R-:W-:Y:S02]  /*d570*/  FMUL.FTZ R63, R0.reuse, R111 ;  /* 0x0000006f003f7220 */ /* 0x040fe40000410000 */
[C---:B------:R-:W-:Y:S02]  /*d580*/  FFMA.FTZ R128, R0.reuse, R249, R109 ;  /* 0x000000f900807223 */ /* 0x040fe4000001006d */
[----:B------:R-:W-:Y:S01]  /*d590*/  FMUL.FTZ R10, R0, R138 ;  /* 0x0000008a000a7220 */ /* 0x000fe20000410000 */
[----:B------:R-:W3:Y:S01]  /*d5a0*/  MUFU.EX2 R131, R17 ;  /* 0x0000001100837308 */ /* 0x000ee20000000800 */
[C---:B------:R-:W-:Y:S02]  /*d5b0*/  FMUL.FTZ R18, R3.reuse, R146 ;  /* 0x0000009203127220 */ /* 0x040fe40000410000 */
[C---:B------:R-:W-:Y:S02]  /*d5c0*/  FMUL.FTZ R28, R2.reuse, R124 ;  /* 0x0000007c021c7220 */ /* 0x040fe40000410000 */
[C---:B----4-:R-:W-:Y:S02]  /*d5d0*/  FMUL.FTZ R6, R3.reuse, R142 ;  /* 0x0000008e03067220 */ /* 0x050fe40000410000 */
[----:B------:R-:W-:Y:S02]  /*d5e0*/  FMUL.FTZ R29, R2, R125 ;  /* 0x0000007d021d7220 */ /* 0x000fe40000410000 */
[C---:B------:R-:W-:Y:S01]  /*d5f0*/  FMUL.FTZ R30, R0.reuse, R126 ;  /* 0x0000007e001e7220 */ /* 0x040fe20000410000 */
[----:B------:R-:W4:Y:S01]  /*d600*/  MUFU.EX2 R132, R16 ;  /* 0x0000001000847308 */ /* 0x000f220000000800 */
[----:B------:R-:W-:Y:S01]  /*d610*/  FMUL.FTZ R31, R0, R127 ;  /* 0x0000007f001f7220 */ /* 0x000fe20000410000 */
[-C--:B--2---:R-:W-:Y:S01]  /*d620*/  HMMA.16816.F32.BF16 R4, R172, R20.reuse, R4 ;  /* 0x00000014ac04723c */ /* 0x084fe20000041804 */
[----:B------:R-:W-:Y:S04]  /*d630*/  LDSM.16.MT88.4 R124, [R201+0x1400] ;  /* 0x00140000c97c783b */ /* 0x000fe80000004200 */
[C---:B-1----:R-:W-:Y:S02]  /*d640*/  FMUL.FTZ R32, R100.reuse, R152 ;  /* 0x0000009864207220 */ /* 0x042fe40000410000 */
[C---:B------:R-:W-:Y:S01]  /*d650*/  FMUL.FTZ R33, R100.reuse, R153 ;  /* 0x0000009964217220 */ /* 0x040fe20000410000 */
[----:B------:R-:W1:Y:S01]  /*d660*/  MUFU.EX2 R139, R19 ;  /* 0x00000013008b7308 */ /* 0x000e620000000800 */
[----:B------:R-:W-:Y:S02]  /*d670*/  FMUL.FTZ R34, R3, R154 ;  /* 0x0000009a03227220 */ /* 0x000fe40000410000 */
[----:B------:R-:W-:Y:S01]  /*d680*/  LDSM.16.MT88.4 R152, [R202+0xc00] ;  /* 0x000c0000ca98783b */ /* 0x000fe20000004200 */
[----:B---3--:R-:W-:Y:S01]  /*d690*/  F2FP.BF16.PACK_AB R109, R131, R109 ;  /* 0x0000006d836d723e */ /* 0x008fe200000010ff */
[----:B------:R-:W-:Y:S02]  /*d6a0*/  FMUL.FTZ R17, R100, R145 ;  /* 0x0000009164117220 */ /* 0x000fe40000410000 */
[C---:B------:R-:W-:Y:S02]  /*d6b0*/  FMUL.FTZ R56, R2.reuse, R112 ;  /* 0x0000007002387220 */ /* 0x040fe40000410000 */
[----:B------:R-:W-:Y:S01]  /*d6c0*/  FMUL.FTZ R57, R2, R113 ;  /* 0x0000007102397220 */ /* 0x000fe20000410000 */
[----:B------:R-:W-:Y:S01]  /*d6d0*/  MUFU.EX2 R249, R181 ;  /* 0x000000b500f97308 */ /* 0x000fe20000000800 */
[C---:B------:R-:W-:Y:S02]  /*d6e0*/  FMUL.FTZ R58, R0.reuse, R114 ;  /* 0x00000072003a7220 */ /* 0x040fe40000410000 */
[----:B------:R-:W-:Y:S01]  /*d6f0*/  FMUL.FTZ R59, R0, R115 ;  /* 0x00000073003b7220 */ /* 0x000fe20000410000 */
[----:B----4-:R-:W-:Y:S01]  /*d700*/  F2FP.BF16.PACK_AB R111, R135, R132 ;  /* 0x00000084876f723e */ /* 0x010fe200000010ff */
[----:B------:R-:W-:Y:S01]  /*d710*/  FMUL.FTZ R16, R100, R144 ;  /* 0x0000009064107220 */ /* 0x000fe20000410000 */
[----:B------:R-:W2:Y:S01]  /*d720*/  LDSM.16.MT88.4 R112, [R202+0x1000] ;  /* 0x00100000ca70783b */ /* 0x000ea20000004200 */
[C---:B------:R-:W-:Y:S02]  /*d730*/  FMUL.FTZ R40, R2.reuse, R120 ;  /* 0x0000007802287220 */ /* 0x040fe40000410000 */
[----:B------:R-:W-:Y:S01]  /*d740*/  FMUL.FTZ R41, R2, R121 ;  /* 0x0000007902297220 */ /* 0x000fe20000410000 */
[----:B------:R-:W-:Y:S01]  /*d750*/  MUFU.EX2 R141, R191 ;  /* 0x000000bf008d7308 */ /* 0x000fe20000000800 */
[C---:B------:R-:W-:Y:S02]  /*d760*/  FMUL.FTZ R42, R0.reuse, R122 ;  /* 0x0000007a002a7220 */ /* 0x040fe40000410000 */
[----:B------:R-:W-:Y:S01]  /*d770*/  FMUL.FTZ R43, R0, R123 ;  /* 0x0000007b002b7220 */ /* 0x000fe20000410000 */
[----:B-1----:R-:W-:Y:S01]  /*d780*/  F2FP.BF16.PACK_AB R110, R139, R133 ;  /* 0x000000858b6e723e */ /* 0x002fe200000010ff */
[----:B------:R-:W-:Y:S01]  /*d790*/  LDSM.16.MT88.4 R120, [R202+0x400] ;  /* 0x00040000ca78783b */ /* 0x000fe20000004200 */
[C---:B------:R-:W-:Y:S02]  /*d7a0*/  FMUL.FTZ R19, R3.reuse, R147 ;  /* 0x0000009303137220 */ /* 0x040fe40000410000 */
[C---:B------:R-:W-:Y:S02]  /*d7b0*/  FMUL.FTZ R44, R2.reuse, R116 ;  /* 0x00000074022c7220 */ /* 0x040fe40000410000 */
[----:B------:R-:W-:Y:S01]  /*d7c0*/  FMUL.FTZ R45, R2, R117 ;  /* 0x00000075022d7220 */ /* 0x000fe20000410000 */
[C---:B------:R-:W-:Y:S01]  /*d7d0*/  HMMA.16816.F32.BF16 R8, R108.reuse, R20, R8 ;  /* 0x000000146c08723c */ /* 0x040fe20000041808 */
[----:B------:R-:W-:Y:S01]  /*d7e0*/  MUFU.EX2 R140, R196 ;  /* 0x000000c4008c7308 */ /* 0x000fe20000000800 */
[----:B------:R-:W-:Y:S02]  /*d7f0*/  LDSM.16.MT88.4 R144, [R201+0xc00] ;  /* 0x000c0000c990783b */ /* 0x000fe40000004200 */
[C---:B------:R-:W-:Y:S02]  /*d800*/  FMUL.FTZ R46, R0.reuse, R118 ;  /* 0x00000076002e7220 */ /* 0x040fe40000410000 */
[----:B------:R-:W-:Y:S02]  /*d810*/  FMUL.FTZ R47, R0, R119 ;  /* 0x00000077002f7220 */ /* 0x000fe40000410000 */
[-C--:B------:R-:W-:Y:S02]  /*d820*/  HMMA.16816.F32.BF16 R12, R108, R22.reuse, R12 ;  /* 0x000000166c0c723c */ /* 0x080fe4000004180c */
[----:B------:R-:W-:Y:S01]  /*d830*/  LDSM.16.MT88.4 R116, [R201+0x400] ;  /* 0x00040000c974783b */ /* 0x000fe20000004200 */
[----:B------:R-:W1:Y:S01]  /*d840*/  MUFU.EX2 R189, R189 ;  /* 0x000000bd00bd7308 */ /* 0x000e620000000800 */
[C---:B------:R-:W-:Y:S02]  /*d850*/  FMUL.FTZ R51, R3.reuse, R163 ;  /* 0x000000a303337220 */ /* 0x040fe40000410000 */
[C---:B------:R-:W-:Y:S02]  /*d860*/  FMUL.FTZ R66, R3.reuse, R170 ;  /* 0x000000aa03427220 */ /* 0x040fe40000410000 */
[C---:B------:R-:W-:Y:S02]  /*d870*/  HMMA.16816.F32.BF16 R16, R172.reuse, R22, R16 ;  /* 0x00000016ac10723c */ /* 0x040fe40000041810 */
[----:B------:R-:W-:Y:S02]  /*d880*/  LDSM.16.MT88.4 R160, [R201+0x1c00] ;  /* 0x001c0000c9a0783b */ /* 0x000fe40000004200 */
[C---:B------:R-:W-:Y:S01]  /*d890*/  FMUL.FTZ R20, R100.reuse, R148 ;  /* 0x0000009464147220 */ /* 0x040fe20000410000 */
[----:B------:R-:W-:Y:S01]  /*d8a0*/  MUFU.EX2 R137, R220 ;  /* 0x000000dc00897308 */ /* 0x000fe20000000800 */
[----:B------:R-:W-:Y:S02]  /*d8b0*/  FMUL.FTZ R21, R100, R149 ;  /* 0x0000009564157220 */ /* 0x000fe40000410000 */
[C---:B------:R-:W-:Y:S04]  /*d8c0*/  FMUL.FTZ R22, R3.reuse, R150 ;  /* 0x0000009603167220 */ /* 0x040fe80000410000 */
[C---:B------:R-:W-:Y:S02]  /*d8d0*/  FMUL.FTZ R23, R3.reuse, R151 ;  /* 0x0000009703177220 */ /* 0x040fe40000410000 */
[----:B------:R-:W-:Y:S01]  /*d8e0*/  FMUL.FTZ R67, R3, R171 ;  /* 0x000000ab03437220 */ /* 0x000fe20000410000 */
[----:B------:R-:W-:Y:S01]  /*d8f0*/  MUFU.EX2 R138, R219 ;  /* 0x000000db008a7308 */ /* 0x000fe20000000800 */
[----:B------:R-:W-:Y:S01]  /*d900*/  LDSM.16.MT88.4 R168, [R202+0x1c00] ;  /* 0x001c0000caa8783b */ /* 0x000fe20000004200 */
[----:B------:R-:W-:Y:S02]  /*d910*/  FADD.FTZ R129, R133, R129 ;  /* 0x0000008185817221 */ /* 0x000fe40000010000 */
[-C--:B-----5:R-:W-:Y:S03]  /*d920*/  HMMA.16816.F32.BF16 R20, R172, R36.reuse, R20 ;  /* 0x00000024ac14723c */ /* 0x0a0fe60000041814 */
[C---:B------:R-:W-:Y:S02]  /*d930*/  FMUL.FTZ R70, R3.reuse, R70 ;  /* 0x0000004603467220 */ /* 0x040fe40000410000 */
[C---:B------:R-:W-:Y:S01]  /*d940*/  FMUL.FTZ R71, R3.reuse, R71 ;  /* 0x0000004703477220 */ /* 0x040fe20000410000 */
[----:B------:R-:W-:Y:S01]  /*d950*/  MUFU.EX2 R251, R195 ;  /* 0x000000c300fb7308 */ /* 0x000fe20000000800 */
[C---:B------:R-:W-:Y:S01]  /*d960*/  FMUL.FTZ R72, R2.reuse, R72 ;  /* 0x0000004802487220 */ /* 0x040fe20000410000 */
[C---:B------:R-:W-:Y:S04]  /*d970*/  HMMA.16816.F32.BF16 R24, R108.reuse, R36, R24 ;  /* 0x000000246c18723c */ /* 0x040fe80000041818 */
[----:B------:R-:W-:Y:S02]  /*d980*/  FMUL.FTZ R73, R2, R73 ;  /* 0x0000004902497220 */ /* 0x000fe40000410000 */
[C---:B------:R-:W-:Y:S02]  /*d990*/  FMUL.FTZ R74, R0.reuse, R74 ;  /* 0x0000004a004a7220 */ /* 0x040fe40000410000 */
[-C--:B------:R-:W-:Y:S01]  /*d9a0*/  HMMA.16816.F32.BF16 R28, R108, R38.reuse, R28 ;  /* 0x000000266c1c723c */ /* 0x080fe2000004181c */
[----:B------:R-:W-:Y:S03]  /*d9b0*/  MUFU.EX2 R250, R194 ;  /* 0x000000c200fa7308 */ /* 0x000fe60000000800 */
[----:B------:R-:W-:Y:S02]  /*d9c0*/  FMUL.FTZ R75, R0, R75 ;  /* 0x0000004b004b7220 */ /* 0x000fe40000410000 */
[----:B------:R-:W-:Y:S02]  /*d9d0*/  FMUL.FTZ R76, R2, R76 ;  /* 0x0000004c024c7220 */ /* 0x000fe40000410000 */
[C---:B------:R-:W-:Y:S03]  /*d9e0*/  HMMA.16816.F32.BF16 R32, R172.reuse, R38, R32 ;  /* 0x00000026ac20723c */ /* 0x040fe60000041820 */
[----:B------:R1:W-:Y:S01]  /*d9f0*/  MUFU.EX2 R136, R239 ;  /* 0x000000ef00887308 */ /* 0x0003e20000000800 */
[C---:B------:R-:W-:Y:S02]  /*da00*/  FMUL.FTZ R36, R100.reuse, R156 ;  /* 0x0000009c64247220 */ /* 0x040fe40000410000 */
[----:B------:R-:W-:Y:S02]  /*da10*/  FMUL.FTZ R37, R100, R157 ;  /* 0x0000009d64257220 */ /* 0x000fe40000410000 */
[C---:B------:R-:W-:Y:S04]  /*da20*/  FMUL.FTZ R38, R3.reuse, R158 ;  /* 0x0000009e03267220 */ /* 0x040fe80000410000 */
[C---:B------:R-:W-:Y:S01]  /*da30*/  FMUL.FTZ R39, R3.reuse, R159 ;  /* 0x0000009f03277220 */ /* 0x040fe20000410000 */
[----:B------:R-:W-:Y:S01]  /*da40*/  MUFU.EX2 R248, R198 ;  /* 0x000000c600f87308 */ /* 0x000fe20000000800 */
[----:B------:R-:W-:Y:S02]  /*da50*/  FMUL.FTZ R77, R2, R77 ;  /* 0x0000004d024d7220 */ /* 0x000fe40000410000 */
[C---:B------:R-:W-:Y:S02]  /*da60*/  FMUL.FTZ R78, R0.reuse, R78 ;  /* 0x0000004e004e7220 */ /* 0x040fe40000410000 */
[----:B------:R-:W-:Y:S01]  /*da70*/  FMUL.FTZ R79, R0, R79 ;  /* 0x0000004f004f7220 */ /* 0x000fe20000410000 */
[-C--:B------:R-:W-:Y:S03]  /*da80*/  HMMA.16816.F32.BF16 R36, R172, R52.reuse, R36 ;  /* 0x00000034ac24723c */ /* 0x080fe60000041824 */
[C---:B------:R-:W-:Y:S01]  /*da90*/  FMUL.FTZ R82, R3.reuse, R82 ;  /* 0x0000005203527220 */ /* 0x040fe20000410000 */
[----:B------:R-:W-:Y:S01]  /*daa0*/  MUFU.EX2 R195, R225 ;  /* 0x000000e100c37308 */ /* 0x000fe20000000800 */
[C---:B------:R-:W-:Y:S02]  /*dab0*/  FMUL.FTZ R83, R3.reuse, R83 ;  /* 0x0000005303537220 */ /* 0x040fe40000410000 */
[C---:B------:R-:W-:Y:S01]  /*dac0*/  FMUL.FTZ R86, R3.reuse, R86 ;  /* 0x0000005603567220 */ /* 0x040fe20000410000 */
[C---:B------:R-:W-:Y:S04]  /*dad0*/  HMMA.16816.F32.BF16 R40, R108.reuse, R52, R40 ;  /* 0x000000346c28723c */ /* 0x040fe80000041828 */
[C---:B------:R-:W-:Y:S01]  /*dae0*/  FMUL.FTZ R87, R3.reuse, R87 ;  /* 0x0000005703577220 */ /* 0x040fe20000410000 */
[----:B-1----:R-:W-:Y:S01]  /*daf0*/  MOV R239, R189 ;  /* 0x000000bd00ef7202 */ /* 0x002fe20000000f00 */
[----:B------:R-:W-:Y:S01]  /*db00*/  FMUL.FTZ R88, R2, R88 ;  /* 0x0000005802587220 */ /* 0x000fe20000410000 */
[----:B------:R-:W-:Y:S01]  /*db10*/  MUFU.EX2 R220, R188 ;  /* 0x000000bc00dc7308 */ /* 0x000fe20000000800 */
[-C--:B------:R-:W-:Y:S04]  /*db20*/  HMMA.16816.F32.BF16 R44, R108, R54.reuse, R44 ;  /* 0x000000366c2c723c */ /* 0x080fe8000004182c */
[C---:B------:R-:W-:Y:S02]  /*db30*/  FMUL.FTZ R52, R100.reuse, R164 ;  /* 0x000000a464347220 */ /* 0x040fe40000410000 */
[----:B------:R-:W-:Y:S02]  /*db40*/  FMUL.FTZ R53, R100, R165 ;  /* 0x000000a564357220 */ /* 0x000fe40000410000 */
[C---:B------:R-:W-:Y:S01]  /*db50*/  HMMA.16816.F32.BF16 R48, R172.reuse, R54, R48 ;  /* 0x00000036ac30723c */ /* 0x040fe20000041830 */
[----:B------:R-:W-:Y:S03]  /*db60*/  MUFU.EX2 R100, R237 ;  /* 0x000000ed00647308 */ /* 0x000fe60000000800 */
[C---:B------:R-:W-:Y:S02]  /*db70*/  FMUL.FTZ R89, R2.reuse, R89 ;  /* 0x0000005902597220 */ /* 0x040fe40000410000 */
[C---:B------:R-:W-:Y:S02]  /*db80*/  FMUL.FTZ R92, R2.reuse, R92 ;  /* 0x0000005c025c7220 */ /* 0x040fe40000410000 */
[C---:B------:R-:W-:Y:S03]  /*db90*/  FMUL.FTZ R54, R3.reuse, R166 ;  /* 0x000000a603367220 */ /* 0x040fe60000410000 */
[----:B------:R-:W-:Y:S01]  /*dba0*/  MUFU.EX2 R237, R183 ;  /* 0x000000b700ed7308 */ /* 0x000fe20000000800 */
[C---:B------:R-:W-:Y:S02]  /*dbb0*/  FMUL.FTZ R55, R3.reuse, R167 ;  /* 0x000000a703377220 */ /* 0x040fe40000410000 */
[----:B------:R-:W-:Y:S02]  /*dbc0*/  FMUL.FTZ R93, R2, R93 ;  /* 0x0000005d025d7220 */ /* 0x000fe40000410000 */
[C---:B------:R-:W-:Y:S02]  /*dbd0*/  FMUL.FTZ R98, R3.reuse, R98 ;  /* 0x0000006203627220 */ /* 0x040fe40000410000 */
[----:B------:R-:W-:Y:S01]  /*dbe0*/  FMUL.FTZ R99, R3, R99 ;  /* 0x0000006303637220 */ /* 0x000fe20000410000 */
[-C--:B--2---:R-:W-:Y:S02]  /*dbf0*/  HMMA.16816.F32.BF16 R52, R172, R112.reuse, R52 ;  /* 0x00000070ac34723c */ /* 0x084fe40000041834 */
[----:B------:R-:W1:Y:S01]  /*dc00*/  MUFU.EX2 R2, R186 ;  /* 0x000000ba00027308 */ /* 0x000e620000000800 */
[----:B------:R-:W-:Y:S02]  /*dc10*/  FADD.FTZ R3, R134, R130 ;  /* 0x0000008286037221 */ /* 0x000fe40000010000 */
[C---:B------:R-:W-:Y:S02]  /*dc20*/  FMUL.FTZ R90, R0.reuse, R90 ;  /* 0x0000005a005a7220 */ /* 0x040fe40000410000 */
[C---:B------:R-:W-:Y:S01]  /*dc30*/  FMUL.FTZ R91, R0.reuse, R91 ;  /* 0x0000005b005b7220 */ /* 0x040fe20000410000 */
[C---:B------:R-:W-:Y:S04]  /*dc40*/  HMMA.16816.F32.BF16 R56, R108.reuse, R112, R56 ;  /* 0x000000706c38723c */ /* 0x040fe80000041838 */
[----:B------:R-:W2:Y:S01]  /*dc50*/  MUFU.EX2 R196, R244 ;  /* 0x000000f400c47308 */ /* 0x000ea20000000800 */
[C---:B------:R-:W-:Y:S02]  /*dc60*/  FMUL.FTZ R94, R0.reuse, R94 ;  /* 0x0000005e005e7220 */ /* 0x040fe40000410000 */
[----:B------:R-:W-:Y:S01]  /*dc70*/  FMUL.FTZ R95, R0, R95 ;  /* 0x0000005f005f7220 */ /* 0x000fe20000410000 */
[-C--:B------:R-:W-:Y:S04]  /*dc80*/  HMMA.16816.F32.BF16 R60, R108, R114.reuse, R60 ;  /* 0x000000726c3c723c */ /* 0x080fe8000004183c */
[----:B------:R-:W-:Y:S02]  /*dc90*/  FADD.FTZ R0, R105, R177 ;  /* 0x000000b169007221 */ /* 0x000fe40000010000 */
[----:B------:R-:W-:Y:S02]  /*dca0*/  MUFU.EX2 R219, R193 ;  /* 0x000000c100db7308 */ /* 0x000fe40000000800 */
[C---:B------:R-:W-:Y:S01]  /*dcb0*/  HMMA.16816.F32.BF16 R64, R172.reuse, R114, R64 ;  /* 0x00000072ac40723c */ /* 0x040fe20000041840 */
[----:B------:R-:W3:Y:S03]  /*dcc0*/  LDSM.16.MT88.4 R112, [R201+0x2000] ;  /* 0x00200000c970783b */ /* 0x000ee60000004200 */
[----:B-1----:R-:W-:Y:S04]  /*dcd0*/  FADD.FTZ R0, R2, R0 ;  /* 0x0000000002007221 */ /* 0x002fe80000010000 */
[----:B------:R-:W-:Y:S01]  /*dce0*/  FADD.FTZ R0, R107, R0 ;  /* 0x000000006b007221 */ /* 0x000fe20000010000 */
[----:B------:R-:W-:Y:S10]  /*dcf0*/  MUFU.EX2 R198, R243 ;  /* 0x000000f300c67308 */ /* 0x000ff40000000800 */
[----:B------:R-:W-:Y:S10]  /*dd00*/  MUFU.EX2 R199, R197 ;  /* 0x000000c500c77308 */ /* 0x000ff40000000800 */
[----:B------:R-:W1:Y:S10]  /*dd10*/  MUFU.EX2 R197, R245 ;  /* 0x000000f500c57308 */ /* 0x000e740000000800 */
[----:B------:R-:W-:Y:S01]  /*dd20*/  MUFU.EX2 R194, R223 ;  /* 0x000000df00c27308 */ /* 0x000fe20000000800 */
[-C--:B---3--:R-:W-:Y:S08]  /*dd30*/  HMMA.16816.F32.BF16 R68, R172, R112.reuse, R68 ;  /* 0x00000070ac44723c */ /* 0x088ff00000041844 */
[C---:B------:R-:W-:Y:S01]  /*dd40*/  HMMA.16816.F32.BF16 R72, R108.reuse, R112, R72 ;  /* 0x000000706c48723c */ /* 0x040fe20000041848 */
[----:B------:R-:W-:Y:S07]  /*dd50*/  MUFU.EX2 R193, R224 ;  /* 0x000000e000c17308 */ /* 0x000fee0000000800 */
[-C--:B------:R-:W-:Y:S03]  /*dd60*/  HMMA.16816.F32.BF16 R76, R108, R114.reuse, R76 ;  /* 0x000000726c4c723c */ /* 0x080fe6000004184c */
[----:B------:R-:W-:Y:S05]  /*dd70*/  MUFU.EX2 R191, R230 ;  /* 0x000000e600bf7308 */ /* 0x000fea0000000800 */
[C---:B------:R-:W-:Y:S01]  /*dd80*/  HMMA.16816.F32.BF16 R80, R172.reuse, R114, R80 ;  /* 0x00000072ac50723c */ /* 0x040fe20000041850 */
[----:B------:R-:W3:Y:S04]  /*dd90*/  LDSM.16.MT88.4 R112, [R202+0x2000] ;  /* 0x00200000ca70783b */ /* 0x000ee80000004200 */
[----:B------:R-:W-:Y:S10]  /*dda0*/  MUFU.EX2 R190, R228 ;  /* 0x000000e400be7308 */ /* 0x000ff40000000800 */
[----:B------:R-:W-:Y:S01]  /*ddb0*/  MUFU.EX2 R188, R229 ;  /* 0x000000e500bc7308 */ /* 0x000fe20000000800 */
[-C--:B---3--:R-:W-:Y:S08]  /*ddc0*/  HMMA.16816.F32.BF16 R84, R172, R112.reuse, R84 ;  /* 0x00000070ac54723c */ /* 0x088ff00000041854 */
[C---:B------:R-:W-:Y:S07]  /*ddd0*/  HMMA.16816.F32.BF16 R88, R108.reuse, R112, R88 ;  /* 0x000000706c58723c */ /* 0x040fee0000041858 */
[----:B------:R-:W-:Y:S01]  /*dde0*/  F2FP.BF16.PACK_AB R112, R140, R218 ;  /* 0x000000da8c70723e */ /* 0x000fe200000010ff */
[-C--:B------:R-:W-:Y:S04]  /*ddf0*/  HMMA.16816.F32.BF16 R92, R108, R114.reuse, R92 ;  /* 0x000000726c5c723c */ /* 0x080fe8000004185c */
[----:B------:R-:W-:Y:S03]  /*de00*/  F2FP.BF16.PACK_AB R113, R138, R137 ;  /* 0x000000898a71723e */ /* 0x000fe600000010ff */
[----:B------:R-:W-:Y:S01]  /*de10*/  F2FP.BF16.PACK_AB R108, R2, R105 ;  /* 0x00000069026c723e */ /* 0x000fe200000010ff */
[----:B------:R-:W-:Y:S01]  /*de20*/  HMMA.16816.F32.BF16 R96, R172, R114, R96 ;  /* 0x00000072ac60723c */ /* 0x000fe20000041860 */
[----:B------:R-:W3:Y:S03]  /*de30*/  MUFU.EX2 R105, R238 ;  /* 0x000000ee00697308 */ /* 0x000ee60000000800 */
[C---:B------:R-:W-:Y:S01]  /*de40*/  F2FP.BF16.PACK_AB R110, R106.reuse, R107 ;  /* 0x0000006b6a6e723e */ /* 0x040fe200000010ff */
[----:B------:R-:W-:Y:S01]  /*de50*/  FADD.FTZ R2, R106, R0 ;  /* 0x000000006a027221 */ /* 0x000fe20000010000 */
[----:B------:R-:W-:Y:S01]  /*de60*/  F2FP.BF16.PACK_AB R109, R141, R192 ;  /* 0x000000c08d6d723e */ /* 0x000fe200000010ff */
[----:B------:R-:W-:Y:S01]  /*de70*/  FADD.FTZ R0, R131, R128 ;  /* 0x0000008083007221 */ /* 0x000fe20000010000 */
[----:B------:R-:W-:Y:S03]  /*de80*/  F2FP.BF16.PACK_AB R111, R176, R178 ;  /* 0x000000b2b06f723e */ /* 0x000fe600000010ff */
[----:B------:R-:W4:Y:S01]  /*de90*/  MUFU.EX2 R128, R236 ;  /* 0x000000ec00807308 */ /* 0x000f220000000800 */
[----:B------:R-:W-:Y:S01]  /*dea0*/  F2FP.BF16.PACK_AB R114, R189, R252 ;  /* 0x000000fcbd72723e */ /* 0x000fe200000010ff */
[----:B------:R-:W-:Y:S01]  /*deb0*/  FADD.FTZ R106, R132, R0 ;  /* 0x00000000846a7221 */ /* 0x000fe20000010000 */
[----:B------:R-:W-:Y:S01]  /*dec0*/  F2FP.BF16.PACK_AB R115, R250, R251 ;  /* 0x000000fbfa73723e */ /* 0x000fe200000010ff */
[-C--:B------:R-:W-:Y:S05]  /*ded0*/  HMMA.16816.F32.BF16 R4, R108, R116.reuse, R4 ;  /* 0x000000746c04723c */ /* 0x080fea0000041804 */
[----:B--2---:R-:W-:Y:S01]  /*dee0*/  F2FP.BF16.PACK_AB R173, R196, R195 ;  /* 0x000000c3c4ad723e */ /* 0x004fe200000010ff */
[----:B------:R2:W-:Y:S01]  /*def0*/  MUFU.EX2 R238, R182 ;  /* 0x000000b600ee7308 */ /* 0x0005e20000000800 */
[----:B-1----:R-:W-:Y:S01]  /*df00*/  F2FP.BF16.PACK_AB R175, R197, R198 ;  /* 0x000000c6c5af723e */ /* 0x002fe200000010ff */
[C---:B------:R-:W-:Y:S04]  /*df10*/  HMMA.16816.F32.BF16 R8, R112.reuse, R116, R8 ;  /* 0x000000747008723c */ /* 0x040fe80000041808 */
[----:B---3--:R-:W-:Y:S04]  /*df20*/  FADD.FTZ R0, R105, R2 ;  /* 0x0000000269007221 */ /* 0x008fe80000010000 */
[-C--:B------:R-:W-:Y:S01]  /*df30*/  HMMA.16816.F32.BF16 R12, R112, R118.reuse, R12 ;  /* 0x00000076700c723c */ /* 0x080fe2000004180c */
[----:B------:R-:W1:Y:S03]  /*df40*/  MUFU.EX2 R107, R235 ;  /* 0x000000eb006b7308 */ /* 0x000e660000000800 */
[----:B------:R-:W-:Y:S04]  /*df50*/  FADD.FTZ R0, R100, R0 ;  /* 0x0000000064007221 */ /* 0x000fe80000010000 */
[C---:B------:R-:W-:Y:S01]  /*df60*/  HMMA.16816.F32.BF16 R16, R108.reuse, R118, R16 ;  /* 0x000000766c10723c */ /* 0x040fe20000041810 */
[----:B------:R-:W3:Y:S02]  /*df70*/  LDSM.16.MT88.4 R116, [R202+0x1400] ;  /* 0x00140000ca74783b */ /* 0x000ee40000004200 */
[----:B------:R-:W-:Y:S01]  /*df80*/  MUFU.EX2 R235, R222 ;  /* 0x000000de00eb7308 */ /* 0x000fe20000000800 */
[----:B----4-:R-:W-:Y:S04]  /*df90*/  FADD.FTZ R0, R128, R0 ;  /* 0x0000000080007221 */ /* 0x010fe80000010000 */
[-C--:B------:R-:W-:Y:S01]  /*dfa0*/  HMMA.16816.F32.BF16 R20, R108, R120.reuse, R20 ;  /* 0x000000786c14723c */ /* 0x080fe20000041814 */
[----:B--2---:R-:W-:Y:S04]  /*dfb0*/  LDSM.16.MT88.4 R180, [R201+0x2c00] ;  /* 0x002c0000c9b4783b */ /* 0x004fe80000004200 */
[----:B------:R-:W-:Y:S03]  /*dfc0*/  MUFU.EX2 R222, R184 ;  /* 0x000000b800de7308 */ /* 0x000fe60000000800 */
[C---:B------:R-:W-:Y:S04]  /*dfd0*/  HMMA.16816.F32.BF16 R24, R112.reuse, R120, R24 ;  /* 0x000000787018723c */ /* 0x040fe80000041818 */
[----:B-1----:R-:W-:Y:S02]  /*dfe0*/  FADD.FTZ R2, R107, R0 ;  /* 0x000000006b027221 */ /* 0x002fe40000010000 */
[----:B------:R-:W-:Y:S01]  /*dff0*/  FADD.FTZ R0, R139, R129 ;  /* 0x000000818b007221 */ /* 0x000fe20000010000 */
[----:B------:R-:W1:Y:S01]  /*e000*/  MUFU.EX2 R236, R221 ;  /* 0x000000dd00ec7308 */ /* 0x000e620000000800 */
[-C--:B------:R-:W-:Y:S08]  /*e010*/  HMMA.16816.F32.BF16 R28, R112, R122.reuse, R28 ;  /* 0x0000007a701c723c */ /* 0x080ff0000004181c */
[C---:B------:R-:W-:Y:S01]  /*e020*/  HMMA.16816.F32.BF16 R32, R108.reuse, R122, R32 ;  /* 0x0000007a6c20723c */ /* 0x040fe20000041820 */
[----:B------:R-:W2:Y:S01]  /*e030*/  LDSM.16.MT88.4 R120, [R201+0x2400] ;  /* 0x00240000c978783b */ /* 0x000ea20000004200 */
[----:B------:R4:W-:Y:S06]  /*e040*/  MUFU.EX2 R221, R185 ;  /* 0x000000b900dd7308 */ /* 0x0009ec0000000800 */
[-C--:B------:R-:W-:Y:S04]  /*e050*/  HMMA.16816.F32.BF16 R36, R108, R124.reuse, R36 ;  /* 0x0000007c6c24723c */ /* 0x080fe80000041824 */
[----:B------:R5:W-:Y:S04]  /*e060*/  MUFU.EX2 R172, R241 ;  /* 0x000000f100ac7308 */ /* 0x000be80000000800 */
[C---:B------:R-:W-:Y:S06]  /*e070*/  HMMA.16816.F32.BF16 R40, R112.reuse, R124, R40 ;  /* 0x0000007c7028723c */ /* 0x040fec0000041828 */
[----:B------:R-:W-:Y:S02]  /*e080*/  MUFU.EX2 R174, R246 ;  /* 0x000000f600ae7308 */ /* 0x000fe40000000800 */
[-C--:B------:R-:W-:Y:S01]  /*e090*/  HMMA.16816.F32.BF16 R44, R112, R126.reuse, R44 ;  /* 0x0000007e702c723c */ /* 0x080fe2000004182c */
[----:B----4-:R-:W-:Y:S07]  /*e0a0*/  LDSM.16.MT88.4 R184, [R202+0x2c00] ;  /* 0x002c0000cab8783b */ /* 0x010fee0000004200 */
[C---:B------:R-:W-:Y:S01]  /*e0b0*/  HMMA.16816.F32.BF16 R48, R108.reuse, R126, R48 ;  /* 0x0000007e6c30723c */ /* 0x040fe20000041830 */
[----:B------:R-:W4:Y:S01]  /*e0c0*/  MUFU.EX2 R189, R227 ;  /* 0x000000e300bd7308 */ /* 0x000f220000000800 */
[----:B------:R-:W4:Y:S02]  /*e0d0*/  LDSM.16.MT88.4 R124, [R202+0x2400] ;  /* 0x00240000ca7c783b */ /* 0x000f240000004200 */
[----:B-----5:R-:W-:Y:S02]  /*e0e0*/  MOV R241, R176 ;  /* 0x000000b000f17202 */ /* 0x020fe40000000f00 */
[----:B------:R-:W-:Y:S02]  /*e0f0*/  F2FP.BF16.PACK_AB R176, R193, R194 ;  /* 0x000000c2c1b0723e */ /* 0x000fe400000010ff */
[-C--:B---3--:R-:W-:Y:S08]  /*e100*/  HMMA.16816.F32.BF16 R52, R108, R116.reuse, R52 ;  /* 0x000000746c34723c */ /* 0x088ff00000041834 */
[C---:B------:R-:W-:Y:S07]  /*e110*/  HMMA.16816.F32.BF16 R56, R112.reuse, R116, R56 ;  /* 0x000000747038723c */ /* 0x040fee0000041838 */
[----:B------:R-:W-:Y:S01]  /*e120*/  F2FP.BF16.PACK_AB R116, R100, R105 ;  /* 0x000000696474723e */ /* 0x000fe200000010ff */
[-C--:B------:R-:W-:Y:S04]  /*e130*/  HMMA.16816.F32.BF16 R60, R112, R118.reuse, R60 ;  /* 0x00000076703c723c */ /* 0x080fe8000004183c */
[----:B------:R-:W-:Y:S01]  /*e140*/  FADD.FTZ R100, R135, R106 ;  /* 0x0000006a87647221 */ /* 0x000fe20000010000 */
[----:B-1----:R-:W-:Y:S01]  /*e150*/  F2FP.BF16.PACK_AB R117, R236, R235 ;  /* 0x000000ebec75723e */ /* 0x002fe200000010ff */
[----:B------:R-:W-:Y:S01]  /*e160*/  LDSM.16.MT88.4 R132, [R201+0x2800] ;  /* 0x00280000c984783b */ /* 0x000fe20000004200 */
[----:B------:R-:W-:Y:S01]  /*e170*/  FADD.FTZ R105, R192, R3 ;  /* 0x00000003c0697221 */ /* 0x000fe20000010000 */
[C---:B------:R-:W-:Y:S01]  /*e180*/  HMMA.16816.F32.BF16 R64, R108.reuse, R118, R64 ;  /* 0x000000766c40723c */ /* 0x040fe20000041840 */
[----:B------:R-:W1:Y:S03]  /*e190*/  MUFU.EX2 R106, R242 ;  /* 0x000000f2006a7308 */ /* 0x000e660000000800 */
[----:B------:R-:W-:Y:S01]  /*e1a0*/  FADD.FTZ R3, R218, R0 ;  /* 0x00000000da037221 */ /* 0x000fe20000010000 */
[----:B------:R-:W-:Y:S01]  /*e1b0*/  MOV R218, R178 ;  /* 0x000000b200da7202 */ /* 0x000fe20000000f00 */
[----:B------:R-:W-:Y:S01]  /*e1c0*/  FADD.FTZ R0, R136, R2 ;  /* 0x0000000288007221 */ /* 0x000fe20000010000 */
[----:B------:R-:W-:Y:S01]  /*e1d0*/  F2FP.BF16.PACK_AB R118, R107, R128 ;  /* 0x000000806b76723e */ /* 0x000fe200000010ff */
[-C--:B--2---:R-:W-:Y:S01]  /*e1e0*/  HMMA.16816.F32.BF16 R68, R108, R120.reuse, R68 ;  /* 0x000000786c44723c */ /* 0x084fe20000041844 */
[----:B------:R-:W-:Y:S02]  /*e1f0*/  LDSM.16.MT88.4 R128, [R201+0x1800] ;  /* 0x00180000c980783b */ /* 0x000fe40000004200 */
[----:B------:R-:W2:Y:S01]  /*e200*/  MUFU.EX2 R192, R226 ;  /* 0x000000e200c07308 */ /* 0x000ea20000000800 */
[----:B------:R-:W-:Y:S01]  /*e210*/  F2FP.BF16.PACK_AB R119, R248, R247 ;  /* 0x000000f7f877723e */ /* 0x000fe200000010ff */
[----:B------:R-:W-:Y:S01]  /*e220*/  FADD.FTZ R2, R141, R105 ;  /* 0x000000698d027221 */ /* 0x000fe20000010000 */
[----:B----4-:R-:W-:Y:S01]  /*e230*/  F2FP.BF16.PACK_AB R177, R190, R189 ;  /* 0x000000bdbeb1723e */ /* 0x010fe200000010ff */
[----:B------:R-:W-:Y:S01]  /*e240*/  FADD.FTZ R3, R140, R3 ;  /* 0x000000038c037221 */ /* 0x000fe20000010000 */
[C---:B------:R-:W-:Y:S04]  /*e250*/  HMMA.16816.F32.BF16 R72, R112.reuse, R120, R72 ;  /* 0x000000787048723c */ /* 0x040fe80000041848 */
[C---:B------:R-:W-:Y:S01]  /*e260*/  FADD.FTZ R0, R172.reuse, R0 ;  /* 0x00000000ac007221 */ /* 0x040fe20000010000 */
[----:B------:R-:W-:Y:S01]  /*e270*/  F2FP.BF16.PACK_AB R172, R172, R136 ;  /* 0x00000088acac723e */ /* 0x000fe200000010ff */
[----:B------:R-:W3:Y:S01]  /*e280*/  MUFU.EX2 R107, R231 ;  /* 0x000000e7006b7308 */ /* 0x000ee20000000800 */
[----:B------:R-:W-:Y:S01]  /*e290*/  FADD.FTZ R3, R252, R3 ;  /* 0x00000003fc037221 */ /* 0x000fe20000010000 */
[-C--:B------:R-:W-:Y:S04]  /*e2a0*/  HMMA.16816.F32.BF16 R76, R112, R122.reuse, R76 ;  /* 0x0000007a704c723c */ /* 0x080fe8000004184c */
[----:B-1----:R-:W-:Y:S01]  /*e2b0*/  FADD.FTZ R0, R106, R0 ;  /* 0x000000006a007221 */ /* 0x002fe20000010000 */
[----:B------:R-:W-:Y:S01]  /*e2c0*/  MOV R105, R103 ;  /* 0x0000006700697202 */ /* 0x000fe20000000f00 */
[----:B------:R-:W-:Y:S02]  /*e2d0*/  FADD.FTZ R3, R239, R3 ;  /* 0x00000003ef037221 */ /* 0x000fe40000010000 */
[C---:B------:R-:W-:Y:S01]  /*e2e0*/  HMMA.16816.F32.BF16 R80, R108.reuse, R122, R80 ;  /* 0x0000007a6c50723c */ /* 0x040fe20000041850 */
[----:B------:R-:W1:Y:S03]  /*e2f0*/  LDSM.16.MT88.4 R120, [R201+0x800] ;  /* 0x00080000c978783b */ /* 0x000e660000004200 */
[C---:B------:R-:W-:Y:S01]  /*e300*/  FADD.FTZ R243, R174.reuse, R0 ;  /* 0x00000000aef37221 */ /* 0x040fe20000010000 */
[----:B------:R-:W-:Y:S01]  /*e310*/  F2FP.BF16.PACK_AB R174, R174, R106 ;  /* 0x0000006aaeae723e */ /* 0x000fe200000010ff */
[----:B------:R-:W-:Y:S01]  /*e320*/  FADD.FTZ R0, R137, R100 ;  /* 0x0000006489007221 */ /* 0x000fe20000010000 */
[----:B--2---:R-:W-:Y:S01]  /*e330*/  F2FP.BF16.PACK_AB R178, R191, R192 ;  /* 0x000000c0bfb2723e */ /* 0x004fe200000010ff */
[-C--:B------:R-:W-:Y:S04]  /*e340*/  HMMA.16816.F32.BF16 R84, R108, R124.reuse, R84 ;  /* 0x0000007c6c54723c */ /* 0x080fe80000041854 */
[----:B------:R-:W-:Y:S01]  /*e350*/  FADD.FTZ R100, R138, R0 ;  /* 0x000000008a647221 */ /* 0x000fe20000010000 */
[----:B------:R-:W-:Y:S01]  /*e360*/  MOV R106, R102 ;  /* 0x00000066006a7202 */ /* 0x000fe20000000f00 */
[----:B------:R-:W-:Y:S01]  /*e370*/  FADD.FTZ R0, R218, R2 ;  /* 0x00000002da007221 */ /* 0x000fe20000010000 */
[----:B---3--:R-:W-:Y:S01]  /*e380*/  F2FP.BF16.PACK_AB R179, R107, R188 ;  /* 0x000000bc6bb3723e */ /* 0x008fe200000010ff */
[C---:B------:R-:W-:Y:S04]  /*e390*/  HMMA.16816.F32.BF16 R88, R112.reuse, R124, R88 ;  /* 0x0000007c7058723c */ /* 0x040fe80000041858 */
[----:B------:R-:W-:Y:S01]  /*e3a0*/  FADD.FTZ R2, R251, R100 ;  /* 0x00000064fb027221 */ /* 0x000fe20000010000 */
[----:B------:R-:W-:Y:S01]  /*e3b0*/  MOV R100, R104 ;  /* 0x0000006800647202 */ /* 0x000fe20000000f00 */
[----:B------:R-:W-:Y:S02]  /*e3c0*/  FADD.FTZ R0, R241, R0 ;  /* 0x00000000f1007221 */ /* 0x000fe40000010000 */
[-C--:B------:R-:W-:Y:S01]  /*e3d0*/  HMMA.16816.F32.BF16 R92, R112, R126.reuse, R92 ;  /* 0x0000007e705c723c */ /* 0x080fe2000004185c */
[----:B------:R-:W2:Y:S03]  /*e3e0*/  LDSM.16.MT88.4 R112, [R202+0x800] ;  /* 0x00080000ca70783b */ /* 0x000ea60000004200 */
[----:B------:R-:W-:Y:S02]  /*e3f0*/  FADD.FTZ R2, R250, R2 ;  /* 0x00000002fa027221 */ /* 0x000fe40000010000 */
[----:B------:R-:W-:Y:S02]  /*e400*/  FADD.FTZ R0, R235, R0 ;  /* 0x00000000eb007221 */ /* 0x000fe40000010000 */
[----:B------:R-:W-:Y:S01]  /*e410*/  HMMA.16816.F32.BF16 R96, R108, R126, R96 ;  /* 0x0000007e6c60723c */ /* 0x000fe20000041860 */
[----:B------:R-:W3:Y:S03]  /*e420*/  LDSM.16.MT88.4 R124, [R202+0x1800] ;  /* 0x00180000ca7c783b */ /* 0x000ee60000004200 */
[----:B------:R-:W-:Y:S02]  /*e430*/  FADD.FTZ R3, R222, R3 ;  /* 0x00000003de037221 */ /* 0x000fe40000010000 */
[----:B------:R-:W-:Y:S01]  /*e440*/  FADD.FTZ R2, R221, R2 ;  /* 0x00000002dd027221 */ /* 0x000fe20000010000 */
[----:B------:R-:W-:Y:S01]  /*e450*/  F2FP.BF16.PACK_AB R108, R237, R222 ;  /* 0x000000deed6c723e */ /* 0x000fe200000010ff */
[----:B------:R-:W-:Y:S01]  /*e460*/  FADD.FTZ R0, R236, R0 ;  /* 0x00000000ec007221 */ /* 0x000fe20000010000 */
[-C--:B-1----:R-:W-:Y:S05]  /*e470*/  HMMA.16816.F32.BF16 R4, R116, R120.reuse, R4 ;  /* 0x000000787404723c */ /* 0x082fea0000041804 */
[----:B------:R-:W-:Y:S01]  /*e480*/  F2FP.BF16.PACK_AB R110, R249, R238 ;  /* 0x000000eef96e723e */ /* 0x000fe200000010ff */
[----:B------:R-:W-:Y:S01]  /*e490*/  FADD.FTZ R3, R237, R3 ;  /* 0x00000003ed037221 */ /* 0x000fe20000010000 */
[C---:B------:R-:W-:Y:S01]  /*e4a0*/  F2FP.BF16.PACK_AB R109, R220.reuse, R221 ;  /* 0x000000dddc6d723e */ /* 0x040fe200000010ff */
[----:B------:R-:W-:Y:S01]  /*e4b0*/  FADD.FTZ R2, R220, R2 ;  /* 0x00000002dc027221 */ /* 0x000fe20000010000 */
[----:B------:R-:W-:Y:S03]  /*e4c0*/  F2FP.BF16.PACK_AB R111, R199, R219 ;  /* 0x000000dbc76f723e */ /* 0x000fe600000010ff */
        /* <DEDUP_REMOVED lines=9> */
[----:B------:R-:W1:Y:S03]  /*e560*/  LDSM.16.MT88.4 R120, [R202+0x2800] ;  /* 0x00280000ca78783b */ /* 0x000e660000004200 */
[----:B------:R-:W-:Y:S04]  /*e570*/  FADD.FTZ R0, R195, R0 ;  /* 0x00000000c3007221 */ /* 0x000fe80000010000 */
        /* <DEDUP_REMOVED lines=35> */
[----:B------:R-:W-:Y:S02]  /*e7b0*/  FADD.FTZ R247, R197, R4 ;  /* 0x00000004c5f77221 */ /* 0x000fe40000010000 */
[C---:B------:R-:W-:Y:S04]  /*e7c0*/  HMMA.16816.F32.BF16 R128, R176.reuse, R152, R24 ;  /* 0x00000098b080723c */ /* 0x040fe80000041818 */
[----:B------:R-:W-:Y:S02]  /*e7d0*/  FADD.FTZ R248, R191, R3 ;  /* 0x00000003bff87221 */ /* 0x000fe40000010000 */
[----:B------:R-:W-:Y:S01]  /*e7e0*/  FADD.FTZ R249, R107, R2 ;  /* 0x000000026bf97221 */ /* 0x000fe20000010000 */
[----:B------:R-:W-:Y:S01]  /*e7f0*/  MOV R107, R101 ;  /* 0x00000065006b7202 */ /* 0x000fe20000000f00 */
        /* <DEDUP_REMOVED lines=18> */
[----:B--2---:R-:W-:Y:S02]  /*e920*/  ISETP.GT.AND P0, PT, R233, R6, PT ;  /* 0x00000006e900720c */ /* 0x004fe40003f04270 */
[----:B------:R-:W-:Y:S11]  /*e930*/  MOV R233, R0 ;  /* 0x0000000000e97202 */ /* 0x000ff60000000f00 */
[----:B------:R-:W-:-:S05]  /*e940*/  @P0 BRA `(.L_x_1293) ;  /* 0xffffc38000000947 */ /* 0x000fca000383ffff */
.L_x_1286:
[----:B------:R-:W-:Y:S05]  /*e950*/  BRA.DIV ~URZ, `(.L_x_1294) ;  /* 0x000050c27f007947 */ /* 0x000fea000b800000 */
[----:B------:R2:W3:Y:S02]  /*e960*/  SHFL.BFLY PT, R7, R243, 0x2, 0x1f ;  /* 0x0c401f00f3077f89 */ /* 0x0004e400000e0000 */
.L_x_1332:
[----:B---3--:R-:W-:Y:S01]  /*e970*/  FADD.FTZ R7, R7, R243 ;  /* 0x000000f307077221 */ /* 0x008fe20000010000 */
[----:B------:R-:W-:Y:S05]  /*e980*/  BRA.DIV ~URZ, `(.L_x_1295) ;  /* 0x000050f27f007947 */ /* 0x000fea000b800000 */
[----:B------:R-:W3:Y:S04]  /*e990*/  SHFL.BFLY PT, R6, R247, 0x2, 0x1f ;  /* 0x0c401f00f7067f89 */ /* 0x000ee800000e0000 */
[----:B------:R-:W4:Y:S04]  /*e9a0*/  SHFL.BFLY PT, R5, R248, 0x2, 0x1f ;  /* 0x0c401f00f8057f89 */ /* 0x000f2800000e0000 */
[----:B------:R-:W5:Y:S04]  /*e9b0*/  SHFL.BFLY PT, R4, R249, 0x2, 0x1f ;  /* 0x0c401f00f9047f89 */ /* 0x000f6800000e0000 */
[----:B------:R-:W1:Y:S01]  /*e9c0*/  SHFL.BFLY PT, R0, R7, 0x1, 0x1f ;  /* 0x0c201f0007007f89 */ /* 0x000e6200000e0000 */
[----:B---3--:R-:W-:-:S02]  /*e9d0*/  FADD.FTZ R6, R6, R247 ;  /* 0x000000f706067221 */ /* 0x008fc40000010000 */
[----:B----4-:R-:W-:-:S03]  /*e9e0*/  FADD.FTZ R5, R5, R248 ;  /* 0x000000f805057221 */ /* 0x010fc60000010000 */
[----:B------:R-:W3:Y:S01]  /*e9f0*/  SHFL.BFLY PT, R2, R6, 0x1, 0x1f ;  /* 0x0c201f0006027f89 */ /* 0x000ee200000e0000 */
[----:B-----5:R-:W-:-:S03]  /*ea00*/  FADD.FTZ R249, R4, R249 ;  /* 0x000000f904f97221 */ /* 0x020fc60000010000 */
[----:B------:R-:W4:Y:S01]  /*ea10*/  SHFL.BFLY PT, R3, R5, 0x1, 0x1f ;  /* 0x0c201f0005037f89 */ /* 0x000f2200000e0000 */
[----:B-1----:R-:W-:-:S03]  /*ea20*/  FADD.FTZ R7, R7, R0 ;  /* 0x0000000007077221 */ /* 0x002fc60000010000 */
[----:B------:R1:W2:Y:S01]  /*ea30*/  SHFL.BFLY PT, R4, R249, 0x1, 0x1f ;  /* 0x0c201f00f9047f89 */ /* 0x0002a200000e0000 */
[----:B---3--:R-:W-:Y:S02]  /*ea40*/  FADD.FTZ R6, R6, R2 ;  /* 0x0000000206067221 */ /* 0x008fe40000010000 */
[----:B----4-:R-:W-:Y:S02]  /*ea50*/  FADD.FTZ R5, R5, R3 ;  /* 0x0000000305057221 */ /* 0x010fe40000010000 */
.L_x_1333:
[----:B------:R-:W-:Y:S01]  /*ea60*/  FSETP.NE.FTZ.AND P3, PT, R7, RZ, PT ;  /* 0x000000ff0700720b */ /* 0x000fe20003f75000 */
[----:B------:R-:W-:Y:S01]  /*ea70*/  CS2R R2, SRZ ;  /* 0x0000000000027805 */ /* 0x000fe2000001ff00 */
[----:B------:R-:W-:Y:S01]  /*ea80*/  MOV R0, RZ ;  /* 0x000000ff00007202 */ /* 0x000fe20000000f00 */
[----:B--2---:R-:W-:Y:S01]  /*ea90*/  FADD.FTZ R4, R4, R249 ;  /* 0x000000f904047221 */ /* 0x004fe20000010000 */
[----:B------:R-:W-:Y:S02]  /*eaa0*/  FSETP.NE.FTZ.AND P2, PT, R6, RZ, PT ;  /* 0x000000ff0600720b */ /* 0x000fe40003f55000 */
[----:B------:R-:W-:Y:S02]  /*eab0*/  FSETP.NE.FTZ.AND P1, PT, R5, RZ, PT ;  /* 0x000000ff0500720b */ /* 0x000fe40003f35000 */
[----:B------:R-:W-:-:S02]  /*eac0*/  FSETP.NE.FTZ.AND P0, PT, R4, RZ, PT ;  /* 0x000000ff0400720b */ /* 0x000fc40003f15000 */
[----:B------:R-:W-:Y:S02]  /*ead0*/  MOV R23, 0xff800000 ;  /* 0xff80000000177802 */ /* 0x000fe40000000f00 */
[----:B------:R-:W-:Y:S01]  /*eae0*/  MOV R21, 0xff800000 ;  /* 0xff80000000157802 */ /* 0x000fe20000000f00 */
[----:B------:R-:W2:Y:S01]  /*eaf0*/  @P3 MUFU.RCP R0, R7 ;  /* 0x0000000700003308 */ /* 0x000ea20000001000 */
[----:B------:R-:W-:Y:S02]  /*eb00*/  MOV R22, 0xff800000 ;  /* 0xff80000000167802 */ /* 0x000fe40000000f00 */
[----:B------:R-:W-:-:S03]  /*eb10*/  MOV R20, 0xff800000 ;  /* 0xff80000000147802 */ /* 0x000fc60000000f00 */
[----:B------:R-:W-:Y:S02]  /*eb20*/  @P1 MOV R10, 0x3f317218 ;  /* 0x3f317218000a1802 */ /* 0x000fe40000000f00 */
[----:B------:R-:W3:Y:S08]  /*eb30*/  @P3 MUFU.LG2 R7, R7 ;  /* 0x0000000700073308 */ /* 0x000ef00000000c00 */
[----:B------:R-:W4:Y:S01]  /*eb40*/  @P2 MUFU.RCP R3, R6 ;  /* 0x0000000600032308 */ /* 0x000f220000001000 */
[----:B--2---:R-:W-:-:S02]  /*eb50*/  FMUL.FTZ R140, R0, R140 ;  /* 0x0000008c008c7220 */ /* 0x004fc40000410000 */
[C---:B------:R-:W-:Y:S02]  /*eb60*/  FMUL.FTZ R141, R0.reuse, R141 ;  /* 0x0000008d008d7220 */ /* 0x040fe40000410000 */
[C---:B------:R-:W-:Y:S02]  /*eb70*/  FMUL.FTZ R144, R0.reuse, R144 ;  /* 0x0000009000907220 */ /* 0x040fe40000410000 */
[C---:B------:R-:W-:Y:S01]  /*eb80*/  FMUL.FTZ R145, R0.reuse, R145 ;  /* 0x0000009100917220 */ /* 0x040fe20000410000 */
[----:B------:R-:W2:Y:S01]  /*eb90*/  @P1 MUFU.RCP R2, R5 ;  /* 0x0000000500021308 */ /* 0x000ea20000001000 */
[C---:B------:R-:W-:Y:S02]  /*eba0*/  FMUL.FTZ R148, R0.reuse, R148 ;  /* 0x0000009400947220 */ /* 0x040fe40000410000 */
[C---:B------:R-:W-:Y:S02]  /*ebb0*/  FMUL.FTZ R149, R0.reuse, R149 ;  /* 0x0000009500957220 */ /* 0x040fe40000410000 */
[----:B------:R-:W-:-:S02]  /*ebc0*/  FMUL.FTZ R152, R0, R152 ;  /* 0x0000009800987220 */ /* 0x000fc40000410000 */
[C---:B------:R-:W-:Y:S01]  /*ebd0*/  FMUL.FTZ R153, R0.reuse, R153 ;  /* 0x0000009900997220 */ /* 0x040fe20000410000 */
[----:B------:R-:W5:Y:S01]  /*ebe0*/  @P2 MUFU.LG2 R6, R6 ;  /* 0x0000000600062308 */ /* 0x000f620000000c00 */
[C---:B------:R-:W-:Y:S02]  /*ebf0*/  FMUL.FTZ R156, R0.reuse, R156 ;  /* 0x0000009c009c7220 */ /* 0x040fe40000410000 */
[C---:B------:R-:W-:Y:S02]  /*ec00*/  FMUL.FTZ R157, R0.reuse, R157 ;  /* 0x0000009d009d7220 */ /* 0x040fe40000410000 */
[C---:B------:R-:W-:Y:S02]  /*ec10*/  FMUL.FTZ R160, R0.reuse, R160 ;  /* 0x000000a000a07220 */ /* 0x040fe40000410000 */
[C---:B------:R-:W-:Y:S01]  /*ec20*/  FMUL.FTZ R161, R0.reuse, R161 ;  /* 0x000000a100a17220 */ /* 0x040fe20000410000 */
[----:B------:R-:W1:Y:S01]  /*ec30*/  @P1 MUFU.LG2 R5, R5 ;  /* 0x0000000500051308 */ /* 0x000e620000000c00 */
        /* <DEDUP_REMOVED lines=11> */
[----:B------:R-:W-:Y:S01]  /*ecf0*/  FMUL.FTZ R97, R0, R97 ;  /* 0x0000006100617220 */ /* 0x000fe20000410000 */
[----:B------:R-:W-:Y:S01]  /*ed00*/  @P3 MOV R0, 0x3f317218 ;  /* 0x3f31721800003802 */ /* 0x000fe20000000f00 */
[----:B---3--:R-:W-:-:S02]  /*ed10*/  @P3 FMUL.FTZ R9, R7, 0.69314718246459960938 ;  /* 0x3f31721807093820 */ /* 0x008fc40000410000 */
[C---:B----4-:R-:W-:Y:S02]  /*ed20*/  FMUL.FTZ R142, R3.reuse, R142 ;  /* 0x0000008e038e7220 */ /* 0x050fe40000410000 */
[----:B------:R-:W-:Y:S01]  /*ed30*/  @P3 FMUL.FTZ R7, R0, c[0x0][0x2d0] ;  /* 0x0000b40000073a20 */ /* 0x000fe20000410000 */
[----:B------:R-:W-:Y:S01]  /*ed40*/  MOV R0, RZ ;  /* 0x000000ff00007202 */ /* 0x000fe20000000f00 */
[C---:B------:R-:W-:Y:S02]  /*ed50*/  FMUL.FTZ R143, R3.reuse, R143 ;  /* 0x0000008f038f7220 */ /* 0x040fe40000410000 */
[C---:B------:R-:W-:Y:S02]  /*ed60*/  FMUL.FTZ R146, R3.reuse, R146 ;  /* 0x0000009203927220 */ /* 0x040fe40000410000 */
[C---:B------:R-:W-:Y:S01]  /*ed70*/  FMUL.FTZ R147, R3.reuse, R147 ;  /* 0x0000009303937220 */ /* 0x040fe20000410000 */
[----:B------:R-:W3:Y:S01]  /*ed80*/  @P0 MUFU.RCP R0, R4 ;  /* 0x0000000400000308 */ /* 0x000ee20000001000 */
        /* <DEDUP_REMOVED lines=21> */
[C---:B--2---:R-:W-:Y:S02]  /*eee0*/  FMUL.FTZ R136, R2.reuse, R136 ;  /* 0x0000008802887220 */ /* 0x044fe40000410000 */
        /* <DEDUP_REMOVED lines=23> */
[----:B------:R2:W4:Y:S01]  /*f060*/  @P0 MUFU.LG2 R2, R4 ;  /* 0x0000000400020308 */ /* 0x0005220000000c00 */
[----:B-----5:R-:W-:Y:S02]  /*f070*/  @P2 FMUL.FTZ R8, R6, 0.69314718246459960938 ;  /* 0x3f31721806082820 */ /* 0x020fe40000410000 */
[----:B------:R-:W-:Y:S02]  /*f080*/  @P2 FMUL.FTZ R6, R3, c[0x0][0x2d0] ;  /* 0x0000b40003062a20 */ /* 0x000fe40000410000 */
[----:B-1----:R-:W-:Y:S02]  /*f090*/  @P1 FMUL.FTZ R5, R5, 0.69314718246459960938 ;  /* 0x3f31721805051820 */ /* 0x002fe40000410000 */
[----:B------:R-:W-:Y:S02]  /*f0a0*/  @P1 FMUL.FTZ R3, R10, c[0x0][0x2d0] ;  /* 0x0000b4000a031a20 */ /* 0x000fe40000410000 */
[----:B---3--:R-:W-:-:S02]  /*f0b0*/  FMUL.FTZ R138, R0, R138 ;  /* 0x0000008a008a7220 */ /* 0x008fc40000410000 */
[----:B------:R-:W-:Y:S01]  /*f0c0*/  @P1 FFMA.FTZ R23, R3, R102, R5 ;  /* 0x0000006603171223 */ /* 0x000fe20000010005 */
[----:B------:R-:W-:Y:S01]  /*f0d0*/  @P0 MOV R3, 0x3f317218 ;  /* 0x3f31721800030802 */ /* 0x000fe20000000f00 */
[C---:B------:R-:W-:Y:S02]  /*f0e0*/  FMUL.FTZ R139, R0.reuse, R139 ;  /* 0x0000008b008b7220 */ /* 0x040fe40000410000 */
[----:B------:R-:W-:Y:S01]  /*f0f0*/  FMUL.FTZ R134, R0, R134 ;  /* 0x0000008600867220 */ /* 0x000fe20000410000 */
[----:B--2---:R-:W-:Y:S01]  /*f100*/  MOV R4, 0x1 ;  /* 0x0000000100047802 */ /* 0x004fe20000000f00 */
[----:B----4-:R-:W-:Y:S02]  /*f110*/  @P0 FMUL.FTZ R2, R2, 0.69314718246459960938 ;  /* 0x3f31721802020820 */ /* 0x010fe40000410000 */
[----:B------:R-:W-:Y:S02]  /*f120*/  @P0 FMUL.FTZ R3, R3, c[0x0][0x2d0] ;  /* 0x0000b40003030a20 */ /* 0x000fe40000410000 */
        /* <DEDUP_REMOVED lines=21> */
[----:B------:R-:W-:Y:S01]  /*f280*/  PRMT R0, R4, 0x7610, R0 ;  /* 0x0000761004007816 */ /* 0x000fe20000000000 */
[----:B------:R-:W-:Y:S02]  /*f290*/  @P3 FFMA.FTZ R21, R7, R104, R9 ;  /* 0x0000006807153223 */ /* 0x000fe40000010009 */
[----:B------:R-:W-:Y:S02]  /*f2a0*/  @P2 FFMA.FTZ R22, R6, R103, R8 ;  /* 0x0000006706162223 */ /* 0x000fe40000010008 */
[----:B------:R-:W-:Y:S02]  /*f2b0*/  @P0 FFMA.FTZ R20, R3, R101, R2 ;  /* 0x0000006503140223 */ /* 0x000fe40000010002 */
.L_x_1255:
[----:B--2---:R2:W5:Y:S01]  /*f2c0*/  LDL R7, [R1+0x7c] ;  /* 0x00007c0001077983 */ /* 0x0045620000100800 */
[----:B------:R-:W-:Y:S03]  /*f2d0*/  BSSY B0, `(.L_x_1296) ;  /* 0x0000012000007945 */ /* 0x000fe60003800000 */
[----:B------:R-:W3:Y:S02]  /*f2e0*/  S2R R6, SR_TID.X ;  /* 0x0000000000067919 */ /* 0x000ee40000002100 */
[----:B---3--:R-:W-:-:S13]  /*f2f0*/  LOP3.LUT P0, RZ, R6, 0x7f, RZ, 0xc0, !PT ;  /* 0x0000007f06ff7812 */ /* 0x008fda000780c0ff */
[----:B------:R-:W-:Y:S05]  /*f300*/  @P0 BRA `(.L_x_1297) ;  /* 0x000000e000000947 */ /* 0x000fea0003800000 */
[----:B--2---:R-:W2:Y:S01]  /*f310*/  S2R R4, SR_LANEID ;  /* 0x0000000000047919 */ /* 0x004ea20000000000 */
[----:B------:R-:W-:Y:S01]  /*f320*/  VOTEU.ANY UR4, UPT, PT ;  /* 0x0000000000047886 */ /* 0x000fe200038e0100 */
[----:B------:R-:W-:Y:S01]  /*f330*/  IMAD.MOV.U32 R5, RZ, RZ, c[0x0][0x584] ;  /* 0x00016100ff057624 */ /* 0x000fe200078e00ff */
[----:B------:R-:W2:Y:S08]  /*f340*/  FLO.U32 R3, UR4 ;  /* 0x0000000400037d00 */ /* 0x000eb000080e0000 */
[----:B------:R-:W3:Y:S01]  /*f350*/  POPC R2, UR4 ;  /* 0x0000000400027d09 */ /* 0x000ee20008000000 */
[----:B--2---:R-:W-:Y:S01]  /*f360*/  ISETP.EQ.U32.AND P0, PT, R3, R4, PT ;  /* 0x000000040300720c */ /* 0x004fe20003f02070 */
[----:B------:R-:W-:-:S12]  /*f370*/  IMAD.MOV.U32 R4, RZ, RZ, c[0x0][0x580] ;  /* 0x00016000ff047624 */ /* 0x000fd800078e00ff */
[----:B---3--:R2:W3:Y:S04]  /*f380*/  @P0 ATOMG.E.ADD.STRONG.GPU PT, R2, [R4.64], R2 ;  /* 0x00000002040209a8 */ /* 0x0084e800081ee1c6 */
[----:B--2---:R-:W2:Y:S04]  /*f390*/  S2R R4, SR_LTMASK ;  /* 0x0000000000047919 */ /* 0x004ea80000003900 */
[----:B---3--:R2:W3:Y:S02]  /*f3a0*/  SHFL.IDX PT, R3, R2, R3, 0x1f ;  /* 0x00001f0302037589 */ /* 0x0084e400000e0000 */
[----:B--2---:R-:W-:-:S06]  /*f3b0*/  LOP3.LUT R2, R4, UR4, RZ, 0xc0, !PT ;  /* 0x0000000404027c12 */ /* 0x004fcc000f8ec0ff */
[----:B------:R-:W3:Y:S02]  /*f3c0*/  POPC R2, R2 ;  /* 0x0000000200027309 */ /* 0x000ee40000000000 */
[----:B---3-5:R-:W-:-:S05]  /*f3d0*/  IADD3 R7, R3, c[0x0][0xc], R2 ;  /* 0x0000030003077a10 */ /* 0x028fca0007ffe002 */
[----:B------:R2:W-:Y:S02]  /*f3e0*/  STL [R1+0x7c], R7 ;  /* 0x00007c0701007387 */ /* 0x0005e40000100800 */
.L_x_1297:
[----:B--2---:R-:W-:Y:S05]  /*f3f0*/  BSYNC B0 ;  /* 0x0000000000007941 */ /* 0x004fea0003800000 */
.L_x_1296:
[----:B------:R-:W-:Y:S01]  /*f400*/  PRMT R0, R0, 0x9910, RZ ;  /* 0x0000991000007816 */ /* 0x000fe200000000ff */
[----:B------:R-:W-:Y:S01]  /*f410*/  BSSY B1, `(.L_x_1298) ;  /* 0x000018d000017945 */ /* 0x000fe20003800000 */
[----:B-----5:R-:W-:Y:S02]  /*f420*/  IMAD.MOV.U32 R24, RZ, RZ, R7 ;  /* 0x000000ffff187224 */ /* 0x020fe400078e0007 */
[----:B------:R-:W-:-:S13]  /*f430*/  ISETP.NE.AND P0, PT, R0, RZ, PT ;  /* 0x000000ff0000720c */ /* 0x000fda0003f05270 */
[----:B------:R-:W-:Y:S05]  /*f440*/  @!P0 BRA `(.L_x_1299) ;  /* 0x000015d000008947 */ /* 0x000fea0003800000 */
[----:B------:R-:W-:Y:S01]  /*f450*/  WARPSYNC 0xffffffff ;  /* 0xffffffff00007948 */ /* 0x000fe20003800000 */
[----:B------:R-:W-:Y:S06]  /*f460*/  BAR.SYNC.DEFER_BLOCKING 0x1, 0x80 ;  /* 0x0042000000007b1d */ /* 0x000fec0000010000 */
[----:B------:R-:W-:Y:S05]  /*f470*/  BRA.CONV ~URZ, `(.L_x_1300) ;  /* 0x000000837f007947 */ /* 0x000fea000b800000 */
[----:B------:R-:W-:Y:S01]  /*f480*/  SHF.R.S32.HI R2, RZ, 0x1f, R6 ;  /* 0x0000001fff027819 */ /* 0x000fe20000011406 */
[----:B------:R-:W-:Y:S02]  /*f490*/  IMAD.MOV.U32 R3, RZ, RZ, RZ ;  /* 0x000000ffff037224 */ /* 0x000fe400078e00ff */
[----:B------:R-:W-:Y:S01]  /*f4a0*/  IMAD.MOV.U32 R0, RZ, RZ, 0x1f ;  /* 0x0000001fff007424 */ /* 0x000fe200078e00ff */
[----:B------:R-:W-:-:S04]  /*f4b0*/  LEA.HI R2, R2, R6, RZ, 0x7 ;  /* 0x0000000602027211 */ /* 0x000fc800078f38ff */
[----:B------:R-:W-:-:S05]  /*f4c0*/  SHF.R.S32.HI R2, RZ, 0x7, R2 ;  /* 0x00000007ff027819 */ /* 0x000fca0000011402 */
[----:B------:R-:W-:Y:S01]  /*f4d0*/  IMAD.MOV.U32 R5, RZ, RZ, R2 ;  /* 0x000000ffff057224 */ /* 0x000fe200078e0002 */
[----:B------:R-:W-:Y:S02]  /*f4e0*/  MOV R2, 0xf500 ;  /* 0x0000f50000027802 */ /* 0x000fe40000000f00 */
[----:B-1----:R-:W-:Y:S05]  /*f4f0*/  CALL.REL.NOINC `($__internal_18_$__cuda_sm70_shflsync_idx_p) ;  /* 0x0000488000007944 */ /* 0x002fea0003c00000 */
.L_x_1300:
[----:B------:R-:W2:Y:S04]  /*f500*/  LDL.LU R4, [R1+0x44] ;  /* 0x0000440001047983 */ /* 0x000ea80000300800 */
[----:B------:R-:W3:Y:S04]  /*f510*/  LDL R8, [R1+0xb4] ;  /* 0x0000b40001087983 */ /* 0x000ee80000100800 */
[----:B------:R-:W4:Y:S04]  /*f520*/  LDL.LU R13, [R1+0x40] ;  /* 0x00004000010d7983 */ /* 0x000f280000300800 */
[----:B------:R-:W3:Y:S04]  /*f530*/  LDL.LU R16, [R1+0x48] ;  /* 0x0000480001107983 */ /* 0x000ee80000300800 */
[----:B------:R-:W3:Y:S01]  /*f540*/  LDL.LU R15, [R1+0x78] ;  /* 0x00007800010f7983 */ /* 0x000ee20000300800 */
[----:B------:R-:W-:-:S03]  /*f550*/  MOV R3, 0x1 ;  /* 0x0000000100037802 */ /* 0x000fc60000000f00 */
[----:B------:R-:W3:Y:S01]  /*f560*/  LDL R14, [R1+0xbc] ;  /* 0x0000bc00010e7983 */ /* 0x000ee20000100800 */
[----:B------:R-:W-:-:S03]  /*f570*/  ISETP.NE.AND P0, PT, R3, c[0x0][0x4e8], PT ;  /* 0x00013a0003007a0c */ /* 0x000fc60003f05270 */
[----:B------:R1:W5:Y:S04]  /*f580*/  LDL R48, [R1+0xb0] ;  /* 0x0000b00001307983 */ /* 0x0003680000100800 */
        /* <DEDUP_REMOVED lines=22> */
[----:B------:R1:W5:Y:S01]  /*f6f0*/  LDL R25, [R1+0x50] ;  /* 0x0000500001197983 */ /* 0x0003620000100800 */
[----:B------:R-:W-:-:S02]  /*f700*/  ULDC UR5, c[0x0][0x4e8] ;  /* 0x00013a0000057ab9 */ /* 0x000fc40000000800 */
[----:B------:R-:W-:Y:S02]  /*f710*/  ULDC UR4, c[0x0][0x388] ;  /* 0x0000e20000047ab9 */ /* 0x000fe40000000800 */
[----:B------:R-:W-:Y:S01]  /*f720*/  UIMAD UR4, UR5, UR4, URZ ;  /* 0x00000004050472a4 */ /* 0x000fe2000f8e023f */
[----:B------:R-:W-:Y:S01]  /*f730*/  BSSY B0, `(.L_x_1301) ;  /* 0x000008f000007945 */ /* 0x000fe20003800000 */
[----:B--2---:R-:W-:Y:S01]  /*f740*/  SHF.R.S32.HI R0, RZ, 0x1f, R4 ;  /* 0x0000001fff007819 */ /* 0x004fe20000011404 */
[----:B------:R-:W-:-:S04]  /*f750*/  IMAD.WIDE.U32 R6, R4, c[0x0][0x4d0], RZ ;  /* 0x0001340004067a25 */ /* 0x000fc800078e00ff */
[C---:B------:R-:W-:Y:S02]  /*f760*/  IMAD R2, R0.reuse, c[0x0][0x4d0], RZ ;  /* 0x0001340000027a24 */ /* 0x040fe400078e02ff */
[----:B------:R-:W-:Y:S02]  /*f770*/  IMAD R0, R0, c[0x0][0x438], RZ ;  /* 0x00010e0000007a24 */ /* 0x000fe400078e02ff */
[C---:B------:R-:W-:Y:S02]  /*f780*/  IMAD R2, R4.reuse, c[0x0][0x4d4], R2 ;  /* 0x0001350004027a24 */ /* 0x040fe400078e0202 */
[C---:B------:R-:W-:Y:S02]  /*f790*/  IMAD R0, R4.reuse, c[0x0][0x43c], R0 ;  /* 0x00010f0004007a24 */ /* 0x040fe400078e0200 */
[----:B------:R-:W-:Y:S01]  /*f7a0*/  IMAD.WIDE.U32 R4, R4, c[0x0][0x438], RZ ;  /* 0x00010e0004047a25 */ /* 0x000fe200078e00ff */
[----:B------:R-:W-:Y:S02]  /*f7b0*/  IADD3 R7, R7, R2, RZ ;  /* 0x0000000207077210 */ /* 0x000fe40007ffe0ff */
[----:B----4-:R-:W-:Y:S01]  /*f7c0*/  SHF.R.S32.HI R2, RZ, 0x1f, R13 ;  /* 0x0000001fff027819 */ /* 0x010fe2000001140d */
[----:B------:R-:W-:Y:S01]  /*f7d0*/  IMAD.IADD R5, R5, 0x1, R0 ;  /* 0x0000000105057824 */ /* 0x000fe200078e0200 */
[----:B---3--:R-:W-:Y:S01]  /*f7e0*/  IADD3 R0, R8, R15, RZ ;  /* 0x0000000f08007210 */ /* 0x008fe20007ffe0ff */
[----:B------:R-:W-:-:S04]  /*f7f0*/  IMAD.WIDE.U32 R6, R13, c[0x0][0x4d8], R6 ;  /* 0x000136000d067a25 */ /* 0x000fc800078e0006 */
[----:B------:R-:W-:-:S04]  /*f800*/  @P0 IMAD.HI.U32 R10, R0, c[0x0][0x4ec], RZ ;  /* 0x00013b00000a0a27 */ /* 0x000fc800078e00ff */
[C---:B------:R-:W-:Y:S02]  /*f810*/  IMAD R9, R2.reuse, c[0x0][0x4d8], RZ ;  /* 0x0001360002097a24 */ /* 0x040fe400078e02ff */
[----:B------:R-:W-:Y:S01]  /*f820*/  IMAD R8, R2, c[0x0][0x440], RZ ;  /* 0x0001100002087a24 */ /* 0x000fe200078e02ff */
[----:B------:R-:W-:Y:S01]  /*f830*/  MOV R2, R0 ;  /* 0x0000000000027202 */ /* 0x000fe20000000f00 */
[----:B------:R-:W-:Y:S01]  /*f840*/  IMAD.MOV.U32 R3, RZ, RZ, R0 ;  /* 0x000000ffff037224 */ /* 0x000fe200078e0000 */
[----:B------:R-:W-:Y:S01]  /*f850*/  @P0 SHF.R.U32.HI R3, RZ, c[0x0][0x4f0], R10 ;  /* 0x00013c00ff030a19 */ /* 0x000fe2000001160a */
[C---:B------:R-:W-:Y:S02]  /*f860*/  IMAD R11, R13.reuse, c[0x0][0x4dc], R9 ;  /* 0x000137000d0b7a24 */ /* 0x040fe400078e0209 */
[----:B-1----:R-:W-:Y:S01]  /*f870*/  IMAD R12, R13, c[0x0][0x444], R8 ;  /* 0x000111000d0c7a24 */ /* 0x002fe200078e0208 */
[----:B------:R-:W-:Y:S01]  /*f880*/  SHF.R.S32.HI R8, RZ, 0x1f, R16 ;  /* 0x0000001fff087819 */ /* 0x000fe20000011410 */
[----:B------:R-:W-:-:S04]  /*f890*/  @P0 IMAD.HI.U32 R9, R0, c[0x0][0x4ec], RZ ;  /* 0x00013b0000090a27 */ /* 0x000fc800078e00ff */
[----:B------:R-:W-:Y:S01]  /*f8a0*/  IMAD.WIDE.U32 R4, R13, c[0x0][0x440], R4 ;  /* 0x000110000d047a25 */ /* 0x000fe200078e0004 */
[----:B------:R-:W-:-:S03]  /*f8b0*/  @P0 SHF.R.U32.HI R2, RZ, c[0x0][0x4f0], R9 ;  /* 0x00013c00ff020a19 */ /* 0x000fc60000011609 */
[----:B------:R-:W-:Y:S02]  /*f8c0*/  IMAD.MOV R10, RZ, RZ, -R3 ;  /* 0x000000ffff0a7224 */ /* 0x000fe400078e0a03 */
[C---:B------:R-:W-:Y:S01]  /*f8d0*/  IMAD R9, R8.reuse, c[0x0][0x4e0], RZ ;  /* 0x0001380008097a24 */ /* 0x040fe200078e02ff */
[----:B------:R-:W-:Y:S01]  /*f8e0*/  IADD3 R5, R5, R12, RZ ;  /* 0x0000000c05057210 */ /* 0x000fe20007ffe0ff */
[----:B------:R-:W-:Y:S02]  /*f8f0*/  IMAD.IADD R7, R7, 0x1, R11 ;  /* 0x0000000107077824 */ /* 0x000fe400078e020b */
[----:B------:R-:W-:Y:S02]  /*f900*/  IMAD R8, R8, c[0x0][0x448], RZ ;  /* 0x0001120008087a24 */ /* 0x000fe400078e02ff */
[----:B------:R-:W-:Y:S02]  /*f910*/  IMAD R10, R10, c[0x0][0x4e8], R0 ;  /* 0x00013a000a0a7a24 */ /* 0x000fe400078e0200 */
[C---:B------:R-:W-:Y:S01]  /*f920*/  IMAD R12, R16.reuse, c[0x0][0x44c], R8 ;  /* 0x00011300100c7a24 */ /* 0x040fe200078e0208 */
[----:B------:R-:W-:Y:S01]  /*f930*/  SHF.R.S32.HI R8, RZ, 0x1f, R2 ;  /* 0x0000001fff087819 */ /* 0x000fe20000011402 */
[----:B------:R-:W-:-:S04]  /*f940*/  IMAD.WIDE.U32 R6, R16, c[0x0][0x4e0], R6 ;  /* 0x0001380010067a25 */ /* 0x000fc800078e0006 */
[C---:B------:R-:W-:Y:S01]  /*f950*/  IMAD R13, R16.reuse, c[0x0][0x4e4], R9 ;  /* 0x00013900100d7a24 */ /* 0x040fe200078e0209 */
[----:B------:R-:W-:Y:S01]  /*f960*/  SHF.R.S32.HI R9, RZ, 0x1f, R10 ;  /* 0x0000001fff097819 */ /* 0x000fe2000001140a */
[----:B------:R-:W-:Y:S01]  /*f970*/  IMAD.WIDE.U32 R4, R16, c[0x0][0x448], R4 ;  /* 0x0001120010047a25 */ /* 0x000fe200078e0004 */
[----:B------:R-:W-:Y:S02]  /*f980*/  SHF.R.S32.HI R11, RZ, 0x1f, R3 ;  /* 0x0000001fff0b7819 */ /* 0x000fe40000011403 */
[----:B------:R-:W-:Y:S01]  /*f990*/  IADD3 R6, P0, R3, R6, RZ ;  /* 0x0000000603067210 */ /* 0x000fe20007f1e0ff */
[----:B------:R-:W-:Y:S01]  /*f9a0*/  IMAD R3, R8, c[0x0][0x430], RZ ;  /* 0x00010c0008037a24 */ /* 0x000fe200078e02ff */
[----:B------:R-:W-:Y:S01]  /*f9b0*/  IADD3 R5, R5, R12, RZ ;  /* 0x0000000c05057210 */ /* 0x000fe20007ffe0ff */
[----:B------:R-:W-:Y:S01]  /*f9c0*/  IMAD R8, R9, c[0x0][0x4c8], RZ ;  /* 0x0001320009087a24 */ /* 0x000fe200078e02ff */
[----:B------:R-:W-:Y:S01]  /*f9d0*/  IADD3.X R7, R11, R7, R13, P0, !PT ;  /* 0x000000070b077210 */ /* 0x000fe200007fe40d */
[----:B------:R-:W-:-:S02]  /*f9e0*/  IMAD R11, R2, c[0x0][0x434], R3 ;  /* 0x00010d00020b7a24 */ /* 0x000fc400078e0203 */
[----:B------:R-:W-:Y:S02]  /*f9f0*/  IMAD R12, R10, c[0x0][0x4cc], R8 ;  /* 0x000133000a0c7a24 */ /* 0x000fe400078e0208 */
[----:B------:R-:W-:-:S04]  /*fa00*/  IMAD.WIDE.U32 R8, R2, c[0x0][0x430], R4 ;  /* 0x00010c0002087a25 */ /* 0x000fc800078e0004 */
[----:B------:R-:W-:Y:S01]  /*fa10*/  IMAD.WIDE.U32 R4, R10, c[0x0][0x4c8], R6 ;  /* 0x000132000a047a25 */ /* 0x000fe200078e0006 */
[----:B------:R-:W-:-:S03]  /*fa20*/  IADD3 R7, R9, R11, RZ ;  /* 0x0000000b09077210 */ /* 0x000fc60007ffe0ff */
[----:B------:R-:W-:Y:S02]  /*fa30*/  IMAD.MOV R3, RZ, RZ, -R2 ;  /* 0x000000ffff037224 */ /* 0x000fe400078e0a02 */
[----:B------:R-:W-:Y:S02]  /*fa40*/  IMAD.IADD R9, R5, 0x1, R12 ;  /* 0x0000000105097824 */ /* 0x000fe400078e020c */
[----:B------:R-:W-:Y:S02]  /*fa50*/  IMAD R5, R3, c[0x0][0x4e8], R0 ;  /* 0x00013a0003057a24 */ /* 0x000fe400078e0200 */
[----:B------:R-:W-:Y:S02]  /*fa60*/  IMAD.IADD R3, R14, 0x1, R15 ;  /* 0x000000010e037824 */ /* 0x000fe400078e020f */
[----:B------:R-:W1:Y:S01]  /*fa70*/  S2R R14, SR_TID.X ;  /* 0x00000000000e7919 */ /* 0x000e620000002100 */
[----:B------:R-:W-:-:S04]  /*fa80*/  LEA R2, P0, R4, c[0x0][0x4a8], 0x2 ;  /* 0x00012a0004027a11 */ /* 0x000fc800078010ff */
[----:B------:R-:W-:Y:S01]  /*fa90*/  LEA.HI.X R0, R4, c[0x0][0x4ac], R9, 0x2, P0 ;  /* 0x00012b0004007a11 */ /* 0x000fe200000f1409 */
[----:B------:R-:W-:Y:S04]  /*faa0*/  SHFL.IDX PT, R12, R2, RZ, 0x1c1f ;  /* 0x001c1fff020c7589 */ /* 0x000fe800000e0000 */
[----:B------:R-:W2:Y:S04]  /*fab0*/  SHFL.IDX PT, R13, R0, RZ, 0x1c1f ;  /* 0x001c1fff000d7589 */ /* 0x000ea800000e0000 */
[----:B------:R-:W-:Y:S01]  /*fac0*/  SHFL.IDX PT, R10, R2, 0x1, 0x1c1f ;  /* 0x003c1f00020a7f89 */ /* 0x000fe200000e0000 */
[----:B-1----:R-:W-:-:S04]  /*fad0*/  SHF.R.S32.HI R16, RZ, 0x1f, R14 ;  /* 0x0000001fff107819 */ /* 0x002fc8000001140e */
[----:B------:R-:W-:Y:S01]  /*fae0*/  LEA.HI R16, R16, R14, RZ, 0x5 ;  /* 0x0000000e10107211 */ /* 0x000fe200078f28ff */
[----:B------:R-:W1:Y:S03]  /*faf0*/  SHFL.IDX PT, R11, R0, 0x1, 0x1c1f ;  /* 0x003c1f00000b7f89 */ /* 0x000e6600000e0000 */
[----:B------:R-:W-:-:S04]  /*fb00*/  LOP3.LUT R16, R16, 0xffffffe0, RZ, 0xc0, !PT ;  /* 0xffffffe010107812 */ /* 0x000fc800078ec0ff */
[----:B------:R-:W-:Y:S02]  /*fb10*/  IADD3 R16, -R16, R14, RZ ;  /* 0x0000000e10107210 */ /* 0x000fe40007ffe1ff */
[C---:B------:R-:W-:Y:S02]  /*fb20*/  IADD3 R17, R3.reuse, 0x8, RZ ;  /* 0x0000000803117810 */ /* 0x040fe40007ffe0ff */
[----:B------:R-:W-:Y:S02]  /*fb30*/  LOP3.LUT P1, RZ, R16, 0x3, RZ, 0xc0, !PT ;  /* 0x0000000310ff7812 */ /* 0x000fe4000782c0ff */
[----:B------:R-:W-:Y:S01]  /*fb40*/  SHF.R.S32.HI R4, RZ, 0x1f, R5 ;  /* 0x0000001fff047819 */ /* 0x000fe20000011405 */
[----:B------:R-:W-:Y:S01]  /*fb50*/  SHFL.IDX PT, R9, R0, 0x2, 0x1c1f ;  /* 0x005c1f0000097f89 */ /* 0x000fe200000e0000 */
[----:B------:R-:W-:Y:S02]  /*fb60*/  MOV R6, R8 ;  /* 0x0000000800067202 */ /* 0x000fe40000000f00 */
[----:B------:R-:W-:Y:S01]  /*fb70*/  ISETP.GE.OR P4, PT, R3, UR4, P1 ;  /* 0x0000000403007c0c */ /* 0x000fe20008f86670 */
[----:B------:R-:W3:Y:S01]  /*fb80*/  SHFL.IDX PT, R8, R2, 0x2, 0x1c1f ;  /* 0x005c1f0002087f89 */ /* 0x000ee200000e0000 */
[----:B------:R-:W-:-:S03]  /*fb90*/  ISETP.GE.OR P3, PT, R17, UR4, P1 ;  /* 0x0000000411007c0c */ /* 0x000fc60008f66670 */
[----:B------:R-:W-:Y:S04]  /*fba0*/  SHFL.IDX PT, R14, R2, 0x3, 0x1c1f ;  /* 0x007c1f00020e7f89 */ /* 0x000fe800000e0000 */
[----:B------:R4:W3:Y:S01]  /*fbb0*/  SHFL.IDX PT, R15, R0, 0x3, 0x1c1f ;  /* 0x007c1f00000f7f89 */ /* 0x0008e200000e0000 */
[----:B------:R-:W-:-:S03]  /*fbc0*/  IADD3 R16, R3, 0x40, RZ ;  /* 0x0000004003107810 */ /* 0x000fc60007ffe0ff */
[----:B--2---:R2:W-:Y:S01]  /*fbd0*/  @!P4 ST.E [R12.64], R21 ;  /* 0x000000150c00c985 */ /* 0x0045e2000c101906 */
[----:B------:R-:W-:-:S03]  /*fbe0*/  ISETP.GE.OR P2, PT, R16, UR4, P1 ;  /* 0x0000000410007c0c */ /* 0x000fc60008f46670 */
[----:B-1----:R2:W-:Y:S01]  /*fbf0*/  @!P3 ST.E [R10.64], R22 ;  /* 0x000000160a00b985 */ /* 0x0025e2000c101906 */
[----:B------:R-:W-:Y:S01]  /*fc00*/  ISETP.GE.AND P3, PT, R3, UR4, PT ;  /* 0x0000000403007c0c */ /* 0x000fe2000bf66270 */
[----:B----4-:R-:W-:-:S04]  /*fc10*/  IMAD R0, R4, c[0x0][0x428], RZ ;  /* 0x00010a0004007a24 */ /* 0x010fc800078e02ff */
[C---:B------:R-:W-:Y:S02]  /*fc20*/  IMAD R0, R5.reuse, c[0x0][0x42c], R0 ;  /* 0x00010b0005007a24 */ /* 0x040fe400078e0200 */
[----:B------:R-:W-:Y:S01]  /*fc30*/  IMAD.WIDE.U32 R4, R5, c[0x0][0x428], R6 ;  /* 0x00010a0005047a25 */ /* 0x000fe200078e0006 */
[----:B------:R-:W-:-:S04]  /*fc40*/  IADD3 R6, R3, 0x48, RZ ;  /* 0x0000004803067810 */ /* 0x000fc80007ffe0ff */
[----:B------:R-:W-:Y:S01]  /*fc50*/  ISETP.GE.OR P1, PT, R6, UR4, P1 ;  /* 0x0000000406007c0c */ /* 0x000fe20008f26670 */
[----:B------:R-:W-:Y:S01]  /*fc60*/  IMAD.IADD R0, R5, 0x1, R0 ;  /* 0x0000000105007824 */ /* 0x000fe200078e0200 */
[C---:B------:R-:W-:Y:S01]  /*fc70*/  LEA R19, P0, R4.reuse, c[0x0][0x400], 0x2 ;  /* 0x0001000004137a11 */ /* 0x040fe200078010ff */
[----:B---3--:R2:W-:Y:S03]  /*fc80*/  @!P2 ST.E [R8.64], R23 ;  /* 0x000000170800a985 */ /* 0x0085e6000c101906 */
[----:B------:R-:W-:Y:S02]  /*fc90*/  LEA.HI.X R18, R4, c[0x0][0x404], R0, 0x2, P0 ;  /* 0x0001010004127a11 */ /* 0x000fe400000f1400 */
[----:B------:R2:W1:Y:S01]  /*fca0*/  SHFL.IDX PT, R0, R19, RZ, 0x1c1f ;  /* 0x001c1fff13007589 */ /* 0x00046200000e0000 */
[----:B------:R-:W-:Y:S02]  /*fcb0*/  ISETP.GE.AND P2, PT, R17, UR4, PT ;  /* 0x0000000411007c0c */ /* 0x000fe4000bf46270 */
[----:B------:R-:W-:Y:S01]  /*fcc0*/  ISETP.GE.AND P0, PT, R6, UR4, PT ;  /* 0x0000000406007c0c */ /* 0x000fe2000bf06270 */
[----:B------:R2:W3:Y:S04]  /*fcd0*/  SHFL.IDX PT, R2, R18, RZ, 0x1c1f ;  /* 0x001c1fff12027589 */ /* 0x0004e800000e0000 */
[----:B------:R2:W-:Y:S01]  /*fce0*/  @!P1 ST.E [R14.64], R20 ;  /* 0x000000140e009985 */ /* 0x0005e2000c101906 */
[----:B------:R-:W-:Y:S01]  /*fcf0*/  ISETP.GE.AND P1, PT, R16, UR4, PT ;  /* 0x0000000410007c0c */ /* 0x000fe2000bf26270 */
[----:B------:R-:W-:Y:S07]  /*fd00*/  @P3 BRA `(.L_x_1302) ;  /* 0x0000031000003947 */ /* 0x000fee0003800000 */
[----:B-----5:R-:W-:Y:S02]  /*fd10*/  ISETP.GE.AND P4, PT, R47, c[0x0][0x3c8], PT ;  /* 0x0000f2002f007a0c */ /* 0x020fe40003f86270 */
[----:B------:R-:W-:-:S02]  /*fd20*/  ISETP.GE.AND P3, PT, R45, c[0x0][0x3c8], PT ;  /* 0x0000f2002d007a0c */ /* 0x000fc40003f66270 */
[----:B------:R-:W-:-:S09]  /*fd30*/  ISETP.GE.AND P6, PT, R29, c[0x0][0x3c8], PT ;  /* 0x0000f2001d007a0c */ /* 0x000fd20003fc6270 */
[----:B-1----:R-:W-:-:S04]  /*fd40*/  @!P4 LEA R4, P5, R47, R0, 0x2 ;  /* 0x000000002f04c211 */ /* 0x002fc800078a10ff */
[----:B---3--:R-:W-:Y:S02]  /*fd50*/  @!P4 LEA.HI.X R5, R47, R2, R48, 0x2, P5 ;  /* 0x000000022f05c211 */ /* 0x008fe400028f1430 */
[----:B------:R-:W-:-:S03]  /*fd60*/  ISETP.GE.AND P5, PT, R43, c[0x0][0x3c8], PT ;  /* 0x0000f2002b007a0c */ /* 0x000fc60003fa6270 */
[----:B------:R1:W-:Y:S02]  /*fd70*/  @!P4 ST.E.64 [R4.64], R140 ;  /* 0x0000008c0400c985 */ /* 0x0003e4000c101b06 */
[----:B-1----:R-:W-:-:S04]  /*fd80*/  @!P3 LEA R4, P4, R45, R0, 0x2 ;  /* 0x000000002d04b211 */ /* 0x002fc800078810ff */
[----:B------:R-:W-:Y:S02]  /*fd90*/  @!P3 LEA.HI.X R5, R45, R2, R46, 0x2, P4 ;  /* 0x000000022d05b211 */ /* 0x000fe400020f142e */
        /* <DEDUP_REMOVED lines=25> */
[----:B------:R1:W-:Y:S01]  /*ff30*/  @!P3 ST.E.64 [R4.64], R168 ;  /* 0x000000a80400b985 */ /* 0x0003e2000c101b06 */
[----:B--2---:R-:W-:-:S04]  /*ff40*/  @!P5 LEA R10, P3, R31, R0, 0x2 ;  /* 0x000000001f0ad211 */ /* 0x004fc800078610ff */
[----:B------:R-:W-:Y:S02]  /*ff50*/  @!P5 LEA.HI.X R11, R31, R2, R32, 0x2, P3 ;  /* 0x000000021f0bd211 */ /* 0x000fe400018f1420 */
[----:B------:R-:W-:Y:S02]  /*ff60*/  ISETP.GE.AND P5, PT, R27, c[0x0][0x3c8], PT ;  /* 0x0000f2001b007a0c */ /* 0x000fe40003fa6270 */
[----:B------:R-:W-:-:S04]  /*ff70*/  @!P6 LEA R8, P3, R29, R0, 0x2 ;  /* 0x000000001d08e211 */ /* 0x000fc800078610ff */
[----:B------:R-:W-:-:S07]  /*ff80*/  @!P6 LEA.HI.X R9, R29, R2, R30, 0x2, P3 ;  /* 0x000000021d09e211 */ /* 0x000fce00018f141e */
[----:B------:R-:W-:-:S04]  /*ff90*/  @!P5 LEA R6, P3, R27, R0, 0x2 ;  /* 0x000000001b06d211 */ /* 0x000fc800078610ff */
[----:B------:R-:W-:Y:S02]  /*ffa0*/  @!P5 LEA.HI.X R7, R27, R2, R28, 0x2, P3 ;  /* 0x000000021b07d211 */ /* 0x000fe400018f141c */
[----:B-1----:R-:W-:-:S04]  /*ffb0*/  @!P4 LEA R4, P3, R25, R0, 0x2 ;  /* 0x000000001904c211 */ /* 0x002fc800078610ff */
[----:B------:R-:W-:Y:S02]  /*ffc0*/  @!P4 LEA.HI.X R5, R25, R2, R26, 0x2, P3 ;  /* 0x000000021905c211 */ /* 0x000fe400018f141a */
[----:B------:R-:W-:-:S13]  /*ffd0*/  ISETP.GE.AND P3, PT, R31, c[0x0][0x3c8], PT ;  /* 0x0000f2001f007a0c */ /* 0x000fda0003f66270 */
[----:B------:R1:W-:Y:S04]  /*ffe0*/  @!P3 ST.E.64 [R10.64], R68 ;  /* 0x000000440a00b985 */ /* 0x0003e8000c101b06 */
[----:B------:R1:W-:Y:S04]  /*fff0*/  @!P6 ST.E.64 [R8.64], R80 ;  /* 0x000000500800e985 */ /* 0x0003e8000c101b06 */
[----:B------:R1:W-:Y:S04]  /*10000*/  @!P5 ST.E.64 [R6.64], R84 ;  /* 0x000000540600d985 */ /* 0x0003e8000c101b06 */
[----:B------:R1:W-:Y:S02]  /*10010*/  @!P4 ST.E.64 [R4.64], R96 ;  /* 0x000000600400c985 */ /* 0x0003e4000c101b06 */
.L_x_1302:
[----:B------:R-:W-:Y:S05]  /*10020*/  BSYNC B0 ;  /* 0x0000000000007941 */ /* 0x000fea0003800000 */
.L_x_1301:
[----:B---3--:R3:W4:Y:S01]  /*10030*/  SHFL.IDX PT, R2, R18, 0x1, 0x1c1f ;  /* 0x003c1f0012027f89 */ /* 0x00872200000e0000 */
[----:B------:R-:W-:Y:S03]  /*10040*/  BSSY B0, `(.L_x_1303) ;  /* 0x0000033000007945 */ /* 0x000fe60003800000 */
[----:B-1----:R3:W1:Y:S01]  /*10050*/  SHFL.IDX PT, R0, R19, 0x1, 0x1c1f ;  /* 0x003c1f0013007f89 */ /* 0x00266200000e0000 */
[----:B------:R-:W-:Y:S05]  /*10060*/  @P2 BRA `(.L_x_1304) ;  /* 0x0000030000002947 */ /* 0x000fea0003800000 */
[----:B-----5:R-:W-:Y:S02]  /*10070*/  ISETP.GE.AND P2, PT, R47, c[0x0][0x3c8], PT ;  /* 0x0000f2002f007a0c */ /* 0x020fe40003f46270 */
[----:B------:R-:W-:-:S02]  /*10080*/  ISETP.GE.AND P3, PT, R45, c[0x0][0x3c8], PT ;  /* 0x0000f2002d007a0c */ /* 0x000fc40003f66270 */
[----:B------:R-:W-:-:S09]  /*10090*/  ISETP.GE.AND P5, PT, R43, c[0x0][0x3c8], PT ;  /* 0x0000f2002b007a0c */ /* 0x000fd20003fa6270 */
[----:B-1----:R-:W-:-:S04]  /*100a0*/  @!P2 LEA R4, P4, R47, R0, 0x2 ;  /* 0x000000002f04a211 */ /* 0x002fc800078810ff */
[----:B----4-:R-:W-:Y:S02]  /*100b0*/  @!P2 LEA.HI.X R5, R47, R2, R48, 0x2, P4 ;  /* 0x000000022f05a211 */ /* 0x010fe400020f1430 */
        /* <DEDUP_REMOVED lines=8> */
[----:B----4-:R-:W-:Y:S02]  /*10140*/  @!P2 LEA R6, P4, R41, R0, 0x2 ;  /* 0x000000002906a211 */ /* 0x010fe400078810ff */
[----:B------:R1:W-:Y:S01]  /*10150*/  @!P5 ST.E.64 [R4.64], R150 ;  /* 0x000000960400d985 */ /* 0x0003e2000c101b06 */
[----:B------:R-:W-:Y:S02]  /*10160*/  ISETP.GE.AND P5, PT, R37, c[0x0][0x3c8], PT ;  /* 0x0000f20025007a0c */ /* 0x000fe40003fa6270 */
[----:B------:R-:W-:-:S05]  /*10170*/  @!P2 LEA.HI.X R7, R41, R2, R42, 0x2, P4 ;  /* 0x000000022907a211 */ /* 0x000fca00020f142a */
[----:B------:R4:W-:Y:S01]  /*10180*/  @!P2 ST.E.64 [R6.64], R154 ;  /* 0x0000009a0600a985 */ /* 0x0009e2000c101b06 */
[----:B------:R-:W-:Y:S02]  /*10190*/  ISETP.GE.AND P2, PT, R35, c[0x0][0x3c8], PT ;  /* 0x0000f20023007a0c */ /* 0x000fe40003f46270 */
[----:B-1----:R-:W-:-:S04]  /*101a0*/  @!P3 LEA R4, P4, R39, R0, 0x2 ;  /* 0x000000002704b211 */ /* 0x002fc800078810ff */
[----:B------:R-:W-:Y:S02]  /*101b0*/  @!P3 LEA.HI.X R5, R39, R2, R40, 0x2, P4 ;  /* 0x000000022705b211 */ /* 0x000fe400020f1428 */
[----:B----4-:R-:W-:-:S03]  /*101c0*/  @!P5 LEA R6, P4, R37, R0, 0x2 ;  /* 0x000000002506d211 */ /* 0x010fc600078810ff */
        /* <DEDUP_REMOVED lines=15> */
[----:B------:R-:W-:-:S03]  /*102c0*/  ISETP.GE.AND P2, PT, R25, c[0x0][0x3c8], PT ;  /* 0x0000f20019007a0c */ /* 0x000fc60003f46270 */
[----:B------:R1:W-:Y:S01]  /*102d0*/  @!P5 ST.E.64 [R4.64], R70 ;  /* 0x000000460400d985 */ /* 0x0003e2000c101b06 */
[----:B--2---:R-:W-:-:S04]  /*102e0*/  @!P4 LEA R8, P5, R29, R0, 0x2 ;  /* 0x000000001d08c211 */ /* 0x004fc800078a10ff */
[----:B------:R-:W-:Y:S02]  /*102f0*/  @!P4 LEA.HI.X R9, R29, R2, R30, 0x2, P5 ;  /* 0x000000021d09c211 */ /* 0x000fe400028f141e */
[----:B----4-:R-:W-:-:S03]  /*10300*/  @!P3 LEA R6, P5, R27, R0, 0x2 ;  /* 0x000000001b06b211 */ /* 0x010fc600078a10ff */
[----:B------:R2:W-:Y:S01]  /*10310*/  @!P4 ST.E.64 [R8.64], R82 ;  /* 0x000000520800c985 */ /* 0x0005e2000c101b06 */
[----:B------:R-:W-:-:S05]  /*10320*/  @!P3 LEA.HI.X R7, R27, R2, R28, 0x2, P5 ;  /* 0x000000021b07b211 */ /* 0x000fca00028f141c */
[----:B------:R2:W-:Y:S01]  /*10330*/  @!P3 ST.E.64 [R6.64], R86 ;  /* 0x000000560600b985 */ /* 0x0005e2000c101b06 */
[----:B-1----:R-:W-:-:S04]  /*10340*/  @!P2 LEA R4, P5, R25, R0, 0x2 ;  /* 0x000000001904a211 */ /* 0x002fc800078a10ff */
[----:B------:R-:W-:-:S05]  /*10350*/  @!P2 LEA.HI.X R5, R25, R2, R26, 0x2, P5 ;  /* 0x000000021905a211 */ /* 0x000fca00028f141a */
[----:B------:R2:W-:Y:S04]  /*10360*/  @!P2 ST.E.64 [R4.64], R98 ;  /* 0x000000620400a985 */ /* 0x0005e8000c101b06 */
.L_x_1304:
[----:B------:R-:W-:Y:S05]  /*10370*/  BSYNC B0 ;  /* 0x0000000000007941 */ /* 0x000fea0003800000 */
.L_x_1303:
[----:B----4-:R4:W2:Y:S01]  /*10380*/  SHFL.IDX PT, R2, R18, 0x2, 0x1c1f ;  /* 0x005c1f0012027f89 */ /* 0x0108a200000e0000 */
[----:B------:R-:W-:Y:S03]  /*10390*/  BSSY B0, `(.L_x_1305) ;  /* 0x0000033000007945 */ /* 0x000fe60003800000 */
[----:B-1----:R4:W1:Y:S01]  /*103a0*/  SHFL.IDX PT, R0, R19, 0x2, 0x1c1f ;  /* 0x005c1f0013007f89 */ /* 0x00286200000e0000 */
[----:B------:R-:W-:Y:S05]  /*103b0*/  @P1 BRA `(.L_x_1306) ;  /* 0x0000030000001947 */ /* 0x000fea0003800000 */
[----:B-----5:R-:W-:Y:S02]  /*103c0*/  ISETP.GE.AND P3, PT, R47, c[0x0][0x3c8], PT ;  /* 0x0000f2002f007a0c */ /* 0x020fe40003f66270 */
[----:B------:R-:W-:Y:S02]  /*103d0*/  ISETP.GE.AND P5, PT, R45, c[0x0][0x3c8], PT ;  /* 0x0000f2002d007a0c */ /* 0x000fe40003fa6270 */
[----:B------:R-:W-:Y:S02]  /*103e0*/  ISETP.GE.AND P2, PT, R43, c[0x0][0x3c8], PT ;  /* 0x0000f2002b007a0c */ /* 0x000fe40003f46270 */
[----:B------:R-:W-:-:S07]  /*103f0*/  ISETP.GE.AND P1, PT, R41, c[0x0][0x3c8], PT ;  /* 0x0000f20029007a0c */ /* 0x000fce0003f26270 */
[----:B-12---:R-:W-:-:S04]  /*10400*/  @!P3 LEA R4, P4, R47, R0, 0x2 ;  /* 0x000000002f04b211 */ /* 0x006fc800078810ff */
        /* <DEDUP_REMOVED lines=8> */
[----:B------:R-:W-:Y:S02]  /*10490*/  @!P2 LEA.HI.X R5, R43, R2, R44, 0x2, P4 ;  /* 0x000000022b05a211 */ /* 0x000fe400020f142c */
[----:B--2---:R-:W-:-:S03]  /*104a0*/  @!P1 LEA R6, P4, R41, R0, 0x2 ;  /* 0x0000000029069211 */ /* 0x004fc600078810ff */
[----:B------:R1:W-:Y:S01]  /*104b0*/  @!P2 ST.E.64 [R4.64], R128 ;  /* 0x000000800400a985 */ /* 0x0003e2000c101b06 */
[----:B------:R-:W-:Y:S02]  /*104c0*/  @!P1 LEA.HI.X R7, R41, R2, R42, 0x2, P4 ;  /* 0x0000000229079211 */ /* 0x000fe400020f142a */
[----:B------:R-:W-:-:S03]  /*104d0*/  ISETP.GE.AND P2, PT, R35, c[0x0][0x3c8], PT ;  /* 0x0000f20023007a0c */ /* 0x000fc60003f46270 */
[----:B------:R2:W-:Y:S01]  /*104e0*/  @!P1 ST.E.64 [R6.64], R124 ;  /* 0x0000007c06009985 */ /* 0x0005e2000c101b06 */
[----:B------:R-:W-:Y:S02]  /*104f0*/  ISETP.GE.AND P1, PT, R33, c[0x0][0x3c8], PT ;  /* 0x0000f20021007a0c */ /* 0x000fe40003f26270 */
[----:B-1----:R-:W-:-:S04]  /*10500*/  @!P3 LEA R4, P4, R39, R0, 0x2 ;  /* 0x000000002704b211 */ /* 0x002fc800078810ff */
[----:B------:R-:W-:Y:S02]  /*10510*/  @!P3 LEA.HI.X R5, R39, R2, R40, 0x2, P4 ;  /* 0x000000022705b211 */ /* 0x000fe400020f1428 */
[----:B------:R-:W-:-:S03]  /*10520*/  @!P5 LEA R8, P4, R37, R0, 0x2 ;  /* 0x000000002508d211 */ /* 0x000fc600078810ff */
[----:B------:R1:W-:Y:S01]  /*10530*/  @!P3 ST.E.64 [R4.64], R120 ;  /* 0x000000780400b985 */ /* 0x0003e2000c101b06 */
[----:B------:R-:W-:Y:S02]  /*10540*/  @!P5 LEA.HI.X R9, R37, R2, R38, 0x2, P4 ;  /* 0x000000022509d211 */ /* 0x000fe400020f1426 */
[----:B------:R-:W-:Y:S02]  /*10550*/  ISETP.GE.AND P4, PT, R31, c[0x0][0x3c8], PT ;  /* 0x0000f2001f007a0c */ /* 0x000fe40003f86270 */
[C---:B--2---:R-:W-:Y:S01]  /*10560*/  @!P2 LEA R6, P3, R35.reuse, R0, 0x2 ;  /* 0x000000002306a211 */ /* 0x044fe200078610ff */
[----:B------:R2:W-:Y:S03]  /*10570*/  @!P5 ST.E.64 [R8.64], R116 ;  /* 0x000000740800d985 */ /* 0x0005e6000c101b06 */
        /* <DEDUP_REMOVED lines=8> */
[----:B------:R-:W-:Y:S02]  /*10600*/  ISETP.GE.AND P1, PT, R25, c[0x0][0x3c8], PT ;  /* 0x0000f20019007a0c */ /* 0x000fe40003f26270 */
[----:B------:R-:W-:Y:S02]  /*10610*/  @!P4 LEA.HI.X R11, R31, R2, R32, 0x2, P5 ;  /* 0x000000021f0bc211 */ /* 0x000fe400028f1420 */
[----:B--2---:R-:W-:-:S03]  /*10620*/  @!P3 LEA R8, P5, R29, R0, 0x2 ;  /* 0x000000001d08b211 */ /* 0x004fc600078a10ff */
[----:B------:R2:W-:Y:S01]  /*10630*/  @!P4 ST.E.64 [R10.64], R72 ;  /* 0x000000480a00c985 */ /* 0x0005e2000c101b06 */
[----:B------:R-:W-:Y:S02]  /*10640*/  @!P3 LEA.HI.X R9, R29, R2, R30, 0x2, P5 ;  /* 0x000000021d09b211 */ /* 0x000fe400028f141e */
[----:B---3--:R-:W-:-:S03]  /*10650*/  @!P2 LEA R6, P5, R27, R0, 0x2 ;  /* 0x000000001b06a211 */ /* 0x008fc600078a10ff */
[----:B------:R2:W-:Y:S01]  /*10660*/  @!P3 ST.E.64 [R8.64], R76 ;  /* 0x0000004c0800b985 */ /* 0x0005e2000c101b06 */
[----:B------:R-:W-:-:S05]  /*10670*/  @!P2 LEA.HI.X R7, R27, R2, R28, 0x2, P5 ;  /* 0x000000021b07a211 */ /* 0x000fca00028f141c */
[----:B------:R2:W-:Y:S01]  /*10680*/  @!P2 ST.E.64 [R6.64], R88 ;  /* 0x000000580600a985 */ /* 0x0005e2000c101b06 */
[----:B-1----:R-:W-:-:S04]  /*10690*/  @!P1 LEA R4, P5, R25, R0, 0x2 ;  /* 0x0000000019049211 */ /* 0x002fc800078a10ff */
[----:B------:R-:W-:-:S05]  /*106a0*/  @!P1 LEA.HI.X R5, R25, R2, R26, 0x2, P5 ;  /* 0x0000000219059211 */ /* 0x000fca00028f141a */
[----:B------:R2:W-:Y:S04]  /*106b0*/  @!P1 ST.E.64 [R4.64], R92 ;  /* 0x0000005c04009985 */ /* 0x0005e8000c101b06 */
.L_x_1306:
[----:B------:R-:W-:Y:S05]  /*106c0*/  BSYNC B0 ;  /* 0x0000000000007941 */ /* 0x000fea0003800000 */
.L_x_1305:
[----:B--2---:R2:W3:Y:S04]  /*106d0*/  SHFL.IDX PT, R2, R18, 0x3, 0x1c1f ;  /* 0x007c1f0012027f89 */ /* 0x0044e800000e0000 */
[----:B-1----:R2:W1:Y:S01]  /*106e0*/  SHFL.IDX PT, R0, R19, 0x3, 0x1c1f ;  /* 0x007c1f0013007f89 */ /* 0x00246200000e0000 */
[----:B------:R-:W-:Y:S05]  /*106f0*/  @P0 BRA `(.L_x_1307) ;  /* 0x000005e000000947 */ /* 0x000fea0003800000 */
[----:B-----5:R-:W-:Y:S02]  /*10700*/  ISETP.GE.AND P1, PT, R47, c[0x0][0x3c8], PT ;  /* 0x0000f2002f007a0c */ /* 0x020fe40003f26270 */
[----:B------:R-:W-:Y:S02]  /*10710*/  ISETP.GE.AND P2, PT, R45, c[0x0][0x3c8], PT ;  /* 0x0000f2002d007a0c */ /* 0x000fe40003f46270 */
[----:B------:R-:W-:Y:S02]  /*10720*/  ISETP.GE.AND P4, PT, R43, c[0x0][0x3c8], PT ;  /* 0x0000f2002b007a0c */ /* 0x000fe40003f86270 */
[----:B------:R-:W-:-:S07]  /*10730*/  ISETP.GE.AND P3, PT, R41, c[0x0][0x3c8], PT ;  /* 0x0000f20029007a0c */ /* 0x000fce0003f66270 */
[----:B-1----:R-:W-:-:S04]  /*10740*/  @!P1 LEA R4, P0, R47, R0, 0x2 ;  /* 0x000000002f049211 */ /* 0x002fc800078010ff */
[----:B---3--:R-:W-:Y:S02]  /*10750*/  @!P1 LEA.HI.X R5, R47, R2, R48, 0x2, P0 ;  /* 0x000000022f059211 */ /* 0x008fe400000f1430 */
[----:B------:R-:W-:-:S03]  /*10760*/  @!P2 LEA R6, P0, R45, R0, 0x2 ;  /* 0x000000002d06a211 */ /* 0x000fc600078010ff */
[----:B------:R1:W-:Y:S01]  /*10770*/  @!P1 ST.E.64 [R4.64], R138 ;  /* 0x0000008a04009985 */ /* 0x0003e2000c101b06 */
[----:B------:R-:W-:Y:S02]  /*10780*/  ISETP.GE.AND P1, PT, R39, c[0x0][0x3c8], PT ;  /* 0x0000f20027007a0c */ /* 0x000fe40003f26270 */
[----:B------:R-:W-:Y:S02]  /*10790*/  @!P2 LEA.HI.X R7, R45, R2, R46, 0x2, P0 ;  /* 0x000000022d07a211 */ /* 0x000fe400000f142e */
[----:B------:R-:W-:-:S03]  /*107a0*/  ISETP.GE.AND P0, PT, R37, c[0x0][0x3c8], PT ;  /* 0x0000f20025007a0c */ /* 0x000fc60003f06270 */
[----:B------:R3:W-:Y:S01]  /*107b0*/  @!P2 ST.E.64 [R6.64], R134 ;  /* 0x000000860600a985 */ /* 0x0007e2000c101b06 */
[----:B------:R-:W-:-:S04]  /*107c0*/  @!P3 LEA R8, P2, R41, R0, 0x2 ;  /* 0x000000002908b211 */ /* 0x000fc800078410ff */
[----:B------:R-:W-:Y:S02]  /*107d0*/  @!P3 LEA.HI.X R9, R41, R2, R42, 0x2, P2 ;  /* 0x000000022909b211 */ /* 0x000fe400010f142a */
[----:B-1----:R-:W-:-:S04]  /*107e0*/  @!P4 LEA R4, P5, R43, R0, 0x2 ;  /* 0x000000002b04c211 */ /* 0x002fc800078a10ff */
[----:B------:R-:W-:Y:S02]  /*107f0*/  @!P4 LEA.HI.X R5, R43, R2, R44, 0x2, P5 ;  /* 0x000000022b05c211 */ /* 0x000fe400028f142c */
[----:B---3--:R-:W-:-:S03]  /*10800*/  @!P0 LEA R6, P2, R37, R0, 0x2 ;  /* 0x0000000025068211 */ /* 0x008fc600078410ff */
[----:B------:R1:W-:Y:S01]  /*10810*/  @!P4 ST.E.64 [R4.64], R130 ;  /* 0x000000820400c985 */ /* 0x0003e2000c101b06 */
[----:B------:R-:W-:Y:S02]  /*10820*/  ISETP.GE.AND P4, PT, R35, c[0x0][0x3c8], PT ;  /* 0x0000f20023007a0c */ /* 0x000fe40003f86270 */
[----:B------:R-:W-:Y:S01]  /*10830*/  @!P0 LEA.HI.X R7, R37, R2, R38, 0x2, P2 ;  /* 0x0000000225078211 */ /* 0x000fe200010f1426 */
[----:B------:R-:W-:Y:S01]  /*10840*/  @!P3 ST.E.64 [R8.64], R126 ;  /* 0x0000007e0800b985 */ /* 0x000fe2000c101b06 */
[----:B------:R-:W-:Y:S02]  /*10850*/  ISETP.GE.AND P3, PT, R33, c[0x0][0x3c8], PT ;  /* 0x0000f20021007a0c */ /* 0x000fe40003f66270 */
[----:B------:R-:W-:Y:S02]  /*10860*/  ISETP.GE.AND P2, PT, R31, c[0x0][0x3c8], PT ;  /* 0x0000f2001f007a0c */ /* 0x000fe40003f46270 */
[----:B-1----:R-:W-:-:S04]  /*10870*/  @!P1 LEA R4, P5, R39, R0, 0x2 ;  /* 0x0000000027049211 */ /* 0x002fc800078a10ff */
[----:B------:R-:W-:-:S05]  /*10880*/  @!P1 LEA.HI.X R5, R39, R2, R40, 0x2, P5 ;  /* 0x0000000227059211 */ /* 0x000fca00028f1428 */
[----:B------:R1:W-:Y:S01]  /*10890*/  @!P1 ST.E.64 [R4.64], R122 ;  /* 0x0000007a04009985 */ /* 0x0003e2000c101b06 */
[----:B------:R-:W-:-:S03]  /*108a0*/  ISETP.GE.AND P1, PT, R29, c[0x0][0x3c8], PT ;  /* 0x0000f2001d007a0c */ /* 0x000fc60003f26270 */
[----:B------:R3:W-:Y:S01]  /*108b0*/  @!P0 ST.E.64 [R6.64], R118 ;  /* 0x0000007606008985 */ /* 0x0007e2000c101b06 */
[----:B------:R-:W-:Y:S02]  /*108c0*/  ISETP.GE.AND P0, PT, R27, c[0x0][0x3c8], PT ;  /* 0x0000f2001b007a0c */ /* 0x000fe40003f06270 */
[----:B-1----:R-:W-:-:S04]  /*108d0*/  @!P4 LEA R4, P5, R35, R0, 0x2 ;  /* 0x000000002304c211 */ /* 0x002fc800078a10ff */
[----:B------:R-:W-:Y:S02]  /*108e0*/  @!P4 LEA.HI.X R5, R35, R2, R36, 0x2, P5 ;  /* 0x000000022305c211 */ /* 0x000fe400028f1424 */
[----:B------:R-:W-:-:S03]  /*108f0*/  @!P3 LEA R10, P5, R33, R0, 0x2 ;  /* 0x00000000210ab211 */ /* 0x000fc600078a10ff */
[----:B------:R1:W-:Y:S01]  /*10900*/  @!P4 ST.E.64 [R4.64], R114 ;  /* 0x000000720400c985 */ /* 0x0003e2000c101b06 */
[----:B------:R-:W-:Y:S02]  /*10910*/  @!P2 LEA R8, P4, R31, R0, 0x2 ;  /* 0x000000001f08a211 */ /* 0x000fe400078810ff */
[----:B------:R-:W-:Y:S02]  /*10920*/  @!P3 LEA.HI.X R11, R33, R2, R34, 0x2, P5 ;  /* 0x00000002210bb211 */ /* 0x000fe400028f1422 */
[----:B---3--:R-:W-:Y:S02]  /*10930*/  @!P1 LEA R6, P5, R29, R0, 0x2 ;  /* 0x000000001d069211 */ /* 0x008fe400078a10ff */
[-C--:B------:R-:W-:Y:S01]  /*10940*/  @!P2 LEA.HI.X R9, R31, R2.reuse, R32, 0x2, P4 ;  /* 0x000000021f09a211 */ /* 0x080fe200020f1420 */
[----:B------:R3:W-:Y:S01]  /*10950*/  @!P3 ST.E.64 [R10.64], R110 ;  /* 0x0000006e0a00b985 */ /* 0x0007e2000c101b06 */
[----:B------:R-:W-:-:S03]  /*10960*/  @!P1 LEA.HI.X R7, R29, R2, R30, 0x2, P5 ;  /* 0x000000021d079211 */ /* 0x000fc600028f141e */
[----:B------:R3:W-:Y:S04]  /*10970*/  @!P2 ST.E.64 [R8.64], R74 ;  /* 0x0000004a0800a985 */ /* 0x0007e8000c101b06 */
[----:B------:R3:W-:Y:S01]  /*10980*/  @!P1 ST.E.64 [R6.64], R78 ;  /* 0x0000004e06009985 */ /* 0x0007e2000c101b06 */
[----:B-1----:R-:W-:-:S04]  /*10990*/  @!P0 LEA R4, P4, R27, R0, 0x2 ;  /* 0x000000001b048211 */ /* 0x002fc800078810ff */
[----:B------:R-:W-:-:S05]  /*109a0*/  @!P0 LEA.HI.X R5, R27, R2, R28, 0x2, P4 ;  /* 0x000000021b058211 */ /* 0x000fca00020f141c */
[----:B------:R3:W-:Y:S01]  /*109b0*/  @!P0 ST.E.64 [R4.64], R90 ;  /* 0x0000005a04008985 */ /* 0x0007e2000c101b06 */
[----:B------:R-:W-:-:S13]  /*109c0*/  ISETP.GE.AND P0, PT, R25, c[0x0][0x3c8], PT ;  /* 0x0000f20019007a0c */ /* 0x000fda0003f06270 */
[----:B------:R-:W-:Y:S05]  /*109d0*/  @P0 BRA `(.L_x_1307) ;  /* 0x0000030000000947 */ /* 0x000fea0003800000 */
[----:B---3--:R-:W-:-:S04]  /*109e0*/  LEA R4, P0, R25, R0, 0x2 ;  /* 0x0000000019047211 */ /* 0x008fc800078010ff */
[----:B------:R-:W-:-:S05]  /*109f0*/  LEA.HI.X R5, R25, R2, R26, 0x2, P0 ;  /* 0x0000000219057211 */ /* 0x000fca00000f141a */
[----:B------:R1:W-:Y:S01]  /*10a00*/  ST.E.64 [R4.64], R94 ;  /* 0x0000005e04007985 */ /* 0x0003e2000c101b06 */
[----:B------:R-:W-:Y:S05]  /*10a10*/  BRA `(.L_x_1307) ;  /* 0x000002c000007947 */ /* 0x000fea0003800000 */
.L_x_1299:
[----:B------:R-:W2:Y:S02]  /*10a20*/  S2R R4, SR_TID.X ;  /* 0x0000000000047919 */ /* 0x000ea40000002100 */
[----:B--2---:R-:W-:-:S13]  /*10a30*/  ISETP.GT.AND P0, PT, R4, 0x7f, PT ;  /* 0x0000007f0400780c */ /* 0x004fda0003f04270 */
[----:B------:R-:W-:Y:S05]  /*10a40*/  @P0 BRA `(.L_x_1307) ;  /* 0x0000029000000947 */ /* 0x000fea0003800000 */
[----:B------:R-:W2:Y:S01]  /*10a50*/  LDL.LU R3, [R1+0x78] ;  /* 0x0000780001037983 */ /* 0x000ea20000300800 */
[----:B------:R-:W-:-:S05]  /*10a60*/  MOV R2, c[0x0][0x4e8] ;  /* 0x00013a0000027a02 */ /* 0x000fca0000000f00 */
[----:B------:R-:W-:Y:S01]  /*10a70*/  IMAD R0, R2, c[0x0][0x388], RZ ;  /* 0x0000e20002007a24 */ /* 0x000fe200078e02ff */
[----:B--2---:R-:W-:-:S04]  /*10a80*/  IADD3 R4, R3, R4, RZ ;  /* 0x0000000403047210 */ /* 0x004fc80007ffe0ff */
[----:B------:R-:W-:-:S13]  /*10a90*/  ISETP.GE.AND P0, PT, R4, R0, PT ;  /* 0x000000000400720c */ /* 0x000fda0003f06270 */
[----:B------:R-:W-:Y:S05]  /*10aa0*/  @P0 BRA `(.L_x_1307) ;  /* 0x0000023000000947 */ /* 0x000fea0003800000 */
[----:B------:R-:W2:Y:S04]  /*10ab0*/  LDL.LU R3, [R1+0x44] ;  /* 0x0000440001037983 */ /* 0x000ea80000300800 */
[----:B------:R-:W3:Y:S04]  /*10ac0*/  LDL.LU R9, [R1+0x40] ;  /* 0x0000400001097983 */ /* 0x000ee80000300800 */
[----:B------:R-:W4:Y:S01]  /*10ad0*/  LDL.LU R8, [R1+0x48] ;  /* 0x0000480001087983 */ /* 0x000f220000300800 */
[----:B------:R-:W-:-:S13]  /*10ae0*/  ISETP.NE.AND P0, PT, R2, 0x1, PT ;  /* 0x000000010200780c */ /* 0x000fda0003f05270 */
[----:B------:R-:W-:Y:S01]  /*10af0*/  @P0 IMAD.HI.U32 R7, R4, c[0x0][0x4ec], RZ ;  /* 0x00013b0004070a27 */ /* 0x000fe200078e00ff */
[----:B--2---:R-:W-:Y:S02]  /*10b00*/  SHF.R.S32.HI R0, RZ, 0x1f, R3 ;  /* 0x0000001fff007819 */ /* 0x004fe40000011403 */
[----:B---3--:R-:W-:-:S03]  /*10b10*/  SHF.R.S32.HI R6, RZ, 0x1f, R9 ;  /* 0x0000001fff067819 */ /* 0x008fc60000011409 */
[----:B------:R-:W-:-:S04]  /*10b20*/  IMAD R0, R0, c[0x0][0x4d0], RZ ;  /* 0x0001340000007a24 */ /* 0x000fc800078e02ff */
[C---:B------:R-:W-:Y:S01]  /*10b30*/  IMAD R5, R3.reuse, c[0x0][0x4d4], R0 ;  /* 0x0001350003057a24 */ /* 0x040fe200078e0200 */
[----:B------:R-:W-:Y:S01]  /*10b40*/  MOV R0, R4 ;  /* 0x0000000400007202 */ /* 0x000fe20000000f00 */
[----:B------:R-:W-:Y:S01]  /*10b50*/  IMAD.WIDE.U32 R2, R3, c[0x0][0x4d0], RZ ;  /* 0x0001340003027a25 */ /* 0x000fe200078e00ff */
[----:B------:R-:W-:-:S03]  /*10b60*/  @P0 SHF.R.U32.HI R0, RZ, c[0x0][0x4f0], R7 ;  /* 0x00013c00ff000a19 */ /* 0x000fc60000011607 */
[----:B------:R-:W-:Y:S01]  /*10b70*/  IMAD R6, R6, c[0x0][0x4d8], RZ ;  /* 0x0001360006067a24 */ /* 0x000fe200078e02ff */
[----:B------:R-:W-:Y:S02]  /*10b80*/  IADD3 R3, R3, R5, RZ ;  /* 0x0000000503037210 */ /* 0x000fe40007ffe0ff */
[----:B----4-:R-:W-:Y:S01]  /*10b90*/  SHF.R.S32.HI R5, RZ, 0x1f, R8 ;  /* 0x0000001fff057819 */ /* 0x010fe20000011408 */
[C---:B------:R-:W-:Y:S01]  /*10ba0*/  IMAD R7, R9.reuse, c[0x0][0x4dc], R6 ;  /* 0x0001370009077a24 */ /* 0x040fe200078e0206 */
[----:B------:R-:W-:Y:S01]  /*10bb0*/  IADD3 R6, -R0, RZ, RZ ;  /* 0x000000ff00067210 */ /* 0x000fe20007ffe1ff */
[----:B------:R-:W-:-:S04]  /*10bc0*/  IMAD.WIDE.U32 R2, R9, c[0x0][0x4d8], R2 ;  /* 0x0001360009027a25 */ /* 0x000fc800078e0002 */
[----:B------:R-:W-:Y:S01]  /*10bd0*/  IMAD R5, R5, c[0x0][0x4e0], RZ ;  /* 0x0001380005057a24 */ /* 0x000fe200078e02ff */
[----:B------:R-:W-:Y:S01]  /*10be0*/  IADD3 R3, R3, R7, RZ ;  /* 0x0000000703037210 */ /* 0x000fe20007ffe0ff */
[----:B------:R-:W-:Y:S01]  /*10bf0*/  IMAD R4, R6, c[0x0][0x4e8], R4 ;  /* 0x00013a0006047a24 */ /* 0x000fe200078e0204 */
[----:B------:R-:W-:Y:S01]  /*10c00*/  SHF.R.S32.HI R7, RZ, 0x1f, R0 ;  /* 0x0000001fff077819 */ /* 0x000fe20000011400 */
[C---:B------:R-:W-:Y:S02]  /*10c10*/  IMAD R6, R8.reuse, c[0x0][0x4e4], R5 ;  /* 0x0001390008067a24 */ /* 0x040fe400078e0205 */
[----:B------:R-:W-:Y:S01]  /*10c20*/  IMAD.WIDE.U32 R2, R8, c[0x0][0x4e0], R2 ;  /* 0x0001380008027a25 */ /* 0x000fe200078e0002 */
[----:B------:R-:W-:-:S04]  /*10c30*/  SHF.R.S32.HI R5, RZ, 0x1f, R4 ;  /* 0x0000001fff057819 */ /* 0x000fc80000011404 */
[----:B------:R-:W-:Y:S01]  /*10c40*/  IADD3 R2, P0, R0, R2, RZ ;  /* 0x0000000200027210 */ /* 0x000fe20007f1e0ff */
[----:B------:R-:W-:-:S03]  /*10c50*/  IMAD R0, R5, c[0x0][0x4c8], RZ ;  /* 0x0001320005007a24 */ /* 0x000fc600078e02ff */
[----:B------:R-:W-:Y:S01]  /*10c60*/  IADD3.X R3, R7, R3, R6, P0, !PT ;  /* 0x0000000307037210 */ /* 0x000fe200007fe406 */
[----:B------:R-:W-:-:S04]  /*10c70*/  IMAD R0, R4, c[0x0][0x4cc], R0 ;  /* 0x0001330004007a24 */ /* 0x000fc800078e0200 */
[----:B------:R-:W-:-:S05]  /*10c80*/  IMAD.WIDE.U32 R2, R4, c[0x0][0x4c8], R2 ;  /* 0x0001320004027a25 */ /* 0x000fca00078e0002 */
[----:B------:R-:W-:Y:S02]  /*10c90*/  IADD3 R0, R3, R0, RZ ;  /* 0x0000000003007210 */ /* 0x000fe40007ffe0ff */
[----:B------:R-:W-:-:S04]  /*10ca0*/  LEA R4, P0, R2, c[0x0][0x4a8], 0x2 ;  /* 0x00012a0002047a11 */ /* 0x000fc800078010ff */
[----:B------:R-:W-:Y:S02]  /*10cb0*/  LEA.HI.X R5, R2, c[0x0][0x4ac], R0, 0x2, P0 ;  /* 0x00012b0002057a11 */ /* 0x000fe400000f1400 */
[----:B------:R-:W-:-:S05]  /*10cc0*/  MOV R0, 0xff800000 ;  /* 0xff80000000007802 */ /* 0x000fca0000000f00 */
[----:B------:R2:W-:Y:S02]  /*10cd0*/  STG.E [R4.64], R0 ;  /* 0x0000000004007986 */ /* 0x0005e4000c101906 */
.L_x_1307:
[----:B------:R-:W-:Y:S05]  /*10ce0*/  BSYNC B1 ;  /* 0x0000000000017941 */ /* 0x000fea0003800000 */
.L_x_1298:
[----:B-12---:R-:W2:Y:S02]  /*10cf0*/  LDL R0, [R1+0xb8] ;  /* 0x0000b80001007983 */ /* 0x006ea40000100800 */
[----:B--2---:R-:W-:-:S13]  /*10d00*/  ISETP.NE.AND P0, PT, R0, RZ, PT ;  /* 0x000000ff0000720c */ /* 0x004fda0003f05270 */
[----:B------:R-:W-:Y:S01]  /*10d10*/  @P0 WARPSYNC 0xffffffff ;  /* 0xffffffff00000948 */ /* 0x000fe20003800000 */
[----:B------:R-:W-:Y:S06]  /*10d20*/  @P0 BAR.SYNC.DEFER_BLOCKING 0x5, 0x80 ;  /* 0x0142000000000b1d */ /* 0x000fec0000010000 */
[----:B------:R-:W1:Y:S04]  /*10d30*/  @P0 LDS R0, [0xc100] ;  /* 0x00c10000ff000984 */ /* 0x000e680000000800 */
[----:B-1----:R1:W-:Y:S04]  /*10d40*/  @P0 STL [R1+0x7c], R0 ;  /* 0x00007c0001000387 */ /* 0x0023e80000100800 */
[----:B------:R-:W-:Y:S06]  /*10d50*/  @P0 BAR.ARV 0x4, 0x80 ;  /* 0x0102000000000b1d */ /* 0x000fec0000002000 */
[----:B------:R-:W-:Y:S05]  /*10d60*/  @P0 BRA `(.L_x_1308) ;  /* 0x0000009000000947 */ /* 0x000fea0003800000 */
[----:B------:R-:W-:Y:S05]  /*10d70*/  BRA.DIV ~URZ, `(.L_x_1309) ;  /* 0x00002f427f007947 */ /* 0x000fea000b800000 */
[----:B-1----:R1:W2:Y:S02]  /*10d80*/  SHFL.IDX PT, R0, R24, RZ, 0x1f ;  /* 0x00001fff18007589 */ /* 0x0022a400000e0000 */
.L_x_1334:
[----:B---3--:R-:W3:Y:S01]  /*10d90*/  S2R R2, SR_TID.X ;  /* 0x0000000000027919 */ /* 0x008ee20000002100 */
[----:B------:R-:W-:Y:S03]  /*10da0*/  WARPSYNC 0xffffffff ;  /* 0xffffffff00007948 */ /* 0x000fe60003800000 */
[----:B------:R-:W-:Y:S06]  /*10db0*/  BAR.SYNC.DEFER_BLOCKING 0x4, 0x80 ;  /* 0x0102000000007b1d */ /* 0x000fec0000010000 */
[----:B--2---:R2:W-:Y:S01]  /*10dc0*/  STL [R1+0x7c], R0 ;  /* 0x00007c0001007387 */ /* 0x0045e20000100800 */
[----:B---3--:R-:W-:-:S13]  /*10dd0*/  LOP3.LUT P0, RZ, R2, 0x7f, RZ, 0xc0, !PT ;  /* 0x0000007f02ff7812 */ /* 0x008fda000780c0ff */
[----:B------:R2:W-:Y:S04]  /*10de0*/  @!P0 STS [0xc100], R24 ;  /* 0x00c10018ff008388 */ /* 0x0005e80000000800 */
[----:B------:R-:W-:Y:S06]  /*10df0*/  BAR.ARV 0x5, 0x80 ;  /* 0x0142000000007b1d */ /* 0x000fec0000002000 */
.L_x_1308:
[----:B-12---:R-:W2:Y:S02]  /*10e00*/  LDL R0, [R1+0x7c] ;  /* 0x00007c0001007983 */ /* 0x006ea40000100800 */
[----:B--2---:R-:W-:-:S13]  /*10e10*/  ISETP.GE.AND P0, PT, R0, c[0x0][0x538], PT ;  /* 0x00014e0000007a0c */ /* 0x004fda0003f06270 */
[----:B---345:R-:W-:Y:S01]  /*10e20*/  @P0 CALL.REL.NOINC `(.L_x_1310) ;  /* 0x0000001000000944 */ /* 0x038fe20003c00000 */
[----:B------:R-:W-:Y:S05]  /*10e30*/  BRA `(.L_x_1311) ;  /* 0xfffefcb000007947 */ /* 0x000fea000383ffff */
.L_x_1310:
[----:B------:R-:W-:Y:S05]  /*10e40*/  EXIT ;  /* 0x000000000000794d */ /* 0x000fea0003800000 */
.L_x_1256:
[----:B------:R-:W-:Y:S01]  /*10e50*/  IMAD.MOV.U32 R5, RZ, RZ, R10 ;  /* 0x000000ffff057224 */ /* 0x000fe200078e000a */
[----:B------:R-:W-:Y:S01]  /*10e60*/  MOV R3, RZ ;  /* 0x000000ff00037202 */ /* 0x000fe20000000f00 */
[----:B------:R-:W-:Y:S01]  /*10e70*/  IMAD.MOV.U32 R0, RZ, RZ, 0x1c1f ;  /* 0x00001c1fff007424 */ /* 0x000fe200078e00ff */
[----:B------:R-:W-:Y:S02]  /*10e80*/  MOV R2, 0x10ea0 ;  /* 0x00010ea000027802 */ /* 0x000fe40000000f00 */
[----:B-----5:R-:W-:Y:S05]  /*10e90*/  CALL.REL.NOINC `($__internal_18_$__cuda_sm70_shflsync_idx_p) ;  /* 0x00002ee000007944 */ /* 0x020fea0003c00000 */
[----:B------:R-:W-:Y:S01]  /*10ea0*/  MOV R4, R0 ;  /* 0x0000000000047202 */ /* 0x000fe20000000f00 */
[----:B------:R-:W-:Y:S05]  /*10eb0*/  BRA `(.L_x_1312) ;  /* 0xffff09f000007947 */ /* 0x000fea000383ffff */
.L_x_1257:
[----:B------:R-:W-:Y:S01]  /*10ec0*/  IMAD.MOV.U32 R5, RZ, RZ, R12 ;  /* 0x000000ffff057224 */ /* 0x000fe200078e000c */
[----:B------:R-:W-:Y:S01]  /*10ed0*/  MOV R3, RZ ;  /* 0x000000ff00037202 */ /* 0x000fe20000000f00 */
[----:B------:R-:W-:Y:S01]  /*10ee0*/  IMAD.MOV.U32 R0, RZ, RZ, 0x1c1f ;  /* 0x00001c1fff007424 */ /* 0x000fe200078e00ff */
[----:B------:R-:W-:Y:S02]  /*10ef0*/  MOV R2, 0x10f10 ;  /* 0x00010f1000027802 */ /* 0x000fe40000000f00 */
[----:B-12--5:R-:W-:Y:S05]  /*10f00*/  CALL.REL.NOINC `($__internal_18_$__cuda_sm70_shflsync_idx_p) ;  /* 0x00002e7000007944 */ /* 0x026fea0003c00000 */
[----:B------:R-:W-:Y:S05]  /*10f10*/  BRA `(.L_x_1313) ;  /* 0xffff09b000007947 */ /* 0x000fea000383ffff */
.L_x_1260:
[----:B------:R-:W-:Y:S01]  /*10f20*/  IMAD.MOV.U32 R5, RZ, RZ, R10 ;  /* 0x000000ffff057224 */ /* 0x000fe200078e000a */
[----:B-1----:R-:W-:Y:S01]  /*10f30*/  MOV R3, 0x1 ;  /* 0x0000000100037802 */ /* 0x002fe20000000f00 */
[----:B----4-:R-:W-:Y:S01]  /*10f40*/  IMAD.MOV.U32 R0, RZ, RZ, 0x1c1f ;  /* 0x00001c1fff007424 */ /* 0x010fe200078e00ff */
[----:B------:R-:W-:-:S02]  /*10f50*/  MOV R2, 0x10f70 ;  /* 0x00010f7000027802 */ /* 0x000fc40000000f00 */
[----:B--2--5:R-:W-:Y:S05]  /*10f60*/  CALL.REL.NOINC `($__internal_18_$__cuda_sm70_shflsync_idx_p) ;  /* 0x00002e1000007944 */ /* 0x024fea0003c00000 */
[----:B------:R-:W-:Y:S01]  /*10f70*/  IMAD.MOV.U32 R4, RZ, RZ, R0 ;  /* 0x000000ffff047224 */ /* 0x000fe200078e0000 */
[----:B------:R-:W-:Y:S01]  /*10f80*/  MOV R3, 0x1 ;  /* 0x0000000100037802 */ /* 0x000fe20000000f00 */
[----:B------:R-:W-:Y:S01]  /*10f90*/  IMAD.MOV.U32 R5, RZ, RZ, R12 ;  /* 0x000000ffff057224 */ /* 0x000fe200078e000c */
[----:B------:R-:W-:-:S02]  /*10fa0*/  MOV R0, 0x1c1f ;  /* 0x00001c1f00007802 */ /* 0x000fc40000000f00 */
[----:B------:R-:W-:Y:S02]  /*10fb0*/  MOV R2, 0x10fd0 ;  /* 0x00010fd000027802 */ /* 0x000fe40000000f00 */
[----:B------:R-:W-:Y:S05]  /*10fc0*/  CALL.REL.NOINC `($__internal_18_$__cuda_sm70_shflsync_idx_p) ;  /* 0x00002db000007944 */ /* 0x000fea0003c00000 */
[----:B------:R-:W-:Y:S05]  /*10fd0*/  BRA `(.L_x_1314) ;  /* 0xffff0b3000007947 */ /* 0x000fea000383ffff */
.L_x_1263:
[----:B------:R-:W-:Y:S01]  /*10fe0*/  IMAD.MOV.U32 R5, RZ, RZ, R10 ;  /* 0x000000ffff057224 */ /* 0x000fe200078e000a */
[----:B-1----:R-:W-:Y:S01]  /*10ff0*/  MOV R3, 0x2 ;  /* 0x0000000200037802 */ /* 0x002fe20000000f00 */
[----:B------:R-:W-:Y:S01]  /*11000*/  IMAD.MOV.U32 R0, RZ, RZ, 0x1c1f ;  /* 0x00001c1fff007424 */ /* 0x000fe200078e00ff */
[----:B------:R-:W-:Y:S02]  /*11010*/  MOV R2, 0x11030 ;  /* 0x0001103000027802 */ /* 0x000fe40000000f00 */
[----:B--23-5:R-:W-:Y:S05]  /*11020*/  CALL.REL.NOINC `($__internal_18_$__cuda_sm70_shflsync_idx_p) ;  /* 0x00002d5000007944 */ /* 0x02cfea0003c00000 */
[----:B------:R-:W-:Y:S01]  /*11030*/  MOV R4, R0 ;  /* 0x0000000000047202 */ /* 0x000fe20000000f00 */
[----:B------:R-:W-:Y:S05]  /*11040*/  BRA `(.L_x_1315) ;  /* 0xffff0c8000007947 */ /* 0x000fea000383ffff */
.L_x_1264:
[----:B------:R-:W-:Y:S01]  /*11050*/  IMAD.MOV.U32 R5, RZ, RZ, R12 ;  /* 0x000000ffff057224 */ /* 0x000fe200078e000c */
[----:B-1----:R-:W-:Y:S01]  /*11060*/  MOV R3, 0x2 ;  /* 0x0000000200037802 */ /* 0x002fe20000000f00 */
[----:B------:R-:W-:Y:S01]  /*11070*/  IMAD.MOV.U32 R0, RZ, RZ, 0x1c1f ;  /* 0x00001c1fff007424 */ /* 0x000fe200078e00ff */
[----:B------:R-:W-:Y:S02]  /*11080*/  MOV R2, 0x110a0 ;  /* 0x000110a000027802 */ /* 0x000fe40000000f00 */
[----:B--2345:R-:W-:Y:S05]  /*11090*/  CALL.REL.NOINC `($__internal_18_$__cuda_sm70_shflsync_idx_p) ;  /* 0x00002ce000007944 */ /* 0x03cfea0003c00000 */
[----:B------:R-:W-:Y:S05]  /*110a0*/  BRA `(.L_x_1316) ;  /* 0xffff0c4000007947 */ /* 0x000fea000383ffff */
.L_x_1267:
[----:B------:R-:W-:Y:S01]  /*110b0*/  IMAD.MOV.U32 R5, RZ, RZ, R10 ;  /* 0x000000ffff057224 */ /* 0x000fe200078e000a */
[----:B--2---:R-:W-:Y:S01]  /*110c0*/  MOV R3, 0x3 ;  /* 0x0000000300037802 */ /* 0x004fe20000000f00 */
[----:B------:R-:W-:Y:S01]  /*110d0*/  IMAD.MOV.U32 R0, RZ, RZ, 0x1c1f ;  /* 0x00001c1fff007424 */ /* 0x000fe200078e00ff */
[----:B------:R-:W-:-:S02]  /*110e0*/  MOV R2, 0x11100 ;  /* 0x0001110000027802 */ /* 0x000fc40000000f00 */
[----:B-1-345:R-:W-:Y:S05]  /*110f0*/  CALL.REL.NOINC `($__internal_18_$__cuda_sm70_shflsync_idx_p) ;  /* 0x00002c8000007944 */ /* 0x03afea0003c00000 */
[----:B------:R-:W-:Y:S01]  /*11100*/  IMAD.MOV.U32 R4, RZ, RZ, R0 ;  /* 0x000000ffff047224 */ /* 0x000fe200078e0000 */
[----:B------:R-:W-:Y:S01]  /*11110*/  MOV R3, 0x3 ;  /* 0x0000000300037802 */ /* 0x000fe20000000f00 */
[----:B------:R-:W-:Y:S01]  /*11120*/  IMAD.MOV.U32 R5, RZ, RZ, R12 ;  /* 0x000000ffff057224 */ /* 0x000fe200078e000c */
[----:B------:R-:W-:-:S02]  /*11130*/  MOV R0, 0x1c1f ;  /* 0x00001c1f00007802 */ /* 0x000fc40000000f00 */
[----:B------:R-:W-:Y:S02]  /*11140*/  MOV R2, 0x11160 ;  /* 0x0001116000027802 */ /* 0x000fe40000000f00 */
[----:B------:R-:W-:Y:S05]  /*11150*/  CALL.REL.NOINC `($__internal_18_$__cuda_sm70_shflsync_idx_p) ;  /* 0x00002c2000007944 */ /* 0x000fea0003c00000 */
[----:B------:R-:W-:Y:S05]  /*11160*/  BRA `(.L_x_1317) ;  /* 0xffff0d5000007947 */ /* 0x000fea000383ffff */
.L_x_1270:
[----:B------:R-:W-:Y:S01]  /*11170*/  IMAD.MOV.U32 R5, RZ, RZ, R10 ;  /* 0x000000ffff057224 */ /* 0x000fe200078e000a */
[----:B------:R-:W-:Y:S01]  /*11180*/  MOV R3, RZ ;  /* 0x000000ff00037202 */ /* 0x000fe20000000f00 */
[----:B------:R-:W-:Y:S01]  /*11190*/  IMAD.MOV.U32 R0, RZ, RZ, 0x1c1f ;  /* 0x00001c1fff007424 */ /* 0x000fe200078e00ff */
[----:B------:R-:W-:Y:S02]  /*111a0*/  MOV R2, 0x111c0 ;  /* 0x000111c000027802 */ /* 0x000fe40000000f00 */
[----:B------:R-:W-:Y:S05]  /*111b0*/  CALL.REL.NOINC `($__internal_18_$__cuda_sm70_shflsync_idx_p) ;  /* 0x00002bc000007944 */ /* 0x000fea0003c00000 */
[----:B------:R-:W-:Y:S01]  /*111c0*/  MOV R4, R0 ;  /* 0x0000000000047202 */ /* 0x000fe20000000f00 */
[----:B------:R-:W-:Y:S05]  /*111d0*/  BRA `(.L_x_1318) ;  /* 0xffff2a1000007947 */ /* 0x000fea000383ffff */
.L_x_1271:
[----:B------:R-:W-:Y:S01]  /*111e0*/  IMAD.MOV.U32 R5, RZ, RZ, R13 ;  /* 0x000000ffff057224 */ /* 0x000fe200078e000d */
[----:B------:R-:W-:Y:S01]  /*111f0*/  MOV R3, RZ ;  /* 0x000000ff00037202 */ /* 0x000fe20000000f00 */
[----:B------:R-:W-:Y:S01]  /*11200*/  IMAD.MOV.U32 R0, RZ, RZ, 0x1c1f ;  /* 0x00001c1fff007424 */ /* 0x000fe200078e00ff */
[----:B------:R-:W-:Y:S02]  /*11210*/  MOV R2, 0x11230 ;  /* 0x0001123000027802 */ /* 0x000fe40000000f00 */
[----:B-12---:R-:W-:Y:S05]  /*11220*/  CALL.REL.NOINC `($__internal_18_$__cuda_sm70_shflsync_idx_p) ;  /* 0x00002b5000007944 */ /* 0x006fea0003c00000 */
[----:B------:R-:W-:Y:S01]  /*11230*/  IADD3 R8, P0, R0, R159, RZ ;  /* 0x0000009f00087210 */ /* 0x000fe20007f1e0ff */
[----:B------:R-:W-:Y:S01]  /*11240*/  IMAD.MOV.U32 R5, RZ, RZ, R10 ;  /* 0x000000ffff057224 */ /* 0x000fe200078e000a */
[C---:B------:R-:W-:Y:S02]  /*11250*/  IADD3 R3, R240.reuse, 0x20, RZ ;  /* 0x00000020f0037810 */ /* 0x040fe40007ffe0ff */
[----:B------:R-:W-:Y:S01]  /*11260*/  IADD3 R2, R240, 0x40, RZ ;  /* 0x00000040f0027810 */ /* 0x000fe20007ffe0ff */
[----:B------:R-:W-:Y:S01]  /*11270*/  IMAD.X R9, R4, 0x1, R125, P0 ;  /* 0x0000000104097824 */ /* 0x000fe200000e067d */
[----:B------:R-:W-:-:S02]  /*11280*/  IADD3 R6, P6, R0, R160, RZ ;  /* 0x000000a000067210 */ /* 0x000fc40007fde0ff */
[----:B------:R-:W-:Y:S02]  /*11290*/  ISETP.GE.AND P5, PT, R240, c[0x0][0x1d4], PT ;  /* 0x00007500f0007a0c */ /* 0x000fe40003fa6270 */
[----:B------:R-:W-:Y:S01]  /*112a0*/  ISETP.GE.AND P4, PT, R3, c[0x0][0x1d4], PT ;  /* 0x0000750003007a0c */ /* 0x000fe20003f86270 */
[----:B------:R-:W-:Y:S01]  /*112b0*/  IMAD.X R7, R4, 0x1, R127, P6 ;  /* 0x0000000104077824 */ /* 0x000fe200030e067f */
[----:B------:R-:W-:Y:S02]  /*112c0*/  ISETP.GE.AND P0, PT, R2, c[0x0][0x1d4], PT ;  /* 0x0000750002007a0c */ /* 0x000fe40003f06270 */
[----:B------:R-:W-:Y:S01]  /*112d0*/  IADD3 R2, P6, R0, R161, RZ ;  /* 0x000000a100027210 */ /* 0x000fe20007fde0ff */
[----:B------:R-:W-:Y:S01]  /*112e0*/  IMAD.MOV.U32 R0, RZ, RZ, 0x1c1f ;  /* 0x00001c1fff007424 */ /* 0x000fe200078e00ff */
[----:B------:R-:W-:Y:S02]  /*112f0*/  SEL R12, RZ, 0x10, P5 ;  /* 0x00000010ff0c7807 */ /* 0x000fe40002800000 */
[----:B------:R-:W-:Y:S01]  /*11300*/  SEL R11, RZ, 0x10, P4 ;  /* 0x00000010ff0b7807 */ /* 0x000fe20002000000 */
[----:B------:R-:W-:Y:S01]  /*11310*/  IMAD.X R3, R4, 0x1, R126, P6 ;  /* 0x0000000104037824 */ /* 0x000fe200030e067e */
[----:B------:R-:W-:Y:S01]  /*11320*/  SEL R10, RZ, 0x10, P0 ;  /* 0x00000010ff0a7807 */ /* 0x000fe20000000000 */
[----:B------:R-:W-:Y:S01]  /*11330*/  @!PT LDS RZ, [RZ] ;  /* 0x00000000fffff984 */ /* 0x000fe20000000800 */
[----:B------:R-:W-:Y:S01]  /*11340*/  @!PT LDS RZ, [RZ] ;  /* 0x00000000fffff984 */ /* 0x000fe20000000800 */
[----:B------:R-:W-:Y:S01]  /*11350*/  @!PT LDS RZ, [RZ] ;  /* 0x00000000fffff984 */ /* 0x000fe20000000800 */
[----:B------:R1:W-:Y:S04]  /*11360*/  LDGSTS.E.BYPASS.LTC128B.128 [R217+0x3100], [R8.64], !P5 ;  /* 0x0310000008d97fae */ /* 0x0003e8000e901d46 */
[----:B------:R1:W-:Y:S04]  /*11370*/  LDGSTS.E.BYPASS.LTC128B.128 [R217+0x4100], [R6.64], !P4 ;  /* 0x0410000006d97fae */ /* 0x0003e8000e101d46 */
[----:B------:R2:W-:Y:S02]  /*11380*/  LDGSTS.E.BYPASS.LTC128B.128 [R217+0x5100], [R2.64], !P0 ;  /* 0x0510000002d97fae */ /* 0x0005e4000c101d46 */
[----:B--2---:R-:W-:Y:S01]  /*11390*/  IMAD.MOV.U32 R3, RZ, RZ, 0x1 ;  /* 0x00000001ff037424 */ /* 0x004fe200078e00ff */
[----:B------:R-:W-:-:S02]  /*113a0*/  MOV R2, 0x113c0 ;  /* 0x000113c000027802 */ /* 0x000fc40000000f00 */
[----:B-1----:R-:W-:Y:S05]  /*113b0*/  CALL.REL.NOINC `($__internal_18_$__cuda_sm70_shflsync_idx_p) ;  /* 0x000029c000007944 */ /* 0x002fea0003c00000 */
[----:B------:R-:W-:Y:S01]  /*113c0*/  IMAD.MOV.U32 R4, RZ, RZ, R0 ;  /* 0x000000ffff047224 */ /* 0x000fe200078e0000 */
[----:B------:R-:W-:Y:S01]  /*113d0*/  MOV R3, 0x1 ;  /* 0x0000000100037802 */ /* 0x000fe20000000f00 */
[----:B------:R-:W-:Y:S01]  /*113e0*/  IMAD.MOV.U32 R5, RZ, RZ, R13 ;  /* 0x000000ffff057224 */ /* 0x000fe200078e000d */
[----:B------:R-:W-:-:S02]  /*113f0*/  MOV R0, 0x1c1f ;  /* 0x00001c1f00007802 */ /* 0x000fc40000000f00 */
[----:B------:R-:W-:Y:S02]  /*11400*/  MOV R2, 0x11420 ;  /* 0x0001142000027802 */ /* 0x000fe40000000f00 */
[----:B------:R-:W-:Y:S05]  /*11410*/  CALL.REL.NOINC `($__internal_18_$__cuda_sm70_shflsync_idx_p) ;  /* 0x0000296000007944 */ /* 0x000fea0003c00000 */
[----:B------:R-:W-:Y:S05]  /*11420*/  BRA `(.L_x_1319) ;  /* 0xffff293000007947 */ /* 0x000fea000383ffff */
.L_x_1272:
[----:B------:R-:W-:Y:S01]  /*11430*/  IMAD.MOV.U32 R5, RZ, RZ, R4 ;  /* 0x000000ffff057224 */ /* 0x000fe200078e0004 */
[----:B------:R-:W-:Y:S01]  /*11440*/  MOV R3, RZ ;  /* 0x000000ff00037202 */ /* 0x000fe20000000f00 */
[----:B------:R-:W-:Y:S01]  /*11450*/  IMAD.MOV.U32 R0, RZ, RZ, 0x1c1f ;  /* 0x00001c1fff007424 */ /* 0x000fe200078e00ff */
[----:B------:R-:W-:Y:S02]  /*11460*/  MOV R2, 0x11480 ;  /* 0x0001148000027802 */ /* 0x000fe40000000f00 */
[----:B------:R-:W-:Y:S05]  /*11470*/  CALL.REL.NOINC `($__internal_18_$__cuda_sm70_shflsync_idx_p) ;  /* 0x0000290000007944 */ /* 0x000fea0003c00000 */
[----:B------:R-:W-:Y:S05]  /*11480*/  BRA `(.L_x_1320) ;  /* 0xffff2b3000007947 */ /* 0x000fea000383ffff */
.L_x_1273:
[----:B------:R-:W-:Y:S01]  /*11490*/  IMAD.MOV.U32 R5, RZ, RZ, R4 ;  /* 0x000000ffff057224 */ /* 0x000fe200078e0004 */
[----:B------:R-:W-:Y:S01]  /*114a0*/  MOV R3, 0x1 ;  /* 0x0000000100037802 */ /* 0x000fe20000000f00 */
[----:B------:R-:W-:Y:S01]  /*114b0*/  IMAD.MOV.U32 R0, RZ, RZ, 0x1c1f ;  /* 0x00001c1fff007424 */ /* 0x000fe200078e00ff */
[----:B------:R-:W-:Y:S02]  /*114c0*/  MOV R2, 0x114e0 ;  /* 0x000114e000027802 */ /* 0x000fe40000000f00 */
[----:B-1----:R-:W-:Y:S05]  /*114d0*/  CALL.REL.NOINC `($__internal_18_$__cuda_sm70_shflsync_idx_p) ;  /* 0x000028a000007944 */ /* 0x002fea0003c00000 */
[----:B------:R-:W-:Y:S01]  /*114e0*/  IMAD.IADD R0, R6, 0x1, R0 ;  /* 0x0000000106007824 */ /* 0x000fe200078e0200 */
[----:B------:R-:W-:Y:S01]  /*114f0*/  MOV R2, 0x11750 ;  /* 0x0001175000027802 */ /* 0x000fe20000000f00 */
[----:B------:R-:W-:Y:S02]  /*11500*/  IMAD.MOV.U32 R5, RZ, RZ, R4 ;  /* 0x000000ffff057224 */ /* 0x000fe400078e0004 */
[----:B------:R-:W-:Y:S01]  /*11510*/  IMAD.MOV.U32 R3, RZ, RZ, 0x2 ;  /* 0x00000002ff037424 */ /* 0x000fe200078e00ff */
        /* <DEDUP_REMOVED lines=28> */
[----:B------:R-:W-:Y:S01]  /*116e0*/  ISETP.GT.AND P0, PT, R0, 0x39, PT ;  /* 0x000000390000780c */ /* 0x000fe20003f04270 */
[----:B------:R-:W-:Y:S01]  /*116f0*/  IMAD.MOV.U32 R0, RZ, RZ, 0x1c1f ;  /* 0x00001c1fff007424 */ /* 0x000fe200078e00ff */
[----:B------:R-:W-:Y:S02]  /*11700*/  FSEL R117, R46, -INF , P6 ;  /* 0xff8000002e757808 */ /* 0x000fe40003000000 */
[----:B------:R-:W-:-:S02]  /*11710*/  FSEL R123, R47, -INF , P5 ;  /* 0xff8000002f7b7808 */ /* 0x000fc40002800000 */
[----:B------:R-:W-:Y:S02]  /*11720*/  FSEL R122, R34, -INF , P4 ;  /* 0xff800000227a7808 */ /* 0x000fe40002000000 */
[----:B------:R-:W-:Y:S02]  /*11730*/  FSEL R121, R32, -INF , P0 ;  /* 0xff80000020797808 */ /* 0x000fe40000000000 */
[----:B------:R-:W-:Y:S05]  /*11740*/  CALL.REL.NOINC `($__internal_18_$__cuda_sm70_shflsync_idx_p) ;  /* 0x0000263000007944 */ /* 0x000fea0003c00000 */
        /* <DEDUP_REMOVED lines=40> */
[----:B------:R-:W-:Y:S02]  /*119d0*/  FMNMX.FTZ R6, R9, R11, !PT ;  /* 0x0000000b09067209 */ /* 0x000fe40007810000 */
[----:B------:R-:W-:Y:S02]  /*119e0*/  FMNMX.FTZ R2, R23, R25, !PT ;  /* 0x0000001917027209 */ /* 0x000fe40007810000 */
[----:B------:R-:W-:Y:S02]  /*119f0*/  IMNMX R0, R7, R0, PT ;  /* 0x0000000007007217 */ /* 0x000fe40003800200 */
[----:B------:R-:W-:Y:S02]  /*11a00*/  FMNMX.FTZ R3, R13, R6, !PT ;  /* 0x000000060d037209 */ /* 0x000fe40007810000 */
[----:B------:R-:W-:-:S02]  /*11a10*/  ISETP.GT.AND P6, PT, R0, RZ, PT ;  /* 0x000000ff0000720c */ /* 0x000fc40003fc4270 */
[----:B------:R-:W-:Y:S02]  /*11a20*/  ISETP.GT.AND P5, PT, R0, 0x1, PT ;  /* 0x000000010000780c */ /* 0x000fe40003fa4270 */
[----:B------:R-:W-:Y:S02]  /*11a30*/  FMNMX.FTZ R4, R8, R10, !PT ;  /* 0x0000000a08047209 */ /* 0x000fe40007810000 */
[----:B------:R-:W-:Y:S02]  /*11a40*/  ISETP.GT.AND P4, PT, R0, 0x8, PT ;  /* 0x000000080000780c */ /* 0x000fe40003f84270 */
[----:B------:R-:W-:Y:S02]  /*11a50*/  FSEL R7, R156, -INF , P6 ;  /* 0xff8000009c077808 */ /* 0x000fe40003000000 */
[----:B------:R-:W-:Y:S02]  /*11a60*/  FSEL R28, R154, -INF , P5 ;  /* 0xff8000009a1c7808 */ /* 0x000fe40002800000 */
[----:B------:R-:W-:-:S02]  /*11a70*/  ISETP.GT.AND P5, PT, R0, 0x11, PT ;  /* 0x000000110000780c */ /* 0x000fc40003fa4270 */
[----:B------:R-:W-:Y:S02]  /*11a80*/  FMNMX.FTZ R2, R26, R2, !PT ;  /* 0x000000021a027209 */ /* 0x000fe40007810000 */
[----:B------:R-:W-:Y:S02]  /*11a90*/  FMNMX.FTZ R103, R15, R3, !PT ;  /* 0x000000030f677209 */ /* 0x000fe40007810000 */
[----:B------:R-:W-:Y:S02]  /*11aa0*/  ISETP.GT.AND P0, PT, R0, 0x9, PT ;  /* 0x000000090000780c */ /* 0x000fe40003f04270 */
[----:B------:R-:W-:Y:S02]  /*11ab0*/  FSEL R31, R141, -INF , P4 ;  /* 0xff8000008d1f7808 */ /* 0x000fe40002000000 */
[----:B------:R-:W-:Y:S02]  /*11ac0*/  FMNMX.FTZ R4, R12, R4, !PT ;  /* 0x000000040c047209 */ /* 0x000fe40007810000 */
[----:B------:R-:W-:-:S02]  /*11ad0*/  FMNMX.FTZ R3, R7, R28, !PT ;  /* 0x0000001c07037209 */ /* 0x000fc40007810000 */
[----:B------:R-:W-:Y:S02]  /*11ae0*/  FSEL R35, R102, -INF , P5 ;  /* 0xff80000066237808 */ /* 0x000fe40002800000 */
[----:B------:R-:W-:Y:S02]  /*11af0*/  ISETP.GT.AND P6, PT, R0, 0x10, PT ;  /* 0x000000100000780c */ /* 0x000fe40003fc4270 */
[----:B------:R-:W-:Y:S02]  /*11b00*/  FMNMX.FTZ R102, R27, R2, !PT ;  /* 0x000000021b667209 */ /* 0x000fe40007810000 */
[----:B------:R-:W-:Y:S02]  /*11b10*/  FSEL R32, R115, -INF , P0 ;  /* 0xff80000073207808 */ /* 0x000fe40000000000 */
[----:B------:R-:W-:Y:S02]  /*11b20*/  FMNMX.FTZ R4, R14, R4, !PT ;  /* 0x000000040e047209 */ /* 0x000fe40007810000 */
[----:B------:R-:W-:-:S02]  /*11b30*/  FMNMX.FTZ R2, R31, R3, !PT ;  /* 0x000000031f027209 */ /* 0x000fc40007810000 */
[----:B------:R-:W-:Y:S02]  /*11b40*/  FSEL R34, R104, -INF , P6 ;  /* 0xff80000068227808 */ /* 0x000fe40003000000 */
[----:B------:R-:W-:Y:S02]  /*11b50*/  FMNMX.FTZ R104, R16, R4, !PT ;  /* 0x0000000410687209 */ /* 0x000fe40007810000 */
[----:B------:R-:W-:Y:S02]  /*11b60*/  FMNMX.FTZ R2, R32, R2, !PT ;  /* 0x0000000220027209 */ /* 0x000fe40007810000 */
[----:B------:R-:W-:Y:S02]  /*11b70*/  ISETP.GT.AND P4, PT, R0, 0x18, PT ;  /* 0x000000180000780c */ /* 0x000fe40003f84270 */
[----:B------:R-:W-:Y:S02]  /*11b80*/  FMNMX.FTZ R104, R18, R104, !PT ;  /* 0x0000006812687209 */ /* 0x000fe40007810000 */
[----:B------:R-:W-:-:S02]  /*11b90*/  FMNMX.FTZ R2, R34, R2, !PT ;  /* 0x0000000222027209 */ /* 0x000fc40007810000 */
[----:B------:R-:W-:Y:S02]  /*11ba0*/  FMNMX.FTZ R103, R17, R103, !PT ;  /* 0x0000006711677209 */ /* 0x000fe40007810000 */
[----:B------:R-:W-:Y:S02]  /*11bb0*/  FMNMX.FTZ R102, R29, R102, !PT ;  /* 0x000000661d667209 */ /* 0x000fe40007810000 */
[----:B------:R-:W-:Y:S02]  /*11bc0*/  ISETP.GT.AND P0, PT, R0, 0x19, PT ;  /* 0x000000190000780c */ /* 0x000fe40003f04270 */
[----:B------:R-:W-:Y:S02]  /*11bd0*/  FSEL R52, R93, -INF , P4 ;  /* 0xff8000005d347808 */ /* 0x000fe40002000000 */
        /* <DEDUP_REMOVED lines=46> */
[----:B------:R-:W-:Y:S01]  /*11ec0*/  ISETP.GT.AND P0, PT, R0, 0x39, PT ;  /* 0x000000390000780c */ /* 0x000fe20003f04270 */
[----:B------:R-:W-:Y:S01]  /*11ed0*/  IMAD.MOV.U32 R0, RZ, RZ, 0x2 ;  /* 0x00000002ff007424 */ /* 0x000fe200078e00ff */
[----:B------:R-:W-:Y:S02]  /*11ee0*/  FSEL R110, R36, -INF , P4 ;  /* 0xff800000246e7808 */ /* 0x000fe40002000000 */
[----:B------:R-:W-:Y:S02]  /*11ef0*/  FMNMX.FTZ R104, R97, R104, !PT ;  /* 0x0000006861687209 */ /* 0x000fe40007810000 */
[----:B------:R-:W-:-:S02]  /*11f00*/  FMNMX.FTZ R2, R111, R2, !PT ;  /* 0x000000026f027209 */ /* 0x000fc40007810000 */
[----:B------:R-:W-:Y:S02]  /*11f10*/  FMNMX.FTZ R103, R123, R103, !PT ;  /* 0x000000677b677209 */ /* 0x000fe40007810000 */
[----:B------:R-:W-:Y:S02]  /*11f20*/  FMNMX.FTZ R102, R128, R102, !PT ;  /* 0x0000006680667209 */ /* 0x000fe40007810000 */
[----:B------:R-:W-:Y:S02]  /*11f30*/  FSEL R108, R42, -INF , P0 ;  /* 0xff8000002a6c7808 */ /* 0x000fe40000000000 */
[----:B------:R-:W-:Y:S02]  /*11f40*/  FMNMX.FTZ R104, R96, R104, !PT ;  /* 0x0000006860687209 */ /* 0x000fe40007810000 */
[----:B------:R-:W-:Y:S02]  /*11f50*/  FMNMX.FTZ R2, R110, R2, !PT ;  /* 0x000000026e027209 */ /* 0x000fe40007810000 */
[----:B------:R-:W-:Y:S01]  /*11f60*/  FMNMX.FTZ R103, R122, R103, !PT ;  /* 0x000000677a677209 */ /* 0x000fe20007810000 */
[----:B------:R-:W-:Y:S01]  /*11f70*/  IMAD.MOV.U32 R4, RZ, RZ, R104 ;  /* 0x000000ffff047224 */ /* 0x000fe200078e0068 */
[----:B------:R-:W-:-:S02]  /*11f80*/  FMNMX.FTZ R102, R127, R102, !PT ;  /* 0x000000667f667209 */ /* 0x000fc40007810000 */
[----:B------:R-:W-:Y:S02]  /*11f90*/  FMNMX.FTZ R6, R108, R2, !PT ;  /* 0x000000026c067209 */ /* 0x000fe40007810000 */
[----:B------:R-:W-:Y:S02]  /*11fa0*/  FMNMX.FTZ R103, R121, R103, !PT ;  /* 0x0000006779677209 */ /* 0x000fe40007810000 */
[----:B------:R-:W-:Y:S02]  /*11fb0*/  FMNMX.FTZ R102, R126, R102, !PT ;  /* 0x000000667e667209 */ /* 0x000fe40007810000 */
[----:B------:R-:W-:Y:S02]  /*11fc0*/  MOV R2, 0x11fe0 ;  /* 0x00011fe000027802 */ /* 0x000fe40000000f00 */
[----:B------:R-:W-:Y:S05]  /*11fd0*/  CALL.REL.NOINC `($__internal_17_$__cuda_sm70_shflsync_bfly_p) ;  /* 0x00001d4000007944 */ /* 0x000fea0003c00000 */
[----:B------:R-:W-:Y:S01]  /*11fe0*/  FMNMX.FTZ R104, R104, R0, !PT ;  /* 0x0000000068687209 */ /* 0x000fe20007810000 */
[----:B------:R-:W-:Y:S01]  /*11ff0*/  IMAD.MOV.U32 R0, RZ, RZ, 0x1 ;  /* 0x00000001ff007424 */ /* 0x000fe200078e00ff */
[----:B------:R-:W-:-:S03]  /*12000*/  MOV R2, 0x12030 ;  /* 0x0001203000027802 */ /* 0x000fc60000000f00 */
[----:B------:R-:W-:Y:S02]  /*12010*/  IMAD.MOV.U32 R4, RZ, RZ, R104 ;  /* 0x000000ffff047224 */ /* 0x000fe400078e0068 */
[----:B------:R-:W-:Y:S05]  /*12020*/  CALL.REL.NOINC `($__internal_17_$__cuda_sm70_shflsync_bfly_p) ;  /* 0x00001cf000007944 */ /* 0x000fea0003c00000 */
[----:B------:R-:W-:Y:S01]  /*12030*/  FMNMX.FTZ R104, R104, R0, !PT ;  /* 0x0000000068687209 */ /* 0x000fe20007810000 */
[----:B------:R-:W-:Y:S01]  /*12040*/  IMAD.MOV.U32 R4, RZ, RZ, R103 ;  /* 0x000000ffff047224 */ /* 0x000fe200078e0067 */
[----:B------:R-:W-:Y:S01]  /*12050*/  MOV R2, 0x12080 ;  /* 0x0001208000027802 */ /* 0x000fe20000000f00 */
[----:B------:R-:W-:Y:S02]  /*12060*/  IMAD.MOV.U32 R0, RZ, RZ, 0x2 ;  /* 0x00000002ff007424 */ /* 0x000fe400078e00ff */
        /* <DEDUP_REMOVED lines=26> */
[----:B------:R-:W-:Y:S01]  /*12210*/  MOV R101, R0 ;  /* 0x0000000000657202 */ /* 0x000fe20000000f00 */
[----:B------:R-:W-:Y:S05]  /*12220*/  BRA `(.L_x_1321) ;  /* 0xffff2b0000007947 */ /* 0x000fea000383ffff */
.L_x_1277:
[----:B------:R-:W-:Y:S01]  /*12230*/  MOV R3, RZ ;  /* 0x000000ff00037202 */ /* 0x000fe20000000f00 */
[----:B------:R-:W-:Y:S01]  /*12240*/  IMAD.MOV.U32 R5, RZ, RZ, R10 ;  /* 0x000000ffff057224 */ /* 0x000fe200078e000a */
[----:B------:R-:W-:Y:S01]  /*12250*/  MOV R2, 0x12280 ;  /* 0x0001228000027802 */ /* 0x000fe20000000f00 */
[----:B------:R-:W-:Y:S02]  /*12260*/  IMAD.MOV.U32 R0, RZ, RZ, 0x1c1f ;  /* 0x00001c1fff007424 */ /* 0x000fe400078e00ff */
[----:B------:R-:W-:Y:S05]  /*12270*/  CALL.REL.NOINC `($__internal_18_$__cuda_sm70_shflsync_idx_p) ;  /* 0x00001b0000007944 */ /* 0x000fea0003c00000 */
[----:B------:R-:W-:Y:S01]  /*12280*/  MOV R4, R0 ;  /* 0x0000000000047202 */ /* 0x000fe20000000f00 */
[----:B------:R-:W-:-:S05]  /*12290*/  BRA `(.L_x_1322) ;  /* 0xffff44e000007947 */ /* 0x000fca000383ffff */
.L_x_1278:
[----:B------:R-:W-:Y:S01]  /*122a0*/  MOV R3, RZ ;  /* 0x000000ff00037202 */ /* 0x000fe20000000f00 */
[----:B------:R-:W-:Y:S01]  /*122b0*/  IMAD.MOV.U32 R5, RZ, RZ, R13 ;  /* 0x000000ffff057224 */ /* 0x000fe200078e000d */
[----:B------:R-:W-:Y:S01]  /*122c0*/  MOV R2, 0x122f0 ;  /* 0x000122f000027802 */ /* 0x000fe20000000f00 */
[----:B------:R-:W-:Y:S02]  /*122d0*/  IMAD.MOV.U32 R0, RZ, RZ, 0x1c1f ;  /* 0x00001c1fff007424 */ /* 0x000fe400078e00ff */
[----:B-12---:R-:W-:Y:S05]  /*122e0*/  CALL.REL.NOINC `($__internal_18_$__cuda_sm70_shflsync_idx_p) ;  /* 0x00001a9000007944 */ /* 0x006fea0003c00000 */
[----:B------:R-:W-:Y:S02]  /*122f0*/  ISETP.GE.AND P6, PT, R240, c[0x0][0x1d4], PT ;  /* 0x00007500f0007a0c */ /* 0x000fe40003fc6270 */
[----:B------:R-:W-:Y:S02]  /*12300*/  IADD3 R2, P0, R0, R21, RZ ;  /* 0x0000001500027210 */ /* 0x000fe40007f1e0ff */
[C---:B------:R-:W-:Y:S02]  /*12310*/  IADD3 R6, R240.reuse, 0x20, RZ ;  /* 0x00000020f0067810 */ /* 0x040fe40007ffe0ff */
[----:B------:R-:W-:Y:S01]  /*12320*/  IADD3 R5, R240, 0x40, RZ ;  /* 0x00000040f0057810 */ /* 0x000fe20007ffe0ff */
[----:B------:R-:W-:Y:S01]  /*12330*/  IMAD.X R3, R4, 0x1, R14, P0 ;  /* 0x0000000104037824 */ /* 0x000fe200000e060e */
[----:B------:R-:W-:Y:S02]  /*12340*/  ISETP.GE.AND P5, PT, R6, c[0x0][0x1d4], PT ;  /* 0x0000750006007a0c */ /* 0x000fe40003fa6270 */
[----:B------:R-:W-:Y:S02]  /*12350*/  IADD3 R6, P4, R0, R22, RZ ;  /* 0x0000001600067210 */ /* 0x000fe40007f9e0ff */
[----:B------:R-:W-:Y:S01]  /*12360*/  ISETP.GE.AND P0, PT, R5, c[0x0][0x1d4], PT ;  /* 0x0000750005007a0c */ /* 0x000fe20003f06270 */
[----:B------:R-:W-:Y:S01]  /*12370*/  @!PT LDS RZ, [RZ] ;  /* 0x00000000fffff984 */ /* 0x000fe20000000800 */
[----:B------:R-:W-:Y:S01]  /*12380*/  @!PT LDS RZ, [RZ] ;  /* 0x00000000fffff984 */ /* 0x000fe20000000800 */
[----:B------:R-:W-:Y:S01]  /*12390*/  @!PT LDS RZ, [RZ] ;  /* 0x00000000fffff984 */ /* 0x000fe20000000800 */
[----:B------:R1:W-:Y:S01]  /*123a0*/  LDGSTS.E.BYPASS.LTC128B.128 [R217+0x100], [R2.64], !P6 ;  /* 0x0010000002d97fae */ /* 0x0003e2000f101d46 */
[----:B------:R-:W-:Y:S01]  /*123b0*/  IMAD.MOV.U32 R5, RZ, RZ, R10 ;  /* 0x000000ffff057224 */ /* 0x000fe200078e000a */
[----:B------:R-:W-:Y:S01]  /*123c0*/  SEL R12, RZ, 0x10, P6 ;  /* 0x00000010ff0c7807 */ /* 0x000fe20003000000 */
[----:B------:R-:W-:Y:S01]  /*123d0*/  IMAD.X R7, R4, 0x1, R15, P4 ;  /* 0x0000000104077824 */ /* 0x000fe200020e060f */
[----:B------:R-:W-:Y:S02]  /*123e0*/  SEL R11, RZ, 0x10, P5 ;  /* 0x00000010ff0b7807 */ /* 0x000fe40002800000 */
[----:B------:R-:W-:Y:S02]  /*123f0*/  SEL R10, RZ, 0x10, P0 ;  /* 0x00000010ff0a7807 */ /* 0x000fe40000000000 */
[----:B------:R2:W-:Y:S01]  /*12400*/  LDGSTS.E.BYPASS.LTC128B.128 [R217+0x1100], [R6.64], !P5 ;  /* 0x0110000006d97fae */ /* 0x0005e2000e901d46 */
[----:B-1----:R-:W-:Y:S01]  /*12410*/  IADD3 R2, P4, R0, R23, RZ ;  /* 0x0000001700027210 */ /* 0x002fe20007f9e0ff */
[----:B------:R-:W-:Y:S04]  /*12420*/  IMAD.MOV.U32 R0, RZ, RZ, 0x1c1f ;  /* 0x00001c1fff007424 */ /* 0x000fe800078e00ff */
[----:B------:R-:W-:Y:S05]  /*12430*/  IMAD.X R3, R4, 0x1, R20, P4 ;  /* 0x0000000104037824 */ /* 0x000fea00020e0614 */
[----:B------:R1:W-:Y:S02]  /*12440*/  LDGSTS.E.BYPASS.LTC128B.128 [R217+0x2100], [R2.64], !P0 ;  /* 0x0210000002d97fae */ /* 0x0003e4000c101d46 */
[----:B-1----:R-:W-:Y:S01]  /*12450*/  MOV R2, 0x12480 ;  /* 0x0001248000027802 */ /* 0x002fe20000000f00 */
[----:B------:R-:W-:Y:S02]  /*12460*/  IMAD.MOV.U32 R3, RZ, RZ, 0x1 ;  /* 0x00000001ff037424 */ /* 0x000fe400078e00ff */
[----:B--2---:R-:W-:Y:S05]  /*12470*/  CALL.REL.NOINC `($__internal_18_$__cuda_sm70_shflsync_idx_p) ;  /* 0x0000190000007944 */ /* 0x004fea0003c00000 */
[----:B------:R-:W-:Y:S01]  /*12480*/  MOV R3, 0x1 ;  /* 0x0000000100037802 */ /* 0x000fe20000000f00 */
[----:B------:R-:W-:Y:S01]  /*12490*/  IMAD.MOV.U32 R4, RZ, RZ, R0 ;  /* 0x000000ffff047224 */ /* 0x000fe200078e0000 */
[----:B------:R-:W-:Y:S01]  /*124a0*/  MOV R0, 0x1c1f ;  /* 0x00001c1f00007802 */ /* 0x000fe20000000f00 */
[----:B------:R-:W-:Y:S01]  /*124b0*/  IMAD.MOV.U32 R5, RZ, RZ, R13 ;  /* 0x000000ffff057224 */ /* 0x000fe200078e000d */
[----:B------:R-:W-:Y:S02]  /*124c0*/  MOV R2, 0x124e0 ;  /* 0x000124e000027802 */ /* 0x000fe40000000f00 */
[----:B------:R-:W-:Y:S05]  /*124d0*/  CALL.REL.NOINC `($__internal_18_$__cuda_sm70_shflsync_idx_p) ;  /* 0x000018a000007944 */ /* 0x000fea0003c00000 */
[----:B------:R-:W-:-:S05]  /*124e0*/  BRA `(.L_x_1323) ;  /* 0xffff440000007947 */ /* 0x000fca000383ffff */
.L_x_1281:
[----:B------:R-:W-:Y:S01]  /*124f0*/  MOV R3, RZ ;  /* 0x000000ff00037202 */ /* 0x000fe20000000f00 */
[----:B------:R-:W-:Y:S01]  /*12500*/  IMAD.MOV.U32 R5, RZ, RZ, R8 ;  /* 0x000000ffff057224 */ /* 0x000fe200078e0008 */
[----:B------:R-:W-:Y:S01]  /*12510*/  MOV R2, 0x12540 ;  /* 0x0001254000027802 */ /* 0x000fe20000000f00 */
[----:B------:R-:W-:Y:S02]  /*12520*/  IMAD.MOV.U32 R0, RZ, RZ, 0x1c1f ;  /* 0x00001c1fff007424 */ /* 0x000fe400078e00ff */
[----:B-1----:R-:W-:Y:S05]  /*12530*/  CALL.REL.NOINC `($__internal_18_$__cuda_sm70_shflsync_idx_p) ;  /* 0x0000184000007944 */ /* 0x002fea0003c00000 */
[----:B------:R-:W-:Y:S01]  /*12540*/  MOV R4, R0 ;  /* 0x0000000000047202 */ /* 0x000fe20000000f00 */
[----:B------:R-:W-:-:S05]  /*12550*/  BRA `(.L_x_1324) ;  /* 0xffff57e000007947 */ /* 0x000fca000383ffff */
.L_x_1282:
[----:B------:R-:W-:Y:S01]  /*12560*/  MOV R3, RZ ;  /* 0x000000ff00037202 */ /* 0x000fe20000000f00 */
[----:B------:R-:W-:Y:S01]  /*12570*/  IMAD.MOV.U32 R5, RZ, RZ, R9 ;  /* 0x000000ffff057224 */ /* 0x000fe200078e0009 */
[----:B------:R-:W-:Y:S01]  /*12580*/  MOV R2, 0x125b0 ;  /* 0x000125b000027802 */ /* 0x000fe20000000f00 */
[----:B------:R-:W-:Y:S02]  /*12590*/  IMAD.MOV.U32 R0, RZ, RZ, 0x1c1f ;  /* 0x00001c1fff007424 */ /* 0x000fe400078e00ff */
[----:B-123--:R-:W-:Y:S05]  /*125a0*/  CALL.REL.NOINC `($__internal_18_$__cuda_sm70_shflsync_idx_p) ;  /* 0x000017d000007944 */ /* 0x00efea0003c00000 */
        /* <DEDUP_REMOVED lines=14> */
[----:B------:R-:W-:Y:S05]  /*12690*/  IMAD.X R7, R4, 0x1, R11, P4 ;  /* 0x0000000104077824 */ /* 0x000fea00020e060b */
[----:B------:R2:W-:Y:S01]  /*126a0*/  LDGSTS.E.BYPASS.LTC128B.128 [R217+0x4100], [R6.64], !P5 ;  /* 0x0410000006d97fae */ /* 0x0005e2000e901d46 */
[----:B-1----:R-:W-:Y:S01]  /*126b0*/  IADD3 R2, P4, R0, R21, RZ ;  /* 0x0000001500027210 */ /* 0x002fe20007f9e0ff */
[----:B------:R-:W-:Y:S04]  /*126c0*/  IMAD.MOV.U32 R0, RZ, RZ, 0x1c1f ;  /* 0x00001c1fff007424 */ /* 0x000fe800078e00ff */
[----:B------:R-:W-:Y:S01]  /*126d0*/  IMAD.X R3, R4, 0x1, R12, P4 ;  /* 0x0000000104037824 */ /* 0x000fe200020e060c */
[----:B--2---:R-:W-:Y:S04]  /*126e0*/  SEL R6, RZ, 0x10, P6 ;  /* 0x00000010ff067807 */ /* 0x004fe80003000000 */
[----:B------:R1:W-:Y:S01]  /*126f0*/  LDGSTS.E.BYPASS.LTC128B.128 [R217+0x5100], [R2.64], !P0 ;  /* 0x0510000002d97fae */ /* 0x0003e2000c101d46 */
[----:B------:R-:W-:Y:S02]  /*12700*/  SEL R7, RZ, 0x10, P0 ;  /* 0x00000010ff077807 */ /* 0x000fe40000000000 */
[----:B-1----:R-:W-:Y:S01]  /*12710*/  MOV R2, 0x12740 ;  /* 0x0001274000027802 */ /* 0x002fe20000000f00 */
[----:B------:R-:W-:Y:S02]  /*12720*/  IMAD.MOV.U32 R3, RZ, RZ, 0x1 ;  /* 0x00000001ff037424 */ /* 0x000fe400078e00ff */
[----:B------:R-:W-:Y:S05]  /*12730*/  CALL.REL.NOINC `($__internal_18_$__cuda_sm70_shflsync_idx_p) ;  /* 0x0000164000007944 */ /* 0x000fea0003c00000 */
[----:B------:R-:W-:Y:S01]  /*12740*/  MOV R3, 0x1 ;  /* 0x0000000100037802 */ /* 0x000fe20000000f00 */
[----:B------:R-:W-:Y:S01]  /*12750*/  IMAD.MOV.U32 R4, RZ, RZ, R0 ;  /* 0x000000ffff047224 */ /* 0x000fe200078e0000 */
[----:B------:R-:W-:Y:S01]  /*12760*/  MOV R0, 0x1c1f ;  /* 0x00001c1f00007802 */ /* 0x000fe20000000f00 */
[----:B------:R-:W-:Y:S01]  /*12770*/  IMAD.MOV.U32 R5, RZ, RZ, R9 ;  /* 0x000000ffff057224 */ /* 0x000fe200078e0009 */
[----:B------:R-:W-:Y:S02]  /*12780*/  MOV R2, 0x127a0 ;  /* 0x000127a000027802 */ /* 0x000fe40000000f00 */
[----:B------:R-:W-:Y:S05]  /*12790*/  CALL.REL.NOINC `($__internal_18_$__cuda_sm70_shflsync_idx_p) ;  /* 0x000015e000007944 */ /* 0x000fea0003c00000 */
[----:B------:R-:W-:-:S05]  /*127a0*/  BRA `(.L_x_1325) ;  /* 0xffff570000007947 */ /* 0x000fca000383ffff */
.L_x_1283:
[----:B------:R-:W-:Y:S01]  /*127b0*/  MOV R0, 0x1c1f ;  /* 0x00001c1f00007802 */ /* 0x000fe20000000f00 */
[----:B------:R-:W-:Y:S01]  /*127c0*/  IMAD.MOV.U32 R3, RZ, RZ, RZ ;  /* 0x000000ffff037224 */ /* 0x000fe200078e00ff */
[----:B------:R-:W-:Y:S02]  /*127d0*/  MOV R2, 0x127f0 ;  /* 0x000127f000027802 */ /* 0x000fe40000000f00 */
[----:B----4-:R-:W-:Y:S05]  /*127e0*/  CALL.REL.NOINC `($__internal_18_$__cuda_sm70_shflsync_idx_p) ;  /* 0x0000159000007944 */ /* 0x010fea0003c00000 */
[----:B------:R-:W-:-:S05]  /*127f0*/  BRA `(.L_x_1326) ;  /* 0xffff58f000007947 */ /* 0x000fca000383ffff */
.L_x_1284:
[----:B------:R-:W-:Y:S01]  /*12800*/  MOV R0, 0x1c1f ;  /* 0x00001c1f00007802 */ /* 0x000fe20000000f00 */
[----:B------:R-:W-:Y:S01]  /*12810*/  IMAD.MOV.U32 R3, RZ, RZ, 0x1 ;  /* 0x00000001ff037424 */ /* 0x000fe200078e00ff */
[----:B------:R-:W-:Y:S02]  /*12820*/  MOV R2, 0x12840 ;  /* 0x0001284000027802 */ /* 0x000fe40000000f00 */
[----:B-1----:R-:W-:Y:S05]  /*12830*/  CALL.REL.NOINC `($__internal_18_$__cuda_sm70_shflsync_idx_p) ;  /* 0x0000154000007944 */ /* 0x002fea0003c00000 */
[----:B------:R-:W-:Y:S01]  /*12840*/  MOV R2, 0x12a90 ;  /* 0x00012a9000027802 */ /* 0x000fe20000000f00 */
[----:B------:R-:W-:Y:S02]  /*12850*/  IMAD.IADD R0, R4, 0x1, R0 ;  /* 0x0000000104007824 */ /* 0x000fe400078e0200 */
[----:B------:R-:W-:Y:S03]  /*12860*/  IMAD.MOV.U32 R3, RZ, RZ, 0x2 ;  /* 0x00000002ff037424 */ /* 0x000fe600078e00ff */
        /* <DEDUP_REMOVED lines=27> */
[----:B------:R-:W-:Y:S01]  /*12a20*/  ISETP.GT.AND P0, PT, R0, 0x39, PT ;  /* 0x000000390000780c */ /* 0x000fe20003f04270 */
[----:B------:R-:W-:Y:S01]  /*12a30*/  IMAD.MOV.U32 R0, RZ, RZ, 0x1c1f ;  /* 0x00001c1fff007424 */ /* 0x000fe200078e00ff */
[----:B------:R-:W-:Y:S02]  /*12a40*/  FSEL R39, R39, -INF , P6 ;  /* 0xff80000027277808 */ /* 0x000fe40003000000 */
[----:B------:R-:W-:Y:S02]  /*12a50*/  FSEL R38, R38, -INF , P5 ;  /* 0xff80000026267808 */ /* 0x000fe40002800000 */
[----:B------:R-:W-:Y:S02]  /*12a60*/  FSEL R37, R37, -INF , P4 ;  /* 0xff80000025257808 */ /* 0x000fe40002000000 */
[----:B------:R-:W-:Y:S02]  /*12a70*/  FSEL R36, R36, -INF , P0 ;  /* 0xff80000024247808 */ /* 0x000fe40000000000 */
[----:B------:R-:W-:Y:S05]  /*12a80*/  CALL.REL.NOINC `($__internal_18_$__cuda_sm70_shflsync_idx_p) ;  /* 0x000012f000007944 */ /* 0x000fea0003c00000 */
        /* <DEDUP_REMOVED lines=37> */
[----:B------:R-:W-:Y:S01]  /*12ce0*/  FMNMX.FTZ R2, R9, R100, !PT ;  /* 0x0000006409027209 */ /* 0x000fe20007810000 */
[----:B------:R-:W-:Y:S01]  /*12cf0*/  IMAD.IADD R0, R4, 0x1, R0 ;  /* 0x0000000104007824 */ /* 0x000fe200078e0200 */
[----:B------:R-:W-:Y:S02]  /*12d00*/  FMNMX.FTZ R5, R53, R106, !PT ;  /* 0x0000006a35057209 */ /* 0x000fe40007810000 */
[----:B------:R-:W-:Y:S02]  /*12d10*/  FMNMX.FTZ R4, R14, R2, !PT ;  /* 0x000000020e047209 */ /* 0x000fe40007810000 */
        /* <DEDUP_REMOVED lines=30> */
[----:B------:R-:W-:Y:S01]  /*12f00*/  FMNMX.FTZ R3, R33, R0, !PT ;  /* 0x0000000021037209 */ /* 0x000fe20007810000 */
[----:B------:R-:W-:Y:S01]  /*12f10*/  IMAD.MOV.U32 R0, RZ, RZ, 0x2 ;  /* 0x00000002ff007424 */ /* 0x000fe200078e00ff */
        /* <DEDUP_REMOVED lines=62> */
[----:B------:R-:W-:Y:S02]  /*13300*/  MOV R2, 0x13320 ;  /* 0x0001332000027802 */ /* 0x000fe40000000f00 */
[----:B------:R-:W-:Y:S05]  /*13310*/  CALL.REL.NOINC `($__internal_17_$__cuda_sm70_shflsync_bfly_p) ;  /* 0x00000a0000007944 */ /* 0x000fea0003c00000 */
[----:B------:R-:W-:Y:S01]  /*13320*/  FMNMX.FTZ R4, R4, R0, !PT ;  /* 0x0000000004047209 */ /* 0x000fe20007810000 */
[----:B------:R-:W-:Y:S01]  /*13330*/  IMAD.MOV.U32 R0, RZ, RZ, 0x1 ;  /* 0x00000001ff007424 */ /* 0x000fe200078e00ff */
[----:B------:R-:W-:Y:S02]  /*13340*/  MOV R2, 0x13360 ;  /* 0x0001336000027802 */ /* 0x000fe40000000f00 */
        /* <DEDUP_REMOVED lines=28> */
[----:B------:R-:W-:-:S05]  /*13510*/  BRA `(.L_x_1327) ;  /* 0xffff594000007947 */ /* 0x000fca000383ffff */
.L_x_1287:
[----:B-1--4-:R-:W-:Y:S01]  /*13520*/  MOV R3, RZ ;  /* 0x000000ff00037202 */ /* 0x012fe20000000f00 */
[----:B------:R-:W-:Y:S01]  /*13530*/  IMAD.MOV.U32 R5, RZ, RZ, R52 ;  /* 0x000000ffff057224 */ /* 0x000fe200078e0034 */
[----:B------:R-:W-:Y:S01]  /*13540*/  MOV R2, 0x13570 ;  /* 0x0001357000027802 */ /* 0x000fe20000000f00 */
[----:B------:R-:W-:Y:S02]  /*13550*/  IMAD.MOV.U32 R0, RZ, RZ, 0x1c1f ;  /* 0x00001c1fff007424 */ /* 0x000fe400078e00ff */
[----:B------:R-:W-:Y:S05]  /*13560*/  CALL.REL.NOINC `($__internal_18_$__cuda_sm70_shflsync_idx_p) ;  /* 0x0000081000007944 */ /* 0x000fea0003c00000 */
[----:B------:R-:W-:-:S05]  /*13570*/  BRA `(.L_x_1328) ;  /* 0xffff7a2000007947 */ /* 0x000fca000383ffff */
.L_x_1290:
[----:B------:R-:W-:Y:S01]  /*13580*/  MOV R3, RZ ;  /* 0x000000ff00037202 */ /* 0x000fe20000000f00 */
[----:B------:R-:W-:Y:S01]  /*13590*/  IMAD.MOV.U32 R5, RZ, RZ, R8 ;  /* 0x000000ffff057224 */ /* 0x000fe200078e0008 */
[----:B------:R-:W-:Y:S01]  /*135a0*/  MOV R2, 0x135d0 ;  /* 0x000135d000027802 */ /* 0x000fe20000000f00 */
[----:B------:R-:W-:Y:S02]  /*135b0*/  IMAD.MOV.U32 R0, RZ, RZ, 0x1c1f ;  /* 0x00001c1fff007424 */ /* 0x000fe400078e00ff */
[----:B-1----:R-:W-:Y:S05]  /*135c0*/  CALL.REL.NOINC `($__internal_18_$__cuda_sm70_shflsync_idx_p) ;  /* 0x000007b000007944 */ /* 0x002fea0003c00000 */
[----:B------:R-:W-:Y:S01]  /*135d0*/  MOV R4, R0 ;  /* 0x0000000000047202 */ /* 0x000fe20000000f00 */
[----:B------:R-:W-:-:S05]  /*135e0*/  BRA `(.L_x_1329) ;  /* 0xffff8ed000007947 */ /* 0x000fca000383ffff */
.L_x_1291:
[----:B------:R-:W-:Y:S01]  /*135f0*/  MOV R3, RZ ;  /* 0x000000ff00037202 */ /* 0x000fe20000000f00 */
[----:B------:R-:W-:Y:S01]  /*13600*/  IMAD.MOV.U32 R5, RZ, RZ, R9 ;  /* 0x000000ffff057224 */ /* 0x000fe200078e0009 */
[----:B------:R-:W-:Y:S01]  /*13610*/  MOV R2, 0x13640 ;  /* 0x0001364000027802 */ /* 0x000fe20000000f00 */
[----:B------:R-:W-:Y:S02]  /*13620*/  IMAD.MOV.U32 R0, RZ, RZ, 0x1c1f ;  /* 0x00001c1fff007424 */ /* 0x000fe400078e00ff */
[----:B-123--:R-:W-:Y:S05]  /*13630*/  CALL.REL.NOINC `($__internal_18_$__cuda_sm70_shflsync_idx_p) ;  /* 0x0000074000007944 */ /* 0x00efea0003c00000 */
[C---:B------:R-:W-:Y:S01]  /*13640*/  IADD3 R2, -R101.reuse, 0x10, RZ ;  /* 0x0000001065027810 */ /* 0x040fe20007ffe1ff */
[----:B------:R-:W-:Y:S01]  /*13650*/  IMAD.MOV.U32 R5, RZ, RZ, R8 ;  /* 0x000000ffff057224 */ /* 0x000fe200078e0008 */
[----:B------:R-:W-:Y:S02]  /*13660*/  ISETP.NE.U32.AND P0, PT, R101, RZ, PT ;  /* 0x000000ff6500720c */ /* 0x000fe40003f05070 */
[----:B------:R-:W-:Y:S04]  /*13670*/  LOP3.LUT R2, R2, 0xf, RZ, 0xc0, !PT ;  /* 0x0000000f02027812 */ /* 0x000fe800078ec0ff */
[----:B------:R-:W-:Y:S04]  /*13680*/  IADD3 R2, P6, P5, R2, R0, R43 ;  /* 0x0000000002027210 */ /* 0x000fe80007dde02b */
[----:B------:R-:W-:Y:S05]  /*13690*/  IADD3.X R3, RZ, R4, R10, P6, P5 ;  /* 0x00000004ff037210 */ /* 0x000fea00037ea40a */
[----:B------:R-:W-:Y:S01]  /*136a0*/  @!PT LDS RZ, [RZ] ;  /* 0x00000000fffff984 */ /* 0x000fe20000000800 */
[----:B------:R-:W-:Y:S01]  /*136b0*/  @!PT LDS RZ, [RZ] ;  /* 0x00000000fffff984 */ /* 0x000fe20000000800 */
[----:B------:R-:W-:Y:S01]  /*136c0*/  @!PT LDS RZ, [RZ] ;  /* 0x00000000fffff984 */ /* 0x000fe20000000800 */
[----:B------:R1:W-:Y:S01]  /*136d0*/  LDGSTS.E.BYPASS.LTC128B.128.ZFILL [R217+0x3100], [R2.64], P0 ;  /* 0x0310000002d97fae */ /* 0x0003e20008141d46 */
[----:B------:R-:W-:Y:S05]  /*136e0*/  IADD3 R6, P0, R0, R44, RZ ;  /* 0x0000002c00067210 */ /* 0x000fea0007f1e0ff */
[----:B------:R-:W-:Y:S05]  /*136f0*/  IMAD.X R7, R4, 0x1, R11, P0 ;  /* 0x0000000104077824 */ /* 0x000fea00000e060b */
        /* <DEDUP_REMOVED lines=15> */
.L_x_1292:
[----:B------:R-:W-:Y:S02]  /*137f0*/  MOV R0, 0x2 ;  /* 0x0000000200007802 */ /* 0x000fe40000000f00 */
        /* <DEDUP_REMOVED lines=34> */
.L_x_1294:
[----:B------:R-:W-:Y:S01]  /*13a20*/  IMAD.MOV.U32 R4, RZ, RZ, R243 ;  /* 0x000000ffff047224 */ /* 0x000fe200078e00f3 */
[----:B------:R-:W-:-:S02]  /*13a30*/  MOV R0, 0x2 ;  /* 0x0000000200007802 */ /* 0x000fc40000000f00 */
[----:B------:R-:W-:Y:S02]  /*13a40*/  MOV R2, 0x13a60 ;  /* 0x00013a6000027802 */ /* 0x000fe40000000f00 */
[----:B-1----:R-:W-:Y:S05]  /*13a50*/  CALL.REL.NOINC `($__internal_17_$__cuda_sm70_shflsync_bfly_p) ;  /* 0x000002c000007944 */ /* 0x002fea0003c00000 */
[----:B------:R-:W-:Y:S01]  /*13a60*/  MOV R7, R0 ;  /* 0x0000000000077202 */ /* 0x000fe20000000f00 */
[----:B------:R-:W-:Y:S05]  /*13a70*/  BRA `(.L_x_1332) ;  /* 0xffffaef000007947 */ /* 0x000fea000383ffff */
.L_x_1295:
[----:B------:R-:W-:Y:S01]  /*13a80*/  IMAD.MOV.U32 R4, RZ, RZ, R7 ;  /* 0x000000ffff047224 */ /* 0x000fe200078e0007 */
[----:B------:R-:W-:Y:S02]  /*13a90*/  MOV R0, 0x1 ;  /* 0x0000000100007802 */ /* 0x000fe40000000f00 */
[----:B------:R-:W-:Y:S02]  /*13aa0*/  MOV R2, 0x13ac0 ;  /* 0x00013ac000027802 */ /* 0x000fe40000000f00 */
[----:B-12---:R-:W-:Y:S05]  /*13ab0*/  CALL.REL.NOINC `($__internal_17_$__cuda_sm70_shflsync_bfly_p) ;  /* 0x0000026000007944 */ /* 0x006fea0003c00000 */
[----:B------:R-:W-:Y:S01]  /*13ac0*/  FADD.FTZ R7, R7, R0 ;  /* 0x0000000007077221 */ /* 0x000fe20000010000 */
[----:B------:R-:W-:Y:S02]  /*13ad0*/  MOV R4, R247 ;  /* 0x000000f700047202 */ /* 0x000fe40000000f00 */
[----:B------:R-:W-:Y:S02]  /*13ae0*/  MOV R0, 0x2 ;  /* 0x0000000200007802 */ /* 0x000fe40000000f00 */
[----:B------:R-:W-:Y:S02]  /*13af0*/  MOV R2, 0x13b10 ;  /* 0x00013b1000027802 */ /* 0x000fe40000000f00 */
[----:B------:R-:W-:Y:S05]  /*13b00*/  CALL.REL.NOINC `($__internal_17_$__cuda_sm70_shflsync_bfly_p) ;  /* 0x0000021000007944 */ /* 0x000fea0003c00000 */
[----:B------:R-:W-:Y:S01]  /*13b10*/  FADD.FTZ R6, R247, R0 ;  /* 0x00000000f7067221 */ /* 0x000fe20000010000 */
[----:B------:R-:W-:-:S02]  /*13b20*/  MOV R0, 0x1 ;  /* 0x0000000100007802 */ /* 0x000fc40000000f00 */
[----:B------:R-:W-:Y:S02]  /*13b30*/  MOV R2, 0x13b60 ;  /* 0x00013b6000027802 */ /* 0x000fe40000000f00 */
[----:B------:R-:W-:Y:S02]  /*13b40*/  MOV R4, R6 ;  /* 0x0000000600047202 */ /* 0x000fe40000000f00 */
[----:B------:R-:W-:Y:S05]  /*13b50*/  CALL.REL.NOINC `($__internal_17_$__cuda_sm70_shflsync_bfly_p) ;  /* 0x000001c000007944 */ /* 0x000fea0003c00000 */
[----:B------:R-:W-:Y:S01]  /*13b60*/  FADD.FTZ R6, R6, R0 ;  /* 0x0000000006067221 */ /* 0x000fe20000010000 */
[----:B------:R-:W-:Y:S02]  /*13b70*/  MOV R4, R248 ;  /* 0x000000f800047202 */ /* 0x000fe40000000f00 */
[----:B------:R-:W-:Y:S02]  /*13b80*/  MOV R0, 0x2 ;  /* 0x0000000200007802 */ /* 0x000fe40000000f00 */
[----:B------:R-:W-:Y:S02]  /*13b90*/  MOV R2, 0x13bb0 ;  /* 0x00013bb000027802 */ /* 0x000fe40000000f00 */
[----:B------:R-:W-:Y:S05]  /*13ba0*/  CALL.REL.NOINC `($__internal_17_$__cuda_sm70_shflsync_bfly_p) ;  /* 0x0000017000007944 */ /* 0x000fea0003c00000 */
[----:B------:R-:W-:Y:S01]  /*13bb0*/  FADD.FTZ R5, R248, R0 ;  /* 0x00000000f8057221 */ /* 0x000fe20000010000 */
[----:B------:R-:W-:Y:S02]  /*13bc0*/  MOV R0, 0x1 ;  /* 0x0000000100007802 */ /* 0x000fe40000000f00 */
[----:B------:R-:W-:-:S02]  /*13bd0*/  MOV R2, 0x13c00 ;  /* 0x00013c0000027802 */ /* 0x000fc40000000f00 */
        /* <DEDUP_REMOVED lines=9> */
[----:B------:R-:W-:Y:S02]  /*13c70*/  MOV R2, 0x13ca0 ;  /* 0x00013ca000027802 */ /* 0x000fe40000000f00 */
[----:B------:R-:W-:-:S02]  /*13c80*/  MOV R4, R249 ;  /* 0x000000f900047202 */ /* 0x000fc40000000f00 */
[----:B------:R-:W-:Y:S05]  /*13c90*/  CALL.REL.NOINC `($__internal_17_$__cuda_sm70_shflsync_bfly_p) ;  /* 0x0000008000007944 */ /* 0x000fea0003c00000 */
[----:B------:R-:W-:Y:S01]  /*13ca0*/  MOV R4, R0 ;  /* 0x0000000000047202 */ /* 0x000fe20000000f00 */
[----:B------:R-:W-:Y:S05]  /*13cb0*/  BRA `(.L_x_1333) ;  /* 0xffffada000007947 */ /* 0x000fea000383ffff */
.L_x_1309:
[----:B---3--:R-:W-:Y:S01]  /*13cc0*/  IMAD.MOV.U32 R5, RZ, RZ, R24 ;  /* 0x000000ffff057224 */ /* 0x008fe200078e0018 */
[----:B------:R-:W-:Y:S01]  /*13cd0*/  MOV R3, RZ ;  /* 0x000000ff00037202 */ /* 0x000fe20000000f00 */
[----:B-1----:R-:W-:Y:S01]  /*13ce0*/  IMAD.MOV.U32 R0, RZ, RZ, 0x1f ;  /* 0x0000001fff007424 */ /* 0x002fe200078e00ff */
[----:B------:R-:W-:-:S02]  /*13cf0*/  MOV R2, 0x13d10 ;  /* 0x00013d1000027802 */ /* 0x000fc40000000f00 */
[----:B----45:R-:W-:Y:S05]  /*13d00*/  CALL.REL.NOINC `($__internal_18_$__cuda_sm70_shflsync_idx_p) ;  /* 0x0000007000007944 */ /* 0x030fea0003c00000 */
[----:B------:R-:W-:Y:S05]  /*13d10*/  BRA `(.L_x_1334) ;  /* 0xffffd07000007947 */ /* 0x000fea000383ffff */
        .weak           $__internal_17_$__cuda_sm70_shflsync_bfly_p
        .type           $__internal_17_$__cuda_sm70_shflsync_bfly_p,@function
        .size           $__internal_17_$__cuda_sm70_shflsync_bfly_p,($__internal_18_$__cuda_sm70_shflsync_idx_p - $__internal_17_$__cuda_sm70_shflsync_bfly_p)
$__internal_17_$__cuda_sm70_shflsync_bfly_p:
[----:B------:R-:W-:Y:S02]  /*13d20*/  MOV R176, 0xffffffff ;  /* 0xffffffff00b07802 */ /* 0x000fe40000000f00 */
[----:B------:R-:W-:-:S02]  /*13d30*/  MOV R3, 0x1f ;  /* 0x0000001f00037802 */ /* 0x000fc40000000f00 */
[----:B------:R-:W-:Y:S04]  /*13d40*/  WARPSYNC R176 ;  /* 0x000000b000007348 */ /* 0x000fe80003800000 */
[----:B------:R1:W2:Y:S02]  /*13d50*/  SHFL.BFLY PT, R0, R4, R0, R3 ;  /* 0x0c00000004007389 */ /* 0x0002a400000e0003 */
[----:B-1----:R-:W-:-:S04]  /*13d60*/  MOV R3, 0x0 ;  /* 0x0000000000037802 */ /* 0x002fc80000000f00 */
[----:B--2---:R-:W-:Y:S05]  /*13d70*/  RET.REL.NODEC R2 `(_ZN7cutlass13device_kernelIN5flash19enable_sm80_to_sm89INS1_16FlashAttnFwdSm80INS1_25CollectiveMainloopFwdSm80ILi4ELi1ELb0EN4cute5tupleIJNS5_1CILi128EEENS7_ILi64EEENS7_ILi96EEEEEELi96ENS_10bfloat16_tEfNS_4arch4Sm80ELb1ELb0ELb1ELb0ELb1ELb0ELb1ELb1EEENS1_21CollectiveEpilogueFwdINS6_IJS8_SA_S9_EEENS6_IJNS7_ILi1EEESI_SI_EEESC_SE_Li128ELb0ELb1ELb1ELb0EEENS1_30DynamicPersistentTileSchedulerILi128ELi128ELb1ELb1ELb0EEEEEEEEEvNT_6ParamsE) ;  /* 0xfffec28002007950 */ /* 0x004fea0003c3ffff */
        .weak           $__internal_18_$__cuda_sm70_shflsync_idx_p
        .type           $__internal_18_$__cuda_sm70_shflsync_idx_p,@function
        .size           $__internal_18_$__cuda_sm70_shflsync_idx_p,(.L_x_3651 - $__internal_18_$__cuda_sm70_shflsync_idx_p)
$__internal_18_$__cuda_sm70_shflsync_idx_p:
[----:B------:R-:W-:-:S04]  /*13d80*/  MOV R55, 0xffffffff ;  /* 0xffffffff00377802 */ /* 0x000fc80000000f00 */
[----:B------:R-:W-:Y:S04]  /*13d90*/  WARPSYNC R55 ;  /* 0x0000003700007348 */ /* 0x000fe80003800000 */
[----:B------:R1:W2:Y:S02]  /*13da0*/  SHFL.IDX PT, R0, R5, R3, R0 ;  /* 0x0000000305007389 */ /* 0x0002a400000e0000 */
[----:B-1----:R-:W-:-:S04]  /*13db0*/  MOV R3, 0x0 ;  /* 0x0000000000037802 */ /* 0x002fc80000000f00 */
[----:B--2---:R-:W-:Y:S05]  /*13dc0*/  RET.REL.NODEC R2 `(_ZN7cutlass13device_kernelIN5flash19enable_sm80_to_sm89INS1_16FlashAttnFwdSm80INS1_25CollectiveMainloopFwdSm80ILi4ELi1ELb0EN4cute5tupleIJNS5_1CILi128EEENS7_ILi64EEENS7_ILi96EEEEEELi96ENS_10bfloat16_tEfNS_4arch4Sm80ELb1ELb0ELb1ELb0ELb1ELb0ELb1ELb1EEENS1_21CollectiveEpilogueFwdINS6_IJS8_SA_S9_EEENS6_IJNS7_ILi1EEESI_SI_EEESC_SE_Li128ELb0ELb1ELb1ELb0EEENS1_30DynamicPersistentTileSchedulerILi128ELi128ELb1ELb1ELb0EEEEEEEEEvNT_6ParamsE) ;  /* 0xfffec23002007950 */ /* 0x004fea0003c3ffff */
.L_x_1335:
        /* <DEDUP_REMOVED lines=11> */
.L_x_3651:


//--------------------- .text._ZN7cutlass13device_kernelIN5flash19enable_sm80_to_sm89INS1_16FlashAttnFwdSm80INS1_25CollectiveMainloopFwdSm80ILi4ELi1ELb0EN4cute5tupleIJNS5_1CILi128EEENS7_ILi48EEENS7_ILi96EEEEEELi96ENS_10bfloat16_tEfNS_4arch4Sm80ELb1ELb0ELb1ELb1ELb1ELb0ELb1ELb1EEENS1_21CollectiveEpilogueFwdINS6_IJS8_SA_S9_EEENS6_IJNS7_ILi1EEESI_SI_EEESC_SE_Li128ELb1ELb1ELb1ELb0EEENS1_36VarlenDynamicPersistentTileSchedulerILi128ELi48ELi128ELi128ELb1ELb1ELb0ELb1ELb1ELb1EEEEEEEEEvNT_6ParamsE --------------------------
	.section	.text._ZN7cutlass13device_kernelIN5flash19enable_sm80_to_sm89INS1_16FlashAttnFwdSm80INS1_25CollectiveMainloopFwdSm80ILi4ELi1ELb0EN4cute5tupleIJNS5_1CILi128EEENS7_ILi48EEENS7_ILi96EEEEEELi96ENS_10bfloat16_tEfNS_4arch4Sm80ELb1ELb0ELb1ELb1ELb1ELb0ELb1ELb1EEENS1_21CollectiveEpilogueFwdINS6_IJS8_SA_S9_EEENS6_IJNS7_ILi1EEESI_SI_EEESC_SE_Li128ELb1ELb1ELb1ELb0EEENS1_36VarlenDynamicPersistentTileSchedulerILi128ELi48ELi128ELi128ELb1ELb1ELb0ELb1ELb1ELb1EEEEEEEEEvNT_6ParamsE,"ax",@progbits
	.sectioninfo	@"SHI_REGISTERS=255"
	.align	128
.text._ZN7cutlass13device_kernelIN5flash19enable_sm80_to_sm89INS1_16FlashAttnFwdSm80INS1_25CollectiveMainloopFwdSm80ILi4ELi1ELb0EN4cute5tupleIJNS5_1CILi128EEENS7_ILi48EEENS7_ILi96EEEEEELi96ENS_10bfloat16_tEfNS_4arch4Sm80ELb1ELb0ELb1ELb1ELb1ELb0ELb1ELb1EEENS1_21CollectiveEpilogueFwdINS6_IJS8_SA_S9_EEENS6_IJNS7_ILi1EEESI_SI_EEESC_SE_Li128ELb1ELb1ELb1ELb0EEENS1_36VarlenDynamicPersistentTileSchedulerILi128ELi48ELi128ELi128ELb1ELb1ELb0ELb1ELb1ELb1EEEEEEEEEvNT_6ParamsE:
        .type           _ZN7cutlass13device_kernelIN5flash19enable_sm80_to_sm89INS1_16FlashAttnFwdSm80INS1_25CollectiveMainloopFwdSm80ILi4ELi1ELb0EN4cute5tupleIJNS5_1CILi128EEENS7_ILi48EEENS7_ILi96EEEEEELi96ENS_10bfloat16_tEfNS_4arch4Sm80ELb1ELb0ELb1ELb1ELb1ELb0ELb1ELb1EEENS1_21CollectiveEpilogueFwdINS6_IJS8_SA_S9_EEENS6_IJNS7_ILi1EEESI_SI_EEESC_SE_Li128ELb1ELb1ELb1ELb0EEENS1_36VarlenDynamicPersistentTileSchedulerILi128ELi48ELi128ELi128ELb1ELb1ELb0ELb1ELb1ELb1EEEEEEEEEvNT_6ParamsE,@function
        .size           _ZN7cutlass13device_kernelIN5flash19enable_sm80_to_sm89INS1_16FlashAttnFwdSm80INS1_25CollectiveMainloopFwdSm80ILi4ELi1ELb0EN4cute5tupleIJNS5_1CILi128EEENS7_ILi48EEENS7_ILi96EEEEEELi96ENS_10bfloat16_tEfNS_4arch4Sm80ELb1ELb0ELb1ELb1ELb1ELb0ELb1ELb1EEENS1_21CollectiveEpilogueFwdINS6_IJS8_SA_S9_EEENS6_IJNS7_ILi1EEESI_SI_EEESC_SE_Li128ELb1ELb1ELb1ELb0EEENS1_36VarlenDynamicPersistentTileSchedulerILi128ELi48ELi128ELi128ELb1ELb1ELb0ELb1ELb1ELb1EEEEEEEEEvNT_6ParamsE,(.L_x_3654 - _ZN7cutlass13device_kernelIN5flash19enable_sm80_to_sm89INS1_16FlashAttnFwdSm80INS1_25CollectiveMainloopFwdSm80ILi4ELi1ELb0EN4cute5tupleIJNS5_1CILi128EEENS7_ILi48EEENS7_ILi96EEEEEELi96ENS_10bfloat16_tEfNS_4arch4Sm80ELb1ELb0ELb1ELb1ELb1ELb0ELb1ELb1EEENS1_21CollectiveEpilogueFwdINS6_IJS8_SA_S9_EEENS6_IJNS7_ILi1EEESI_SI_EEESC_SE_Li128ELb1ELb1ELb1ELb0EEENS1_36VarlenDynamicPersistentTileSchedulerILi128ELi48ELi128ELi128ELb1ELb1ELb0ELb1ELb1ELb1EEEEEEEEEvNT_6ParamsE)
        .other          _ZN7cutlass13device_kernelIN5flash19enable_sm80_to_sm89INS1_16FlashAttnFwdSm80INS1_25CollectiveMainloopFwdSm80ILi4ELi1ELb0EN4cute5tupleIJNS5_1CILi128EEENS7_ILi48EEENS7_ILi96EEEEEELi96ENS_10bfloat16_tEfNS_4arch4Sm80ELb1ELb0ELb1ELb1ELb1ELb0ELb1ELb1EEENS1_21CollectiveEpilogueFwdINS6_IJS8_SA_S9_EEENS6_IJNS7_ILi1EEESI_SI_EEESC_SE_Li128ELb1ELb1ELb1ELb0EEENS1_36VarlenDynamicPersistentTileSchedulerILi128ELi48ELi128ELi128ELb1ELb1ELb0ELb1ELb1ELb1EEEEEEEEEvNT_6ParamsE,@"STO_CUDA_ENTRY STV_DEFAULT"
_ZN7cutlass13device_kernelIN5flash19enable_sm80_to_sm89INS1_16FlashAttnFwdSm80INS1_25CollectiveMainloopFwdSm80ILi4ELi1ELb0EN4cute5tupleIJNS5_1CILi128EEENS7_ILi48EEENS7_ILi96EEEEEELi96ENS_10bfloat16_tEfNS_4arch4Sm80ELb1ELb0ELb1ELb1ELb1ELb0ELb1ELb1EEENS1_21CollectiveEpilogueFwdINS6_IJS8_SA_S9_EEENS6_IJNS7_ILi1EEESI_SI_EEESC_SE_Li128ELb1ELb1ELb1ELb0EEENS1_36VarlenDynamicPersistentTileSchedulerILi128ELi48ELi128ELi128ELb1ELb1ELb0ELb1ELb1ELb1EEEEEEEEEvNT_6ParamsE:
        /* <DEDUP_REMOVED lines=54> */
.L_x_1341:
        /* <DEDUP_REMOVED lines=16> */
.L_x_1478:
        /* <DEDUP_REMOVED lines=16> */
.L_x_1479:
[----:B--2---:R-:W-:-:S05]  /*0560*/  IMAD R0, R0, c[0x0][0x538], RZ ;  /* 0x00014e0000007a24 */ /* 0x004fca00078e02ff */
[----:B------:R-:W-:-:S04]  /*0570*/  IADD3 R6, R0, R6, RZ ;  /* 0x0000000600067210 */ /* 0x000fc80007ffe0ff */
[----:B------:R-:W-:-:S13]  /*0580*/  ISETP.GT.AND P0, PT, R6, UR4, PT ;  /* 0x0000000406007c0c */ /* 0x000fda000bf04270 */
[----:B-1----:R-:W-:Y:S05]  /*0590*/  @!P0 BRA `(.L_x_1341) ;  /* 0xfffffdc000008947 */ /* 0x002fea000383ffff */
.L_x_1337:
[----:B------:R-:W-:-:S05]  /*05a0*/  IADD3 R11, -R0, R6, RZ ;  /* 0x00000006000b7210 */ /* 0x000fca0007ffe1ff */
[----:B------:R-:W-:-:S05]  /*05b0*/  IMAD R0, R4, c[0x0][0x538], R11 ;  /* 0x00014e0004007a24 */ /* 0x000fca00078e020b */
[----:B------:R-:W-:Y:S01]  /*05c0*/  ISETP.GT.AND P0, PT, R0, UR4, PT ;  /* 0x0000000400007c0c */ /* 0x000fe2000bf04270 */
[----:B------:R-:W-:-:S12]  /*05d0*/  BRA.DIV ~URZ, `(.L_x_1342) ;  /* 0x000123c27f007947 */ /* 0x000fd8000b800000 */
[----:B------:R-:W-:-:S04]  /*05e0*/  VOTE.ANY R10, PT, !P0 ;  /* 0x00000000000a7806 */ /* 0x000fc800040e0100 */
.L_x_1480:
[----:B------:R-:W1:Y:S02]  /*05f0*/  POPC R5, R10 ;  /* 0x0000000a00057309 */ /* 0x000e640000000000 */
[----:B-1----:R-:W-:-:S05]  /*0600*/  IADD3 R0, R5, R7, RZ ;  /* 0x0000000705007210 */ /* 0x002fca0007ffe0ff */
[----:B------:R1:W-:Y:S01]  /*0610*/  STL [R1+0xc], R0 ;  /* 0x00000c0001007387 */ /* 0x0003e20000100800 */
[----:B------:R-:W-:Y:S05]  /*0620*/  BRA.DIV ~URZ, `(.L_x_1343) ;  /* 0x000123c27f007947 */ /* 0x000fea000b800000 */
[----:B------:R2:W3:Y:S01]  /*0630*/  SHFL.IDX PT, R12, R9, R5, 0x1f ;  /* 0x00001f05090c7589 */ /* 0x0004e200000e0000 */
[----:B------:R-:W-:-:S03]  /*0640*/  MOV R6, RZ ;  /* 0x000000ff00067202 */ /* 0x000fc60000000f00 */
[----:B------:R2:W4:Y:S04]  /*0650*/  SHFL.IDX PT, R9, R8, R5, 0x1f ;  /* 0x00001f0508097589 */ /* 0x00052800000e0000 */
.L_x_1481:
[----:B------:R-:W-:Y:S01]  /*0660*/  ISETP.NE.AND P0, PT, R10, RZ, PT ;  /* 0x000000ff0a00720c */ /* 0x000fe20003f05270 */
[----:B------:R-:W-:-:S12]  /*0670*/  BSSY B0, `(.L_x_1344) ;  /* 0x0000005000007945 */ /* 0x000fd80003800000 */
[----:B------:R-:W-:Y:S05]  /*0680*/  @!P0 BRA `(.L_x_1345) ;  /* 0x0000003000008947 */ /* 0x000fea0003800000 */
[----:B-1----:R-:W-:Y:S01]  /*0690*/  IADD3 R0, R5, -0x1, RZ ;  /* 0xffffffff05007810 */ /* 0x002fe20007ffe0ff */
[----:B------:R-:W-:Y:S05]  /*06a0*/  BRA.DIV ~URZ, `(.L_x_1346) ;  /* 0x000124227f007947 */ /* 0x000fea000b800000 */
[----:B------:R1:W2:Y:S02]  /*06b0*/  SHFL.IDX PT, R6, R4, R0, 0x1f ;  /* 0x00001f0004067589 */ /* 0x0002a400000e0000 */
.L_x_1345:
[----:B------:R-:W-:Y:S05]  /*06c0*/  BSYNC B0 ;  /* 0x0000000000007941 */ /* 0x000fea0003800000 */
.L_x_1344:
        /* <DEDUP_REMOVED lines=69> */
.L_x_1348:
        /* <DEDUP_REMOVED lines=70> */
.L_x_1349:
[----:B------:R-:W-:Y:S05]  /*0f80*/  BSYNC B0 ;  /* 0x0000000000007941 */ /* 0x000fea0003800000 */
.L_x_1347:
[----:B------:R-:W-:-:S04]  /*0f90*/  LOP3.LUT R0, RZ, R0, RZ, 0x33, !PT ;  /* 0x00000000ff007212 */ /* 0x000fc800078e33ff */
[----:B------:R-:W-:-:S05]  /*0fa0*/  IADD3 R0, R0, R12, RZ ;  /* 0x0000000c00007210 */ /* 0x000fca0007ffe0ff */
[----:B------:R2:W-:Y:S01]  /*0fb0*/  STL [R1+0x4], R0 ;  /* 0x0000040001007387 */ /* 0x0005e20000100800 */
[----:B------:R-:W-:Y:S05]  /*0fc0*/  BRA `(.L_x_1350) ;  /* 0x0000006000007947 */ /* 0x000fea0003800000 */
.L_x_1338:
[----:B------:R-:W-:Y:S01]  /*0fd0*/  MOV R0, UR4 ;  /* 0x0000000400007c02 */ /* 0x000fe20008000f00 */
[----:B------:R-:W-:Y:S04]  /*0fe0*/  STL [R1+0x4], RZ ;  /* 0x000004ff01007387 */ /* 0x000fe80000100800 */
[----:B------:R1:W-:Y:S04]  /*0ff0*/  STL [R1], R0 ;  /* 0x0000000001007387 */ /* 0x0003e80000100800 */
[----:B------:R2:W-:Y:S01]  /*1000*/  STL [R1+0x8], RZ ;  /* 0x000008ff01007387 */ /* 0x0005e20000100800 */
[----:B-1----:R-:W-:-:S05]  /*1010*/  MOV R0, c[0x0][0x53c] ;  /* 0x00014f0000007a02 */ /* 0x002fca0000000f00 */
[----:B------:R2:W-:Y:S02]  /*1020*/  STL [R1+0xc], R0 ;  /* 0x00000c0001007387 */ /* 0x0005e40000100800 */
.L_x_1350:
        /* <DEDUP_REMOVED lines=8> */
.L_x_1336:
        /* <DEDUP_REMOVED lines=169> */
.L_x_1477:
[----:B------:R-:W2:Y:S01]  /*1b40*/  LDL R0, [R1+0xc] ;  /* 0x00000c0001007983 */ /* 0x000ea20000100800 */
        /* <DEDUP_REMOVED lines=33> */
.L_x_1351:
[----:B------:R-:W-:-:S04]  /*1d60*/  ISETP.NE.U32.AND P1, PT, RZ, c[0x0][0x368], PT ;  /* 0x0000da00ff007a0c */ /* 0x000fc80003f25070 */
[----:B------:R-:W-:-:S13]  /*1d70*/  ISETP.NE.AND.EX P1, PT, RZ, c[0x0][0x36c], PT, P1 ;  /* 0x0000db00ff007a0c */ /* 0x000fda0003f25310 */
[----:B------:R-:W-:Y:S05]  /*1d80*/  @!P1 BRA `(.L_x_1352) ;  /* 0x0000004000009947 */ /* 0x000fea0003800000 */
[----:B-1----:R-:W-:-:S04]  /*1d90*/  IADD3 R2, P1, R15, c[0x0][0x368], RZ ;  /* 0x0000da000f027a10 */ /* 0x002fc80007f3e0ff */
[----:B------:R-:W-:-:S05]  /*1da0*/  IADD3.X R3, R14, c[0x0][0x36c], RZ, P1, !PT ;  /* 0x0000db000e037a10 */ /* 0x000fca0000ffe4ff */
[----:B------:R1:W5:Y:S01]  /*1db0*/  LDG.E R0, [R2.64] ;  /* 0x0000000602007981 */ /* 0x000362000c1e1900 */
[----:B------:R-:W-:Y:S05]  /*1dc0*/  BRA `(.L_x_1353) ;  /* 0x0000008000007947 */ /* 0x000fea0003800000 */
.L_x_1352:
        /* <DEDUP_REMOVED lines=8> */
.L_x_1353:
[----:B-1----:R-:W2:Y:S04]  /*1e50*/  LDL.LU R3, [R1+0x4] ;  /* 0x0000040001037983 */ /* 0x002ea80000300800 */
[----:B------:R-:W3:Y:S01]  /*1e60*/  LDL R13, [R1+0x8] ;  /* 0x00000800010d7983 */ /* 0x000ee20000100800 */
[----:B------:R-:W-:Y:S01]  /*1e70*/  IMAD.MOV.U32 R2, RZ, RZ, c[0x0][0x2c4] ;  /* 0x0000b100ff027624 */ /* 0x000fe200078e00ff */
[----:B------:R-:W-:Y:S01]  /*1e80*/  BSSY B0, `(.L_x_1354) ;  /* 0x000003b000007945 */ /* 0x000fe20003800000 */
[----:B-----5:R-:W-:-:S03]  /*1e90*/  IMAD.IADD R248, R0, 0x1, -R237 ;  /* 0x0000000100f87824 */ /* 0x020fc600078e0aed */
[----:B------:R-:W-:Y:S01]  /*1ea0*/  ISETP.NE.AND P3, PT, R2, 0x1, PT ;  /* 0x000000010200780c */ /* 0x000fe20003f65270 */
[----:B--2---:R-:W-:-:S05]  /*1eb0*/  IMAD.SHL.U32 R249, R3, 0x80, RZ ;  /* 0x0000008003f97824 */ /* 0x004fca00078e00ff */
[----:B------:R-:W-:-:S07]  /*1ec0*/  IADD3 R2, R249, 0x7f, RZ ;  /* 0x0000007ff9027810 */ /* 0x000fce0007ffe0ff */
[----:B------:R-:W-:-:S04]  /*1ed0*/  @P3 IMAD.HI.U32 R3, R2, c[0x0][0x2c8], RZ ;  /* 0x0000b20002033a27 */ /* 0x000fc800078e00ff */
[----:B------:R-:W-:Y:S01]  /*1ee0*/  IMAD.MOV.U32 R0, RZ, RZ, R2 ;  /* 0x000000ffff007224 */ /* 0x000fe200078e0002 */
[C---:B------:R-:W-:Y:S02]  /*1ef0*/  IADD3 R2, R248.reuse, 0x30, -R247 ;  /* 0x00000030f8027810 */ /* 0x040fe40007ffe8f7 */
[----:B------:R-:W-:Y:S02]  /*1f00*/  @P3 SHF.R.U32.HI R0, RZ, c[0x0][0x2cc], R3 ;  /* 0x0000b300ff003a19 */ /* 0x000fe40000011603 */
[----:B------:R-:W-:-:S03]  /*1f10*/  IADD3 R3, R248, 0x2f, RZ ;  /* 0x0000002ff8037810 */ /* 0x000fc60007ffe0ff */
[----:B------:R-:W-:Y:S02]  /*1f20*/  IMAD.IADD R0, R2, 0x1, R0 ;  /* 0x0000000102007824 */ /* 0x000fe400078e0200 */
[----:B------:R-:W-:-:S04]  /*1f30*/  IMAD.HI R2, R3, 0x2aaaaaab, RZ ;  /* 0x2aaaaaab03027827 */ /* 0x000fc800078e02ff */
[----:B------:R-:W-:Y:S01]  /*1f40*/  IMAD.HI R0, R0, 0x2aaaaaab, RZ ;  /* 0x2aaaaaab00007827 */ /* 0x000fe200078e02ff */
[----:B------:R-:W-:-:S04]  /*1f50*/  SHF.R.U32.HI R4, RZ, 0x1f, R2 ;  /* 0x0000001fff047819 */ /* 0x000fc80000011602 */
[----:B------:R-:W-:Y:S02]  /*1f60*/  SHF.R.U32.HI R3, RZ, 0x1f, R0 ;  /* 0x0000001fff037819 */ /* 0x000fe40000011600 */
[----:B------:R-:W-:Y:S02]  /*1f70*/  LEA.HI.SX32 R4, R2, R4, 0x1d ;  /* 0x0000000402047211 */ /* 0x000fe400078feaff */
[----:B------:R-:W-:Y:S02]  /*1f80*/  LEA.HI.SX32 R0, R0, R3, 0x1d ;  /* 0x0000000300007211 */ /* 0x000fe400078feaff */
[C---:B---3--:R-:W-:Y:S02]  /*1f90*/  LOP3.LUT R2, R13.reuse, 0xff000000, RZ, 0xc0, !PT ;  /* 0xff0000000d027812 */ /* 0x048fe400078ec0ff */
[----:B------:R-:W-:Y:S02]  /*1fa0*/  IMNMX R6, R4, R0, PT ;  /* 0x0000000004067217 */ /* 0x000fe40003800200 */
[----:B------:R-:W-:-:S02]  /*1fb0*/  LOP3.LUT R3, R13, 0xff0000, RZ, 0xc0, !PT ;  /* 0x00ff00000d037812 */ /* 0x000fc400078ec0ff */
[----:B------:R-:W-:Y:S01]  /*1fc0*/  SHF.R.U32.HI R0, RZ, 0x8, R2 ;  /* 0x00000008ff007819 */ /* 0x000fe20000011602 */
[----:B------:R-:W-:Y:S01]  /*1fd0*/  IMAD.MOV.U32 R2, RZ, RZ, RZ ;  /* 0x000000ffff027224 */ /* 0x000fe200078e00ff */
[----:B------:R-:W-:Y:S02]  /*1fe0*/  ISETP.GE.AND P1, PT, R6, 0x1, PT ;  /* 0x000000010600780c */ /* 0x000fe40003f26270 */
        /* <DEDUP_REMOVED lines=36> */
.L_x_1355:
[----:B------:R-:W-:Y:S05]  /*2230*/  BSYNC B0 ;  /* 0x0000000000007941 */ /* 0x000fea0003800000 */
.L_x_1354:
        /* <DEDUP_REMOVED lines=59> */
[----:B------:R-:W-:-:S04]  /*25f0*/  @P1 IADD3 R2, P2, R15, c[0x0][0x340], RZ ;  /* 0x0000d0000f021a10 */ /* 0x000fc80007f5e0ff */
[----:B------:R-:W-:-:S05]  /*2600*/  @P1 IADD3.X R3, R14, c[0x0][0x344], RZ, P2, !PT ;  /* 0x0000d1000e031a10 */ /* 0x000fca00017fe4ff */
[----:B------:R2:W5:Y:S01]  /*2610*/  @P1 LDG.E R14, [R2.64] ;  /* 0x00000006020e1981 */ /* 0x000562000c1e1900 */
[----:B------:R-:W-:Y:S01]  /*2620*/  SHF.R.S32.HI R0, RZ, 0x1f, R11 ;  /* 0x0000001fff007819 */ /* 0x000fe2000001140b */
[----:B-1----:R-:W-:Y:S01]  /*2630*/  IMAD.IADD R5, R231, 0x1, R249 ;  /* 0x00000001e7057824 */ /* 0x002fe200078e02f9 */
[----:B------:R-:W-:Y:S02]  /*2640*/  LOP3.LUT R13, R13, 0xffff, RZ, 0xc0, !PT ;  /* 0x0000ffff0d0d7812 */ /* 0x000fe400078ec0ff */
[----:B------:R-:W-:Y:S01]  /*2650*/  SEL R6, R12, RZ, !P0 ;  /* 0x000000ff0c067207 */ /* 0x000fe20004000000 */
[----:B------:R-:W-:Y:S01]  /*2660*/  IMAD R0, R0, c[0x0][0x178], RZ ;  /* 0x00005e0000007a24 */ /* 0x000fe200078e02ff */
[----:B------:R-:W-:Y:S01]  /*2670*/  SEL R4, R252, RZ, !P0 ;  /* 0x000000fffc047207 */ /* 0x000fe20004000000 */
[----:B------:R-:W-:Y:S01]  /*2680*/  @P3 IMAD.HI.U32 R7, R5, c[0x0][0x2c8], RZ ;  /* 0x0000b20005073a27 */ /* 0x000fe200078e00ff */
[----:B------:R-:W-:Y:S02]  /*2690*/  ISETP.GE.AND P6, PT, R210, c[0x0][0x198], PT ;  /* 0x00006600d2007a0c */ /* 0x000fe40003fc6270 */
[----:B------:R-:W-:Y:S01]  /*26a0*/  ISETP.GE.AND P5, PT, R232, c[0x0][0x198], PT ;  /* 0x00006600e8007a0c */ /* 0x000fe20003fa6270 */
[----:B------:R-:W-:Y:S01]  /*26b0*/  IMAD R0, R11, c[0x0][0x17c], R0 ;  /* 0x00005f000b007a24 */ /* 0x000fe200078e0200 */
[----:B------:R-:W-:Y:S01]  /*26c0*/  ISETP.GE.AND P4, PT, R233, c[0x0][0x198], PT ;  /* 0x00006600e9007a0c */ /* 0x000fe20003f86270 */
[----:B------:R-:W-:Y:S01]  /*26d0*/  IMAD R6, R6, c[0x0][0x1c0], RZ ;  /* 0x0000700006067a24 */ /* 0x000fe200078e02ff */
[----:B------:R-:W-:-:S03]  /*26e0*/  IADD3 R122, R203, -0x1, RZ ;  /* 0xffffffffcb7a7810 */ /* 0x000fc60007ffe0ff */
[----:B------:R-:W-:Y:S02]  /*26f0*/  IMAD R6, R4, c[0x0][0x1c4], R6 ;  /* 0x0000710004067a24 */ /* 0x000fe400078e0206 */
[----:B--2---:R-:W-:-:S04]  /*2700*/  IMAD.WIDE.U32 R2, R11, c[0x0][0x178], RZ ;  /* 0x00005e000b027a25 */ /* 0x004fc800078e00ff */
[----:B------:R-:W-:Y:S01]  /*2710*/  IMAD.IADD R3, R3, 0x1, R0 ;  /* 0x0000000103037824 */ /* 0x000fe200078e0200 */
[----:B------:R-:W-:Y:S02]  /*2720*/  MOV R0, R5 ;  /* 0x0000000500007202 */ /* 0x000fe40000000f00 */
[----:B------:R-:W-:Y:S01]  /*2730*/  @P3 SHF.R.U32.HI R0, RZ, c[0x0][0x2cc], R7 ;  /* 0x0000b300ff003a19 */ /* 0x000fe20000011607 */
[----:B------:R-:W-:-:S03]  /*2740*/  IMAD.WIDE.U32 R2, R13, c[0x0][0x1b8], R2 ;  /* 0x00006e000d027a25 */ /* 0x000fc600078e0002 */
[----:B------:R-:W-:Y:S01]  /*2750*/  SHF.R.S32.HI R7, RZ, 0x1f, R0 ;  /* 0x0000001fff077819 */ /* 0x000fe20000011400 */
[----:B------:R-:W-:-:S04]  /*2760*/  IMAD R3, R13, c[0x0][0x1bc], R3 ;  /* 0x00006f000d037a24 */ /* 0x000fc800078e0203 */
[----:B------:R-:W-:-:S04]  /*2770*/  IMAD.WIDE.U32 R2, R4, c[0x0][0x1c0], R2 ;  /* 0x0000700004027a25 */ /* 0x000fc800078e0002 */
[----:B------:R-:W-:Y:S01]  /*2780*/  IMAD.MOV R4, RZ, RZ, -R0 ;  /* 0x000000ffff047224 */ /* 0x000fe200078e0a00 */
[----:B------:R-:W-:-:S03]  /*2790*/  IADD3 R3, R3, R6, RZ ;  /* 0x0000000603037210 */ /* 0x000fc60007ffe0ff */
        /* <DEDUP_REMOVED lines=15> */
.L_x_1482:
[----:B------:R-:W-:Y:S05]  /*2890*/  BRA.DIV ~URZ, `(.L_x_1358) ;  /* 0x000103027f007947 */ /* 0x000fea000b800000 */
[----:B------:R3:W4:Y:S02]  /*28a0*/  SHFL.IDX PT, R0, R12, RZ, 0x1c1f ;  /* 0x001c1fff0c007589 */ /* 0x00072400000e0000 */
.L_x_1483:
[----:B------:R-:W-:Y:S01]  /*28b0*/  IMAD R11, R247, c[0x0][0x2c4], RZ ;  /* 0x0000b100f70b7a24 */ /* 0x000fe200078e02ff */
[----:B------:R-:W-:Y:S01]  /*28c0*/  IADD3 R10, R236, R249, RZ ;  /* 0x000000f9ec0a7210 */ /* 0x000fe20007ffe0ff */
[----:B------:R-:W-:Y:S03]  /*28d0*/  BSSY B0, `(.L_x_1359) ;  /* 0x0000014000007945 */ /* 0x000fe60003800000 */
[----:B------:R-:W-:-:S13]  /*28e0*/  ISETP.GE.AND P0, PT, R10, R11, PT ;  /* 0x0000000b0a00720c */ /* 0x000fda0003f06270 */
[----:B------:R-:W-:Y:S05]  /*28f0*/  @P0 BRA `(.L_x_1360) ;  /* 0x0000011000000947 */ /* 0x000fea0003800000 */
[----:B---3--:R-:W3:Y:S01]  /*2900*/  LDL R15, [R1+0x2c] ;  /* 0x00002c00010f7983 */ /* 0x008ee20000100800 */
        /* <DEDUP_REMOVED lines=16> */
.L_x_1360:
[----:B------:R-:W-:Y:S05]  /*2a10*/  BSYNC B0 ;  /* 0x0000000000007941 */ /* 0x000fea0003800000 */
.L_x_1359:
[----:B------:R-:W-:Y:S05]  /*2a20*/  BRA.DIV ~URZ, `(.L_x_1361) ;  /* 0x000101d27f007947 */ /* 0x000fea000b800000 */
[----:B--2---:R2:W1:Y:S04]  /*2a30*/  SHFL.IDX PT, R4, R5, 0x1, 0x1c1f ;  /* 0x003c1f0005047f89 */ /* 0x00446800000e0000 */
[----:B----4-:R2:W4:Y:S02]  /*2a40*/  SHFL.IDX PT, R0, R12, 0x1, 0x1c1f ;  /* 0x003c1f000c007f89 */ /* 0x01052400000e0000 */
.L_x_1484:
        /* <DEDUP_REMOVED lines=21> */
.L_x_1363:
[----:B------:R-:W-:Y:S05]  /*2ba0*/  BSYNC B0 ;  /* 0x0000000000007941 */ /* 0x000fea0003800000 */
.L_x_1362:
[----:B------:R-:W-:Y:S05]  /*2bb0*/  BRA.DIV ~URZ, `(.L_x_1364) ;  /* 0x000101027f007947 */ /* 0x000fea000b800000 */
[----:B-1----:R1:W2:Y:S02]  /*2bc0*/  SHFL.IDX PT, R4, R5, 0x2, 0x1c1f ;  /* 0x005c1f0005047f89 */ /* 0x0022a400000e0000 */
.L_x_1485:
[----:B------:R-:W-:Y:S05]  /*2bd0*/  BRA.DIV ~URZ, `(.L_x_1365) ;  /* 0x000101527f007947 */ /* 0x000fea000b800000 */
[----:B----4-:R4:W1:Y:S02]  /*2be0*/  SHFL.IDX PT, R0, R12, 0x2, 0x1c1f ;  /* 0x005c1f000c007f89 */ /* 0x01086400000e0000 */
.L_x_1486:
[----:B------:R-:W-:Y:S01]  /*2bf0*/  IADD3 R2, R10, 0x40, RZ ;  /* 0x000000400a027810 */ /* 0x000fe20007ffe0ff */
[----:B------:R-:W-:Y:S03]  /*2c00*/  BSSY B0, `(.L_x_1366) ;  /* 0x0000014000007945 */ /* 0x000fe60003800000 */
[----:B------:R-:W-:-:S13]  /*2c10*/  ISETP.GE.AND P0, PT, R2, R11, PT ;  /* 0x0000000b0200720c */ /* 0x000fda0003f06270 */
[----:B------:R-:W-:Y:S05]  /*2c20*/  @P0 BRA `(.L_x_1367) ;  /* 0x0000011000000947 */ /* 0x000fea0003800000 */
[----:B---3--:R-:W3:Y:S01]  /*2c30*/  LDL R15, [R1+0x2c] ;  /* 0x00002c00010f7983 */ /* 0x008ee20000100800 */
[-C--:B-1----:R-:W-:Y:S02]  /*2c40*/  LEA R8, P2, R210, R0.reuse, 0x1 ;  /* 0x00000000d2087211 */ /* 0x082fe400078408ff */
        /* <DEDUP_REMOVED lines=15> */
.L_x_1367:
[----:B------:R-:W-:Y:S05]  /*2d40*/  BSYNC B0 ;  /* 0x0000000000007941 */ /* 0x000fea0003800000 */
.L_x_1366:
[----:B------:R-:W-:Y:S05]  /*2d50*/  BRA.DIV ~URZ, `(.L_x_1368) ;  /* 0x000100327f007947 */ /* 0x000fea000b800000 */
[----:B--2---:R2:W3:Y:S04]  /*2d60*/  SHFL.IDX PT, R4, R5, 0x3, 0x1c1f ;  /* 0x007c1f0005047f89 */ /* 0x0044e800000e0000 */
[----:B-1----:R2:W1:Y:S02]  /*2d70*/  SHFL.IDX PT, R0, R12, 0x3, 0x1c1f ;  /* 0x007c1f000c007f89 */ /* 0x00246400000e0000 */
.L_x_1487:
[----:B--2---:R-:W2:Y:S01]  /*2d80*/  LDL R16, [R1+0x2c] ;  /* 0x00002c0001107983 */ /* 0x004ea20000100800 */
[----:B------:R-:W-:Y:S01]  /*2d90*/  IADD3 R2, R10, 0x60, RZ ;  /* 0x000000600a027810 */ /* 0x000fe20007ffe0ff */
[----:B-----5:R-:W-:Y:S01]  /*2da0*/  IMAD.WIDE.U32 R240, R14, c[0x0][0x2b0], RZ ;  /* 0x0000ac000ef07a25 */ /* 0x020fe200078e00ff */
[----:B------:R-:W-:-:S02]  /*2db0*/  SHF.R.S32.HI R15, RZ, 0x1f, R210 ;  /* 0x0000001fff0f7819 */ /* 0x000fc400000114d2 */
[----:B------:R-:W-:Y:S02]  /*2dc0*/  ISETP.GE.AND P2, PT, R2, R11, PT ;  /* 0x0000000b0200720c */ /* 0x000fe40003f46270 */
[----:B------:R-:W-:Y:S02]  /*2dd0*/  SHF.R.S32.HI R29, RZ, 0x1f, R232 ;  /* 0x0000001fff1d7819 */ /* 0x000fe400000114e8 */
[----:B------:R-:W-:-:S09]  /*2de0*/  SHF.R.S32.HI R28, RZ, 0x1f, R233 ;  /* 0x0000001fff1c7819 */ /* 0x000fd200000114e9 */
[-C--:B-1----:R-:W-:Y:S02]  /*2df0*/  @!P2 LEA R8, P0, R210, R0.reuse, 0x1 ;  /* 0x00000000d208a211 */ /* 0x082fe400078008ff */
[----:B------:R-:W-:Y:S02]  /*2e00*/  @!P2 LEA R6, P1, R232, R0, 0x1 ;  /* 0x00000000e806a211 */ /* 0x000fe400078208ff */
[----:B---3--:R-:W-:Y:S02]  /*2e10*/  @!P2 LEA.HI.X R9, R210, R4, R15, 0x1, P0 ;  /* 0x00000004d209a211 */ /* 0x008fe400000f0c0f */
[----:B------:R-:W-:Y:S02]  /*2e20*/  @!P2 LEA R2, P0, R233, R0, 0x1 ;  /* 0x00000000e902a211 */ /* 0x000fe400078008ff */
[----:B------:R-:W-:Y:S02]  /*2e30*/  SHF.R.S32.HI R0, RZ, 0x1f, R14 ;  /* 0x0000001fff007819 */ /* 0x000fe4000001140e */
[----:B------:R-:W-:-:S02]  /*2e40*/  @!P2 LEA.HI.X R7, R232, R4, R29, 0x1, P1 ;  /* 0x00000004e807a211 */ /* 0x000fc400008f0c1d */
[----:B------:R-:W-:Y:S01]  /*2e50*/  @!P2 LEA.HI.X R3, R233, R4, R28, 0x1, P0 ;  /* 0x00000004e903a211 */ /* 0x000fe200000f0c1c */
        /* <DEDUP_REMOVED lines=14> */
[----:B------:R-:W-:-:S02]  /*2f40*/  IMAD.MOV.U32 R0, RZ, RZ, c[0x0][0x2b8] ;  /* 0x0000ae00ff007624 */ /* 0x000fc400078e00ff */
[----:B------:R-:W-:Y:S02]  /*2f50*/  IMAD R121, R203, R121, -0x30 ;  /* 0xffffffd0cb797424 */ /* 0x000fe400078e0279 */
[----:B------:R-:W-:Y:S01]  /*2f60*/  IMAD.MOV.U32 R200, RZ, RZ, RZ ;  /* 0x000000ffffc87224 */ /* 0x000fe200078e00ff */
[----:B------:R-:W-:Y:S01]  /*2f70*/  ISETP.NE.AND P2, PT, R0, 0x1, PT ;  /* 0x000000010000780c */ /* 0x000fe20003f45270 */
[----:B-1----:R-:W-:-:S05]  /*2f80*/  IMAD.IADD R2, R231, 0x1, R121 ;  /* 0x00000001e7027824 */ /* 0x002fca00078e0279 */
[C---:B------:R-:W-:Y:S01]  /*2f90*/  ISETP.GE.AND P1, PT, R2.reuse, R248, PT ;  /* 0x000000f80200720c */ /* 0x040fe20003f26270 */
[----:B------:R-:W-:-:S03]  /*2fa0*/  IMAD.IADD R2, R2, 0x1, R237 ;  /* 0x0000000102027824 */ /* 0x000fc600078e02ed */
[----:B------:R-:W-:Y:S01]  /*2fb0*/  ISETP.GT.OR P1, PT, R231, 0x2f, P1 ;  /* 0x0000002fe700780c */ /* 0x000fe20000f24670 */
[----:B------:R-:W-:Y:S02]  /*2fc0*/  IMAD.MOV.U32 R0, RZ, RZ, R2 ;  /* 0x000000ffff007224 */ /* 0x000fe400078e0002 */
[----:B------:R-:W-:-:S05]  /*2fd0*/  @P2 IMAD.HI.U32 R3, R2, c[0x0][0x2bc], RZ ;  /* 0x0000af0002032a27 */ /* 0x000fca00078e00ff */
[----:B------:R-:W-:-:S05]  /*2fe0*/  @P2 SHF.R.U32.HI R0, RZ, c[0x0][0x2c0], R3 ;  /* 0x0000b000ff002a19 */ /* 0x000fca0000011603 */
[----:B------:R-:W-:-:S04]  /*2ff0*/  @!P1 IADD3 R3, P0, R0, R240, RZ ;  /* 0x000000f000039210 */ /* 0x000fc80007f1e0ff */
[----:B------:R-:W-:Y:S02]  /*3000*/  @!P1 LEA.HI.X.SX32 R5, R0, R245, 0x1, P0 ;  /* 0x000000f500059211 */ /* 0x000fe400000f0eff */
[----:B------:R-:W-:-:S04]  /*3010*/  @!P1 LEA R4, P0, R3, c[0x0][0x2a0], 0x2 ;  /* 0x0000a80003049a11 */ /* 0x000fc800078010ff */
[----:B------:R-:W-:-:S05]  /*3020*/  @!P1 LEA.HI.X R5, R3, c[0x0][0x2a4], R5, 0x2, P0 ;  /* 0x0000a90003059a11 */ /* 0x000fca00000f1405 */
[----:B------:R-:W2:Y:S01]  /*3030*/  @!P1 LDG.E R200, [R4.64] ;  /* 0x0000000604c89981 */ /* 0x000ea2000c1e1900 */
[----:B------:R-:W-:Y:S01]  /*3040*/  IMAD.MOV R0, RZ, RZ, -R0 ;  /* 0x000000ffff007224 */ /* 0x000fe200078e0a00 */
[----:B------:R-:W-:Y:S01]  /*3050*/  SHF.L.U64.HI R219, R210, 0x1, R15 ;  /* 0x00000001d2db7819 */ /* 0x000fe2000001020f */
[----:B------:R-:W-:Y:S01]  /*3060*/  IMAD.WIDE.U32 R238, R13, c[0x0][0x1e8], RZ ;  /* 0x00007a000dee7a25 */ /* 0x000fe200078e00ff */
[----:B------:R-:W-:Y:S01]  /*3070*/  SHF.L.U64.HI R217, R232, 0x1, R29 ;  /* 0x00000001e8d97819 */ /* 0x000fe2000001021d */
[----:B------:R-:W-:Y:S01]  /*3080*/  BSSY B0, `(.L_x_1369) ;  /* 0x0000080000007945 */ /* 0x000fe20003800000 */
[----:B------:R-:W-:Y:S01]  /*3090*/  SHF.L.U64.HI R218, R233, 0x1, R28 ;  /* 0x00000001e9da7819 */ /* 0x000fe2000001021c */
[----:B------:R-:W-:Y:S02]  /*30a0*/  IMAD R204, R0, c[0x0][0x2b8], R2 ;  /* 0x0000ae0000cc7a24 */ /* 0x000fe400078e0202 */
[----:B------:R-:W-:Y:S02]  /*30b0*/  IMAD R244, R13, c[0x0][0x1ec], R239 ;  /* 0x00007b000df47a24 */ /* 0x000fe400078e02ef */
[----:B------:R-:W-:Y:S01]  /*30c0*/  IMAD.WIDE.U32 R2, R204, c[0x0][0x1e0], RZ ;  /* 0x00007800cc027a25 */ /* 0x000fe200078e00ff */
[----:B------:R-:W-:-:S03]  /*30d0*/  SHF.R.S32.HI R7, RZ, 0x1f, R204 ;  /* 0x0000001fff077819 */ /* 0x000fc600000114cc */
[----:B------:R-:W-:Y:S02]  /*30e0*/  IMAD R120, R122, -0x30, R248 ;  /* 0xffffffd07a787824 */ /* 0x000fe400078e02f8 */
[C---:B------:R-:W-:Y:S02]  /*30f0*/  IMAD R0, R7.reuse, c[0x0][0x1e0], RZ ;  /* 0x0000780007007a24 */ /* 0x040fe400078e02ff */
[----:B------:R-:W-:Y:S02]  /*3100*/  IMAD R7, R7, c[0x0][0x208], RZ ;  /* 0x0000820007077a24 */ /* 0x000fe400078e02ff */
[C---:B------:R-:W-:Y:S02]  /*3110*/  IMAD R0, R204.reuse, c[0x0][0x1e4], R0 ;  /* 0x00007900cc007a24 */ /* 0x040fe400078e0200 */
[----:B------:R-:W-:Y:S02]  /*3120*/  IMAD R7, R204, c[0x0][0x20c], R7 ;  /* 0x00008300cc077a24 */ /* 0x000fe400078e0207 */
[----:B------:R-:W-:-:S02]  /*3130*/  IMAD.IADD R3, R3, 0x1, R0 ;  /* 0x0000000103037824 */ /* 0x000fc400078e0200 */
[----:B------:R-:W-:-:S04]  /*3140*/  IMAD.WIDE.U32 R242, R13, c[0x0][0x210], RZ ;  /* 0x000084000df27a25 */ /* 0x000fc800078e00ff */
[----:B------:R-:W-:Y:S01]  /*3150*/  IMAD R246, R13, c[0x0][0x214], R243 ;  /* 0x000085000df67a24 */ /* 0x000fe200078e02f3 */
[----:B--2---:R-:W-:Y:S01]  /*3160*/  SHF.R.S32.HI R9, RZ, 0x1f, R200 ;  /* 0x0000001fff097819 */ /* 0x004fe200000114c8 */
[----:B------:R-:W-:-:S04]  /*3170*/  IMAD.WIDE.U32 R2, R200, c[0x0][0x1f0], R2 ;  /* 0x00007c00c8027a25 */ /* 0x000fc800078e0002 */
[----:B------:R-:W-:-:S04]  /*3180*/  IMAD R0, R9, c[0x0][0x1f0], RZ ;  /* 0x00007c0009007a24 */ /* 0x000fc800078e02ff */
[----:B------:R-:W-:Y:S01]  /*3190*/  IMAD R4, R200, c[0x0][0x1f4], R0 ;  /* 0x00007d00c8047a24 */ /* 0x000fe200078e0200 */
[----:B------:R-:W-:-:S04]  /*31a0*/  IADD3 R0, P0, R2, R238, RZ ;  /* 0x000000ee02007210 */ /* 0x000fc80007f1e0ff */
[----:B------:R-:W-:Y:S02]  /*31b0*/  IADD3.X R2, R244, R3, R4, P0, !PT ;  /* 0x00000003f4027210 */ /* 0x000fe400007fe404 */
[----:B------:R-:W-:Y:S02]  /*31c0*/  LEA R6, P0, R0, c[0x0][0x1c8], 0x1 ;  /* 0x0000720000067a11 */ /* 0x000fe400078008ff */
[----:B------:R-:W-:Y:S02]  /*31d0*/  IMNMX R3, R120, 0x30, PT ;  /* 0x0000003078037817 */ /* 0x000fe40003800200 */
[----:B----4-:R-:W-:Y:S01]  /*31e0*/  LEA.HI.X R12, R0, c[0x0][0x1cc], R2, 0x1, P0 ;  /* 0x00007300000c7a11 */ /* 0x010fe200000f0c02 */
[----:B------:R-:W-:Y:S02]  /*31f0*/  SHFL.IDX PT, R11, R6, 0x1, 0x1c1f ;  /* 0x003c1f00060b7f89 */ /* 0x000fe400000e0000 */
[----:B------:R-:W-:Y:S02]  /*3200*/  IMAD.IADD R5, R3, 0x1, -R236 ;  /* 0x0000000103057824 */ /* 0x000fe400078e0aec */
[----:B------:R-:W1:Y:S01]  /*3210*/  SHFL.IDX PT, R0, R6, RZ, 0x1c1f ;  /* 0x001c1fff06007589 */ /* 0x000e6200000e0000 */
[----:B------:R-:W-:-:S02]  /*3220*/  IMAD.WIDE.U32 R2, R204, c[0x0][0x208], RZ ;  /* 0x00008200cc027a25 */ /* 0x000fc400078e00ff */
[C---:B------:R-:W-:Y:S01]  /*3230*/  ISETP.GE.AND P6, PT, R5.reuse, 0x1, PT ;  /* 0x000000010500780c */ /* 0x040fe20003fc6270 */
[----:B------:R-:W2:Y:S01]  /*3240*/  SHFL.IDX PT, R8, R12, RZ, 0x1c1f ;  /* 0x001c1fff0c087589 */ /* 0x000ea200000e0000 */
[----:B------:R-:W-:Y:S01]  /*3250*/  ISETP.GE.AND P1, PT, R5, 0x21, PT ;  /* 0x000000210500780c */ /* 0x000fe20003f26270 */
[----:B------:R-:W-:-:S04]  /*3260*/  IMAD.IADD R3, R3, 0x1, R7 ;  /* 0x0000000103037824 */ /* 0x000fc800078e0207 */
[----:B------:R-:W-:-:S06]  /*3270*/  IMAD.WIDE.U32 R2, R200, c[0x0][0x218], R2 ;  /* 0x00008600c8027a25 */ /* 0x000fcc00078e0002 */
[----:B------:R-:W-:Y:S01]  /*3280*/  @P6 ISETP.GE.AND P4, PT, R210, c[0x0][0x1d4], PT ;  /* 0x00007500d2006a0c */ /* 0x000fe20003f86270 */
[----:B------:R-:W-:Y:S01]  /*3290*/  @P6 IMAD.SHL.U32 R10, R16, 0x2, RZ ;  /* 0x00000002100a6824 */ /* 0x000fe200078e00ff */
[----:B------:R-:W-:Y:S02]  /*32a0*/  @P6 ISETP.GE.AND P5, PT, R232, c[0x0][0x1d4], PT ;  /* 0x00007500e8006a0c */ /* 0x000fe40003fa6270 */
[----:B-1----:R-:W-:-:S04]  /*32b0*/  @P6 LEA R4, P0, R210, R0, 0x1 ;  /* 0x00000000d2046211 */ /* 0x002fc800078008ff */
[----:B--2---:R-:W-:Y:S02]  /*32c0*/  @P6 LEA.HI.X R5, R210, R8, R15, 0x1, P0 ;  /* 0x00000008d2056211 */ /* 0x004fe400000f0c0f */
[----:B------:R-:W-:-:S03]  /*32d0*/  @P6 LEA R6, P0, R232, R0, 0x1 ;  /* 0x00000000e8066211 */ /* 0x000fc600078008ff */
[----:B------:R1:W-:Y:S01]  /*32e0*/  @P6 LDGSTS.E.BYPASS.LTC128B.128 [R10+0x3c80], [R4.64], !P4 ;  /* 0x03c80000040a6fae */ /* 0x0003e2000e101d46 */
[----:B------:R-:W-:-:S05]  /*32f0*/  @P6 LEA.HI.X R7, R232, R8, R29, 0x1, P0 ;  /* 0x00000008e8076211 */ /* 0x000fca00000f0c1d */
[----:B------:R2:W-:Y:S01]  /*3300*/  @P6 LDGSTS.E.BYPASS.LTC128B.128 [R10+0x4880], [R6.64], !P5 ;  /* 0x04880000060a6fae */ /* 0x0005e2000e901d46 */
[----:B------:R-:W-:Y:S01]  /*3310*/  @P1 ISETP.GE.AND P5, PT, R210, c[0x0][0x1d4], PT ;  /* 0x00007500d2001a0c */ /* 0x000fe20003fa6270 */
[----:B-1----:R-:W-:Y:S01]  /*3320*/  IMAD R5, R9, c[0x0][0x218], RZ ;  /* 0x0000860009057a24 */ /* 0x002fe200078e02ff */
[C---:B------:R-:W-:Y:S01]  /*3330*/  @P6 LEA R4, P4, R233.reuse, R0, 0x1 ;  /* 0x00000000e9046211 */ /* 0x040fe200078808ff */
[----:B------:R1:W3:Y:S01]  /*3340*/  SHFL.IDX PT, R9, R12, 0x1, 0x1c1f ;  /* 0x003c1f000c097f89 */ /* 0x0002e200000e0000 */
[----:B------:R-:W-:Y:S01]  /*3350*/  IADD3 R0, P0, R2, R242, RZ ;  /* 0x000000f202007210 */ /* 0x000fe20007f1e0ff */
[----:B-1----:R-:W-:Y:S01]  /*3360*/  IMAD R12, R200, c[0x0][0x21c], R5 ;  /* 0x00008700c80c7a24 */ /* 0x002fe200078e0205 */
[C---:B------:R-:W-:Y:S01]  /*3370*/  @P6 LEA.HI.X R5, R233.reuse, R8, R28, 0x1, P4 ;  /* 0x00000008e9056211 */ /* 0x040fe200020f0c1c */
[----:B------:R-:W-:Y:S01]  /*3380*/  IMAD.SHL.U32 R8, R210, 0x2, RZ ;  /* 0x00000002d2087824 */ /* 0x000fe200078e00ff */
[----:B------:R-:W-:Y:S02]  /*3390*/  @P6 ISETP.GE.AND P4, PT, R233, c[0x0][0x1d4], PT ;  /* 0x00007500e9006a0c */ /* 0x000fe40003f86270 */
[----:B------:R-:W-:-:S02]  /*33a0*/  IADD3.X R2, R246, R3, R12, P0, !PT ;  /* 0x00000003f6027210 */ /* 0x000fc400007fe40c */
[----:B------:R-:W-:-:S04]  /*33b0*/  LEA R19, P0, R0, c[0x0][0x1f8], 0x1 ;  /* 0x00007e0000137a11 */ /* 0x000fc800078008ff */
[----:B------:R-:W-:Y:S01]  /*33c0*/  LEA.HI.X R18, R0, c[0x0][0x1fc], R2, 0x1, P0 ;  /* 0x00007f0000127a11 */ /* 0x000fe200000f0c02 */
[----:B------:R-:W-:Y:S01]  /*33d0*/  @P1 IMAD.SHL.U32 R0, R16, 0x2, RZ ;  /* 0x0000000210001824 */ /* 0x000fe200078e00ff */
[C---:B--2---:R-:W-:Y:S01]  /*33e0*/  @P1 LEA R6, P0, R210.reuse, R11, 0x1 ;  /* 0x0000000bd2061211 */ /* 0x044fe200078008ff */
[----:B------:R-:W1:Y:S03]  /*33f0*/  SHFL.IDX PT, R17, R19, RZ, 0x1c1f ;  /* 0x001c1fff13117589 */ /* 0x000e6600000e0000 */
[----:B---3--:R-:W-:Y:S01]  /*3400*/  @P1 LEA.HI.X R7, R210, R9, R15, 0x1, P0 ;  /* 0x00000009d2071211 */ /* 0x008fe200000f0c0f */
[----:B------:R2:W-:Y:S01]  /*3410*/  @P6 LDGSTS.E.BYPASS.LTC128B.128 [R10+0x5480], [R4.64], !P4 ;  /* 0x05480000040a6fae */ /* 0x0005e2000e101d46 */
[C---:B------:R-:W-:Y:S02]  /*3420*/  @P1 ISETP.GE.AND P4, PT, R232.reuse, c[0x0][0x1d4], PT ;  /* 0x00007500e8001a0c */ /* 0x040fe40003f86270 */
[----:B------:R-:W-:Y:S01]  /*3430*/  @P1 ISETP.GE.AND P0, PT, R233, c[0x0][0x1d4], PT ;  /* 0x00007500e9001a0c */ /* 0x000fe20003f06270 */
[----:B------:R3:W-:Y:S01]  /*3440*/  @P1 LDGSTS.E.BYPASS.LTC128B.128 [R0+0x4480], [R6.64], !P5 ;  /* 0x0448000006001fae */ /* 0x0007e2000e901d46 */
[----:B------:R-:W-:-:S03]  /*3450*/  ISETP.GE.AND P5, PT, R232, c[0x0][0x1d4], PT ;  /* 0x00007500e8007a0c */ /* 0x000fc60003fa6270 */
[----:B------:R-:W4:Y:S01]  /*3460*/  SHFL.IDX PT, R16, R18, RZ, 0x1c1f ;  /* 0x001c1fff12107589 */ /* 0x000f2200000e0000 */
[----:B--2---:R-:W-:-:S04]  /*3470*/  @P1 LEA R4, P6, R232, R11, 0x1 ;  /* 0x0000000be8041211 */ /* 0x004fc800078c08ff */
[----:B------:R-:W-:Y:S02]  /*3480*/  @P1 LEA.HI.X R5, R232, R9, R29, 0x1, P6 ;  /* 0x00000009e8051211 */ /* 0x000fe400030f0c1d */
[----:B------:R-:W-:-:S03]  /*3490*/  @P1 LEA R2, P6, R233, R11, 0x1 ;  /* 0x0000000be9021211 */ /* 0x000fc600078c08ff */
[----:B------:R2:W-:Y:S01]  /*34a0*/  @P1 LDGSTS.E.BYPASS.LTC128B.128 [R0+0x5080], [R4.64], !P4 ;  /* 0x0508000004001fae */ /* 0x0005e2000e101d46 */
[C---:B------:R-:W-:Y:S02]  /*34b0*/  @P1 LEA.HI.X R3, R233.reuse, R9, R28, 0x1, P6 ;  /* 0x00000009e9031211 */ /* 0x040fe400030f0c1c */
[----:B------:R-:W-:Y:S02]  /*34c0*/  ISETP.GE.AND P6, PT, R210, c[0x0][0x1d4], PT ;  /* 0x00007500d2007a0c */ /* 0x000fe40003fc6270 */
[----:B------:R-:W-:Y:S01]  /*34d0*/  ISETP.GE.AND P4, PT, R233, c[0x0][0x1d4], PT ;  /* 0x00007500e9007a0c */ /* 0x000fe20003f86270 */
[----:B------:R1:W-:Y:S04]  /*34e0*/  @P1 LDGSTS.E.BYPASS.LTC128B.128 [R0+0x5c80], [R2.64], !P0 ;  /* 0x05c8000002001fae */ /* 0x0003e8000c101d46 */
[----:B------:R-:W0:Y:S01]  /*34f0*/  LDGDEPBAR ;  /* 0x00000000000079af */ /* 0x000e220000000000 */
[----:B--2---:R-:W-:-:S02]  /*3500*/  IMAD.IADD R4, R120, 0x1, -R236 ;  /* 0x0000000178047824 */ /* 0x004fc400078e0aec */
[----:B------:R-:W-:Y:S01]  /*3510*/  IMAD.SHL.U32 R5, R232, 0x2, RZ ;  /* 0x00000002e8057824 */ /* 0x000fe200078e00ff */
[----:B-1----:R-:W-:Y:S01]  /*3520*/  IADD3 R2, P0, R17, R8, RZ ;  /* 0x0000000811027210 */ /* 0x002fe20007f1e0ff */
[----:B------:R-:W-:-:S04]  /*3530*/  DEPBAR.LE SB0, 0x1 ;  /* 0x000080400000791a */ /* 0x000fc80000000000 */
[----:B------:R-:W-:-:S04]  /*3540*/  DEPBAR.LE SB0, 0x0 ;  /* 0x000080000000791a */ /* 0x000fc80000000000 */
[----:B------:R-:W-:Y:S01]  /*3550*/  BAR.SYNC.DEFER_BLOCKING 0x0 ;  /* 0x0000000000007b1d */ /* 0x000fe20000010000 */
[----:B----4-:R-:W-:Y:S01]  /*3560*/  IMAD.X R3, R16, 0x1, R219, P0 ;  /* 0x0000000110037824 */ /* 0x010fe200000e06db */
[----:B------:R-:W-:Y:S01]  /*3570*/  ISETP.LT.OR P0, PT, R4, 0x1, P6 ;  /* 0x000000010400780c */ /* 0x000fe20003701670 */
[----:B---3--:R-:W-:Y:S01]  /*3580*/  IMAD.SHL.U32 R0, R233, 0x2, RZ ;  /* 0x00000002e9007824 */ /* 0x008fe200078e00ff */
[----:B------:R-:W-:-:S05]  /*3590*/  IADD3 R6, P1, R17, R5, RZ ;  /* 0x0000000511067210 */ /* 0x000fca0007f3e0ff */
[----:B------:R-:W-:Y:S01]  /*35a0*/  IMAD.X R7, R16, 0x1, R217, P1 ;  /* 0x0000000110077824 */ /* 0x000fe200008e06d9 */
[----:B------:R-:W-:Y:S01]  /*35b0*/  ISETP.LT.OR P1, PT, R4, 0x1, P5 ;  /* 0x000000010400780c */ /* 0x000fe20002f21670 */
[----:B------:R1:W2:Y:S04]  /*35c0*/  LDSM.16.M88.4 R12, [R183] ;  /* 0x00000000b70c783b */ /* 0x0002a80000000200 */
        /* <DEDUP_REMOVED lines=12> */
[----:B------:R5:W-:Y:S04]  /*3690*/  LDGSTS.E.BYPASS.LTC128B.128 [R194+0x1880], [R2.64], !P0 ;  /* 0x0188000002c27fae */ /* 0x000be8000c101d46 */
[----:B------:R1:W-:Y:S01]  /*36a0*/  LDGSTS.E.BYPASS.LTC128B.128 [R194+0x2480], [R6.64], !P1 ;  /* 0x0248000006c27fae */ /* 0x0003e2000c901d46 */
[----:B------:R-:W-:-:S02]  /*36b0*/  ISETP.GT.AND P1, PT, R231, 0x2f, PT ;  /* 0x0000002fe700780c */ /* 0x000fc40003f24270 */
[----:B-----5:R-:W-:Y:S02]  /*36c0*/  IADD3 R2, P0, R17, R0, RZ ;  /* 0x0000000011027210 */ /* 0x020fe40007f1e0ff */
[----:B------:R-:W5:Y:S03]  /*36d0*/  S2R R0, SR_TID.X ;  /* 0x0000000000007919 */ /* 0x000f660000002100 */
[----:B------:R-:W-:Y:S01]  /*36e0*/  IMAD.X R3, R16, 0x1, R218, P0 ;  /* 0x0000000110037824 */ /* 0x000fe200000e06da */
[----:B------:R-:W-:-:S13]  /*36f0*/  ISETP.LT.OR P0, PT, R4, 0x1, P4 ;  /* 0x000000010400780c */ /* 0x000fda0002701670 */
[----:B------:R1:W-:Y:S01]  /*3700*/  LDGSTS.E.BYPASS.LTC128B.128 [R194+0x3080], [R2.64], !P0 ;  /* 0x0308000002c27fae */ /* 0x0003e2000c101d46 */
[----:B-----5:R-:W-:-:S13]  /*3710*/  ISETP.GT.AND P0, PT, R0, 0x3f, PT ;  /* 0x0000003f0000780c */ /* 0x020fda0003f04270 */
[----:B------:R-:W-:Y:S05]  /*3720*/  @P0 BRA `(.L_x_1370) ;  /* 0x0000015000000947 */ /* 0x000fea0003800000 */
[----:B--234-:R-:W-:Y:S05]  /*3730*/  BRA.DIV ~URZ, `(.L_x_1371) ;  /* 0x0000f7127f007947 */ /* 0x01cfea000b800000 */
[----:B------:R2:W3:Y:S04]  /*3740*/  SHFL.IDX PT, R5, R18, 0x1, 0x1c1f ;  /* 0x003c1f0012057f89 */ /* 0x0004e800000e0000 */
[----:B------:R2:W4:Y:S02]  /*3750*/  SHFL.IDX PT, R0, R19, 0x1, 0x1c1f ;  /* 0x003c1f0013007f89 */ /* 0x00052400000e0000 */
.L_x_1488:
[----:B-1----:R-:W-:Y:S01]  /*3760*/  IMAD.SHL.U32 R3, R210, 0x2, RZ ;  /* 0x00000002d2037824 */ /* 0x002fe200078e00ff */
[----:B------:R-:W-:Y:S01]  /*3770*/  ISETP.LT.OR P6, PT, R4, 0x21, P6 ;  /* 0x000000210400780c */ /* 0x000fe200037c1670 */
[----:B------:R-:W-:Y:S01]  /*3780*/  IMAD.SHL.U32 R2, R232, 0x2, RZ ;  /* 0x00000002e8027824 */ /* 0x000fe200078e00ff */
[----:B------:R-:W-:Y:S02]  /*3790*/  ISETP.LT.OR P5, PT, R4, 0x21, P5 ;  /* 0x000000210400780c */ /* 0x000fe40002fa1670 */
[----:B----4-:R-:W-:Y:S02]  /*37a0*/  IADD3 R16, P0, R0, R3, RZ ;  /* 0x0000000300107210 */ /* 0x010fe40007f1e0ff */
[----:B------:R-:W-:-:S03]  /*37b0*/  ISETP.LT.OR P4, PT, R4, 0x21, P4 ;  /* 0x000000210400780c */ /* 0x000fc60002781670 */
[----:B---3--:R-:W-:Y:S01]  /*37c0*/  IMAD.X R17, R5, 0x1, R219, P0 ;  /* 0x0000000105117824 */ /* 0x008fe200000e06db */
[----:B------:R-:W-:Y:S01]  /*37d0*/  IADD3 R6, P0, R0, R2, RZ ;  /* 0x0000000200067210 */ /* 0x000fe20007f1e0ff */
[----:B------:R-:W-:-:S03]  /*37e0*/  IMAD.SHL.U32 R2, R233, 0x2, RZ ;  /* 0x00000002e9027824 */ /* 0x000fc600078e00ff */
[----:B------:R-:W-:Y:S01]  /*37f0*/  @!PT LDS RZ, [RZ] ;  /* 0x00000000fffff984 */ /* 0x000fe20000000800 */
[----:B------:R-:W-:Y:S01]  /*3800*/  @!PT LDS RZ, [RZ] ;  /* 0x00000000fffff984 */ /* 0x000fe20000000800 */
[----:B------:R-:W-:Y:S01]  /*3810*/  @!PT LDS RZ, [RZ] ;  /* 0x00000000fffff984 */ /* 0x000fe20000000800 */
[----:B------:R1:W-:Y:S01]  /*3820*/  LDGSTS.E.BYPASS.LTC128B.128 [R194+0x2080], [R16.64], !P6 ;  /* 0x0208000010c27fae */ /* 0x0003e2000f101d46 */
[----:B------:R-:W-:Y:S01]  /*3830*/  IMAD.X R7, R5, 0x1, R217, P0 ;  /* 0x0000000105077824 */ /* 0x000fe200000e06d9 */
[----:B------:R-:W-:-:S04]  /*3840*/  IADD3 R2, P0, R0, R2, RZ ;  /* 0x0000000200027210 */ /* 0x000fc80007f1e0ff */
[----:B------:R1:W-:Y:S01]  /*3850*/  LDGSTS.E.BYPASS.LTC128B.128 [R194+0x2c80], [R6.64], !P5 ;  /* 0x02c8000006c27fae */ /* 0x0003e2000e901d46 */
[----:B------:R-:W-:-:S05]  /*3860*/  IMAD.X R3, R5, 0x1, R218, P0 ;  /* 0x0000000105037824 */ /* 0x000fca00000e06da */
[----:B------:R1:W-:Y:S03]  /*3870*/  LDGSTS.E.BYPASS.LTC128B.128 [R194+0x3880], [R2.64], !P4 ;  /* 0x0388000002c27fae */ /* 0x0003e6000e101d46 */
.L_x_1370:
[----:B--234-:R-:W-:Y:S05]  /*3880*/  BSYNC B0 ;  /* 0x0000000000007941 */ /* 0x01cfea0003800000 */
.L_x_1369:
        /* <DEDUP_REMOVED lines=61> */
[----:B------:R-:W-:Y:S08]  /*3c60*/  HMMA.16816.F32.BF16 R52, R12, R54, R72 ;  /* 0x000000360c34723c */ /* 0x000ff00000041848 */
[----:B------:R-:W-:Y:S01]  /*3c70*/  HMMA.16816.F32.BF16 R40, R28, R48, R100 ;  /* 0x000000301c28723c */ /* 0x000fe20000041864 */
[----:B--2---:R-:W-:-:S04]  /*3c80*/  FMUL.FTZ R0, R82, c[0x0][0x320] ;  /* 0x0000c80052007a20 */ /* 0x004fc80000410000 */
[----:B------:R2:W1:Y:S03]  /*3c90*/  MUFU.TANH R102, R0 ;  /* 0x0000000000667308 */ /* 0x0004660000002400 */
[----:B----4-:R-:W-:Y:S08]  /*3ca0*/  HMMA.16816.F32.BF16 R64, R24, R60, R68 ;  /* 0x0000003c1840723c */ /* 0x010ff00000041844 */
[----:B------:R-:W-:Y:S01]  /*3cb0*/  HMMA.16816.F32.BF16 R72, R8, R46, R56 ;  /* 0x0000002e0848723c */ /* 0x000fe20000041838 */
[----:B------:R-:W4:Y:S01]  /*3cc0*/  LDSM.16.M88.4 R56, [R187] ;  /* 0x00000000bb38783b */ /* 0x000f220000000200 */
[----:B--2---:R-:W-:-:S06]  /*3cd0*/  FMUL.FTZ R0, R83, c[0x0][0x320] ;  /* 0x0000c80053007a20 */ /* 0x004fcc0000410000 */
[----:B------:R-:W-:Y:S01]  /*3ce0*/  HMMA.16816.F32.BF16 R80, R4, R46, R52 ;  /* 0x0000002e0450723c */ /* 0x000fe20000041834 */
[----:B------:R2:W1:Y:S01]  /*3cf0*/  MUFU.TANH R100, R0 ;  /* 0x0000000000647308 */ /* 0x0004620000002400 */
[----:B------:R-:W5:Y:S06]  /*3d00*/  LDSM.16.M88.4 R52, [R180+0x1400] ;  /* 0x00140000b434783b */ /* 0x000f6c0000000200 */
        /* <DEDUP_REMOVED lines=13> */
[----:B----4-:R-:W-:Y:S01]  /*3de0*/  HMMA.16816.F32.BF16 R84, R4, R56, R40 ;  /* 0x000000380454723c */ /* 0x010fe20000041828 */
[----:B------:R-:W4:Y:S07]  /*3df0*/  LDSM.16.M88.4 R40, [R180+0x2000] ;  /* 0x00200000b428783b */ /* 0x000f2e0000000200 */
[----:B------:R-:W-:Y:S01]  /*3e00*/  HMMA.16816.F32.BF16 R48, R16, R34, R48 ;  /* 0x000000221030723c */ /* 0x000fe20000041830 */
[----:B-1----:R-:W-:-:S07]  /*3e10*/  FMUL.FTZ R0, R79, c[0x0][0x320] ;  /* 0x0000c8004f007a20 */ /* 0x002fce0000410000 */
[----:B------:R-:W-:Y:S01]  /*3e20*/  HMMA.16816.F32.BF16 R76, R8, R56, R64 ;  /* 0x00000038084c723c */ /* 0x000fe20000041840 */
[----:B------:R1:W1:Y:S07]  /*3e30*/  MUFU.TANH R99, R0 ;  /* 0x0000000000637308 */ /* 0x00026e0000002400 */
[----:B------:R-:W-:Y:S08]  /*3e40*/  HMMA.16816.F32.BF16 R64, R20, R62, R68 ;  /* 0x0000003e1440723c */ /* 0x000ff00000041844 */
[----:B-----5:R-:W-:Y:S01]  /*3e50*/  HMMA.16816.F32.BF16 R60, R36, R52, R108 ;  /* 0x00000034243c723c */ /* 0x020fe2000004186c */
[----:B-1----:R-:W-:-:S04]  /*3e60*/  FMUL.FTZ R0, R72, c[0x0][0x320] ;  /* 0x0000c80048007a20 */ /* 0x002fc80000410000 */
[----:B------:R1:W1:Y:S03]  /*3e70*/  MUFU.TANH R93, R0 ;  /* 0x00000000005d7308 */ /* 0x0002660000002400 */
[----:B------:R-:W-:Y:S08]  /*3e80*/  HMMA.16816.F32.BF16 R36, R36, R54, R112 ;  /* 0x000000362424723c */ /* 0x000ff00000041870 */
[----:B------:R-:W-:Y:S01]  /*3e90*/  HMMA.16816.F32.BF16 R68, R12, R34, R64 ;  /* 0x000000220c44723c */ /* 0x000fe20000041840 */
[----:B------:R-:W5:Y:S01]  /*3ea0*/  LDSM.16.M88.4 R32, [R186] ;  /* 0x00000000ba20783b */ /* 0x000f620000000200 */
        /* <DEDUP_REMOVED lines=18> */
[C---:B----4-:R-:W-:Y:S08]  /*3fd0*/  HMMA.16816.F32.BF16 R36, R12.reuse, R40, R64 ;  /* 0x000000280c24723c */ /* 0x050ff00000041840 */
[----:B------:R-:W-:Y:S01]  /*3fe0*/  HMMA.16816.F32.BF16 R12, R12, R42, R44 ;  /* 0x0000002a0c0c723c */ /* 0x000fe2000004182c */
[----:B-1----:R-:W-:-:S04]  /*3ff0*/  FMUL.FTZ R0, R82, c[0x0][0x320] ;  /* 0x0000c80052007a20 */ /* 0x002fc80000410000 */
[----:B------:R1:W4:Y:S11]  /*4000*/  MUFU.TANH R94, R0 ;  /* 0x00000000005e7308 */ /* 0x0003360000002400 */
[----:B-----5:R-:W-:Y:S01]  /*4010*/  HMMA.16816.F32.BF16 R20, R4, R32, R36 ;  /* 0x000000200414723c */ /* 0x020fe20000041824 */
        /* <DEDUP_REMOVED lines=74> */
[----:B--234-:R-:W-:Y:S01]  /*44c0*/  IADD3 R2, R231, R121, R237 ;  /* 0x00000079e7027210 */ /* 0x01cfe20007ffe0ed */
[----:B------:R-:W-:-:S03]  /*44d0*/  IMAD.MOV.U32 R200, RZ, RZ, RZ ;  /* 0x000000ffffc87224 */ /* 0x000fc600078e00ff */
[----:B------:R-:W-:-:S05]  /*44e0*/  IADD3 R2, R2, -0x30, RZ ;  /* 0xffffffd002027810 */ /* 0x000fca0007ffe0ff */
        /* <DEDUP_REMOVED lines=27> */
.L_x_1489:
[----:B------:R-:W-:Y:S05]  /*46a0*/  BRA.DIV ~URZ, `(.L_x_1375) ;  /* 0x0000e8d27f007947 */ /* 0x000fea000b800000 */
[----:B------:R3:W4:Y:S02]  /*46b0*/  SHFL.IDX PT, R0, R10, RZ, 0x1c1f ;  /* 0x001c1fff0a007589 */ /* 0x00072400000e0000 */
.L_x_1490:
[----:B------:R-:W-:Y:S01]  /*46c0*/  BSSY B0, `(.L_x_1376) ;  /* 0x0000014000007945 */ /* 0x000fe20003800000 */
[----:B------:R-:W-:Y:S05]  /*46d0*/  @!P5 BRA `(.L_x_1377) ;  /* 0x000001200000d947 */ /* 0x000fea0003800000 */
[C---:B------:R-:W-:Y:S01]  /*46e0*/  IMAD.SHL.U32 R3, R210.reuse, 0x2, RZ ;  /* 0x00000002d2037824 */ /* 0x040fe200078e00ff */
[----:B------:R-:W-:Y:S01]  /*46f0*/  ISETP.GE.AND P5, PT, R210, c[0x0][0x1d4], PT ;  /* 0x00007500d2007a0c */ /* 0x000fe20003fa6270 */
[C---:B------:R-:W-:Y:S01]  /*4700*/  IMAD.SHL.U32 R2, R232.reuse, 0x2, RZ ;  /* 0x00000002e8027824 */ /* 0x040fe200078e00ff */
[----:B------:R-:W-:Y:S02]  /*4710*/  ISETP.GE.AND P4, PT, R232, c[0x0][0x1d4], PT ;  /* 0x00007500e8007a0c */ /* 0x000fe40003f86270 */
[C---:B----4-:R-:W-:Y:S02]  /*4720*/  IADD3 R8, P0, R0.reuse, R3, RZ ;  /* 0x0000000300087210 */ /* 0x050fe40007f1e0ff */
[----:B------:R-:W-:Y:S01]  /*4730*/  IADD3 R6, P6, R0, R2, RZ ;  /* 0x0000000200067210 */ /* 0x000fe20007fde0ff */
[----:B------:R-:W-:-:S02]  /*4740*/  IMAD.SHL.U32 R2, R233, 0x2, RZ ;  /* 0x00000002e9027824 */ /* 0x000fc400078e00ff */
[C---:B--2---:R-:W-:Y:S01]  /*4750*/  IMAD.X R9, R4.reuse, 0x1, R219, P0 ;  /* 0x0000000104097824 */ /* 0x044fe200000e06db */
[----:B------:R-:W-:Y:S01]  /*4760*/  ISETP.GE.AND P0, PT, R233, c[0x0][0x1d4], PT ;  /* 0x00007500e9007a0c */ /* 0x000fe20003f06270 */
[----:B------:R-:W-:Y:S01]  /*4770*/  IMAD.X R7, R4, 0x1, R217, P6 ;  /* 0x0000000104077824 */ /* 0x000fe200030e06d9 */
[----:B------:R-:W-:Y:S02]  /*4780*/  IADD3 R2, P6, R0, R2, RZ ;  /* 0x0000000200027210 */ /* 0x000fe40007fde0ff */
[----:B------:R-:W-:Y:S01]  /*4790*/  @!PT LDS RZ, [RZ] ;  /* 0x00000000fffff984 */ /* 0x000fe20000000800 */
[----:B------:R-:W-:Y:S01]  /*47a0*/  @!PT LDS RZ, [RZ] ;  /* 0x00000000fffff984 */ /* 0x000fe20000000800 */
[----:B------:R-:W-:Y:S01]  /*47b0*/  @!PT LDS RZ, [RZ] ;  /* 0x00000000fffff984 */ /* 0x000fe20000000800 */
[----:B------:R2:W-:Y:S03]  /*47c0*/  LDGSTS.E.BYPASS.LTC128B.128 [R194+0x3c80], [R8.64], !P5 ;  /* 0x03c8000008c27fae */ /* 0x0005e6000e901d46 */
[----:B------:R-:W-:Y:S01]  /*47d0*/  IMAD.X R3, R4, 0x1, R218, P6 ;  /* 0x0000000104037824 */ /* 0x000fe200030e06da */
[----:B------:R2:W-:Y:S05]  /*47e0*/  LDGSTS.E.BYPASS.LTC128B.128 [R194+0x4880], [R6.64], !P4 ;  /* 0x0488000006c27fae */ /* 0x0005ea000e101d46 */
[----:B------:R2:W-:Y:S02]  /*47f0*/  LDGSTS.E.BYPASS.LTC128B.128 [R194+0x5480], [R2.64], !P0 ;  /* 0x0548000002c27fae */ /* 0x0005e4000c101d46 */
.L_x_1377:
[----:B------:R-:W-:Y:S05]  /*4800*/  BSYNC B0 ;  /* 0x0000000000007941 */ /* 0x000fea0003800000 */
.L_x_1376:
[----:B------:R-:W-:Y:S01]  /*4810*/  ISETP.GE.AND P0, PT, R11, 0x21, PT ;  /* 0x000000210b00780c */ /* 0x000fe20003f06270 */
[----:B------:R-:W-:Y:S06]  /*4820*/  BRA.DIV ~URZ, `(.L_x_1378) ;  /* 0x0000e7b27f007947 */ /* 0x000fec000b800000 */
[----:B--2---:R2:W1:Y:S04]  /*4830*/  SHFL.IDX PT, R4, R5, 0x1, 0x1c1f ;  /* 0x003c1f0005047f89 */ /* 0x00446800000e0000 */
[----:B----4-:R2:W4:Y:S02]  /*4840*/  SHFL.IDX PT, R0, R10, 0x1, 0x1c1f ;  /* 0x003c1f000a007f89 */ /* 0x01052400000e0000 */
.L_x_1491:
[----:B------:R-:W-:Y:S05]  /*4850*/  @!P0 BRA `(.L_x_1373) ;  /* 0x0000012000008947 */ /* 0x000fea0003800000 */
[C---:B------:R-:W-:Y:S01]  /*4860*/  IMAD.SHL.U32 R3, R210.reuse, 0x2, RZ ;  /* 0x00000002d2037824 */ /* 0x040fe200078e00ff */
[----:B------:R-:W-:Y:S01]  /*4870*/  ISETP.GE.AND P5, PT, R210, c[0x0][0x1d4], PT ;  /* 0x00007500d2007a0c */ /* 0x000fe20003fa6270 */
[C---:B------:R-:W-:Y:S01]  /*4880*/  IMAD.SHL.U32 R2, R232.reuse, 0x2, RZ ;  /* 0x00000002e8027824 */ /* 0x040fe200078e00ff */
[----:B------:R-:W-:-:S02]  /*4890*/  ISETP.GE.AND P4, PT, R232, c[0x0][0x1d4], PT ;  /* 0x00007500e8007a0c */ /* 0x000fc40003f86270 */
[C---:B----4-:R-:W-:Y:S02]  /*48a0*/  IADD3 R8, P0, R0.reuse, R3, RZ ;  /* 0x0000000300087210 */ /* 0x050fe40007f1e0ff */
[----:B------:R-:W-:Y:S01]  /*48b0*/  IADD3 R6, P6, R0, R2, RZ ;  /* 0x0000000200067210 */ /* 0x000fe20007fde0ff */
[C---:B------:R-:W-:Y:S02]  /*48c0*/  IMAD.SHL.U32 R2, R233.reuse, 0x2, RZ ;  /* 0x00000002e9027824 */ /* 0x040fe400078e00ff */
[C---:B-1----:R-:W-:Y:S01]  /*48d0*/  IMAD.X R9, R4.reuse, 0x1, R219, P0 ;  /* 0x0000000104097824 */ /* 0x042fe200000e06db */
        /* <DEDUP_REMOVED lines=10> */
.L_x_1373:
[----:B--234-:R-:W-:Y:S05]  /*4980*/  BSYNC B1 ;  /* 0x0000000000017941 */ /* 0x01cfea0003800000 */
.L_x_1372:
[----:B-1----:R-:W-:Y:S01]  /*4990*/  IMAD.IADD R0, R251, 0x1, R249 ;  /* 0x00000001fb007824 */ /* 0x002fe200078e02f9 */
[----:B------:R-:W0:Y:S01]  /*49a0*/  LDGDEPBAR ;  /* 0x00000000000079af */ /* 0x000e220000000000 */
[----:B------:R-:W-:-:S02]  /*49b0*/  IADD3 R6, -R250, R120, RZ ;  /* 0x00000078fa067210 */ /* 0x000fc40007ffe1ff */
[----:B------:R-:W-:-:S04]  /*49c0*/  @P3 IMAD.HI.U32 R2, R0, c[0x0][0x2c8], RZ ;  /* 0x0000b20000023a27 */ /* 0x000fc800078e00ff */
[----:B------:R-:W-:Y:S01]  /*49d0*/  IMAD.MOV.U32 R4, RZ, RZ, R0 ;  /* 0x000000ffff047224 */ /* 0x000fe200078e0000 */
[----:B------:R-:W-:Y:S02]  /*49e0*/  IADD3 R0, -R250, 0x1, R120 ;  /* 0x00000001fa007810 */ /* 0x000fe40007ffe178 */
[----:B------:R-:W-:Y:S02]  /*49f0*/  @P3 SHF.R.U32.HI R4, RZ, c[0x0][0x2cc], R2 ;  /* 0x0000b300ff043a19 */ /* 0x000fe40000011602 */
[----:B------:R-:W-:Y:S01]  /*4a00*/  IADD3 R5, R0, -R247, RZ ;  /* 0x800000f700057210 */ /* 0x000fe20007ffe0ff */
[----:B------:R-:W-:Y:S05]  /*4a10*/  BRA.DIV ~URZ, `(.L_x_1379) ;  /* 0x0000e6827f007947 */ /* 0x000fea000b800000 */
[----:B------:R1:W2:Y:S02]  /*4a20*/  SHFL.IDX PT, R0, R4, RZ, 0x1c1f ;  /* 0x001c1fff04007589 */ /* 0x0002a400000e0000 */
.L_x_1492:
        /* <DEDUP_REMOVED lines=55> */
[----:B------:R-:W-:Y:S02]  /*4da0*/  IMNMX R3, R6, R3, PT ;  /* 0x0000000306037217 */ /* 0x000fe40003800200 */
[----:B------:R-:W-:-:S02]  /*4db0*/  FSEL R131, R40, -INF , P6 ;  /* 0xff80000028837808 */ /* 0x000fc40003000000 */
[----:B------:R-:W-:Y:S02]  /*4dc0*/  FSEL R130, R32, -INF , P5 ;  /* 0xff80000020827808 */ /* 0x000fe40002800000 */
[----:B------:R-:W-:Y:S02]  /*4dd0*/  FSEL R129, R22, -INF , P4 ;  /* 0xff80000016817808 */ /* 0x000fe40002000000 */
[----:B------:R-:W-:Y:S02]  /*4de0*/  FSEL R128, R20, -INF , P0 ;  /* 0xff80000014807808 */ /* 0x000fe40000000000 */
[C---:B------:R-:W-:Y:S02]  /*4df0*/  ISETP.GT.AND P6, PT, R3.reuse, RZ, PT ;  /* 0x000000ff0300720c */ /* 0x040fe40003fc4270 */
        /* <DEDUP_REMOVED lines=19> */
[----:B------:R-:W-:-:S02]  /*4f30*/  IMNMX R0, R6, R0, PT ;  /* 0x0000000006007217 */ /* 0x000fc40003800200 */
[----:B------:R-:W-:Y:S02]  /*4f40*/  FSEL R107, R44, -INF , P6 ;  /* 0xff8000002c6b7808 */ /* 0x000fe40003000000 */
[----:B------:R-:W-:Y:S02]  /*4f50*/  FSEL R106, R41, -INF , P5 ;  /* 0xff800000296a7808 */ /* 0x000fe40002800000 */
[----:B------:R-:W-:Y:S02]  /*4f60*/  FSEL R102, R31, -INF , P4 ;  /* 0xff8000001f667808 */ /* 0x000fe40002000000 */
[----:B------:R-:W-:Y:S02]  /*4f70*/  FSEL R100, R27, -INF , P0 ;  /* 0xff8000001b647808 */ /* 0x000fe40000000000 */
[C---:B------:R-:W-:Y:S02]  /*4f80*/  ISETP.GT.AND P6, PT, R0.reuse, RZ, PT ;  /* 0x000000ff0000720c */ /* 0x040fe40003fc4270 */
        /* <DEDUP_REMOVED lines=61> */
[----:B------:R-:W-:Y:S02]  /*5360*/  FMNMX.FTZ R0, R120, R0, !PT ;  /* 0x0000000078007209 */ /* 0x000fe40007810000 */
[----:B------:R-:W-:Y:S02]  /*5370*/  FMNMX.FTZ R3, R128, R3, !PT ;  /* 0x0000000380037209 */ /* 0x000fe40007810000 */
[----:B------:R-:W-:Y:S01]  /*5380*/  FSEL R124, R46, -INF , P0 ;  /* 0xff8000002e7c7808 */ /* 0x000fe20000000000 */
[----:B------:R-:W1:Y:S01]  /*5390*/  SHFL.BFLY PT, R6, R0, 0x2, 0x1f ;  /* 0x0c401f0000067f89 */ /* 0x000e6200000e0000 */
[----:B------:R-:W-:-:S03]  /*53a0*/  FMNMX.FTZ R4, R125, R5, !PT ;  /* 0x000000057d047209 */ /* 0x000fc60007810000 */
[----:B------:R-:W2:Y:S01]  /*53b0*/  SHFL.BFLY PT, R5, R2, 0x2, 0x1f ;  /* 0x0c401f0002057f89 */ /* 0x000ea200000e0000 */
[----:B------:R-:W-:-:S03]  /*53c0*/  FMNMX.FTZ R4, R124, R4, !PT ;  /* 0x000000047c047209 */ /* 0x000fc60007810000 */
[----:B------:R-:W3:Y:S04]  /*53d0*/  SHFL.BFLY PT, R7, R3, 0x2, 0x1f ;  /* 0x0c401f0003077f89 */ /* 0x000ee800000e0000 */
[----:B------:R-:W4:Y:S01]  /*53e0*/  SHFL.BFLY PT, R8, R4, 0x2, 0x1f ;  /* 0x0c401f0004087f89 */ /* 0x000f2200000e0000 */
[----:B-1----:R-:W-:Y:S02]  /*53f0*/  FMNMX.FTZ R0, R6, R0, !PT ;  /* 0x0000000006007209 */ /* 0x002fe40007810000 */
        /* <DEDUP_REMOVED lines=9> */
[----:B---3--:R-:W-:Y:S02]  /*5490*/  FMNMX.FTZ R103, R3, R7, !PT ;  /* 0x0000000703677209 */ /* 0x008fe40007810000 */
.L_x_1493:
[C---:B------:R-:W-:Y:S01]  /*54a0*/  FMUL.FTZ R0, R105.reuse, c[0x0][0x2d0] ;  /* 0x0000b40069007a20 */ /* 0x040fe20000410000 */
[----:B------:R-:W-:Y:S01]  /*54b0*/  FSETP.NEU.FTZ.AND P0, PT, R105, -INF , PT ;  /* 0xff8000006900780b */ /* 0x000fe20003f1d000 */
[----:B------:R-:W-:Y:S01]  /*54c0*/  FMUL.FTZ R3, R104, c[0x0][0x2d0] ;  /* 0x0000b40068037a20 */ /* 0x000fe20000410000 */
[----:B----4-:R-:W-:Y:S01]  /*54d0*/  FMNMX.FTZ R101, R9, R8, !PT ;  /* 0x0000000809657209 */ /* 0x010fe20007810000 */
[----:B------:R-:W-:Y:S01]  /*54e0*/  WARPSYNC 0xffffffff ;  /* 0xffffffff00007948 */ /* 0x000fe20003800000 */
[----:B------:R-:W-:Y:S01]  /*54f0*/  FSEL R20, R0, RZ, P0 ;  /* 0x000000ff00147208 */ /* 0x000fe20000000000 */
[----:B------:R-:W-:Y:S01]  /*5500*/  LDSM.16.MT88.4 R68, [R182+0xc00] ;  /* 0x000c0000b644783b */ /* 0x000fe20000004200 */
[----:B------:R-:W-:-:S02]  /*5510*/  FSETP.NEU.FTZ.AND P0, PT, R104, -INF , PT ;  /* 0xff8000006800780b */ /* 0x000fc40003f1d000 */
[----:B------:R-:W-:Y:S01]  /*5520*/  IADD3 R203, R203, -0x2, RZ ;  /* 0xfffffffecbcb7810 */ /* 0x000fe20007ffe0ff */
[--C-:B------:R-:W-:Y:S01]  /*5530*/  FFMA.FTZ R0, R10, c[0x0][0x2d0], -R20.reuse ;  /* 0x0000b4000a007a23 */ /* 0x100fe20000010814 */
[----:B------:R-:W-:Y:S01]  /*5540*/  FSEL R3, R3, RZ, P0 ;  /* 0x000000ff03037208 */ /* 0x000fe20000000000 */
[----:B------:R-:W-:Y:S01]  /*5550*/  FFMA.FTZ R2, R24, c[0x0][0x2d0], -R20 ;  /* 0x0000b40018027a23 */ /* 0x000fe20000010814 */
[----:B------:R-:W-:Y:S01]  /*5560*/  FSETP.NEU.FTZ.AND P0, PT, R103, -INF , PT ;  /* 0xff8000006700780b */ /* 0x000fe20003f1d000 */
[----:B------:R1:W-:Y:S01]  /*5570*/  MUFU.EX2 R224, R0 ;  /* 0x0000000000e07308 */ /* 0x0003e20000000800 */
[----:B------:R-:W2:Y:S01]  /*5580*/  LDSM.16.MT88.4 R48, [R181+0xc00] ;  /* 0x000c0000b530783b */ /* 0x000ea20000004200 */
[----:B------:R-:W-:-:S03]  /*5590*/  FFMA.FTZ R4, R25, c[0x0][0x2d0], -R3 ;  /* 0x0000b40019047a23 */ /* 0x000fc60000010803 */
[----:B------:R-:W3:Y:S03]  /*55a0*/  LDSM.16.MT88.4 R72, [R182+0x1800] ;  /* 0x00180000b648783b */ /* 0x000ee60000004200 */
[----:B------:R4:W-:Y:S01]  /*55b0*/  MUFU.EX2 R146, R2 ;  /* 0x0000000200927308 */ /* 0x0009e20000000800 */
[----:B------:R-:W-:Y:S04]  /*55c0*/  LDSM.16.MT88.4 R56, [R182+0x1c00] ;  /* 0x001c0000b638783b */ /* 0x000fe80000004200 */
[----:B------:R-:W5:Y:S01]  /*55d0*/  LDSM.16.MT88.4 R52, [R181+0x1800] ;  /* 0x00180000b534783b */ /* 0x000f620000004200 */
[----:B-1----:R-:W-:Y:S02]  /*55e0*/  FFMA.FTZ R0, R12, c[0x0][0x2d0], -R20 ;  /* 0x0000b4000c007a23 */ /* 0x002fe40000010814 */
[----:B------:R1:W-:Y:S01]  /*55f0*/  MUFU.EX2 R147, R4 ;  /* 0x0000000400937308 */ /* 0x0003e20000000800 */
[----:B------:R-:W2:Y:S01]  /*5600*/  LDSM.16.MT88.4 R60, [R181+0x1c00] ;  /* 0x001c0000b53c783b */ /* 0x000ea20000004200 */
[----:B----4-:R-:W-:-:S06]  /*5610*/  FMUL.FTZ R2, R103, c[0x0][0x2d0] ;  /* 0x0000b40067027a20 */ /* 0x010fcc0000410000 */
[----:B------:R4:W2:Y:S01]  /*5620*/  MUFU.EX2 R222, R0 ;  /* 0x0000000000de7308 */ /* 0x0008a20000000800 */
[----:B------:R-:W-:Y:S02]  /*5630*/  FSEL R2, R2, RZ, P0 ;  /* 0x000000ff02027208 */ /* 0x000fe40000000000 */
[----:B------:R-:W-:-:S03]  /*5640*/  FSETP.NEU.FTZ.AND P0, PT, R101, -INF , PT ;  /* 0xff8000006500780b */ /* 0x000fc60003f1d000 */
[----:B-1----:R-:W-:-:S04]  /*5650*/  FFMA.FTZ R4, R38, c[0x0][0x2d0], -R2 ;  /* 0x0000b40026047a23 */ /* 0x002fc80000010802 */
[----:B------:R1:W-:Y:S01]  /*5660*/  MUFU.EX2 R153, R4 ;  /* 0x0000000400997308 */ /* 0x0003e20000000800 */
[----:B----4-:R-:W-:-:S07]  /*5670*/  FFMA.FTZ R0, R14, c[0x0][0x2d0], -R20 ;  /* 0x0000b4000e007a23 */ /* 0x010fce0000010814 */
[----:B------:R4:W-:Y:S01]  /*5680*/  MUFU.EX2 R225, R0 ;  /* 0x0000000000e17308 */ /* 0x0009e20000000800 */
[----:B-1----:R-:W-:-:S07]  /*5690*/  FFMA.FTZ R4, R39, c[0x0][0x2d0], -R2 ;  /* 0x0000b40027047a23 */ /* 0x002fce0000010802 */
[----:B------:R-:W1:Y:S01]  /*56a0*/  MUFU.EX2 R64, R4 ;  /* 0x0000000400407308 */ /* 0x000e620000000800 */
[----:B----4-:R-:W-:Y:S01]  /*56b0*/  FFMA.FTZ R0, R16, c[0x0][0x2d0], -R20 ;  /* 0x0000b40010007a23 */ /* 0x010fe20000010814 */
[----:B--2---:R-:W-:-:S06]  /*56c0*/  F2FP.BF16.PACK_AB R16, R222, R224 ;  /* 0x000000e0de10723e */ /* 0x004fcc00000010ff */
[----:B------:R2:W4:Y:S01]  /*56d0*/  MUFU.EX2 R226, R0 ;  /* 0x0000000000e27308 */ /* 0x0005220000000800 */
[----:B-1----:R-:W-:Y:S01]  /*56e0*/  F2FP.BF16.PACK_AB R6, R64, R153 ;  /* 0x000000994006723e */ /* 0x002fe200000010ff */
[----:B--2---:R-:W-:Y:S01]  /*56f0*/  FFMA.FTZ R0, R18, c[0x0][0x2d0], -R20 ;  /* 0x0000b40012007a23 */ /* 0x004fe20000010814 */
[----:B----4-:R-:W-:-:S05]  /*5700*/  F2FP.BF16.PACK_AB R18, R226, R225 ;  /* 0x000000e1e212723e */ /* 0x010fca00000010ff */
        /* <DEDUP_REMOVED lines=9> */
[----:B-1----:R-:W-:-:S06]  /*57a0*/  FFMA.FTZ R0, R13, c[0x0][0x2d0], -R3 ;  /* 0x0000b4000d007a23 */ /* 0x002fcc0000010803 */
[----:B------:R1:W2:Y:S02]  /*57b0*/  MUFU.EX2 R209, R0 ;  /* 0x0000000000d17308 */ /* 0x0002a40000000800 */
[----:B-1----:R-:W-:-:S06]  /*57c0*/  FFMA.FTZ R0, R15, c[0x0][0x2d0], -R3 ;  /* 0x0000b4000f007a23 */ /* 0x002fcc0000010803 */
[----:B------:R1:W-:Y:S02]  /*57d0*/  MUFU.EX2 R211, R0 ;  /* 0x0000000000d37308 */ /* 0x0003e40000000800 */
[----:B-1----:R-:W-:Y:S01]  /*57e0*/  FFMA.FTZ R0, R17, c[0x0][0x2d0], -R3 ;  /* 0x0000b40011007a23 */ /* 0x002fe20000010803 */
[----:B--2---:R-:W-:-:S05]  /*57f0*/  F2FP.BF16.PACK_AB R17, R209, R216 ;  /* 0x000000d8d111723e */ /* 0x004fca00000010ff */
[----:B------:R1:W2:Y:S02]  /*5800*/  MUFU.EX2 R220, R0 ;  /* 0x0000000000dc7308 */ /* 0x0002a40000000800 */
[----:B-1----:R-:W-:Y:S01]  /*5810*/  FFMA.FTZ R0, R19, c[0x0][0x2d0], -R3 ;  /* 0x0000b40013007a23 */ /* 0x002fe20000010803 */
[----:B--2---:R-:W-:-:S05]  /*5820*/  F2FP.BF16.PACK_AB R19, R220, R211 ;  /* 0x000000d3dc13723e */ /* 0x004fca00000010ff */
[----:B------:R1:W-:Y:S02]  /*5830*/  MUFU.EX2 R227, R0 ;  /* 0x0000000000e37308 */ /* 0x0003e40000000800 */
[C---:B------:R-:W-:Y:S08]  /*5840*/  HMMA.16816.F32.BF16 R112, R16.reuse, R48, RZ ;  /* 0x000000301070723c */ /* 0x040ff000000418ff */
[----:B------:R-:W-:Y:S01]  /*5850*/  HMMA.16816.F32.BF16 R108, R16, R68, RZ ;  /* 0x00000044106c723c */ /* 0x000fe200000418ff */
[----:B-1----:R-:W-:-:S04]  /*5860*/  FFMA.FTZ R0, R23, c[0x0][0x2d0], -R3 ;  /* 0x0000b40017007a23 */ /* 0x002fc80000010803 */
[----:B------:R1:W2:Y:S03]  /*5870*/  MUFU.EX2 R144, R0 ;  /* 0x0000000000907308 */ /* 0x0002a60000000800 */
[C---:B---3--:R-:W-:Y:S08]  /*5880*/  HMMA.16816.F32.BF16 R76, R16.reuse, R72, RZ ;  /* 0x00000048104c723c */ /* 0x048ff000000418ff */
[----:B-----5:R-:W-:Y:S01]  /*5890*/  HMMA.16816.F32.BF16 R84, R16, R52, RZ ;  /* 0x000000341054723c */ /* 0x020fe200000418ff */
[----:B-1----:R-:W-:Y:S01]  /*58a0*/  FFMA.FTZ R0, R29, c[0x0][0x2d0], -R3 ;  /* 0x0000b4001d007a23 */ /* 0x002fe20000010803 */
[----:B--2---:R-:W-:-:S03]  /*58b0*/  F2FP.BF16.PACK_AB R9, R144, R227 ;  /* 0x000000e39009723e */ /* 0x004fc600000010ff */
[----:B------:R1:W2:Y:S02]  /*58c0*/  MUFU.EX2 R156, R0 ;  /* 0x00000000009c7308 */ /* 0x0002a40000000800 */
[----:B-1----:R-:W-:Y:S01]  /*58d0*/  FFMA.FTZ R0, R28, c[0x0][0x2d0], -R2 ;  /* 0x0000b4001c007a23 */ /* 0x002fe20000010802 */
[----:B--2---:R-:W-:-:S05]  /*58e0*/  F2FP.BF16.PACK_AB R11, R156, R147 ;  /* 0x000000939c0b723e */ /* 0x004fca00000010ff */
[----:B------:R1:W-:Y:S03]  /*58f0*/  MUFU.EX2 R207, R0 ;  /* 0x0000000000cf7308 */ /* 0x0003e60000000800 */
[C---:B------:R-:W-:Y:S08]  /*5900*/  HMMA.16816.F32.BF16 R164, R8.reuse, R56, R76 ;  /* 0x0000003808a4723c */ /* 0x040ff0000004184c */
[----:B------:R-:W-:Y:S01]  /*5910*/  HMMA.16816.F32.BF16 R168, R8, R60, R84 ;  /* 0x0000003c08a8723c */ /* 0x000fe20000041854 */
        /* <DEDUP_REMOVED lines=10> */
[----:B-1----:R-:W-:Y:S02]  /*59c0*/  FFMA.FTZ R0, R37, c[0x0][0x2d0], -R2 ;  /* 0x0000b40025007a23 */ /* 0x002fe40000010802 */
[----:B------:R-:W1:Y:S04]  /*59d0*/  LDSM.16.MT88.4 R36, [R181] ;  /* 0x00000000b524783b */ /* 0x000e680000004200 */
[----:B------:R2:W-:Y:S02]  /*59e0*/  MUFU.EX2 R145, R0 ;  /* 0x0000000000917308 */ /* 0x0005e40000000800 */
[----:B--2---:R-:W-:-:S05]  /*59f0*/  FMUL.FTZ R0, R101, c[0x0][0x2d0] ;  /* 0x0000b40065007a20 */ /* 0x004fca0000410000 */
[----:B------:R-:W-:-:S05]  /*5a00*/  FSEL R0, R0, RZ, P0 ;  /* 0x000000ff00007208 */ /* 0x000fca0000000000 */
[----:B------:R-:W-:-:S04]  /*5a10*/  FFMA.FTZ R4, R22, c[0x0][0x2d0], -R0 ;  /* 0x0000b40016047a23 */ /* 0x000fc80000010800 */
[----:B------:R2:W-:Y:S02]  /*5a20*/  MUFU.EX2 R201, R4 ;  /* 0x0000000400c97308 */ /* 0x0005e40000000800 */
[----:B--2---:R-:W-:-:S06]  /*5a30*/  FFMA.FTZ R4, R27, c[0x0][0x2d0], -R0 ;  /* 0x0000b4001b047a23 */ /* 0x004fcc0000010800 */
[----:B------:R2:W3:Y:S02]  /*5a40*/  MUFU.EX2 R195, R4 ;  /* 0x0000000400c37308 */ /* 0x0004e40000000800 */
[--C-:B--2---:R-:W-:Y:S01]  /*5a50*/  FFMA.FTZ R4, R31, c[0x0][0x2d0], -R0.reuse ;  /* 0x0000b4001f047a23 */ /* 0x104fe20000010800 */
[----:B---3--:R-:W-:Y:S01]  /*5a60*/  F2FP.BF16.PACK_AB R13, R195, R201 ;  /* 0x000000c9c30d723e */ /* 0x008fe200000010ff */
[----:B------:R-:W2:Y:S04]  /*5a70*/  LDSM.16.MT88.4 R28, [R181+0x400] ;  /* 0x00040000b51c783b */ /* 0x000ea80000004200 */
[----:B------:R3:W-:Y:S02]  /*5a80*/  MUFU.EX2 R202, R4 ;  /* 0x0000000400ca7308 */ /* 0x0007e40000000800 */
[----:B---3--:R-:W-:-:S06]  /*5a90*/  FFMA.FTZ R4, R32, c[0x0][0x2d0], -R0 ;  /* 0x0000b40020047a23 */ /* 0x008fcc0000010800 */
[----:B------:R3:W4:Y:S02]  /*5aa0*/  MUFU.EX2 R229, R4 ;  /* 0x0000000400e57308 */ /* 0x0007240000000800 */
[--C-:B---3--:R-:W-:Y:S01]  /*5ab0*/  FFMA.FTZ R4, R34, c[0x0][0x2d0], -R0.reuse ;  /* 0x0000b40022047a23 */ /* 0x108fe20000010800 */
[----:B----4-:R-:W-:Y:S01]  /*5ac0*/  F2FP.BF16.PACK_AB R15, R229, R202 ;  /* 0x000000cae50f723e */ /* 0x010fe200000010ff */
[-C--:B-1----:R-:W-:Y:S04]  /*5ad0*/  HMMA.16816.F32.BF16 R32, R16, R36.reuse, RZ ;  /* 0x000000241020723c */ /* 0x082fe800000418ff */
[----:B------:R1:W-:Y:S04]  /*5ae0*/  MUFU.EX2 R235, R4 ;  /* 0x0000000400eb7308 */ /* 0x0003e80000000800 */
[C---:B------:R-:W-:Y:S08]  /*5af0*/  HMMA.16816.F32.BF16 R24, R12.reuse, R36, RZ ;  /* 0x000000240c18723c */ /* 0x040ff000000418ff */
[----:B------:R-:W-:Y:S01]  /*5b00*/  HMMA.16816.F32.BF16 R88, R12, R68, RZ ;  /* 0x000000440c58723c */ /* 0x000fe200000418ff */
[----:B-1----:R-:W-:-:S04]  /*5b10*/  FFMA.FTZ R4, R40, c[0x0][0x2d0], -R0 ;  /* 0x0000b40028047a23 */ /* 0x002fc80000010800 */
[----:B------:R1:W3:Y:S03]  /*5b20*/  MUFU.EX2 R154, R4 ;  /* 0x00000004009a7308 */ /* 0x0002e60000000800 */
[----:B--2---:R-:W-:Y:S01]  /*5b30*/  HMMA.16816.F32.BF16 R132, R8, R28, R32 ;  /* 0x0000001c0884723c */ /* 0x004fe20000041820 */
[----:B------:R-:W-:Y:S07]  /*5b40*/  LDSM.16.MT88.4 R32, [R182+0x400] ;  /* 0x00040000b620783b */ /* 0x000fee0000004200 */
[C---:B------:R-:W-:Y:S01]  /*5b50*/  HMMA.16816.F32.BF16 R92, R12.reuse, R48, RZ ;  /* 0x000000300c5c723c */ /* 0x040fe200000418ff */
[--C-:B-1----:R-:W-:Y:S01]  /*5b60*/  FFMA.FTZ R4, R41, c[0x0][0x2d0], -R0.reuse ;  /* 0x0000b40029047a23 */ /* 0x102fe20000010800 */
[----:B---3--:R-:W-:Y:S01]  /*5b70*/  F2FP.BF16.PACK_AB R5, R154, R235 ;  /* 0x000000eb9a05723e */ /* 0x008fe200000010ff */
[----:B------:R-:W1:Y:S04]  /*5b80*/  LDSM.16.MT88.4 R40, [R182] ;  /* 0x00000000b628783b */ /* 0x000e680000004200 */
[----:B------:R-:W-:Y:S01]  /*5b90*/  MOV R48, R64 ;  /* 0x0000004000307202 */ /* 0x000fe20000000f00 */
[----:B------:R2:W3:Y:S01]  /*5ba0*/  MUFU.EX2 R65, R4 ;  /* 0x0000000400417308 */ /* 0x0004e20000000800 */
[C---:B------:R-:W-:Y:S08]  /*5bb0*/  HMMA.16816.F32.BF16 R80, R12.reuse, R52, RZ ;  /* 0x000000340c50723c */ /* 0x040ff000000418ff */
[-C--:B------:R-:W-:Y:S01]  /*5bc0*/  HMMA.16816.F32.BF16 R76, R12, R38.reuse, RZ ;  /* 0x000000260c4c723c */ /* 0x080fe200000418ff */
[----:B--2---:R-:W-:Y:S01]  /*5bd0*/  FFMA.FTZ R4, R44, c[0x0][0x2d0], -R0 ;  /* 0x0000b4002c047a23 */ /* 0x004fe20000010800 */
[----:B---3--:R-:W-:Y:S01]  /*5be0*/  MOV R49, R65 ;  /* 0x0000004100317202 */ /* 0x008fe20000000f00 */
[----:B------:R-:W2:Y:S05]  /*5bf0*/  LDSM.16.MT88.4 R44, [R182+0x1000] ;  /* 0x00100000b62c783b */ /* 0x000eaa0000004200 */
[----:B------:R-:W-:Y:S01]  /*5c00*/  HMMA.16816.F32.BF16 R36, R16, R38, RZ ;  /* 0x000000261024723c */ /* 0x000fe200000418ff */
[----:B------:R3:W4:Y:S02]  /*5c10*/  MUFU.EX2 R66, R4 ;  /* 0x0000000400427308 */ /* 0x0007240000000800 */
[----:B---3--:R-:W-:-:S05]  /*5c20*/  F2FP.BF16.PACK_AB R4, R145, R221 ;  /* 0x000000dd9104723e */ /* 0x008fca00000010ff */
[----:B-1----:R-:W-:Y:S01]  /*5c30*/  HMMA.16816.F32.BF16 R116, R16, R40, RZ ;  /* 0x000000281074723c */ /* 0x002fe200000418ff */
[----:B----4-:R-:W-:-:S07]  /*5c40*/  F2FP.BF16.PACK_AB R7, R66, R65 ;  /* 0x000000414207723e */ /* 0x010fce00000010ff */
[----:B------:R-:W-:Y:S07]  /*5c50*/  HMMA.16816.F32.BF16 R96, R12, R40, RZ ;  /* 0x000000280c60723c */ /* 0x000fee00000418ff */
[----:B------:R-:W-:Y:S01]  /*5c60*/  FFMA.FTZ R40, R123, c[0x0][0x2d0], -R20 ;  /* 0x0000b4007b287a23 */ /* 0x000fe20000010814 */
[----:B------:R-:W-:Y:S01]  /*5c70*/  HMMA.16816.F32.BF16 R136, R4, R28, R24 ;  /* 0x0000001c0488723c */ /* 0x000fe20000041818 */
[----:B------:R-:W1:Y:S01]  /*5c80*/  LDSM.16.MT88.4 R24, [R181+0x1000] ;  /* 0x00100000b518783b */ /* 0x000e620000004200 */
[----:B------:R-:W-:-:S03]  /*5c90*/  MOV R41, R66 ;  /* 0x0000004200297202 */ /* 0x000fc60000000f00 */
[----:B------:R-:W-:Y:S02]  /*5ca0*/  MUFU.EX2 R40, R40 ;  /* 0x0000002800287308 */ /* 0x000fe40000000800 */
[--C-:B------:R-:W-:Y:S01]  /*5cb0*/  FFMA.FTZ R29, R120, c[0x0][0x2d0], -R20.reuse ;  /* 0x0000b400781d7a23 */ /* 0x100fe20000010814 */
[-C--:B------:R-:W-:Y:S01]  /*5cc0*/  HMMA.16816.F32.BF16 R140, R8, R32.reuse, R116 ;  /* 0x00000020088c723c */ /* 0x080fe20000041874 */
[----:B------:R-:W-:Y:S01]  /*5cd0*/  FFMA.FTZ R28, R107, c[0x0][0x2d0], -R3 ;  /* 0x0000b4006b1c7a23 */ /* 0x000fe20000010803 */
[----:B------:R-:W-:Y:S01]  /*5ce0*/  MOV R107, R154 ;  /* 0x0000009a006b7202 */ /* 0x000fe20000000f00 */
[----:B------:R-:W3:Y:S02]  /*5cf0*/  LDSM.16.MT88.4 R116, [R182+0x800] ;  /* 0x00080000b674783b */ /* 0x000ee40000004200 */
[----:B------:R-:W-:Y:S03]  /*5d00*/  MUFU.EX2 R230, R29 ;  /* 0x0000001d00e67308 */ /* 0x000fe60000000800 */
[C---:B------:R-:W-:Y:S05]  /*5d10*/  HMMA.16816.F32.BF16 R148, R4.reuse, R32, R96 ;  /* 0x000000200494723c */ /* 0x040fea0000041860 */
[----:B------:R-:W-:Y:S02]  /*5d20*/  MUFU.EX2 R28, R28 ;  /* 0x0000001c001c7308 */ /* 0x000fe40000000800 */
[--C-:B------:R-:W-:Y:S01]  /*5d30*/  FFMA.FTZ R33, R122, c[0x0][0x2d0], -R20.reuse ;  /* 0x0000b4007a217a23 */ /* 0x100fe20000010814 */
[----:B--2---:R-:W-:Y:S01]  /*5d40*/  HMMA.16816.F32.BF16 R212, R4, R44, R88 ;  /* 0x0000002c04d4723c */ /* 0x004fe20000041858 */
[----:B------:R-:W-:-:S04]  /*5d50*/  FFMA.FTZ R32, R121, c[0x0][0x2d0], -R20 ;  /* 0x0000b40079207a23 */ /* 0x000fc80000010814 */
[----:B------:R-:W2:Y:S03]  /*5d60*/  MUFU.EX2 R33, R33 ;  /* 0x0000002100217308 */ /* 0x000ea60000000800 */
[C---:B------:R-:W-:Y:S05]  /*5d70*/  HMMA.16816.F32.BF16 R20, R12.reuse, R50, RZ ;  /* 0x000000320c14723c */ /* 0x040fea00000418ff */
[----:B------:R-:W4:Y:S03]  /*5d80*/  MUFU.EX2 R32, R32 ;  /* 0x0000002000207308 */ /* 0x000f260000000800 */
[----:B------:R-:W-:Y:S01]  /*5d90*/  HMMA.16816.F32.BF16 R64, R12, R72, RZ ;  /* 0x000000480c40723c */ /* 0x000fe200000418ff */
[----:B--2---:R-:W-:-:S07]  /*5da0*/  F2FP.BF16.PACK_AB R96, R33, R40 ;  /* 0x000000282160723e */ /* 0x004fce00000010ff */
[----:B------:R-:W-:Y:S01]  /*5db0*/  HMMA.16816.F32.BF16 R172, R8, R44, R108 ;  /* 0x0000002c08ac723c */ /* 0x000fe2000004186c */
[----:B------:R-:W2:Y:S01]  /*5dc0*/  LDSM.16.MT88.4 R108, [R181+0x1400] ;  /* 0x00140000b56c783b */ /* 0x000ea20000004200 */
[----:B----4-:R-:W-:-:S05]  /*5dd0*/  F2FP.BF16.PACK_AB R98, R230, R32 ;  /* 0x00000020e662723e */ /* 0x010fca00000010ff */
[----:B------:R-:W-:Y:S01]  /*5de0*/  MOV R45, R156 ;  /* 0x0000009c002d7202 */ /* 0x000fe20000000f00 */
[----:B-1----:R-:W-:Y:S01]  /*5df0*/  HMMA.16816.F32.BF16 R88, R4, R26, R20 ;  /* 0x0000001a0458723c */ /* 0x002fe20000041814 */
[----:B------:R-:W-:-:S07]  /*5e00*/  MOV R44, R155 ;  /* 0x0000009b002c7202 */ /* 0x000fce0000000f00 */
[----:B------:R-:W-:Y:S08]  /*5e10*/  HMMA.16816.F32.BF16 R20, R12, R70, RZ ;  /* 0x000000460c14723c */ /* 0x000ff000000418ff */
[----:B------:R-:W-:Y:S08]  /*5e20*/  HMMA.16816.F32.BF16 R176, R4, R56, R64 ;  /* 0x0000003804b0723c */ /* 0x000ff00000041840 */
[----:B------:R-:W-:Y:S08]  /*5e30*/  HMMA.16816.F32.BF16 R64, R12, R42, RZ ;  /* 0x0000002a0c40723c */ /* 0x000ff000000418ff */
[----:B------:R-:W-:Y:S08]  /*5e40*/  HMMA.16816.F32.BF16 R156, R4, R46, R20 ;  /* 0x0000002e049c723c */ /* 0x000ff00000041814 */
[C---:B------:R-:W-:Y:S08]  /*5e50*/  HMMA.16816.F32.BF16 R20, R12.reuse, R54, RZ ;  /* 0x000000360c14723c */ /* 0x040ff000000418ff */
[----:B------:R-:W-:Y:S08]  /*5e60*/  HMMA.16816.F32.BF16 R12, R12, R74, RZ ;  /* 0x0000004a0c0c723c */ /* 0x000ff000000418ff */
[-C--:B------:R-:W-:Y:S08]  /*5e70*/  HMMA.16816.F32.BF16 R160, R8, R24.reuse, R112 ;  /* 0x0000001808a0723c */ /* 0x080ff00000041870 */
[C---:B------:R-:W-:Y:S07]  /*5e80*/  HMMA.16816.F32.BF16 R112, R4.reuse, R24, R92 ;  /* 0x000000180470723c */ /* 0x040fee000004185c */
[--C-:B------:R-:W-:Y:S01]  /*5e90*/  FFMA.FTZ R25, R106, c[0x0][0x2d0], -R3.reuse ;  /* 0x0000b4006a197a23 */ /* 0x100fe20000010803 */
[----:B------:R-:W-:Y:S01]  /*5ea0*/  HMMA.16816.F32.BF16 R196, R4, R60, R80 ;  /* 0x0000003c04c4723c */ /* 0x000fe20000041850 */
[--C-:B------:R-:W-:Y:S01]  /*5eb0*/  FFMA.FTZ R24, R102, c[0x0][0x2d0], -R3.reuse ;  /* 0x0000b40066187a23 */ /* 0x100fe20000010803 */
[----:B------:R-:W-:Y:S01]  /*5ec0*/  MOV R102, R147 ;  /* 0x0000009300667202 */ /* 0x000fe20000000f00 */
[----:B------:R-:W-:Y:S01]  /*5ed0*/  FFMA.FTZ R3, R100, c[0x0][0x2d0], -R3 ;  /* 0x0000b40064037a23 */ /* 0x000fe20000010803 */
[----:B------:R-:W-:-:S02]  /*5ee0*/  MOV R100, R146 ;  /* 0x0000009200647202 */ /* 0x000fc40000000f00 */
[----:B------:R-:W-:Y:S01]  /*5ef0*/  MOV R106, R153 ;  /* 0x00000099006a7202 */ /* 0x000fe20000000f00 */
[----:B------:R1:W-:Y:S01]  /*5f00*/  MUFU.EX2 R223, R3 ;  /* 0x0000000300df7308 */ /* 0x0003e20000000800 */
[C---:B------:R-:W-:Y:S08]  /*5f10*/  HMMA.16816.F32.BF16 R76, R4.reuse, R30, R76 ;  /* 0x0000001e044c723c */ /* 0x040ff0000004184c */
[----:B------:R-:W-:Y:S01]  /*5f20*/  HMMA.16816.F32.BF16 R84, R4, R34, R64 ;  /* 0x000000220454723c */ /* 0x000fe20000041840 */
[----:B-1----:R-:W-:-:S07]  /*5f30*/  FFMA.FTZ R3, R131, c[0x0][0x2d0], -R2 ;  /* 0x0000b40083037a23 */ /* 0x002fce0000010802 */
[C---:B------:R-:W-:Y:S08]  /*5f40*/  HMMA.16816.F32.BF16 R20, R4.reuse, R62, R20 ;  /* 0x0000003e0414723c */ /* 0x040ff00000041814 */
[----:B------:R-:W-:Y:S08]  /*5f50*/  HMMA.16816.F32.BF16 R12, R4, R58, R12 ;  /* 0x0000003a040c723c */ /* 0x000ff0000004180c */
[----:B------:R-:W-:Y:S07]  /*5f60*/  HMMA.16816.F32.BF16 R4, R16, R42, RZ ;  /* 0x0000002a1004723c */ /* 0x000fee00000418ff */
[----:B------:R-:W-:Y:S01]  /*5f70*/  MOV R43, R145 ;  /* 0x00000091002b7202 */ /* 0x000fe20000000f00 */
[C---:B------:R-:W-:Y:S01]  /*5f80*/  HMMA.16816.F32.BF16 R36, R8.reuse, R30, R36 ;  /* 0x0000001e0824723c */ /* 0x040fe20000041824 */
[----:B------:R-:W-:Y:S01]  /*5f90*/  MOV R42, R144 ;  /* 0x00000090002a7202 */ /* 0x000fe20000000f00 */
[----:B------:R-:W1:Y:S08]  /*5fa0*/  MUFU.EX2 R30, R25 ;  /* 0x00000019001e7308 */ /* 0x000e700000000800 */
[----:B------:R-:W4:Y:S06]  /*5fb0*/  MUFU.EX2 R31, R24 ;  /* 0x00000018001f7308 */ /* 0x000f2c0000000800 */
[----:B------:R-:W-:Y:S01]  /*5fc0*/  HMMA.16816.F32.BF16 R144, R8, R34, R4 ;  /* 0x000000220890723c */ /* 0x000fe20000041804 */
[----:B-1----:R-:W-:-:S06]  /*5fd0*/  F2FP.BF16.PACK_AB R97, R30, R28 ;  /* 0x0000001c1e61723e */ /* 0x002fcc00000010ff */
[----:B------:R-:W-:Y:S01]  /*5fe0*/  MOV R35, R152 ;  /* 0x0000009800237202 */ /* 0x000fe20000000f00 */
[----:B------:R-:W-:Y:S01]  /*5ff0*/  HMMA.16816.F32.BF16 R4, R16, R50, RZ ;  /* 0x000000321004723c */ /* 0x000fe200000418ff */
[----:B----4-:R-:W-:-:S07]  /*6000*/  F2FP.BF16.PACK_AB R99, R223, R31 ;  /* 0x0000001fdf63723e */ /* 0x010fce00000010ff */
[C---:B---3--:R-:W-:Y:S08]  /*6010*/  HMMA.16816.F32.BF16 R140, R96.reuse, R116, R140 ;  /* 0x00000074608c723c */ /* 0x048ff0000004188c */
[----:B------:R-:W-:Y:S08]  /*6020*/  HMMA.16816.F32.BF16 R144, R96, R118, R144 ;  /* 0x000000766090723c */ /* 0x000ff00000041890 */
[----:B------:R-:W-:Y:S01]  /*6030*/  HMMA.16816.F32.BF16 R152, R8, R26, R4 ;  /* 0x0000001a0898723c */ /* 0x000fe20000041804 */
[----:B------:R1:W-:Y:S07]  /*6040*/  MUFU.EX2 R26, R3 ;  /* 0x00000003001a7308 */ /* 0x0003ee0000000800 */
[----:B------:R-:W-:Y:S01]  /*6050*/  HMMA.16816.F32.BF16 R4, R16, R70, RZ ;  /* 0x000000461004723c */ /* 0x000fe200000418ff */
[----:B-1----:R-:W-:-:S04]  /*6060*/  FFMA.FTZ R3, R130, c[0x0][0x2d0], -R2 ;  /* 0x0000b40082037a23 */ /* 0x002fc80000010802 */
[----:B------:R1:W3:Y:S11]  /*6070*/  MUFU.EX2 R27, R3 ;  /* 0x00000003001b7308 */ /* 0x0002f60000000800 */
[----:B--2---:R-:W-:Y:S08]  /*6080*/  HMMA.16816.F32.BF16 R152, R96, R110, R152 ;  /* 0x0000006e6098723c */ /* 0x004ff00000041898 */
[----:B------:R-:W-:Y:S01]  /*6090*/  HMMA.16816.F32.BF16 R64, R8, R46, R4 ;  /* 0x0000002e0840723c */ /* 0x000fe20000041804 */
[--C-:B-1----:R-:W-:Y:S01]  /*60a0*/  FFMA.FTZ R3, R129, c[0x0][0x2d0], -R2.reuse ;  /* 0x0000b40081037a23 */ /* 0x102fe20000010802 */
[----:B---3--:R-:W-:Y:S01]  /*60b0*/  F2FP.BF16.PACK_AB R92, R27, R26 ;  /* 0x0000001a1b5c723e */ /* 0x008fe200000010ff */
[----:B------:R-:W-:-:S05]  /*60c0*/  FFMA.FTZ R2, R128, c[0x0][0x2d0], -R2 ;  /* 0x0000b40080027a23 */ /* 0x000fca0000010802 */
[C---:B------:R-:W-:Y:S01]  /*60d0*/  HMMA.16816.F32.BF16 R4, R16.reuse, R54, RZ ;  /* 0x000000361004723c */ /* 0x040fe200000418ff */
[----:B------:R1:W-:Y:S07]  /*60e0*/  MUFU.EX2 R29, R3 ;  /* 0x00000003001d7308 */ /* 0x0003ee0000000800 */
[----:B------:R-:W-:Y:S01]  /*60f0*/  HMMA.16816.F32.BF16 R16, R16, R74, RZ ;  /* 0x0000004a1010723c */ /* 0x000fe200000418ff */
[----:B-1----:R-:W-:-:S04]  /*6100*/  FFMA.FTZ R3, R127, c[0x0][0x2d0], -R0 ;  /* 0x0000b4007f037a23 */ /* 0x002fc80000010800 */
[----:B------:R1:W-:Y:S11]  /*6110*/  MUFU.EX2 R25, R3 ;  /* 0x0000000300197308 */ /* 0x0003f60000000800 */
[C---:B------:R-:W-:Y:S01]  /*6120*/  HMMA.16816.F32.BF16 R80, R8.reuse, R62, R4 ;  /* 0x0000003e0850723c */ /* 0x040fe20000041804 */
[----:B------:R-:W2:Y:S06]  /*6130*/  LDSM.16.MT88.4 R60, [R182+0x1400] ;  /* 0x00140000b63c783b */ /* 0x000eac0000004200 */
[----:B------:R-:W-:Y:S01]  /*6140*/  FADD.FTZ R5, R224, R222 ;  /* 0x000000dee0057221 */ /* 0x000fe20000010000 */
[----:B------:R-:W-:Y:S01]  /*6150*/  HMMA.16816.F32.BF16 R16, R8, R58, R16 ;  /* 0x0000003a0810723c */ /* 0x000fe20000041810 */
[----:B------:R-:W3:Y:S01]  /*6160*/  MUFU.EX2 R224, R2 ;  /* 0x0000000200e07308 */ /* 0x000ee20000000800 */
[----:B------:R-:W-:-:S02]  /*6170*/  FFMA.FTZ R4, R125, c[0x0][0x2d0], -R0 ;  /* 0x0000b4007d047a23 */ /* 0x000fc40000010800 */
[----:B------:R-:W-:Y:S02]  /*6180*/  FADD.FTZ R5, R225, R5 ;  /* 0x00000005e1057221 */ /* 0x000fe40000010000 */
[----:B------:R-:W-:Y:S02]  /*6190*/  FADD.FTZ R6, R216, R209 ;  /* 0x000000d1d8067221 */ /* 0x000fe40000010000 */
[----:B------:R-:W-:Y:S01]  /*61a0*/  FADD.FTZ R7, R207, R205 ;  /* 0x000000cdcf077221 */ /* 0x000fe20000010000 */
[----:B------:R-:W-:Y:S01]  /*61b0*/  MUFU.EX2 R11, R4 ;  /* 0x00000004000b7308 */ /* 0x000fe20000000800 */
[----:B-1----:R-:W-:Y:S02]  /*61c0*/  FADD.FTZ R3, R211, R6 ;  /* 0x00000006d3037221 */ /* 0x002fe40000010000 */
[----:B------:R-:W-:Y:S02]  /*61d0*/  FADD.FTZ R6, R206, R7 ;  /* 0x00000007ce067221 */ /* 0x000fe40000010000 */
[----:B------:R-:W-:-:S02]  /*61e0*/  FADD.FTZ R7, R201, R195 ;  /* 0x000000c3c9077221 */ /* 0x000fc40000010000 */
[----:B------:R-:W-:Y:S01]  /*61f0*/  FADD.FTZ R5, R226, R5 ;  /* 0x00000005e2057221 */ /* 0x000fe20000010000 */
[----:B---3--:R-:W-:Y:S01]  /*6200*/  F2FP.BF16.PACK_AB R94, R224, R29 ;  /* 0x0000001de05e723e */ /* 0x008fe200000010ff */
[--C-:B------:R-:W-:Y:S02]  /*6210*/  FFMA.FTZ R2, R126, c[0x0][0x2d0], -R0.reuse ;  /* 0x0000b4007e027a23 */ /* 0x100fe40000010800 */
[----:B------:R-:W-:Y:S02]  /*6220*/  FFMA.FTZ R0, R124, c[0x0][0x2d0], -R0 ;  /* 0x0000b4007c007a23 */ /* 0x000fe40000010800 */
[----:B------:R-:W1:Y:S01]  /*6230*/  LDSM.16.MT88.4 R124, [R181+0x800] ;  /* 0x00080000b57c783b */ /* 0x000e620000004200 */
[----:B------:R-:W3:Y:S01]  /*6240*/  MUFU.EX2 R24, R2 ;  /* 0x0000000200187308 */ /* 0x000ee20000000800 */
[----:B------:R-:W-:Y:S02]  /*6250*/  FADD.FTZ R10, R202, R7 ;  /* 0x00000007ca0a7221 */ /* 0x000fe40000010000 */
[----:B------:R-:W-:-:S02]  /*6260*/  FADD.FTZ R9, R228, R5 ;  /* 0x00000005e4097221 */ /* 0x000fc40000010000 */
[----:B------:R-:W-:-:S03]  /*6270*/  FADD.FTZ R3, R220, R3 ;  /* 0x00000003dc037221 */ /* 0x000fc60000010000 */
[----:B------:R-:W4:Y:S01]  /*6280*/  MUFU.EX2 R225, R0 ;  /* 0x0000000000e17308 */ /* 0x000f220000000800 */
[----:B------:R-:W-:Y:S01]  /*6290*/  FADD.FTZ R3, R227, R3 ;  /* 0x00000003e3037221 */ /* 0x000fe20000010000 */
[----:B--2---:R-:W-:Y:S03]  /*62a0*/  HMMA.16816.F32.BF16 R52, R96, R60, R172 ;  /* 0x0000003c6034723c */ /* 0x004fe600000418ac */
[----:B------:R-:W-:Y:S01]  /*62b0*/  FADD.FTZ R3, R42, R3 ;  /* 0x000000032a037221 */ /* 0x000fe20000010000 */
[----:B---3--:R-:W-:Y:S01]  /*62c0*/  F2FP.BF16.PACK_AB R93, R24, R25 ;  /* 0x00000019185d723e */ /* 0x008fe200000010ff */
[----:B------:R-:W-:-:S03]  /*62d0*/  FADD.FTZ R2, R208, R6 ;  /* 0x00000006d0027221 */ /* 0x000fc60000010000 */
[----:B------:R-:W-:Y:S01]  /*62e0*/  HMMA.16816.F32.BF16 R64, R96, R62, R64 ;  /* 0x0000003e6040723c */ /* 0x000fe20000041840 */
[----:B------:R-:W-:Y:S01]  /*62f0*/  LDSM.16.MT88.4 R4, [R182+0x2000] ;  /* 0x00200000b604783b */ /* 0x000fe20000004200 */
[----:B------:R-:W-:Y:S02]  /*6300*/  FADD.FTZ R8, R221, R2 ;  /* 0x00000002dd087221 */ /* 0x000fe40000010000 */
[----:B------:R-:W-:Y:S01]  /*6310*/  @P3 IMAD.HI.U32 R2, R249, c[0x0][0x2c8], RZ ;  /* 0x0000b200f9023a27 */ /* 0x000fe200078e00ff */
[----:B----4-:R-:W-:Y:S02]  /*6320*/  F2FP.BF16.PACK_AB R95, R225, R11 ;  /* 0x0000000be15f723e */ /* 0x010fe400000010ff */
[----:B------:R-:W-:Y:S02]  /*6330*/  MOV R0, R249 ;  /* 0x000000f900007202 */ /* 0x000fe40000000f00 */
[----:B------:R-:W-:-:S03]  /*6340*/  @P3 SHF.R.U32.HI R0, RZ, c[0x0][0x2cc], R2 ;  /* 0x0000b300ff003a19 */ /* 0x000fc60000011602 */
[----:B------:R-:W-:Y:S01]  /*6350*/  HMMA.16816.F32.BF16 R120, R92, R116, R148 ;  /* 0x000000745c78723c */ /* 0x000fe20000041894 */
[----:B------:R-:W-:-:S05]  /*6360*/  IADD3 R0, R0, R248, -R247 ;  /* 0x000000f800007210 */ /* 0x000fca0007ffe8f7 */
[----:B------:R-:W-:Y:S02]  /*6370*/  IMAD.HI R0, R0, 0x2aaaaaab, RZ ;  /* 0x2aaaaaab00007827 */ /* 0x000fe400078e02ff */
[----:B-1----:R-:W-:Y:S03]  /*6380*/  HMMA.16816.F32.BF16 R128, R92, R124, R136 ;  /* 0x0000007c5c80723c */ /* 0x002fe60000041888 */
[----:B------:R-:W-:-:S05]  /*6390*/  SHF.R.U32.HI R2, RZ, 0x1f, R0 ;  /* 0x0000001fff027819 */ /* 0x000fca0000011600 */
[C---:B------:R-:W-:Y:S08]  /*63a0*/  HMMA.16816.F32.BF16 R132, R96.reuse, R124, R132 ;  /* 0x0000007c6084723c */ /* 0x040ff00000041884 */
[-C--:B------:R-:W-:Y:S08]  /*63b0*/  HMMA.16816.F32.BF16 R136, R96, R126.reuse, R36 ;  /* 0x0000007e6088723c */ /* 0x080ff00000041824 */
[----:B------:R-:W-:Y:S01]  /*63c0*/  HMMA.16816.F32.BF16 R124, R92, R126, R76 ;  /* 0x0000007e5c7c723c */ /* 0x000fe2000004184c */
[----:B------:R-:W1:Y:S07]  /*63d0*/  LDSM.16.MT88.4 R76, [R181+0x2000] ;  /* 0x00200000b54c783b */ /* 0x000e6e0000004200 */
[-C--:B------:R-:W-:Y:S08]  /*63e0*/  HMMA.16816.F32.BF16 R148, R96, R108.reuse, R160 ;  /* 0x0000006c6094723c */ /* 0x080ff000000418a0 */
[C---:B------:R-:W-:Y:S08]  /*63f0*/  HMMA.16816.F32.BF16 R112, R92.reuse, R108, R112 ;  /* 0x0000006c5c70723c */ /* 0x040ff00000041870 */
[C---:B------:R-:W-:Y:S08]  /*6400*/  HMMA.16816.F32.BF16 R116, R92.reuse, R118, R84 ;  /* 0x000000765c74723c */ /* 0x040ff00000041854 */
[C---:B------:R-:W-:Y:S08]  /*6410*/  HMMA.16816.F32.BF16 R108, R92.reuse, R110, R88 ;  /* 0x0000006e5c6c723c */ /* 0x040ff00000041858 */
[----:B------:R-:W-:Y:S08]  /*6420*/  HMMA.16816.F32.BF16 R56, R92, R60, R212 ;  /* 0x0000003c5c38723c */ /* 0x000ff000000418d4 */
[C---:B-1----:R-:W-:Y:S08]  /*6430*/  HMMA.16816.F32.BF16 R68, R96.reuse, R76, R168 ;  /* 0x0000004c6044723c */ /* 0x042ff000000418a8 */
[----:B------:R-:W-:Y:S08]  /*6440*/  HMMA.16816.F32.BF16 R80, R96, R78, R80 ;  /* 0x0000004e6050723c */ /* 0x000ff00000041850 */
[----:B------:R-:W-:Y:S08]  /*6450*/  HMMA.16816.F32.BF16 R72, R92, R76, R196 ;  /* 0x0000004c5c48723c */ /* 0x000ff000000418c4 */
[----:B------:R-:W-:Y:S08]  /*6460*/  HMMA.16816.F32.BF16 R84, R96, R4, R164 ;  /* 0x000000046054723c */ /* 0x000ff000000418a4 */
[C---:B------:R-:W-:Y:S08]  /*6470*/  HMMA.16816.F32.BF16 R60, R92.reuse, R62, R156 ;  /* 0x0000003e5c3c723c */ /* 0x040ff0000004189c */
[C---:B------:R-:W-:Y:S08]  /*6480*/  HMMA.16816.F32.BF16 R76, R92.reuse, R78, R20 ;  /* 0x0000004e5c4c723c */ /* 0x040ff00000041814 */
[----:B------:R-:W-:Y:S07]  /*6490*/  HMMA.16816.F32.BF16 R88, R92, R4, R176 ;  /* 0x000000045c58723c */ /* 0x000fee00000418b0 */
[----:B------:R-:W-:Y:S01]  /*64a0*/  FADD.FTZ R4, R43, R8 ;  /* 0x000000082b047221 */ /* 0x000fe20000010000 */
[----:B------:R-:W-:Y:S03]  /*64b0*/  HMMA.16816.F32.BF16 R96, R96, R6, R16 ;  /* 0x000000066060723c */ /* 0x000fe60000041810 */
[----:B------:R-:W-:-:S05]  /*64c0*/  FADD.FTZ R4, R106, R4 ;  /* 0x000000046a047221 */ /* 0x000fca0000010000 */
[----:B------:R-:W-:Y:S07]  /*64d0*/  HMMA.16816.F32.BF16 R92, R92, R6, R12 ;  /* 0x000000065c5c723c */ /* 0x000fee000004180c */
[----:B------:R-:W-:Y:S01]  /*64e0*/  LEA.HI.SX32 R7, R0, R2, 0x1d ;  /* 0x0000000200077211 */ /* 0x000fe200078feaff */
[----:B------:R-:W-:Y:S02]  /*64f0*/  FADD.FTZ R2, R229, R10 ;  /* 0x0000000ae5027221 */ /* 0x000fe40000010000 */
[----:B------:R-:W-:-:S02]  /*6500*/  FADD.FTZ R0, R35, R9 ;  /* 0x0000000923007221 */ /* 0x000fc40000010000 */
[----:B------:R-:W-:Y:S01]  /*6510*/  FADD.FTZ R5, R235, R2 ;  /* 0x00000002eb057221 */ /* 0x000fe20000010000 */
[----:B------:R-:W-:Y:S01]  /*6520*/  IMNMX R235, R234, R7, !PT ;  /* 0x00000007eaeb7217 */ /* 0x000fe20007800200 */
[----:B------:R-:W-:Y:S02]  /*6530*/  FADD.FTZ R2, R100, R0 ;  /* 0x0000000064027221 */ /* 0x000fe40000010000 */
[----:B------:R-:W-:Y:S01]  /*6540*/  FADD.FTZ R0, R102, R3 ;  /* 0x0000000366007221 */ /* 0x000fe20000010000 */
[----:B------:R-:W-:Y:S01]  /*6550*/  ISETP.GE.AND P0, PT, R203, R235, PT ;  /* 0x000000ebcb00720c */ /* 0x000fe20003f06270 */
        /* <DEDUP_REMOVED lines=21> */
[----:B------:R-:W-:Y:S01]  /*66b0*/  FADD.FTZ R225, R225, R0 ;  /* 0x00000000e1e17221 */ /* 0x000fe20000010000 */
[----:B------:R-:W-:Y:S05]  /*66c0*/  @!P0 BRA `(.L_x_1381) ;  /* 0x0000392000008947 */ /* 0x000fea0003800000 */
[----:B------:R-:W-:Y:S01]  /*66d0*/  IMAD.MOV.U32 R102, RZ, RZ, R104 ;  /* 0x000000ffff667224 */ /* 0x000fe200078e0068 */
[----:B------:R-:W-:Y:S01]  /*66e0*/  MOV R107, R101 ;  /* 0x00000065006b7202 */ /* 0x000fe20000000f00 */
[----:B------:R-:W-:Y:S01]  /*66f0*/  IMAD.MOV.U32 R100, RZ, RZ, R105 ;  /* 0x000000ffff647224 */ /* 0x000fe200078e0069 */
[----:B------:R-:W-:Y:S02]  /*6700*/  MOV R106, R103 ;  /* 0x00000067006a7202 */ /* 0x000fe40000000f00 */
.L_x_1394:
        /* <DEDUP_REMOVED lines=16> */
[----:B------:R-:W-:Y:S01]  /*6810*/  IMAD.WIDE.U32 R2, R204, c[0x0][0x208], RZ ;  /* 0x00008200cc027a25 */ /* 0x000fe200078e00ff */
[----:B------:R-:W-:Y:S05]  /*6820*/  SHF.R.S32.HI R0, RZ, 0x1f, R204 ;  /* 0x0000001fff007819 */ /* 0x000fea00000114cc */
[----:B------:R-:W-:Y:S04]  /*6830*/  IMAD R0, R0, c[0x0][0x208], RZ ;  /* 0x0000820000007a24 */ /* 0x000fe800078e02ff */
[----:B------:R-:W-:Y:S05]  /*6840*/  IMAD R0, R204, c[0x0][0x20c], R0 ;  /* 0x00008300cc007a24 */ /* 0x000fea00078e0200 */
[----:B------:R-:W-:Y:S02]  /*6850*/  IADD3 R3, R3, R0, RZ ;  /* 0x0000000003037210 */ /* 0x000fe40007ffe0ff */
[----:B------:R-:W-:Y:S03]  /*6860*/  SHF.R.S32.HI R0, RZ, 0x1f, R200 ;  /* 0x0000001fff007819 */ /* 0x000fe600000114c8 */
[----:B------:R-:W-:Y:S04]  /*6870*/  IMAD.WIDE.U32 R2, R200, c[0x0][0x218], R2 ;  /* 0x00008600c8027a25 */ /* 0x000fe800078e0002 */
[----:B------:R-:W-:Y:S01]  /*6880*/  IMAD R4, R0, c[0x0][0x218], RZ ;  /* 0x0000860000047a24 */ /* 0x000fe200078e02ff */
[----:B------:R-:W-:Y:S03]  /*6890*/  IADD3 R0, P4, R242, R2, RZ ;  /* 0x00000002f2007210 */ /* 0x000fe60007f9e0ff */
[----:B------:R-:W-:Y:S01]  /*68a0*/  IMAD R4, R200, c[0x0][0x21c], R4 ;  /* 0x00008700c8047a24 */ /* 0x000fe200078e0204 */
[----:B------:R-:W-:Y:S04]  /*68b0*/  LEA R10, P0, R0, c[0x0][0x1f8], 0x1 ;  /* 0x00007e00000a7a11 */ /* 0x000fe800078008ff */
[----:B------:R-:W-:Y:S04]  /*68c0*/  IADD3.X R2, R246, R3, R4, P4, !PT ;  /* 0x00000003f6027210 */ /* 0x000fe800027fe404 */
[----:B------:R-:W-:Y:S01]  /*68d0*/  LEA.HI.X R5, R0, c[0x0][0x1fc], R2, 0x1, P0 ;  /* 0x00007f0000057a11 */ /* 0x000fe200000f0c02 */
[----:B------:R-:W-:-:S05]  /*68e0*/  BRA.DIV ~URZ, `(.L_x_1384) ;  /* 0x0000d3327f007947 */ /* 0x000fca000b800000 */
[----:B------:R4:W3:Y:S02]  /*68f0*/  SHFL.IDX PT, R4, R5, RZ, 0x1c1f ;  /* 0x001c1fff05047589 */ /* 0x0008e400000e0000 */
.L_x_1494:
[----:B------:R-:W-:-:S05]  /*6900*/  BRA.DIV ~URZ, `(.L_x_1385) ;  /* 0x0000d3827f007947 */ /* 0x000fca000b800000 */
[----:B------:R4:W3:Y:S02]  /*6910*/  SHFL.IDX PT, R0, R10, RZ, 0x1c1f ;  /* 0x001c1fff0a007589 */ /* 0x0008e400000e0000 */
.L_x_1495:
[----:B------:R-:W5:Y:S01]  /*6920*/  S2R R11, SR_TID.X ;  /* 0x00000000000b7919 */ /* 0x000f620000002100 */
[C---:B------:R-:W-:Y:S01]  /*6930*/  ISETP.GE.AND P6, PT, R210.reuse, c[0x0][0x1d4], PT ;  /* 0x00007500d2007a0c */ /* 0x040fe20003fc6270 */
[----:B------:R-:W-:Y:S01]  /*6940*/  IMAD.SHL.U32 R3, R210, 0x2, RZ ;  /* 0x00000002d2037824 */ /* 0x000fe200078e00ff */
[C---:B------:R-:W-:Y:S01]  /*6950*/  ISETP.GE.AND P5, PT, R232.reuse, c[0x0][0x1d4], PT ;  /* 0x00007500e8007a0c */ /* 0x040fe20003fa6270 */
[----:B------:R-:W-:Y:S03]  /*6960*/  IMAD.SHL.U32 R2, R232, 0x2, RZ ;  /* 0x00000002e8027824 */ /* 0x000fe600078e00ff */
[C---:B---3--:R-:W-:Y:S02]  /*6970*/  IADD3 R8, P4, R0.reuse, R3, RZ ;  /* 0x0000000300087210 */ /* 0x048fe40007f9e0ff */
[----:B------:R-:W-:Y:S01]  /*6980*/  IADD3 R6, P0, R0, R2, RZ ;  /* 0x0000000200067210 */ /* 0x000fe20007f1e0ff */
[C---:B------:R-:W-:Y:S02]  /*6990*/  IMAD.SHL.U32 R2, R233.reuse, 0x2, RZ ;  /* 0x00000002e9027824 */ /* 0x040fe400078e00ff */
[C---:B------:R-:W-:Y:S01]  /*69a0*/  IMAD.X R9, R4.reuse, 0x1, R219, P4 ;  /* 0x0000000104097824 */ /* 0x040fe200020e06db */
        /* <DEDUP_REMOVED lines=8> */
[----:B------:R3:W-:Y:S01]  /*6a30*/  LDGSTS.E.BYPASS.LTC128B.128 [R194+0x2480], [R6.64], !P5 ;  /* 0x0248000006c27fae */ /* 0x0007e2000e901d46 */
[----:B-----5:R-:W-:Y:S04]  /*6a40*/  ISETP.GT.AND P0, PT, R11, 0x3f, PT ;  /* 0x0000003f0b00780c */ /* 0x020fe80003f04270 */
[----:B------:R3:W-:Y:S09]  /*6a50*/  LDGSTS.E.BYPASS.LTC128B.128 [R194+0x3080], [R2.64], !P4 ;  /* 0x0308000002c27fae */ /* 0x0007f2000e101d46 */
[----:B------:R-:W-:-:S05]  /*6a60*/  @P0 BRA `(.L_x_1383) ;  /* 0x0000012000000947 */ /* 0x000fca0003800000 */
[----:B------:R-:W-:-:S05]  /*6a70*/  BRA.DIV ~URZ, `(.L_x_1386) ;  /* 0x0000d2727f007947 */ /* 0x000fca000b800000 */
[----:B------:R3:W4:Y:S04]  /*6a80*/  SHFL.IDX PT, R4, R5, 0x1, 0x1c1f ;  /* 0x003c1f0005047f89 */ /* 0x00072800000e0000 */
[----:B------:R3:W2:Y:S02]  /*6a90*/  SHFL.IDX PT, R0, R10, 0x1, 0x1c1f ;  /* 0x003c1f000a007f89 */ /* 0x0006a400000e0000 */
.L_x_1496:
        /* <DEDUP_REMOVED lines=15> */
.L_x_1383:
[----:B------:R-:W-:Y:S05]  /*6b90*/  BSYNC B0 ;  /* 0x0000000000007941 */ /* 0x000fea0003800000 */
.L_x_1382:
        /* <DEDUP_REMOVED lines=197> */
[----:B--234-:R-:W-:Y:S01]  /*77f0*/  IMAD R2, R203, 0x30, R237 ;  /* 0x00000030cb027824 */ /* 0x01cfe200078e02ed */
[----:B------:R-:W-:Y:S01]  /*7800*/  IADD3 R5, -R236, 0x30, RZ ;  /* 0x00000030ec057810 */ /* 0x000fe20007ffe1ff */
[----:B------:R-:W-:Y:S03]  /*7810*/  IMAD.MOV.U32 R200, RZ, RZ, RZ ;  /* 0x000000ffffc87224 */ /* 0x000fe600078e00ff */
[----:B------:R-:W-:Y:S02]  /*7820*/  IADD3 R2, R2, -0x30, R231 ;  /* 0xffffffd002027810 */ /* 0x000fe40007ffe0e7 */
[----:B------:R-:W-:Y:S03]  /*7830*/  ISETP.GE.AND P5, PT, R5, 0x1, PT ;  /* 0x000000010500780c */ /* 0x000fe60003fa6270 */
[----:B------:R-:W-:Y:S04]  /*7840*/  @P2 IMAD.HI.U32 R3, R2, c[0x0][0x2bc], RZ ;  /* 0x0000af0002032a27 */ /* 0x000fe800078e00ff */
[----:B-1----:R-:W-:Y:S01]  /*7850*/  IMAD.MOV.U32 R0, RZ, RZ, R2 ;  /* 0x000000ffff007224 */ /* 0x002fe200078e0002 */
        /* <DEDUP_REMOVED lines=23> */
.L_x_1497:
[----:B------:R-:W-:-:S05]  /*79d0*/  BRA.DIV ~URZ, `(.L_x_1390) ;  /* 0x0000c4427f007947 */ /* 0x000fca000b800000 */
[----:B------:R3:W4:Y:S02]  /*79e0*/  SHFL.IDX PT, R0, R9, RZ, 0x1c1f ;  /* 0x001c1fff09007589 */ /* 0x00072400000e0000 */
.L_x_1498:
[C---:B------:R-:W-:Y:S01]  /*79f0*/  @P5 ISETP.GE.AND P0, PT, R210.reuse, c[0x0][0x1d4], PT ;  /* 0x00007500d2005a0c */ /* 0x040fe20003f06270 */
[----:B------:R-:W-:Y:S02]  /*7a00*/  IMAD.SHL.U32 R2, R210, 0x2, RZ ;  /* 0x00000002d2027824 */ /* 0x000fe400078e00ff */
[----:B------:R-:W-:Y:S02]  /*7a10*/  IMAD.SHL.U32 R6, R232, 0x2, RZ ;  /* 0x00000002e8067824 */ /* 0x000fe400078e00ff */
[C---:B------:R-:W-:Y:S01]  /*7a20*/  IMAD.SHL.U32 R14, R233.reuse, 0x2, RZ ;  /* 0x00000002e90e7824 */ /* 0x040fe200078e00ff */
[C---:B----4-:R-:W-:Y:S02]  /*7a30*/  @P5 IADD3 R2, P4, R0.reuse, R2, RZ ;  /* 0x0000000200025210 */ /* 0x050fe40007f9e0ff */
[----:B------:R-:W-:Y:S03]  /*7a40*/  @P5 IADD3 R6, P6, R0, R6, RZ ;  /* 0x0000000600065210 */ /* 0x000fe60007fde0ff */
[----:B--2---:R-:W-:Y:S01]  /*7a50*/  @P5 IMAD.X R3, R4, 0x1, R219, P4 ;  /* 0x0000000104035824 */ /* 0x004fe200020e06db */
[----:B------:R-:W-:Y:S01]  /*7a60*/  @P5 ISETP.GE.AND P4, PT, R232, c[0x0][0x1d4], PT ;  /* 0x00007500e8005a0c */ /* 0x000fe20003f86270 */
[----:B------:R-:W-:Y:S03]  /*7a70*/  @P5 IMAD.X R7, R4, 0x1, R217, P6 ;  /* 0x0000000104075824 */ /* 0x000fe600030e06d9 */
[----:B------:R-:W-:Y:S01]  /*7a80*/  @!PT LDS RZ, [RZ] ;  /* 0x00000000fffff984 */ /* 0x000fe20000000800 */
[----:B------:R-:W-:Y:S01]  /*7a90*/  @!PT LDS RZ, [RZ] ;  /* 0x00000000fffff984 */ /* 0x000fe20000000800 */
[----:B------:R-:W-:Y:S01]  /*7aa0*/  @!PT LDS RZ, [RZ] ;  /* 0x00000000fffff984 */ /* 0x000fe20000000800 */
[----:B------:R2:W-:Y:S01]  /*7ab0*/  @P5 LDGSTS.E.BYPASS.LTC128B.128 [R194+0x3c80], [R2.64], !P0 ;  /* 0x03c8000002c25fae */ /* 0x0005e2000c101d46 */
[----:B------:R-:W-:Y:S08]  /*7ac0*/  @P5 ISETP.GE.AND P0, PT, R233, c[0x0][0x1d4], PT ;  /* 0x00007500e9005a0c */ /* 0x000ff00003f06270 */
[----:B------:R4:W-:Y:S01]  /*7ad0*/  @P5 LDGSTS.E.BYPASS.LTC128B.128 [R194+0x4880], [R6.64], !P4 ;  /* 0x0488000006c25fae */ /* 0x0009e2000e101d46 */
[----:B--2---:R-:W-:Y:S05]  /*7ae0*/  @P5 IADD3 R2, P6, R0, R14, RZ ;  /* 0x0000000e00025210 */ /* 0x004fea0007fde0ff */
[----:B------:R-:W-:Y:S05]  /*7af0*/  @P5 IMAD.X R3, R4, 0x1, R218, P6 ;  /* 0x0000000104035824 */ /* 0x000fea00030e06da */
[----:B------:R4:W-:Y:S01]  /*7b00*/  @P5 LDGSTS.E.BYPASS.LTC128B.128 [R194+0x5480], [R2.64], !P0 ;  /* 0x0548000002c25fae */ /* 0x0009e2000c101d46 */
[----:B------:R-:W-:Y:S01]  /*7b10*/  ISETP.GE.AND P5, PT, R5, 0x21, PT ;  /* 0x000000210500780c */ /* 0x000fe20003fa6270 */
[----:B------:R-:W-:-:S06]  /*7b20*/  BRA.DIV ~URZ, `(.L_x_1391) ;  /* 0x0000c3527f007947 */ /* 0x000fcc000b800000 */
[----:B------:R2:W1:Y:S04]  /*7b30*/  SHFL.IDX PT, R4, R8, 0x1, 0x1c1f ;  /* 0x003c1f0008047f89 */ /* 0x00046800000e0000 */
[----:B------:R2:W3:Y:S02]  /*7b40*/  SHFL.IDX PT, R0, R9, 0x1, 0x1c1f ;  /* 0x003c1f0009007f89 */ /* 0x0004e400000e0000 */
.L_x_1499:
[C---:B----4-:R-:W-:Y:S01]  /*7b50*/  IMAD.SHL.U32 R2, R210.reuse, 0x2, RZ ;  /* 0x00000002d2027824 */ /* 0x050fe200078e00ff */
[----:B------:R-:W-:Y:S01]  /*7b60*/  @P5 ISETP.GE.AND P0, PT, R210, c[0x0][0x1d4], PT ;  /* 0x00007500d2005a0c */ /* 0x000fe20003f06270 */
[----:B------:R-:W-:Y:S02]  /*7b70*/  IMAD.SHL.U32 R6, R232, 0x2, RZ ;  /* 0x00000002e8067824 */ /* 0x000fe400078e00ff */
[C---:B------:R-:W-:Y:S01]  /*7b80*/  IMAD.SHL.U32 R5, R233.reuse, 0x2, RZ ;  /* 0x00000002e9057824 */ /* 0x040fe200078e00ff */
[C---:B---3--:R-:W-:Y:S02]  /*7b90*/  @P5 IADD3 R2, P4, R0.reuse, R2, RZ ;  /* 0x0000000200025210 */ /* 0x048fe40007f9e0ff */
[----:B------:R-:W-:Y:S03]  /*7ba0*/  @P5 IADD3 R6, P6, R0, R6, RZ ;  /* 0x0000000600065210 */ /* 0x000fe60007fde0ff */
[----:B-1----:R-:W-:Y:S01]  /*7bb0*/  @P5 IMAD.X R3, R4, 0x1, R219, P4 ;  /* 0x0000000104035824 */ /* 0x002fe200020e06db */
        /* <DEDUP_REMOVED lines=8> */
[----:B-1----:R-:W-:Y:S05]  /*7c40*/  @P5 IADD3 R2, P6, R0, R5, RZ ;  /* 0x0000000500025210 */ /* 0x002fea0007fde0ff */
[----:B------:R-:W-:Y:S05]  /*7c50*/  @P5 IMAD.X R3, R4, 0x1, R218, P6 ;  /* 0x0000000104035824 */ /* 0x000fea00030e06da */
[----:B------:R3:W-:Y:S03]  /*7c60*/  @P5 LDGSTS.E.BYPASS.LTC128B.128 [R194+0x5c80], [R2.64], !P0 ;  /* 0x05c8000002c25fae */ /* 0x0007e6000c101d46 */
.L_x_1388:
[----:B--234-:R-:W-:Y:S05]  /*7c70*/  BSYNC B0 ;  /* 0x0000000000007941 */ /* 0x01cfea0003800000 */
.L_x_1387:
[----:B------:R-:W-:Y:S01]  /*7c80*/  IADD3 R4, R251, R249, RZ ;  /* 0x000000f9fb047210 */ /* 0x000fe20007ffe0ff */
[----:B------:R-:W0:Y:S04]  /*7c90*/  LDGDEPBAR ;  /* 0x00000000000079af */ /* 0x000e280000000000 */
[----:B-1----:R-:W-:Y:S05]  /*7ca0*/  @P3 IMAD.HI.U32 R0, R4, c[0x0][0x2c8], RZ ;  /* 0x0000b20004003a27 */ /* 0x002fea00078e00ff */
[----:B------:R-:W-:Y:S01]  /*7cb0*/  @P3 SHF.R.U32.HI R4, RZ, c[0x0][0x2cc], R0 ;  /* 0x0000b300ff043a19 */ /* 0x000fe20000011600 */
[----:B------:R-:W-:Y:S05]  /*7cc0*/  IMAD R0, R203, -0x30, RZ ;  /* 0xffffffd0cb007824 */ /* 0x000fea00078e02ff */
[----:B------:R-:W-:Y:S04]  /*7cd0*/  IADD3 R0, -R250, 0x1, R0 ;  /* 0x00000001fa007810 */ /* 0x000fe80007ffe100 */
[----:B------:R-:W-:Y:S01]  /*7ce0*/  IADD3 R5, -R247, R0, R248 ;  /* 0x00000000f7057210 */ /* 0x000fe20007ffe1f8 */
[----:B------:R-:W-:-:S05]  /*7cf0*/  BRA.DIV ~URZ, `(.L_x_1392) ;  /* 0x0000c2427f007947 */ /* 0x000fca000b800000 */
[----:B------:R1:W2:Y:S02]  /*7d00*/  SHFL.IDX PT, R0, R4, RZ, 0x1c1f ;  /* 0x001c1fff04007589 */ /* 0x0002a400000e0000 */
.L_x_1500:
[----:B--2---:R-:W-:Y:S05]  /*7d10*/  IMAD.IADD R0, R5, 0x1, R0 ;  /* 0x0000000105007824 */ /* 0x004fea00078e0200 */
[C---:B------:R-:W-:Y:S02]  /*7d20*/  ISETP.GT.AND P6, PT, R0.reuse, RZ, PT ;  /* 0x000000ff0000720c */ /* 0x040fe40003fc4270 */
[C---:B------:R-:W-:Y:S02]  /*7d30*/  ISETP.GT.AND P5, PT, R0.reuse, 0x1, PT ;  /* 0x000000010000780c */ /* 0x040fe40003fa4270 */
[C---:B------:R-:W-:Y:S02]  /*7d40*/  ISETP.GT.AND P4, PT, R0.reuse, 0x8, PT ;  /* 0x000000080000780c */ /* 0x040fe40003f84270 */
        /* <DEDUP_REMOVED lines=18> */
[----:B------:R-:W-:Y:S02]  /*7e70*/  FSEL R12, R12, -INF , P5 ;  /* 0xff8000000c0c7808 */ /* 0x000fe40002800000 */
[----:B------:R-:W-:Y:S02]  /*7e80*/  FSEL R11, R11, -INF , P4 ;  /* 0xff8000000b0b7808 */ /* 0x000fe40002000000 */
[----:B------:R-:W-:Y:S01]  /*7e90*/  FSEL R10, R10, -INF , P0 ;  /* 0xff8000000a0a7808 */ /* 0x000fe20000000000 */
[----:B------:R-:W-:-:S05]  /*7ea0*/  BRA.DIV ~URZ, `(.L_x_1393) ;  /* 0x0000c0f27f007947 */ /* 0x000fca000b800000 */
[----:B------:R-:W-:Y:S08]  /*7eb0*/  SHFL.IDX PT, R3, R4, 0x1, 0x1c1f ;  /* 0x003c1f0004037f89 */ /* 0x000ff000000e0000 */
[----:B------:R-:W-:Y:S08]  /*7ec0*/  SHFL.IDX PT, R2, R4, 0x2, 0x1c1f ;  /* 0x005c1f0004027f89 */ /* 0x000ff000000e0000 */
[----:B------:R-:W2:Y:S02]  /*7ed0*/  SHFL.IDX PT, R0, R4, 0x3, 0x1c1f ;  /* 0x007c1f0004007f89 */ /* 0x000ea400000e0000 */
[C---:B--2---:R-:W-:Y:S02]  /*7ee0*/  IMAD.IADD R0, R5.reuse, 0x1, R0 ;  /* 0x0000000105007824 */ /* 0x044fe400078e0200 */
[C---:B------:R-:W-:Y:S02]  /*7ef0*/  IMAD.IADD R3, R5.reuse, 0x1, R3 ;  /* 0x0000000105037824 */ /* 0x040fe400078e0203 */
[----:B------:R-:W-:Y:S03]  /*7f00*/  IMAD.IADD R2, R5, 0x1, R2 ;  /* 0x0000000105027824 */ /* 0x000fe600078e0202 */
[C---:B------:R-:W-:Y:S02]  /*7f10*/  ISETP.GT.AND P6, PT, R3.reuse, RZ, PT ;  /* 0x000000ff0300720c */ /* 0x040fe40003fc4270 */
[C---:B------:R-:W-:Y:S02]  /*7f20*/  ISETP.GT.AND P5, PT, R3.reuse, 0x1, PT ;  /* 0x000000010300780c */ /* 0x040fe40003fa4270 */
[C---:B------:R-:W-:Y:S02]  /*7f30*/  ISETP.GT.AND P4, PT, R3.reuse, 0x8, PT ;  /* 0x000000080300780c */ /* 0x040fe40003f84270 */
        /* <DEDUP_REMOVED lines=18> */
[C---:B------:R-:W-:Y:S02]  /*8060*/  ISETP.GT.AND P6, PT, R2.reuse, RZ, PT ;  /* 0x000000ff0200720c */ /* 0x040fe40003fc4270 */
        /* <DEDUP_REMOVED lines=22> */
[----:B------:R-:W-:Y:S02]  /*81d0*/  FMNMX.FTZ R2, R9, R100, !PT ;  /* 0x0000006409027209 */ /* 0x000fe40007810000 */
[----:B------:R-:W-:Y:S02]  /*81e0*/  FSEL R45, R33, -INF , P6 ;  /* 0xff800000212d7808 */ /* 0x000fe40003000000 */
[----:B------:R-:W-:Y:S02]  /*81f0*/  FMNMX.FTZ R2, R14, R2, !PT ;  /* 0x000000020e027209 */ /* 0x000fe40007810000 */
[----:B------:R-:W-:Y:S02]  /*8200*/  ISETP.GT.AND P6, PT, R0, RZ, PT ;  /* 0x000000ff0000720c */ /* 0x000fe40003fc4270 */
[----:B------:R-:W-:Y:S02]  /*8210*/  FMNMX.FTZ R2, R21, R2, !PT ;  /* 0x0000000215027209 */ /* 0x000fe40007810000 */
[----:B------:R-:W-:Y:S02]  /*8220*/  FSEL R43, R32, -INF , P5 ;  /* 0xff800000202b7808 */ /* 0x000fe40002800000 */
[----:B------:R-:W-:Y:S02]  /*8230*/  FMNMX.FTZ R2, R20, R2, !PT ;  /* 0x0000000214027209 */ /* 0x000fe40007810000 */
[----:B------:R-:W-:Y:S02]  /*8240*/  ISETP.GT.AND P5, PT, R0, 0x1, PT ;  /* 0x000000010000780c */ /* 0x000fe40003fa4270 */
        /* <DEDUP_REMOVED lines=11> */
[C---:B------:R-:W-:Y:S02]  /*8300*/  ISETP.GT.AND P6, PT, R0.reuse, 0x10, PT ;  /* 0x000000100000780c */ /* 0x040fe40003fc4270 */
[----:B------:R-:W-:Y:S02]  /*8310*/  FMNMX.FTZ R2, R11, R2, !PT ;  /* 0x000000020b027209 */ /* 0x000fe40007810000 */
        /* <DEDUP_REMOVED lines=15> */
[----:B------:R-:W-:Y:S01]  /*8410*/  FSEL R7, R169, -INF , P6 ;  /* 0xff800000a9077808 */ /* 0x000fe20003000000 */
[----:B------:R-:W2:Y:S01]  /*8420*/  SHFL.BFLY PT, R0, R2, 0x2, 0x1f ;  /* 0x0c401f0002007f89 */ /* 0x000ea200000e0000 */
[----:B------:R-:W-:Y:S02]  /*8430*/  FSEL R6, R168, -INF , P5 ;  /* 0xff800000a8067808 */ /* 0x000fe40002800000 */
[----:B------:R-:W-:Y:S02]  /*8440*/  FSEL R5, R157, -INF , P4 ;  /* 0xff8000009d057808 */ /* 0x000fe40002000000 */
[----:B------:R-:W-:Y:S02]  /*8450*/  FSEL R8, R156, -INF , P0 ;  /* 0xff8000009c087808 */ /* 0x000fe40000000000 */
[----:B--2---:R-:W-:Y:S05]  /*8460*/  FMNMX.FTZ R0, R0, R2, !PT ;  /* 0x0000000200007209 */ /* 0x004fea0007810000 */
[----:B------:R-:W2:Y:S02]  /*8470*/  SHFL.BFLY PT, R2, R0, 0x1, 0x1f ;  /* 0x0c201f0000027f89 */ /* 0x000ea400000e0000 */
[----:B--2---:R-:W-:Y:S02]  /*8480*/  FMNMX.FTZ R105, R0, R2, !PT ;  /* 0x0000000200697209 */ /* 0x004fe40007810000 */
        /* <DEDUP_REMOVED lines=12> */
[----:B------:R-:W2:Y:S02]  /*8550*/  SHFL.BFLY PT, R2, R0, 0x2, 0x1f ;  /* 0x0c401f0000027f89 */ /* 0x000ea400000e0000 */
[----:B--2---:R-:W-:Y:S06]  /*8560*/  FMNMX.FTZ R0, R0, R2, !PT ;  /* 0x0000000200007209 */ /* 0x004fec0007810000 */
        /* <DEDUP_REMOVED lines=31> */
[----:B-12---:R-:W-:Y:S06]  /*8760*/  FMNMX.FTZ R4, R0, R2, !PT ;  /* 0x0000000200047209 */ /* 0x006fec0007810000 */
[----:B------:R1:W2:Y:S02]  /*8770*/  SHFL.BFLY PT, R0, R4, 0x1, 0x1f ;  /* 0x0c201f0004007f89 */ /* 0x0002a400000e0000 */
.L_x_1501:
        /* <DEDUP_REMOVED lines=22> */
[----:B------:R-:W-:Y:S01]  /*88e0*/  FFMA.FTZ R207, R10, c[0x0][0x2d0], -R2 ;  /* 0x0000b4000acf7a23 */ /* 0x000fe20000010802 */
[----:B------:R-:W-:Y:S10]  /*88f0*/  MUFU.EX2 R13, R9 ;  /* 0x00000009000d7308 */ /* 0x000ff40000000800 */
[----:B------:R-:W2:Y:S10]  /*8900*/  MUFU.EX2 R2, R4 ;  /* 0x0000000400027308 */ /* 0x000eb40000000800 */
[----:B------:R-:W-:Y:S01]  /*8910*/  MUFU.EX2 R14, R14 ;  /* 0x0000000e000e7308 */ /* 0x000fe20000000800 */
[C---:B-1----:R-:W-:Y:S02]  /*8920*/  FFMA.FTZ R0, R100.reuse, R230, R3 ;  /* 0x000000e664007223 */ /* 0x042fe40000010003 */
[C---:B------:R-:W-:Y:S02]  /*8930*/  FMUL.FTZ R52, R100.reuse, R52 ;  /* 0x0000003464347220 */ /* 0x040fe40000410000 */
[C---:B------:R-:W-:Y:S02]  /*8940*/  FMUL.FTZ R53, R100.reuse, R53 ;  /* 0x0000003564357220 */ /* 0x040fe40000410000 */
[C---:B------:R-:W-:Y:S02]  /*8950*/  FMUL.FTZ R64, R100.reuse, R64 ;  /* 0x0000004064407220 */ /* 0x040fe40000410000 */
[C---:B------:R-:W-:Y:S02]  /*8960*/  FMUL.FTZ R65, R100.reuse, R65 ;  /* 0x0000004164417220 */ /* 0x040fe40000410000 */
[C---:B------:R-:W-:Y:S02]  /*8970*/  FMUL.FTZ R68, R100.reuse, R68 ;  /* 0x0000004464447220 */ /* 0x040fe40000410000 */
[----:B------:R-:W-:Y:S01]  /*8980*/  FMUL.FTZ R69, R100, R69 ;  /* 0x0000004564457220 */ /* 0x000fe20000410000 */
[C---:B--2---:R-:W-:Y:S01]  /*8990*/  F2FP.BF16.PACK_AB R156, R2.reuse, R3 ;  /* 0x00000003029c723e */ /* 0x044fe200000010ff */
        /* <DEDUP_REMOVED lines=28> */
[----:B------:R-:W-:Y:S09]  /*8b60*/  FMUL.FTZ R85, R100, R85 ;  /* 0x0000005564557220 */ /* 0x000ff20000410000 */
[----:B------:R3:W-:Y:S01]  /*8b70*/  MUFU.EX2 R215, R38 ;  /* 0x0000002600d77308 */ /* 0x0007e20000000800 */
[C---:B-1----:R-:W-:Y:S02]  /*8b80*/  FFMA.FTZ R0, R3.reuse, R223, R11 ;  /* 0x000000df03007223 */ /* 0x042fe4000001000b */
[C---:B------:R-:W-:Y:S02]  /*8b90*/  FMUL.FTZ R54, R3.reuse, R54 ;  /* 0x0000003603367220 */ /* 0x040fe40000410000 */
[C---:B------:R-:W-:Y:S02]  /*8ba0*/  FMUL.FTZ R55, R3.reuse, R55 ;  /* 0x0000003703377220 */ /* 0x040fe40000410000 */
[C---:B------:R-:W-:Y:S03]  /*8bb0*/  FMUL.FTZ R66, R3.reuse, R66 ;  /* 0x0000004203427220 */ /* 0x040fe60000410000 */
[----:B------:R-:W-:Y:S01]  /*8bc0*/  MUFU.EX2 R222, R171 ;  /* 0x000000ab00de7308 */ /* 0x000fe20000000800 */
[----:B------:R-:W-:Y:S02]  /*8bd0*/  FMUL.FTZ R67, R3, R67 ;  /* 0x0000004303437220 */ /* 0x000fe40000410000 */
[C---:B--2---:R-:W-:Y:S01]  /*8be0*/  FADD.FTZ R35, R2.reuse, R0 ;  /* 0x0000000002237221 */ /* 0x044fe20000010000 */
[----:B------:R-:W-:Y:S01]  /*8bf0*/  F2FP.BF16.PACK_AB R157, R2, R11 ;  /* 0x0000000b029d723e */ /* 0x000fe200000010ff */
[C---:B------:R-:W-:Y:S01]  /*8c00*/  FMUL.FTZ R2, R103.reuse, c[0x0][0x2d0] ;  /* 0x0000b40067027a20 */ /* 0x040fe20000410000 */
[----:B------:R-:W-:Y:S01]  /*8c10*/  FSEL R0, R103, RZ, P0 ;  /* 0x000000ff67007208 */ /* 0x000fe20000000000 */
[C---:B------:R-:W-:Y:S02]  /*8c20*/  FMUL.FTZ R70, R3.reuse, R70 ;  /* 0x0000004603467220 */ /* 0x040fe40000410000 */
[----:B------:R-:W-:Y:S01]  /*8c30*/  FMUL.FTZ R71, R3, R71 ;  /* 0x0000004703477220 */ /* 0x000fe20000410000 */
[----:B------:R-:W-:Y:S01]  /*8c40*/  FSEL R2, R2, RZ, P0 ;  /* 0x000000ff02027208 */ /* 0x000fe20000000000 */
[----:B------:R-:W-:Y:S01]  /*8c50*/  FADD.FTZ R0, -R0, R106 ;  /* 0x0000006a00007221 */ /* 0x000fe20000010100 */
[----:B------:R-:W-:Y:S01]  /*8c60*/  FSETP.NEU.FTZ.AND P0, PT, R101, -INF , PT ;  /* 0xff8000006500780b */ /* 0x000fe20003f1d000 */
[----:B------:R-:W-:Y:S01]  /*8c70*/  FMUL.FTZ R82, R3, R82 ;  /* 0x0000005203527220 */ /* 0x000fe20000410000 */
[----:B------:R-:W-:Y:S01]  /*8c80*/  MUFU.EX2 R106, R173 ;  /* 0x000000ad006a7308 */ /* 0x000fe20000000800 */
[--C-:B------:R-:W-:Y:S02]  /*8c90*/  FFMA.FTZ R4, R40, c[0x0][0x2d0], -R2.reuse ;  /* 0x0000b40028047a23 */ /* 0x100fe40000010802 */
[--C-:B------:R-:W-:Y:S02]  /*8ca0*/  FFMA.FTZ R197, R39, c[0x0][0x2d0], -R2.reuse ;  /* 0x0000b40027c57a23 */ /* 0x100fe40000010802 */
[--C-:B------:R-:W-:Y:S01]  /*8cb0*/  FFMA.FTZ R9, R46, c[0x0][0x2d0], -R2.reuse ;  /* 0x0000b4002e097a23 */ /* 0x100fe20000010802 */
[----:B---3--:R-:W-:Y:S01]  /*8cc0*/  LDSM.16.MT88.4 R36, [R182] ;  /* 0x00000000b624783b */ /* 0x008fe20000004200 */
[--C-:B------:R-:W-:Y:S01]  /*8cd0*/  FFMA.FTZ R34, R158, c[0x0][0x2d0], -R2.reuse ;  /* 0x0000b4009e227a23 */ /* 0x100fe20000010802 */
[----:B------:R-:W-:Y:S01]  /*8ce0*/  F2FP.BF16.PACK_AB R158, R14, R13 ;  /* 0x0000000d0e9e723e */ /* 0x000fe200000010ff */
        /* <DEDUP_REMOVED lines=9> */
[----:B------:R-:W-:Y:S01]  /*8d80*/  FFMA.FTZ R195, R45, c[0x0][0x2d0], -R2 ;  /* 0x0000b4002dc37a23 */ /* 0x000fe20000010802 */
[C---:B------:R-:W-:Y:S01]  /*8d90*/  FSEL R2, R101.reuse, RZ, P0 ;  /* 0x000000ff65027208 */ /* 0x040fe20000000000 */
[----:B------:R-:W-:Y:S02]  /*8da0*/  FMUL.FTZ R0, R0, c[0x0][0x2d0] ;  /* 0x0000b40000007a20 */ /* 0x000fe40000410000 */
[----:B------:R-:W-:Y:S02]  /*8db0*/  FMUL.FTZ R48, R100, R152 ;  /* 0x0000009864307220 */ /* 0x000fe40000410000 */
[----:B------:R-:W-:Y:S01]  /*8dc0*/  FADD.FTZ R2, -R2, R107 ;  /* 0x0000006b02027221 */ /* 0x000fe20000010100 */
[----:B------:R-:W-:Y:S01]  /*8dd0*/  MUFU.EX2 R214, R34 ;  /* 0x0000002200d67308 */ /* 0x000fe20000000800 */
[----:B------:R-:W-:Y:S02]  /*8de0*/  FMUL.FTZ R49, R100, R153 ;  /* 0x0000009964317220 */ /* 0x000fe40000410000 */
[----:B------:R-:W-:Y:S02]  /*8df0*/  FMUL.FTZ R2, R2, c[0x0][0x2d0] ;  /* 0x0000b40002027a20 */ /* 0x000fe40000410000 */
[----:B-1----:R-:W-:Y:S02]  /*8e00*/  FMUL.FTZ R4, R101, c[0x0][0x2d0] ;  /* 0x0000b40065047a20 */ /* 0x002fe40000410000 */
[C---:B------:R-:W-:Y:S02]  /*8e10*/  FMUL.FTZ R50, R3.reuse, R154 ;  /* 0x0000009a03327220 */ /* 0x040fe40000410000 */
[C---:B------:R-:W-:Y:S01]  /*8e20*/  FMUL.FTZ R51, R3.reuse, R155 ;  /* 0x0000009b03337220 */ /* 0x040fe20000410000 */
[----:B------:R-:W-:Y:S01]  /*8e30*/  FSEL R4, R4, RZ, P0 ;  /* 0x000000ff04047208 */ /* 0x000fe20000000000 */
[----:B------:R-:W1:Y:S01]  /*8e40*/  MUFU.EX2 R0, R0 ;  /* 0x0000000000007308 */ /* 0x000e620000000800 */
[----:B------:R-:W-:Y:S01]  /*8e50*/  LDSM.16.MT88.4 R152, [R181+0x1400] ;  /* 0x00140000b598783b */ /* 0x000fe20000004200 */
[----:B------:R-:W-:Y:S01]  /*8e60*/  FMUL.FTZ R83, R3, R83 ;  /* 0x0000005303537220 */ /* 0x000fe20000410000 */
[----:B------:R-:W-:Y:S01]  /*8e70*/  ISETP.GT.AND P0, PT, R203, R235, PT ;  /* 0x000000ebcb00720c */ /* 0x000fe20003f04270 */
[--C-:B------:R-:W-:Y:S01]  /*8e80*/  FFMA.FTZ R16, R33, c[0x0][0x2d0], -R4.reuse ;  /* 0x0000b40021107a23 */ /* 0x100fe20000010804 */
[----:B------:R-:W-:Y:S01]  /*8e90*/  IADD3 R203, R203, -0x1, RZ ;  /* 0xffffffffcbcb7810 */ /* 0x000fe20007ffe0ff */
[--C-:B------:R-:W-:Y:S02]  /*8ea0*/  FFMA.FTZ R11, R22, c[0x0][0x2d0], -R4.reuse ;  /* 0x0000b400160b7a23 */ /* 0x100fe40000010804 */
[--C-:B------:R-:W-:Y:S02]  /*8eb0*/  FFMA.FTZ R168, R23, c[0x0][0x2d0], -R4.reuse ;  /* 0x0000b40017a87a23 */ /* 0x100fe40000010804 */
[----:B------:R-:W2:Y:S01]  /*8ec0*/  MUFU.EX2 R33, R10 ;  /* 0x0000000a00217308 */ /* 0x000ea20000000800 */
[--C-:B------:R-:W-:Y:S02]  /*8ed0*/  FFMA.FTZ R18, R44, c[0x0][0x2d0], -R4.reuse ;  /* 0x0000b4002c127a23 */ /* 0x100fe40000010804 */
[--C-:B------:R-:W-:Y:S02]  /*8ee0*/  FFMA.FTZ R17, R41, c[0x0][0x2d0], -R4.reuse ;  /* 0x0000b40029117a23 */ /* 0x100fe40000010804 */
[--C-:B------:R-:W-:Y:S02]  /*8ef0*/  FFMA.FTZ R160, R32, c[0x0][0x2d0], -R4.reuse ;  /* 0x0000b40020a07a23 */ /* 0x100fe40000010804 */
[--C-:B------:R-:W-:Y:S02]  /*8f00*/  FFMA.FTZ R162, R26, c[0x0][0x2d0], -R4.reuse ;  /* 0x0000b4001aa27a23 */ /* 0x100fe40000010804 */
[--C-:B------:R-:W-:Y:S01]  /*8f10*/  FFMA.FTZ R167, R24, c[0x0][0x2d0], -R4.reuse ;  /* 0x0000b40018a77a23 */ /* 0x100fe20000010804 */
[----:B------:R-:W3:Y:S01]  /*8f20*/  MUFU.EX2 R2, R2 ;  /* 0x0000000200027308 */ /* 0x000ee20000000800 */
[--C-:B------:R-:W-:Y:S02]  /*8f30*/  FFMA.FTZ R178, R7, c[0x0][0x2d0], -R4.reuse ;  /* 0x0000b40007b27a23 */ /* 0x100fe40000010804 */
[--C-:B------:R-:W-:Y:S02]  /*8f40*/  FFMA.FTZ R196, R6, c[0x0][0x2d0], -R4.reuse ;  /* 0x0000b40006c47a23 */ /* 0x100fe40000010804 */
[--C-:B------:R-:W-:Y:S02]  /*8f50*/  FFMA.FTZ R198, R5, c[0x0][0x2d0], -R4.reuse ;  /* 0x0000b40005c67a23 */ /* 0x100fe40000010804 */
[----:B------:R-:W-:Y:S02]  /*8f60*/  FFMA.FTZ R199, R8, c[0x0][0x2d0], -R4 ;  /* 0x0000b40008c77a23 */ /* 0x000fe40000010804 */
[C---:B-1----:R-:W-:Y:S01]  /*8f70*/  FFMA.FTZ R4, R0.reuse, R224, R21 ;  /* 0x000000e000047223 */ /* 0x042fe20000010015 */
[----:B------:R-:W1:Y:S01]  /*8f80*/  MUFU.EX2 R228, R19 ;  /* 0x0000001300e47308 */ /* 0x000e620000000800 */
[----:B------:R-:W-:Y:S01]  /*8f90*/  FMUL.FTZ R44, R0, R108 ;  /* 0x0000006c002c7220 */ /* 0x000fe20000410000 */
[----:B------:R-:W-:Y:S01]  /*8fa0*/  F2FP.BF16.PACK_AB R108, R20, R21 ;  /* 0x00000015146c723e */ /* 0x000fe200000010ff */
[C---:B------:R-:W-:Y:S01]  /*8fb0*/  FMUL.FTZ R24, R0.reuse, R120 ;  /* 0x0000007800187220 */ /* 0x040fe20000410000 */
[----:B--2---:R-:W-:Y:S01]  /*8fc0*/  F2FP.BF16.PACK_AB R159, R215, R33 ;  /* 0x00000021d79f723e */ /* 0x004fe200000010ff */
[C---:B------:R-:W-:Y:S02]  /*8fd0*/  FMUL.FTZ R25, R0.reuse, R121 ;  /* 0x0000007900197220 */ /* 0x040fe40000410000 */
[C---:B------:R-:W-:Y:S02]  /*8fe0*/  FMUL.FTZ R28, R0.reuse, R116 ;  /* 0x00000074001c7220 */ /* 0x040fe40000410000 */
[C---:B------:R-:W-:Y:S01]  /*8ff0*/  FMUL.FTZ R29, R0.reuse, R117 ;  /* 0x00000075001d7220 */ /* 0x040fe20000410000 */
[----:B------:R-:W-:Y:S01]  /*9000*/  MUFU.EX2 R212, R18 ;  /* 0x0000001200d47308 */ /* 0x000fe20000000800 */
[C---:B------:R-:W-:Y:S02]  /*9010*/  FMUL.FTZ R40, R0.reuse, R112 ;  /* 0x0000007000287220 */ /* 0x040fe40000410000 */
[----:B------:R-:W-:Y:S02]  /*9020*/  FMUL.FTZ R41, R0, R113 ;  /* 0x0000007100297220 */ /* 0x000fe40000410000 */
[----:B---3--:R-:W-:Y:S02]  /*9030*/  FMUL.FTZ R10, R2, R130 ;  /* 0x00000082020a7220 */ /* 0x008fe40000410000 */
[----:B------:R-:W-:Y:S02]  /*9040*/  FADD.FTZ R130, R20, R4 ;  /* 0x0000000414827221 */ /* 0x000fe40000010000 */
[----:B------:R-:W2:Y:S01]  /*9050*/  LDSM.16.MT88.4 R20, [R181] ;  /* 0x00000000b514783b */ /* 0x000ea20000004200 */
[----:B------:R-:W-:Y:S01]  /*9060*/  FADD.FTZ R6, R13, R12 ;  /* 0x0000000c0d067221 */ /* 0x000fe20000010000 */
[----:B------:R-:W-:Y:S01]  /*9070*/  MUFU.EX2 R213, R17 ;  /* 0x0000001100d57308 */ /* 0x000fe20000000800 */
[C---:B------:R-:W-:Y:S02]  /*9080*/  FMUL.FTZ R12, R0.reuse, R124 ;  /* 0x0000007c000c7220 */ /* 0x040fe40000410000 */
[C---:B------:R-:W-:Y:S02]  /*9090*/  FMUL.FTZ R13, R0.reuse, R125 ;  /* 0x0000007d000d7220 */ /* 0x040fe40000410000 */
[C---:B------:R-:W-:Y:S02]  /*90a0*/  FMUL.FTZ R45, R0.reuse, R109 ;  /* 0x0000006d002d7220 */ /* 0x040fe40000410000 */
[C---:B------:R-:W-:Y:S02]  /*90b0*/  FMUL.FTZ R56, R0.reuse, R56 ;  /* 0x0000003800387220 */ /* 0x040fe40000410000 */
[C---:B------:R-:W-:Y:S01]  /*90c0*/  FMUL.FTZ R57, R0.reuse, R57 ;  /* 0x0000003900397220 */ /* 0x040fe20000410000 */
[----:B------:R-:W3:Y:S01]  /*90d0*/  MUFU.EX2 R229, R16 ;  /* 0x0000001000e57308 */ /* 0x000ee20000000800 */
        /* <DEDUP_REMOVED lines=14> */
[----:B------:R-:W-:Y:S02]  /*91c0*/  FADD.FTZ R165, R14, R6 ;  /* 0x000000060ea57221 */ /* 0x000fe40000010000 */
[C---:B------:R-:W-:Y:S02]  /*91d0*/  FMUL.FTZ R5, R100.reuse, R133 ;  /* 0x0000008564057220 */ /* 0x040fe40000410000 */
[C---:B------:R-:W-:Y:S01]  /*91e0*/  FMUL.FTZ R6, R3.reuse, R134 ;  /* 0x0000008603067220 */ /* 0x040fe20000410000 */
[----:B------:R-:W4:Y:S01]  /*91f0*/  MUFU.EX2 R0, R11 ;  /* 0x0000000b00007308 */ /* 0x000f220000000800 */
[----:B------:R-:W-:Y:S02]  /*9200*/  FMUL.FTZ R7, R3, R135 ;  /* 0x0000008703077220 */ /* 0x000fe40000410000 */
[----:B------:R-:W-:Y:S02]  /*9210*/  FMUL.FTZ R4, R100, R132 ;  /* 0x0000008464047220 */ /* 0x000fe40000410000 */
[C---:B------:R-:W-:Y:S02]  /*9220*/  FMUL.FTZ R14, R2.reuse, R126 ;  /* 0x0000007e020e7220 */ /* 0x040fe40000410000 */
[C---:B------:R-:W-:Y:S02]  /*9230*/  FMUL.FTZ R15, R2.reuse, R127 ;  /* 0x0000007f020f7220 */ /* 0x040fe40000410000 */
[----:B------:R-:W-:Y:S01]  /*9240*/  LDSM.16.MT88.4 R124, [R181+0x1000] ;  /* 0x00100000b57c783b */ /* 0x000fe20000004200 */
[-C--:B--2---:R-:W-:Y:S01]  /*9250*/  HMMA.16816.F32.BF16 R4, R156, R20.reuse, R4 ;  /* 0x000000149c04723c */ /* 0x084fe20000041804 */
[----:B------:R-:W-:Y:S04]  /*9260*/  MUFU.EX2 R132, R172 ;  /* 0x000000ac00847308 */ /* 0x000fe80000000800 */
[----:B------:R-:W-:Y:S01]  /*9270*/  FMUL.FTZ R46, R2, R110 ;  /* 0x0000006e022e7220 */ /* 0x000fe20000410000 */
[----:B-1----:R-:W-:Y:S01]  /*9280*/  F2FP.BF16.PACK_AB R110, R228, R214 ;  /* 0x000000d6e46e723e */ /* 0x002fe200000010ff */
[----:B------:R-:W-:Y:S01]  /*9290*/  FMUL.FTZ R47, R2, R111 ;  /* 0x0000006f022f7220 */ /* 0x000fe20000410000 */
[----:B---3--:R-:W-:Y:S01]  /*92a0*/  F2FP.BF16.PACK_AB R111, R229, R213 ;  /* 0x000000d5e56f723e */ /* 0x008fe200000010ff */
[C---:B------:R-:W-:Y:S02]  /*92b0*/  FMUL.FTZ R16, R100.reuse, R136 ;  /* 0x0000008864107220 */ /* 0x040fe40000410000 */
[----:B------:R-:W-:Y:S01]  /*92c0*/  MUFU.EX2 R223, R164 ;  /* 0x000000a400df7308 */ /* 0x000fe20000000800 */
[----:B------:R-:W-:Y:S01]  /*92d0*/  FMUL.FTZ R17, R100, R137 ;  /* 0x0000008964117220 */ /* 0x000fe20000410000 */
[----:B----4-:R-:W-:Y:S01]  /*92e0*/  F2FP.BF16.PACK_AB R109, R212, R0 ;  /* 0x00000000d46d723e */ /* 0x010fe200000010ff */
[C---:B------:R-:W-:Y:S02]  /*92f0*/  FMUL.FTZ R11, R2.reuse, R131 ;  /* 0x00000083020b7220 */ /* 0x040fe40000410000 */
[C---:B------:R-:W-:Y:S02]  /*9300*/  FMUL.FTZ R18, R3.reuse, R138 ;  /* 0x0000008a03127220 */ /* 0x040fe40000410000 */
[C---:B------:R-:W-:Y:S02]  /*9310*/  FMUL.FTZ R19, R3.reuse, R139 ;  /* 0x0000008b03137220 */ /* 0x040fe40000410000 */
[----:B------:R-:W-:Y:S01]  /*9320*/  LDSM.16.MT88.4 R136, [R181+0x800] ;  /* 0x00080000b588783b */ /* 0x000fe20000004200 */
[C---:B------:R-:W-:Y:S01]  /*9330*/  HMMA.16816.F32.BF16 R8, R108.reuse, R20, R8 ;  /* 0x000000146c08723c */ /* 0x040fe20000041808 */
[----:B------:R-:W-:Y:S03]  /*9340*/  MUFU.EX2 R131, R166 ;  /* 0x000000a600837308 */ /* 0x000fe60000000800 */
[C---:B------:R-:W-:Y:S02]  /*9350*/  FMUL.FTZ R42, R2.reuse, R114 ;  /* 0x00000072022a7220 */ /* 0x040fe40000410000 */
[C---:B------:R-:W-:Y:S02]  /*9360*/  FMUL.FTZ R43, R2.reuse, R115 ;  /* 0x00000073022b7220 */ /* 0x040fe40000410000 */
[-C--:B------:R-:W-:Y:S01]  /*9370*/  HMMA.16816.F32.BF16 R12, R108, R22.reuse, R12 ;  /* 0x000000166c0c723c */ /* 0x080fe2000004180c */
[----:B------:R-:W1:Y:S02]  /*9380*/  LDSM.16.MT88.4 R112, [R181+0xc00] ;  /* 0x000c0000b570783b */ /* 0x000e640000004200 */
[----:B------:R-:W-:Y:S01]  /*9390*/  MUFU.EX2 R224, R163 ;  /* 0x000000a300e07308 */ /* 0x000fe20000000800 */
[C---:B------:R-:W-:Y:S02]  /*93a0*/  FMUL.FTZ R26, R2.reuse, R122 ;  /* 0x0000007a021a7220 */ /* 0x040fe40000410000 */
[----:B------:R-:W-:Y:S02]  /*93b0*/  FMUL.FTZ R27, R2, R123 ;  /* 0x0000007b021b7220 */ /* 0x000fe40000410000 */
[C---:B------:R-:W-:Y:S01]  /*93c0*/  HMMA.16816.F32.BF16 R16, R156.reuse, R22, R16 ;  /* 0x000000169c10723c */ /* 0x040fe20000041810 */
[----:B------:R-:W-:Y:S03]  /*93d0*/  LDSM.16.MT88.4 R120, [R182+0x400] ;  /* 0x00040000b678783b */ /* 0x000fe60000004200 */
[C---:B------:R-:W-:Y:S01]  /*93e0*/  FMUL.FTZ R20, R100.reuse, R140 ;  /* 0x0000008c64147220 */ /* 0x040fe20000410000 */
[----:B------:R-:W-:Y:S01]  /*93f0*/  MUFU.EX2 R227, R161 ;  /* 0x000000a100e37308 */ /* 0x000fe20000000800 */
[----:B------:R-:W-:Y:S02]  /*9400*/  FMUL.FTZ R21, R100, R141 ;  /* 0x0000008d64157220 */ /* 0x000fe40000410000 */
[C---:B------:R-:W-:Y:S04]  /*9410*/  FMUL.FTZ R22, R3.reuse, R142 ;  /* 0x0000008e03167220 */ /* 0x040fe80000410000 */
[C---:B------:R-:W-:Y:S02]  /*9420*/  FMUL.FTZ R23, R3.reuse, R143 ;  /* 0x0000008f03177220 */ /* 0x040fe40000410000 */
[C---:B------:R-:W-:Y:S01]  /*9430*/  FMUL.FTZ R30, R2.reuse, R118 ;  /* 0x00000076021e7220 */ /* 0x040fe20000410000 */
[----:B------:R-:W-:Y:S01]  /*9440*/  MUFU.EX2 R221, R160 ;  /* 0x000000a000dd7308 */ /* 0x000fe20000000800 */
[----:B------:R-:W-:Y:S02]  /*9450*/  FMUL.FTZ R31, R2, R119 ;  /* 0x00000077021f7220 */ /* 0x000fe40000410000 */
[----:B------:R-:W-:Y:S01]  /*9460*/  LDSM.16.MT88.4 R116, [R181+0x400] ;  /* 0x00040000b574783b */ /* 0x000fe20000004200 */
[-C--:B------:R-:W-:Y:S03]  /*9470*/  HMMA.16816.F32.BF16 R20, R156, R36.reuse, R20 ;  /* 0x000000249c14723c */ /* 0x080fe60000041814 */
[C---:B------:R-:W-:Y:S02]  /*9480*/  FMUL.FTZ R32, R100.reuse, R144 ;  /* 0x0000009064207220 */ /* 0x040fe40000410000 */
[----:B------:R-:W-:Y:S01]  /*9490*/  FMUL.FTZ R34, R3, R146 ;  /* 0x0000009203227220 */ /* 0x000fe20000410000 */
[----:B------:R-:W-:Y:S01]  /*94a0*/  MUFU.EX2 R220, R162 ;  /* 0x000000a200dc7308 */ /* 0x000fe20000000800 */
[----:B------:R-:W-:Y:S01]  /*94b0*/  FADD.FTZ R128, R33, R35 ;  /* 0x0000002321807221 */ /* 0x000fe20000010000 */
[C---:B------:R-:W-:Y:S04]  /*94c0*/  HMMA.16816.F32.BF16 R24, R108.reuse, R36, R24 ;  /* 0x000000246c18723c */ /* 0x040fe80000041818 */
[C---:B------:R-:W-:Y:S02]  /*94d0*/  FMUL.FTZ R33, R100.reuse, R145 ;  /* 0x0000009164217220 */ /* 0x040fe40000410000 */
[C---:B------:R-:W-:Y:S02]  /*94e0*/  FMUL.FTZ R35, R3.reuse, R147 ;  /* 0x0000009303237220 */ /* 0x040fe40000410000 */
[-C--:B------:R-:W-:Y:S01]  /*94f0*/  HMMA.16816.F32.BF16 R28, R108, R38.reuse, R28 ;  /* 0x000000266c1c723c */ /* 0x080fe2000004181c */
[----:B------:R-:W-:Y:S01]  /*9500*/  LDSM.16.MT88.4 R144, [R182+0x800] ;  /* 0x00080000b690783b */ /* 0x000fe20000004200 */
[----:B------:R-:W-:Y:S02]  /*9510*/  MUFU.EX2 R216, R167 ;  /* 0x000000a700d87308 */ /* 0x000fe40000000800 */
[C---:B------:R-:W-:Y:S02]  /*9520*/  FMUL.FTZ R36, R100.reuse, R148 ;  /* 0x0000009464247220 */ /* 0x040fe40000410000 */
[----:B------:R-:W-:Y:S02]  /*9530*/  FMUL.FTZ R37, R100, R149 ;  /* 0x0000009564257220 */ /* 0x000fe40000410000 */
[C---:B------:R-:W-:Y:S04]  /*9540*/  HMMA.16816.F32.BF16 R32, R156.reuse, R38, R32 ;  /* 0x000000269c20723c */ /* 0x040fe80000041820 */
[C---:B------:R-:W-:Y:S01]  /*9550*/  FMUL.FTZ R58, R2.reuse, R58 ;  /* 0x0000003a023a7220 */ /* 0x040fe20000410000 */
[----:B------:R-:W-:Y:S01]  /*9560*/  MUFU.EX2 R176, R168 ;  /* 0x000000a800b07308 */ /* 0x000fe20000000800 */
[C---:B------:R-:W-:Y:S02]  /*9570*/  FMUL.FTZ R59, R2.reuse, R59 ;  /* 0x0000003b023b7220 */ /* 0x040fe40000410000 */
[C---:B------:R-:W-:Y:S04]  /*9580*/  FMUL.FTZ R38, R3.reuse, R150 ;  /* 0x0000009603267220 */ /* 0x040fe80000410000 */
[C---:B------:R-:W-:Y:S02]  /*9590*/  FMUL.FTZ R39, R3.reuse, R151 ;  /* 0x0000009703277220 */ /* 0x040fe40000410000 */
[C---:B------:R-:W-:Y:S01]  /*95a0*/  FMUL.FTZ R62, R2.reuse, R62 ;  /* 0x0000003e023e7220 */ /* 0x040fe20000410000 */
[----:B------:R-:W-:Y:S01]  /*95b0*/  MUFU.EX2 R171, R205 ;  /* 0x000000cd00ab7308 */ /* 0x000fe20000000800 */
[C---:B------:R-:W-:Y:S02]  /*95c0*/  FMUL.FTZ R63, R2.reuse, R63 ;  /* 0x0000003f023f7220 */ /* 0x040fe40000410000 */
[C---:B------:R-:W-:Y:S01]  /*95d0*/  FMUL.FTZ R74, R2.reuse, R74 ;  /* 0x0000004a024a7220 */ /* 0x040fe20000410000 */
[-C--:B-1----:R-:W-:Y:S03]  /*95e0*/  HMMA.16816.F32.BF16 R36, R156, R112.reuse, R36 ;  /* 0x000000709c24723c */ /* 0x082fe60000041824 */
[C---:B------:R-:W-:Y:S02]  /*95f0*/  FMUL.FTZ R75, R2.reuse, R75 ;  /* 0x0000004b024b7220 */ /* 0x040fe40000410000 */
[C---:B------:R-:W-:Y:S01]  /*9600*/  FMUL.FTZ R78, R2.reuse, R78 ;  /* 0x0000004e024e7220 */ /* 0x040fe20000410000 */
[----:B------:R-:W-:Y:S01]  /*9610*/  MUFU.EX2 R174, R202 ;  /* 0x000000ca00ae7308 */ /* 0x000fe20000000800 */
[C---:B------:R-:W-:Y:S01]  /*9620*/  FMUL.FTZ R79, R2.reuse, R79 ;  /* 0x0000004f024f7220 */ /* 0x040fe20000410000 */
[C---:B------:R-:W-:Y:S04]  /*9630*/  HMMA.16816.F32.BF16 R40, R108.reuse, R112, R40 ;  /* 0x000000706c28723c */ /* 0x040fe80000041828 */
[C---:B------:R-:W-:Y:S02]  /*9640*/  FMUL.FTZ R86, R3.reuse, R86 ;  /* 0x0000005603567220 */ /* 0x040fe40000410000 */
[C---:B------:R-:W-:Y:S02]  /*9650*/  FMUL.FTZ R87, R3.reuse, R87 ;  /* 0x0000005703577220 */ /* 0x040fe40000410000 */
[-C--:B------:R-:W-:Y:S01]  /*9660*/  HMMA.16816.F32.BF16 R44, R108, R114.reuse, R44 ;  /* 0x000000726c2c723c */ /* 0x080fe2000004182c */
[----:B------:R-:W-:Y:S03]  /*9670*/  MUFU.EX2 R169, R195 ;  /* 0x000000c300a97308 */ /* 0x000fe60000000800 */
[----:B------:R-:W-:Y:S02]  /*9680*/  FFMA.FTZ R129, R2, R225, R0 ;  /* 0x000000e102817223 */ /* 0x000fe40000010000 */
[C---:B------:R-:W-:Y:S02]  /*9690*/  FMUL.FTZ R98, R3.reuse, R98 ;  /* 0x0000006203627220 */ /* 0x040fe40000410000 */
[C---:B------:R-:W-:Y:S01]  /*96a0*/  HMMA.16816.F32.BF16 R48, R156.reuse, R114, R48 ;  /* 0x000000729c30723c */ /* 0x040fe20000041830 */
[----:B------:R-:W1:Y:S02]  /*96b0*/  LDSM.16.MT88.4 R112, [R182+0xc00] ;  /* 0x000c0000b670783b */ /* 0x000e640000004200 */
[----:B------:R-:W-:Y:S01]  /*96c0*/  MUFU.EX2 R225, R170 ;  /* 0x000000aa00e17308 */ /* 0x000fe20000000800 */
[----:B------:R-:W-:Y:S02]  /*96d0*/  FMUL.FTZ R99, R3, R99 ;  /* 0x0000006303637220 */ /* 0x000fe40000410000 */
[----:B------:R-:W-:Y:S02]  /*96e0*/  FADD.FTZ R3, R214, R130 ;  /* 0x00000082d6037221 */ /* 0x000fe40000010000 */
[----:B------:R-:W-:Y:S04]  /*96f0*/  FADD.FTZ R100, R215, R128 ;  /* 0x00000080d7647221 */ /* 0x000fe80000010000 */
        /* <DEDUP_REMOVED lines=9> */
[----:B------:R-:W-:Y:S03]  /*9790*/  MUFU.EX2 R175, R201 ;  /* 0x000000c900af7308 */ /* 0x000fe60000000800 */
[----:B--2---:R-:W-:Y:S01]  /*97a0*/  FADD.FTZ R0, R2, R0 ;  /* 0x0000000002007221 */ /* 0x004fe20000010000 */
[C---:B------:R-:W-:Y:S06]  /*97b0*/  HMMA.16816.F32.BF16 R56, R108.reuse, R112, R56 ;  /* 0x000000706c38723c */ /* 0x040fec0000041838 */
[----:B------:R-:W1:Y:S01]  /*97c0*/  MUFU.EX2 R172, R179 ;  /* 0x000000b300ac7308 */ /* 0x000e620000000800 */
[----:B------:R-:W-:Y:S01]  /*97d0*/  FADD.FTZ R0, R107, R0 ;  /* 0x000000006b007221 */ /* 0x000fe20000010000 */
[-C--:B------:R-:W-:Y:S08]  /*97e0*/  HMMA.16816.F32.BF16 R60, R108, R114.reuse, R60 ;  /* 0x000000726c3c723c */ /* 0x080ff0000004183c */
[----:B------:R-:W-:Y:S01]  /*97f0*/  MUFU.EX2 R173, R177 ;  /* 0x000000b100ad7308 */ /* 0x000fe20000000800 */
[C---:B------:R-:W-:Y:S01]  /*9800*/  HMMA.16816.F32.BF16 R64, R156.reuse, R114, R64 ;  /* 0x000000729c40723c */ /* 0x040fe20000041840 */
[----:B------:R-:W2:Y:S08]  /*9810*/  LDSM.16.MT88.4 R112, [R181+0x1800] ;  /* 0x00180000b570783b */ /* 0x000eb00000004200 */
[----:B------:R-:W3:Y:S03]  /*9820*/  MUFU.EX2 R168, R197 ;  /* 0x000000c500a87308 */ /* 0x000ee60000000800 */
[----:B-1----:R-:W-:Y:S07]  /*9830*/  F2FP.BF16.PACK_AB R160, R172, R169 ;  /* 0x000000a9aca0723e */ /* 0x002fee00000010ff */
[----:B------:R-:W-:Y:S10]  /*9840*/  MUFU.EX2 R167, R178 ;  /* 0x000000b200a77308 */ /* 0x000ff40000000800 */
[----:B------:R-:W1:Y:S01]  /*9850*/  MUFU.EX2 R166, R196 ;  /* 0x000000c400a67308 */ /* 0x000e620000000800 */
[----:B---3--:R-:W-:Y:S09]  /*9860*/  F2FP.BF16.PACK_AB R162, R168, R173 ;  /* 0x000000ada8a2723e */ /* 0x008ff200000010ff */
[----:B------:R-:W-:Y:S01]  /*9870*/  MUFU.EX2 R165, R198 ;  /* 0x000000c600a57308 */ /* 0x000fe20000000800 */
[-C--:B--2---:R-:W-:Y:S09]  /*9880*/  HMMA.16816.F32.BF16 R68, R156, R112.reuse, R68 ;  /* 0x000000709c44723c */ /* 0x084ff20000041844 */
[----:B------:R-:W2:Y:S01]  /*9890*/  MUFU.EX2 R164, R199 ;  /* 0x000000c700a47308 */ /* 0x000ea20000000800 */
[C---:B------:R-:W-:Y:S04]  /*98a0*/  HMMA.16816.F32.BF16 R72, R108.reuse, R112, R72 ;  /* 0x000000706c48723c */ /* 0x040fe80000041848 */
[----:B-1----:R-:W-:Y:S04]  /*98b0*/  F2FP.BF16.PACK_AB R161, R166, R167 ;  /* 0x000000a7a6a1723e */ /* 0x002fe800000010ff */
[-C--:B------:R-:W-:Y:S08]  /*98c0*/  HMMA.16816.F32.BF16 R76, R108, R114.reuse, R76 ;  /* 0x000000726c4c723c */ /* 0x080ff0000004184c */
[C---:B------:R-:W-:Y:S01]  /*98d0*/  HMMA.16816.F32.BF16 R80, R156.reuse, R114, R80 ;  /* 0x000000729c50723c */ /* 0x040fe20000041850 */
[----:B------:R-:W1:Y:S03]  /*98e0*/  LDSM.16.MT88.4 R112, [R182+0x1800] ;  /* 0x00180000b670783b */ /* 0x000e660000004200 */
[----:B--2---:R-:W-:Y:S04]  /*98f0*/  F2FP.BF16.PACK_AB R163, R164, R165 ;  /* 0x000000a5a4a3723e */ /* 0x004fe800000010ff */
        /* <DEDUP_REMOVED lines=18> */
[----:B------:R-:W-:Y:S02]  /*9a20*/  F2FP.BF16.PACK_AB R157, R171, R170 ;  /* 0x000000aaab9d723e */ /* 0x000fe400000010ff */
[----:B------:R-:W-:Y:S01]  /*9a30*/  F2FP.BF16.PACK_AB R159, R175, R174 ;  /* 0x000000aeaf9f723e */ /* 0x000fe200000010ff */
[C---:B------:R-:W-:Y:S04]  /*9a40*/  HMMA.16816.F32.BF16 R8, R112.reuse, R116, R8 ;  /* 0x000000747008723c */ /* 0x040fe80000041808 */
[----:B------:R-:W3:Y:S04]  /*9a50*/  MUFU.EX2 R106, R209 ;  /* 0x000000d1006a7308 */ /* 0x000ee80000000800 */
[-C--:B------:R-:W-:Y:S04]  /*9a60*/  HMMA.16816.F32.BF16 R12, R112, R118.reuse, R12 ;  /* 0x00000076700c723c */ /* 0x080fe8000004180c */
[----:B-1----:R-:W-:Y:S02]  /*9a70*/  FADD.FTZ R0, R107, R2 ;  /* 0x000000026b007221 */ /* 0x002fe40000010000 */
[----:B------:R-:W-:Y:S01]  /*9a80*/  FADD.FTZ R2, R229, R102 ;  /* 0x00000066e5027221 */ /* 0x000fe20000010000 */
[----:B------:R-:W-:Y:S01]  /*9a90*/  MOV R102, R104 ;  /* 0x0000006800667202 */ /* 0x000fe20000000f00 */
[C---:B------:R-:W-:Y:S01]  /*9aa0*/  HMMA.16816.F32.BF16 R16, R108.reuse, R118, R16 ;  /* 0x000000766c10723c */ /* 0x040fe20000041810 */
[----:B------:R-:W1:Y:S03]  /*9ab0*/  LDSM.16.MT88.4 R116, [R182+0x1000] ;  /* 0x00100000b674783b */ /* 0x000e660000004200 */
[----:B--2---:R-:W-:Y:S01]  /*9ac0*/  F2FP.BF16.PACK_AB R158, R128, R129 ;  /* 0x00000081809e723e */ /* 0x004fe200000010ff */
[----:B------:R-:W-:Y:S03]  /*9ad0*/  FADD.FTZ R2, R221, R2 ;  /* 0x00000002dd027221 */ /* 0x000fe60000010000 */
[-C--:B------:R-:W-:Y:S04]  /*9ae0*/  HMMA.16816.F32.BF16 R20, R108, R120.reuse, R20 ;  /* 0x000000786c14723c */ /* 0x080fe80000041814 */
[C---:B---3--:R-:W-:Y:S01]  /*9af0*/  F2FP.BF16.PACK_AB R156, R106.reuse, R107 ;  /* 0x0000006b6a9c723e */ /* 0x048fe200000010ff */
[----:B------:R-:W-:Y:S01]  /*9b00*/  FADD.FTZ R0, R106, R0 ;  /* 0x000000006a007221 */ /* 0x000fe20000010000 */
[----:B------:R-:W-:Y:S01]  /*9b10*/  MOV R106, R103 ;  /* 0x00000067006a7202 */ /* 0x000fe20000000f00 */
[----:B------:R-:W-:Y:S01]  /*9b20*/  FADD.FTZ R2, R220, R2 ;  /* 0x00000002dc027221 */ /* 0x000fe20000010000 */
[C---:B------:R-:W-:Y:S04]  /*9b30*/  HMMA.16816.F32.BF16 R24, R112.reuse, R120, R24 ;  /* 0x000000787018723c */ /* 0x040fe80000041818 */
[----:B------:R-:W-:Y:S01]  /*9b40*/  FADD.FTZ R0, R129, R0 ;  /* 0x0000000081007221 */ /* 0x000fe20000010000 */
[----:B------:R-:W-:Y:S01]  /*9b50*/  MOV R107, R101 ;  /* 0x00000065006b7202 */ /* 0x000fe20000000f00 */
        /* <DEDUP_REMOVED lines=10> */
[----:B------:R-:W-:Y:S01]  /*9c00*/  FADD.FTZ R3, R223, R100 ;  /* 0x00000064df037221 */ /* 0x000fe20000010000 */
[----:B------:R-:W-:Y:S01]  /*9c10*/  MOV R100, R105 ;  /* 0x0000006900647202 */ /* 0x000fe20000000f00 */
        /* <DEDUP_REMOVED lines=56> */
[-C--:B---3--:R-:W-:Y:S08]  /*9fa0*/  HMMA.16816.F32.BF16 R84, R156, R12.reuse, R84 ;  /* 0x0000000c9c54723c */ /* 0x088ff00000041854 */
[C---:B------:R-:W-:Y:S08]  /*9fb0*/  HMMA.16816.F32.BF16 R88, R160.reuse, R12, R88 ;  /* 0x0000000ca058723c */ /* 0x040ff00000041858 */
[-C--:B------:R-:W-:Y:S08]  /*9fc0*/  HMMA.16816.F32.BF16 R92, R160, R14.reuse, R92 ;  /* 0x0000000ea05c723c */ /* 0x080ff0000004185c */
[----:B------:R-:W-:Y:S01]  /*9fd0*/  HMMA.16816.F32.BF16 R96, R156, R14, R96 ;  /* 0x0000000e9c60723c */ /* 0x000fe20000041860 */
[----:B------:R-:W-:-:S07]  /*9fe0*/  @P0 BRA `(.L_x_1394) ;  /* 0xffffc72000000947 */ /* 0x000fce000383ffff */
.L_x_1381:
[----:B------:R-:W-:-:S13]  /*9ff0*/  ISETP.GE.AND P0, PT, R203, R234, PT ;  /* 0x000000eacb00720c */ /* 0x000fda0003f06270 */
[----:B------:R-:W-:Y:S05]  /*a000*/  @!P0 BRA `(.L_x_1395) ;  /* 0x000030c000008947 */ /* 0x000fea0003800000 */
.L_x_1407:
[----:B------:R-:W-:Y:S04]  /*a010*/  DEPBAR.LE SB0, 0x0 ;  /* 0x000080000000791a */ /* 0x000fe80000000000 */
[----:B------:R-:W-:Y:S01]  /*a020*/  WARPSYNC 0xffffffff ;  /* 0xffffffff00007948 */ /* 0x000fe20003800000 */
[----:B------:R-:W-:Y:S01]  /*a030*/  BAR.SYNC.DEFER_BLOCKING 0x0 ;  /* 0x0000000000007b1d */ /* 0x000fe20000010000 */
[----:B------:R-:W-:Y:S01]  /*a040*/  SHF.R.S32.HI R0, RZ, 0x1f, R204 ;  /* 0x0000001fff007819 */ /* 0x000fe200000114cc */
[----:B------:R-:W-:Y:S01]  /*a050*/  IMAD.WIDE.U32 R2, R204, c[0x0][0x208], RZ ;  /* 0x00008200cc027a25 */ /* 0x000fe200078e00ff */
[----:B------:R-:W-:Y:S02]  /*a060*/  MOV R107, R104 ;  /* 0x00000068006b7202 */ /* 0x000fe40000000f00 */
[----:B------:R-:W-:Y:S01]  /*a070*/  MOV R106, R103 ;  /* 0x00000067006a7202 */ /* 0x000fe20000000f00 */
[----:B------:R-:W-:Y:S02]  /*a080*/  IMAD R0, R0, c[0x0][0x208], RZ ;  /* 0x0000820000007a24 */ /* 0x000fe400078e02ff */
[----:B------:R-:W-:Y:S02]  /*a090*/  IMAD.MOV.U32 R100, RZ, RZ, R105 ;  /* 0x000000ffff647224 */ /* 0x000fe400078e0069 */
        /* <DEDUP_REMOVED lines=13> */
[----:B------:R-:W-:Y:S03]  /*a170*/  LEA.HI.X R8, R0, c[0x0][0x1fc], R2, 0x1, P0 ;  /* 0x00007f0000087a11 */ /* 0x000fe600000f0c02 */
        /* <DEDUP_REMOVED lines=8> */
.L_x_1502:
[----:B------:R-:W5:Y:S01]  /*a200*/  SHFL.IDX PT, R2, R9, RZ, 0x1c1f ;  /* 0x001c1fff09027589 */ /* 0x000f6200000e0000 */
[C---:B------:R-:W-:Y:S01]  /*a210*/  IMAD.SHL.U32 R3, R210.reuse, 0x2, RZ ;  /* 0x00000002d2037824 */ /* 0x040fe200078e00ff */
[----:B------:R-:W-:Y:S01]  /*a220*/  ISETP.GE.AND P5, PT, R210, c[0x0][0x1d4], PT ;  /* 0x00007500d2007a0c */ /* 0x000fe20003fa6270 */
[C---:B------:R-:W-:Y:S01]  /*a230*/  IMAD.SHL.U32 R4, R232.reuse, 0x2, RZ ;  /* 0x00000002e8047824 */ /* 0x040fe200078e00ff */
[----:B------:R-:W4:Y:S01]  /*a240*/  S2R R10, SR_TID.X ;  /* 0x00000000000a7919 */ /* 0x000f220000002100 */
[----:B------:R-:W-:Y:S01]  /*a250*/  ISETP.GE.AND P4, PT, R232, c[0x0][0x1d4], PT ;  /* 0x00007500e8007a0c */ /* 0x000fe20003f86270 */
[----:B------:R-:W-:Y:S01]  /*a260*/  BSSY B0, `(.L_x_1397) ;  /* 0x0000022000007945 */ /* 0x000fe20003800000 */
[C---:B------:R-:W-:Y:S02]  /*a270*/  ISETP.GE.AND P3, PT, R233.reuse, c[0x0][0x1d4], PT ;  /* 0x00007500e9007a0c */ /* 0x040fe40003f66270 */
[C---:B-----5:R-:W-:Y:S01]  /*a280*/  IADD3 R6, P0, R2.reuse, R3, RZ ;  /* 0x0000000302067210 */ /* 0x060fe20007f1e0ff */
[----:B------:R-:W-:Y:S01]  /*a290*/  IMAD.SHL.U32 R3, R233, 0x2, RZ ;  /* 0x00000002e9037824 */ /* 0x000fe200078e00ff */
[----:B------:R-:W-:Y:S03]  /*a2a0*/  IADD3 R4, P6, R2, R4, RZ ;  /* 0x0000000402047210 */ /* 0x000fe60007fde0ff */
[----:B---3--:R-:W-:Y:S01]  /*a2b0*/  IMAD.X R7, R0, 0x1, R219, P0 ;  /* 0x0000000100077824 */ /* 0x008fe200000e06db */
[----:B------:R-:W-:Y:S01]  /*a2c0*/  IADD3 R2, P0, R2, R3, RZ ;  /* 0x0000000302027210 */ /* 0x000fe20007f1e0ff */
[C---:B------:R-:W-:Y:S03]  /*a2d0*/  IMAD.X R5, R0.reuse, 0x1, R217, P6 ;  /* 0x0000000100057824 */ /* 0x040fe600030e06d9 */
[----:B------:R-:W-:Y:S01]  /*a2e0*/  @!PT LDS RZ, [RZ] ;  /* 0x00000000fffff984 */ /* 0x000fe20000000800 */
[----:B------:R-:W-:Y:S01]  /*a2f0*/  @!PT LDS RZ, [RZ] ;  /* 0x00000000fffff984 */ /* 0x000fe20000000800 */
[----:B------:R3:W-:Y:S01]  /*a300*/  LDGSTS.E.BYPASS.LTC128B.128 [R194+0x1880], [R6.64], !P5 ;  /* 0x0188000006c27fae */ /* 0x0007e2000e901d46 */
[----:B------:R-:W-:Y:S01]  /*a310*/  IMAD.X R3, R0, 0x1, R218, P0 ;  /* 0x0000000100037824 */ /* 0x000fe200000e06da */
[----:B----4-:R-:W-:Y:S02]  /*a320*/  ISETP.GT.AND P0, PT, R10, 0x3f, PT ;  /* 0x0000003f0a00780c */ /* 0x010fe40003f04270 */
[----:B------:R3:W-:Y:S04]  /*a330*/  LDGSTS.E.BYPASS.LTC128B.128 [R194+0x2480], [R4.64], !P4 ;  /* 0x0248000004c27fae */ /* 0x0007e8000e101d46 */
[----:B------:R3:W-:Y:S07]  /*a340*/  LDGSTS.E.BYPASS.LTC128B.128 [R194+0x3080], [R2.64], !P3 ;  /* 0x0308000002c27fae */ /* 0x0007ee000d901d46 */
[----:B------:R-:W-:-:S05]  /*a350*/  @P0 BRA `(.L_x_1398) ;  /* 0x0000012000000947 */ /* 0x000fca0003800000 */
[----:B------:R-:W-:-:S05]  /*a360*/  BRA.DIV ~URZ, `(.L_x_1399) ;  /* 0x0000a7627f007947 */ /* 0x000fca000b800000 */
[----:B---3--:R3:W4:Y:S04]  /*a370*/  SHFL.IDX PT, R4, R8, 0x1, 0x1c1f ;  /* 0x003c1f0008047f89 */ /* 0x00872800000e0000 */
[----:B------:R3:W2:Y:S02]  /*a380*/  SHFL.IDX PT, R0, R9, 0x1, 0x1c1f ;  /* 0x003c1f0009007f89 */ /* 0x0006a400000e0000 */
.L_x_1503:
[----:B------:R-:W-:Y:S01]  /*a390*/  IMAD.SHL.U32 R5, R210, 0x2, RZ ;  /* 0x00000002d2057824 */ /* 0x000fe200078e00ff */
[----:B------:R-:W-:Y:S01]  /*a3a0*/  SHF.L.U32 R2, R233, 0x1, RZ ;  /* 0x00000001e9027819 */ /* 0x000fe200000006ff */
[----:B------:R-:W-:Y:S03]  /*a3b0*/  IMAD.SHL.U32 R3, R232, 0x2, RZ ;  /* 0x00000002e8037824 */ /* 0x000fe600078e00ff */
[C---:B--23--:R-:W-:Y:S02]  /*a3c0*/  IADD3 R8, P0, R0.reuse, R5, RZ ;  /* 0x0000000500087210 */ /* 0x04cfe40007f1e0ff */
[----:B------:R-:W-:Y:S03]  /*a3d0*/  IADD3 R6, P6, R0, R3, RZ ;  /* 0x0000000300067210 */ /* 0x000fe60007fde0ff */
[----:B----4-:R-:W-:Y:S01]  /*a3e0*/  IMAD.X R9, R4, 0x1, R219, P0 ;  /* 0x0000000104097824 */ /* 0x010fe200000e06db */
[----:B------:R-:W-:Y:S02]  /*a3f0*/  IADD3 R2, P0, R0, R2, RZ ;  /* 0x0000000200027210 */ /* 0x000fe40007f1e0ff */
[C---:B------:R-:W-:Y:S02]  /*a400*/  IADD3.X R7, R4.reuse, R217, RZ, P6, !PT ;  /* 0x000000d904077210 */ /* 0x040fe400037fe4ff */
[----:B------:R-:W-:Y:S01]  /*a410*/  @!PT LDS RZ, [RZ] ;  /* 0x00000000fffff984 */ /* 0x000fe20000000800 */
[----:B------:R-:W-:Y:S01]  /*a420*/  @!PT LDS RZ, [RZ] ;  /* 0x00000000fffff984 */ /* 0x000fe20000000800 */
[----:B------:R-:W-:Y:S01]  /*a430*/  @!PT LDS RZ, [RZ] ;  /* 0x00000000fffff984 */ /* 0x000fe20000000800 */
[----:B------:R2:W-:Y:S01]  /*a440*/  LDGSTS.E.BYPASS.LTC128B.128 [R194+0x2080], [R8.64], !P5 ;  /* 0x0208000008c27fae */ /* 0x0005e2000e901d46 */
[----:B------:R-:W-:Y:S03]  /*a450*/  IMAD.X R3, R4, 0x1, R218, P0 ;  /* 0x0000000104037824 */ /* 0x000fe600000e06da */
[----:B------:R2:W-:Y:S04]  /*a460*/  LDGSTS.E.BYPASS.LTC128B.128 [R194+0x2c80], [R6.64], !P4 ;  /* 0x02c8000006c27fae */ /* 0x0005e8000e101d46 */
[----:B------:R2:W-:Y:S02]  /*a470*/  LDGSTS.E.BYPASS.LTC128B.128 [R194+0x3880], [R2.64], !P3 ;  /* 0x0388000002c27fae */ /* 0x0005e4000d901d46 */
.L_x_1398:
[----:B------:R-:W-:Y:S05]  /*a480*/  BSYNC B0 ;  /* 0x0000000000007941 */ /* 0x000fea0003800000 */
.L_x_1397:
[----:B------:R-:W0:Y:S01]  /*a490*/  LDGDEPBAR ;  /* 0x00000000000079af */ /* 0x000e220000000000 */
[----:B------:R-:W-:Y:S01]  /*a4a0*/  WARPSYNC 0xffffffff ;  /* 0xffffffff00007948 */ /* 0x000fe20003800000 */
[-C--:B--23--:R-:W-:Y:S01]  /*a4b0*/  HMMA.16816.F32.BF16 R4, R48, R16.reuse, RZ ;  /* 0x000000103004723c */ /* 0x08cfe200000418ff */
        /* <DEDUP_REMOVED lines=90> */
[----:B------:R-:W-:Y:S02]  /*aa60*/  FMUL.FTZ R11, R11, c[0x0][0x320] ;  /* 0x0000c8000b0b7a20 */ /* 0x000fe40000410000 */
[----:B------:R-:W-:Y:S02]  /*aa70*/  FMUL.FTZ R2, R13, c[0x0][0x320] ;  /* 0x0000c8000d027a20 */ /* 0x000fe40000410000 */
[----:B------:R-:W-:Y:S03]  /*aa80*/  FMUL.FTZ R3, R12, c[0x0][0x320] ;  /* 0x0000c8000c037a20 */ /* 0x000fe60000410000 */
[----:B------:R1:W4:Y:S10]  /*aa90*/  MUFU.TANH R177, R0 ;  /* 0x0000000000b17308 */ /* 0x0003340000002400 */
[----:B------:R-:W2:Y:S10]  /*aaa0*/  MUFU.TANH R199, R11 ;  /* 0x0000000b00c77308 */ /* 0x000eb40000002400 */
[----:B------:R-:W2:Y:S01]  /*aab0*/  MUFU.TANH R176, R2 ;  /* 0x0000000200b07308 */ /* 0x000ea20000002400 */
[----:B-1----:R-:W-:Y:S09]  /*aac0*/  FMUL.FTZ R0, R6, c[0x0][0x320] ;  /* 0x0000c80006007a20 */ /* 0x002ff20000410000 */
[----:B------:R1:W1:Y:S10]  /*aad0*/  MUFU.TANH R195, R0 ;  /* 0x0000000000c37308 */ /* 0x0002740000002400 */
        /* <DEDUP_REMOVED lines=99> */
[----:B------:R-:W-:Y:S05]  /*b110*/  IADD3 R2, R2, -0x30, R231 ;  /* 0xffffffd002027810 */ /* 0x000fea0007ffe0e7 */
        /* <DEDUP_REMOVED lines=26> */
.L_x_1504:
[----:B------:R-:W-:-:S05]  /*b2c0*/  BRA.DIV ~URZ, `(.L_x_1403) ;  /* 0x000099327f007947 */ /* 0x000fca000b800000 */
[----:B------:R3:W4:Y:S02]  /*b2d0*/  SHFL.IDX PT, R0, R9, RZ, 0x1c1f ;  /* 0x001c1fff09007589 */ /* 0x00072400000e0000 */
.L_x_1505:
[----:B------:R-:W-:Y:S01]  /*b2e0*/  IMAD.SHL.U32 R2, R210, 0x2, RZ ;  /* 0x00000002d2027824 */ /* 0x000fe200078e00ff */
[----:B------:R-:W-:Y:S01]  /*b2f0*/  SHF.L.U32 R10, R233, 0x1, RZ ;  /* 0x00000001e90a7819 */ /* 0x000fe200000006ff */
[----:B------:R-:W-:Y:S03]  /*b300*/  IMAD.SHL.U32 R6, R232, 0x2, RZ ;  /* 0x00000002e8067824 */ /* 0x000fe600078e00ff */
[----:B----4-:R-:W-:Y:S05]  /*b310*/  @P0 IADD3 R2, P6, R0, R2, RZ ;  /* 0x0000000200020210 */ /* 0x010fea0007fde0ff */
[----:B--2---:R-:W-:Y:S01]  /*b320*/  @P0 IMAD.X R3, R4, 0x1, R219, P6 ;  /* 0x0000000104030824 */ /* 0x004fe200030e06db */
[----:B------:R-:W-:Y:S04]  /*b330*/  @P0 IADD3 R6, P6, R0, R6, RZ ;  /* 0x0000000600060210 */ /* 0x000fe80007fde0ff */
[----:B------:R-:W-:Y:S01]  /*b340*/  @!PT LDS RZ, [RZ] ;  /* 0x00000000fffff984 */ /* 0x000fe20000000800 */
[----:B------:R-:W-:Y:S01]  /*b350*/  @!PT LDS RZ, [RZ] ;  /* 0x00000000fffff984 */ /* 0x000fe20000000800 */
[----:B------:R-:W-:Y:S01]  /*b360*/  @!PT LDS RZ, [RZ] ;  /* 0x00000000fffff984 */ /* 0x000fe20000000800 */
[----:B------:R2:W-:Y:S01]  /*b370*/  @P0 LDGSTS.E.BYPASS.LTC128B.128 [R194+0x3c80], [R2.64], !P5 ;  /* 0x03c8000002c20fae */ /* 0x0005e2000e901d46 */
[----:B------:R-:W-:Y:S05]  /*b380*/  @P0 IMAD.X R7, R4, 0x1, R217, P6 ;  /* 0x0000000104070824 */ /* 0x000fea00030e06d9 */
[----:B------:R4:W-:Y:S01]  /*b390*/  @P0 LDGSTS.E.BYPASS.LTC128B.128 [R194+0x4880], [R6.64], !P4 ;  /* 0x0488000006c20fae */ /* 0x0009e2000e101d46 */
[----:B--2---:R-:W-:Y:S04]  /*b3a0*/  @P0 IADD3 R2, P6, R0, R10, RZ ;  /* 0x0000000a00020210 */ /* 0x004fe80007fde0ff */
[----:B------:R-:W-:Y:S05]  /*b3b0*/  @P0 IADD3.X R3, R4, R218, RZ, P6, !PT ;  /* 0x000000da04030210 */ /* 0x000fea00037fe4ff */
[----:B------:R4:W-:Y:S01]  /*b3c0*/  @P0 LDGSTS.E.BYPASS.LTC128B.128 [R194+0x5480], [R2.64], !P3 ;  /* 0x0548000002c20fae */ /* 0x0009e2000d901d46 */
[----:B------:R-:W-:Y:S01]  /*b3d0*/  ISETP.GE.AND P0, PT, R5, 0x21, PT ;  /* 0x000000210500780c */ /* 0x000fe20003f06270 */
[----:B------:R-:W-:-:S06]  /*b3e0*/  BRA.DIV ~URZ, `(.L_x_1404) ;  /* 0x000098727f007947 */ /* 0x000fcc000b800000 */
[----:B------:R2:W1:Y:S04]  /*b3f0*/  SHFL.IDX PT, R4, R8, 0x1, 0x1c1f ;  /* 0x003c1f0008047f89 */ /* 0x00046800000e0000 */
[----:B------:R2:W3:Y:S02]  /*b400*/  SHFL.IDX PT, R0, R9, 0x1, 0x1c1f ;  /* 0x003c1f0009007f89 */ /* 0x0004e400000e0000 */
.L_x_1506:
[----:B----4-:R-:W-:Y:S02]  /*b410*/  IMAD.SHL.U32 R2, R210, 0x2, RZ ;  /* 0x00000002d2027824 */ /* 0x010fe400078e00ff */
[----:B------:R-:W-:Y:S02]  /*b420*/  IMAD.SHL.U32 R6, R232, 0x2, RZ ;  /* 0x00000002e8067824 */ /* 0x000fe400078e00ff */
[----:B------:R-:W-:Y:S01]  /*b430*/  IMAD.SHL.U32 R5, R233, 0x2, RZ ;  /* 0x00000002e9057824 */ /* 0x000fe200078e00ff */
[----:B---3--:R-:W-:Y:S04]  /*b440*/  @P0 IADD3 R2, P6, R0, R2, RZ ;  /* 0x0000000200020210 */ /* 0x008fe80007fde0ff */
[----:B-1----:R-:W-:Y:S05]  /*b450*/  @P0 IADD3.X R3, R4, R219, RZ, P6, !PT ;  /* 0x000000db04030210 */ /* 0x002fea00037fe4ff */
[----:B------:R-:W-:Y:S01]  /*b460*/  @!PT LDS RZ, [RZ] ;  /* 0x00000000fffff984 */ /* 0x000fe20000000800 */
[----:B------:R-:W-:Y:S01]  /*b470*/  @!PT LDS RZ, [RZ] ;  /* 0x00000000fffff984 */ /* 0x000fe20000000800 */
[----:B------:R-:W-:Y:S01]  /*b480*/  @!PT LDS RZ, [RZ] ;  /* 0x00000000fffff984 */ /* 0x000fe20000000800 */
[----:B------:R1:W-:Y:S01]  /*b490*/  @P0 LDGSTS.E.BYPASS.LTC128B.128 [R194+0x4480], [R2.64], !P5 ;  /* 0x0448000002c20fae */ /* 0x0003e2000e901d46 */
[----:B------:R-:W-:Y:S04]  /*b4a0*/  @P0 IADD3 R6, P5, R0, R6, RZ ;  /* 0x0000000600060210 */ /* 0x000fe80007fbe0ff */
[----:B------:R-:W-:Y:S05]  /*b4b0*/  @P0 IADD3.X R7, R4, R217, RZ, P5, !PT ;  /* 0x000000d904070210 */ /* 0x000fea0002ffe4ff */
[----:B------:R3:W-:Y:S01]  /*b4c0*/  @P0 LDGSTS.E.BYPASS.LTC128B.128 [R194+0x5080], [R6.64], !P4 ;  /* 0x0508000006c20fae */ /* 0x0007e2000e101d46 */
[----:B-1----:R-:W-:Y:S05]  /*b4d0*/  @P0 IADD3 R2, P5, R0, R5, RZ ;  /* 0x0000000500020210 */ /* 0x002fea0007fbe0ff */
[----:B------:R-:W-:Y:S05]  /*b4e0*/  @P0 IMAD.X R3, R4, 0x1, R218, P5 ;  /* 0x0000000104030824 */ /* 0x000fea00028e06da */
[----:B------:R3:W-:Y:S03]  /*b4f0*/  @P0 LDGSTS.E.BYPASS.LTC128B.128 [R194+0x5c80], [R2.64], !P3 ;  /* 0x05c8000002c20fae */ /* 0x0007e6000d901d46 */
.L_x_1401:
[----:B--234-:R-:W-:Y:S05]  /*b500*/  BSYNC B0 ;  /* 0x0000000000007941 */ /* 0x01cfea0003800000 */
.L_x_1400:
        /* <DEDUP_REMOVED lines=51> */
.L_x_1507:
        /* <DEDUP_REMOVED lines=15> */
.L_x_1508:
[----:B--2---:R-:W-:Y:S01]  /*b930*/  FMNMX.FTZ R102, R0, R4, !PT ;  /* 0x0000000400667209 */ /* 0x004fe20007810000 */
[C---:B------:R-:W-:Y:S01]  /*b940*/  FADD.FTZ R0, -R105.reuse, R100 ;  /* 0x0000006469007221 */ /* 0x040fe20000010100 */
[----:B------:R-:W-:Y:S01]  /*b950*/  WARPSYNC 0xffffffff ;  /* 0xffffffff00007948 */ /* 0x000fe20003800000 */
[----:B------:R-:W-:Y:S01]  /*b960*/  FMUL.FTZ R2, R105, c[0x0][0x2d0] ;  /* 0x0000b40069027a20 */ /* 0x000fe20000410000 */
[----:B------:R-:W-:Y:S01]  /*b970*/  LDSM.16.MT88.4 R36, [R182] ;  /* 0x00000000b624783b */ /* 0x000fe20000004200 */
[----:B------:R-:W-:Y:S01]  /*b980*/  FMUL.FTZ R0, R0, c[0x0][0x2d0] ;  /* 0x0000b40000007a20 */ /* 0x000fe20000410000 */
[----:B------:R-:W-:Y:S01]  /*b990*/  ISETP.GT.AND P0, PT, R203, R234, PT ;  /* 0x000000eacb00720c */ /* 0x000fe20003f04270 */
[--C-:B------:R-:W-:Y:S02]  /*b9a0*/  FFMA.FTZ R3, R177, c[0x0][0x2d0], -R2.reuse ;  /* 0x0000b400b1037a23 */ /* 0x100fe40000010802 */
[----:B------:R2:W-:Y:S01]  /*b9b0*/  MUFU.EX2 R100, R0 ;  /* 0x0000000000647308 */ /* 0x0005e20000000800 */
[--C-:B------:R-:W-:Y:S02]  /*b9c0*/  FFMA.FTZ R213, R12, c[0x0][0x2d0], -R2.reuse ;  /* 0x0000b4000cd57a23 */ /* 0x100fe40000010802 */
[--C-:B-1----:R-:W-:Y:S02]  /*b9d0*/  FFMA.FTZ R4, R178, c[0x0][0x2d0], -R2.reuse ;  /* 0x0000b400b2047a23 */ /* 0x102fe40000010802 */
        /* <DEDUP_REMOVED lines=9> */
[----:B------:R3:W4:Y:S01]  /*ba70*/  MUFU.EX2 R13, R4 ;  /* 0x00000004000d7308 */ /* 0x0007220000000800 */
[----:B------:R-:W-:Y:S02]  /*ba80*/  FFMA.FTZ R215, R19, c[0x0][0x2d0], -R2 ;  /* 0x0000b40013d77a23 */ /* 0x000fe40000010802 */
[----:B--2---:R-:W-:Y:S04]  /*ba90*/  FMUL.FTZ R0, R104, c[0x0][0x2d0] ;  /* 0x0000b40068007a20 */ /* 0x004fe80000410000 */
        /* <DEDUP_REMOVED lines=15> */
[C---:B------:R-:W-:Y:S02]  /*bb90*/  FADD.FTZ R0, -R103.reuse, R106 ;  /* 0x0000006a67007221 */ /* 0x040fe40000010100 */
[----:B-1----:R-:W-:Y:S02]  /*bba0*/  FMUL.FTZ R3, R103, c[0x0][0x2d0] ;  /* 0x0000b40067037a20 */ /* 0x002fe40000410000 */
[----:B------:R-:W-:Y:S02]  /*bbb0*/  FMUL.FTZ R0, R0, c[0x0][0x2d0] ;  /* 0x0000b40000007a20 */ /* 0x000fe40000410000 */
[--C-:B---3--:R-:W-:Y:S02]  /*bbc0*/  FFMA.FTZ R4, R198, c[0x0][0x2d0], -R3.reuse ;  /* 0x0000b400c6047a23 */ /* 0x108fe40000010803 */
        /* <DEDUP_REMOVED lines=14> */
[----:B-1----:R-:W-:Y:S02]  /*bcb0*/  FADD.FTZ R0, -R104, R107 ;  /* 0x0000006b68007221 */ /* 0x002fe40000010100 */
[----:B------:R-:W-:Y:S02]  /*bcc0*/  FMUL.FTZ R107, R102, c[0x0][0x2d0] ;  /* 0x0000b400666b7a20 */ /* 0x000fe40000410000 */
[----:B------:R-:W-:Y:S05]  /*bcd0*/  FMUL.FTZ R0, R0, c[0x0][0x2d0] ;  /* 0x0000b40000007a20 */ /* 0x000fea0000410000 */
[----:B------:R-:W-:Y:S10]  /*bce0*/  MUFU.EX2 R20, R5 ;  /* 0x0000000500147308 */ /* 0x000ff40000000800 */
[----:B------:R1:W-:Y:S10]  /*bcf0*/  MUFU.EX2 R3, R0 ;  /* 0x0000000000037308 */ /* 0x0003f40000000800 */
[----:B------:R-:W-:Y:S10]  /*bd00*/  MUFU.EX2 R18, R9 ;  /* 0x0000000900127308 */ /* 0x000ff40000000800 */
[----:B------:R-:W-:Y:S01]  /*bd10*/  MUFU.EX2 R17, R8 ;  /* 0x0000000800117308 */ /* 0x000fe20000000800 */
[----:B-1----:R-:W-:Y:S02]  /*bd20*/  FADD.FTZ R0, -R102, R101 ;  /* 0x0000006566007221 */ /* 0x002fe40000010100 */
[----:B------:R-:W-:Y:S02]  /*bd30*/  FFMA.FTZ R101, R169, c[0x0][0x2d0], -R107 ;  /* 0x0000b400a9657a23 */ /* 0x000fe4000001086b */
[----:B------:R-:W-:Y:S05]  /*bd40*/  FMUL.FTZ R0, R0, c[0x0][0x2d0] ;  /* 0x0000b40000007a20 */ /* 0x000fea0000410000 */
[----:B------:R-:W-:Y:S10]  /*bd50*/  MUFU.EX2 R198, R19 ;  /* 0x0000001300c67308 */ /* 0x000ff40000000800 */
[----:B------:R-:W1:Y:S10]  /*bd60*/  MUFU.EX2 R0, R0 ;  /* 0x0000000000007308 */ /* 0x000e740000000800 */
[----:B------:R-:W-:Y:S10]  /*bd70*/  MUFU.EX2 R227, R174 ;  /* 0x000000ae00e37308 */ /* 0x000ff40000000800 */
[----:B------:R-:W-:Y:S10]  /*bd80*/  MUFU.EX2 R226, R164 ;  /* 0x000000a400e27308 */ /* 0x000ff40000000800 */
[----:B------:R-:W-:Y:S10]  /*bd90*/  MUFU.EX2 R169, R212 ;  /* 0x000000d400a97308 */ /* 0x000ff40000000800 */
[----:B------:R-:W-:Y:S10]  /*bda0*/  MUFU.EX2 R174, R211 ;  /* 0x000000d300ae7308 */ /* 0x000ff40000000800 */
[----:B------:R-:W-:Y:S01]  /*bdb0*/  MUFU.EX2 R179, R179 ;  /* 0x000000b300b37308 */ /* 0x000fe20000000800 */
[----:B----4-:R-:W-:Y:S01]  /*bdc0*/  FFMA.FTZ R4, R100, R230, R13 ;  /* 0x000000e664047223 */ /* 0x010fe2000001000d */
[----:B------:R-:W-:Y:S01]  /*bdd0*/  F2FP.BF16.PACK_AB R156, R12, R13 ;  /* 0x0000000d0c9c723e */ /* 0x000fe200000010ff */
[----:B-1----:R-:W-:Y:S01]  /*bde0*/  FMUL.FTZ R15, R0, R127 ;  /* 0x0000007f000f7220 */ /* 0x002fe20000410000 */
[----:B------:R-:W-:Y:S01]  /*bdf0*/  F2FP.BF16.PACK_AB R157, R17, R18 ;  /* 0x00000012119d723e */ /* 0x000fe200000010ff */
[----:B------:R-:W-:Y:S01]  /*be00*/  FADD.FTZ R16, R12, R4 ;  /* 0x000000040c107221 */ /* 0x000fe20000010000 */
[----:B------:R-:W-:Y:S01]  /*be10*/  F2FP.BF16.PACK_AB R158, R221, R32 ;  /* 0x00000020dd9e723e */ /* 0x000fe200000010ff */
[--C-:B------:R-:W-:Y:S01]  /*be20*/  FFMA.FTZ R4, R197, c[0x0][0x2d0], -R107.reuse ;  /* 0x0000b400c5047a23 */ /* 0x100fe2000001086b */
[----:B------:R-:W-:Y:S01]  /*be30*/  F2FP.BF16.PACK_AB R159, R222, R220 ;  /* 0x000000dcde9f723e */ /* 0x000fe200000010ff */
[C---:B------:R-:W-:Y:S02]  /*be40*/  FMUL.FTZ R26, R0.reuse, R122 ;  /* 0x0000007a001a7220 */ /* 0x040fe40000410000 */
[----:B------:R1:W2:Y:S01]  /*be50*/  MUFU.EX2 R7, R4 ;  /* 0x0000000400077308 */ /* 0x0002a20000000800 */
        /* <DEDUP_REMOVED lines=12> */
[----:B-1----:R-:W-:Y:S02]  /*bf20*/  FFMA.FTZ R4, R199, c[0x0][0x2d0], -R107 ;  /* 0x0000b400c7047a23 */ /* 0x002fe4000001086b */
[----:B------:R1:W3:Y:S01]  /*bf30*/  MUFU.EX2 R199, R14 ;  /* 0x0000000e00c77308 */ /* 0x0002e20000000800 */
[C---:B------:R-:W-:Y:S02]  /*bf40*/  FMUL.FTZ R74, R0.reuse, R74 ;  /* 0x0000004a004a7220 */ /* 0x040fe40000410000 */
[C---:B------:R-:W-:Y:S02]  /*bf50*/  FMUL.FTZ R75, R0.reuse, R75 ;  /* 0x0000004b004b7220 */ /* 0x040fe40000410000 */
[C---:B------:R-:W-:Y:S02]  /*bf60*/  FMUL.FTZ R78, R0.reuse, R78 ;  /* 0x0000004e004e7220 */ /* 0x040fe40000410000 */
[C---:B------:R-:W-:Y:S02]  /*bf70*/  FMUL.FTZ R79, R0.reuse, R79 ;  /* 0x0000004f004f7220 */ /* 0x040fe40000410000 */
[C---:B------:R-:W-:Y:S02]  /*bf80*/  FMUL.FTZ R11, R0.reuse, R131 ;  /* 0x00000083000b7220 */ /* 0x040fe40000410000 */
[C---:B--2---:R-:W-:Y:S02]  /*bf90*/  FFMA.FTZ R5, R0.reuse, R225, R7 ;  /* 0x000000e100057223 */ /* 0x044fe40000010007 */
[C---:B------:R-:W-:Y:S01]  /*bfa0*/  FMUL.FTZ R90, R0.reuse, R90 ;  /* 0x0000005a005a7220 */ /* 0x040fe20000410000 */
[----:B------:R-:W-:Y:S01]  /*bfb0*/  MUFU.EX2 R225, R162 ;  /* 0x000000a200e17308 */ /* 0x000fe20000000800 */
[C---:B------:R-:W-:Y:S02]  /*bfc0*/  FMUL.FTZ R91, R0.reuse, R91 ;  /* 0x0000005b005b7220 */ /* 0x040fe40000410000 */
[C---:B------:R-:W-:Y:S02]  /*bfd0*/  FMUL.FTZ R94, R0.reuse, R94 ;  /* 0x0000005e005e7220 */ /* 0x040fe40000410000 */
[----:B------:R-:W-:Y:S02]  /*bfe0*/  FMUL.FTZ R95, R0, R95 ;  /* 0x0000005f005f7220 */ /* 0x000fe40000410000 */
[C---:B------:R-:W-:Y:S02]  /*bff0*/  FFMA.FTZ R6, R2.reuse, R224, R21 ;  /* 0x000000e002067223 */ /* 0x040fe40000010015 */
[----:B------:R-:W-:Y:S01]  /*c000*/  FMUL.FTZ R44, R2, R108 ;  /* 0x0000006c022c7220 */ /* 0x000fe20000410000 */
[----:B------:R-:W-:Y:S01]  /*c010*/  F2FP.BF16.PACK_AB R108, R20, R21 ;  /* 0x00000015146c723e */ /* 0x000fe200000010ff */
[----:B-1----:R-:W-:Y:S01]  /*c020*/  FMUL.FTZ R14, R0, R126 ;  /* 0x0000007e000e7220 */ /* 0x002fe20000410000 */
[----:B---3--:R-:W-:Y:S01]  /*c030*/  F2FP.BF16.PACK_AB R110, R198, R199 ;  /* 0x000000c7c66e723e */ /* 0x008fe200000010ff */
[--C-:B------:R-:W-:Y:S01]  /*c040*/  FFMA.FTZ R0, R202, c[0x0][0x2d0], -R107.reuse ;  /* 0x0000b400ca007a23 */ /* 0x100fe2000001086b */
[----:B------:R-:W-:Y:S01]  /*c050*/  MUFU.EX2 R224, R177 ;  /* 0x000000b100e07308 */ /* 0x000fe20000000800 */
[----:B------:R-:W-:Y:S02]  /*c060*/  FADD.FTZ R130, R20, R6 ;  /* 0x0000000614827221 */ /* 0x000fe40000010000 */
[----:B------:R-:W1:Y:S01]  /*c070*/  LDSM.16.MT88.4 R20, [R181] ;  /* 0x00000000b514783b */ /* 0x000e620000004200 */
[C---:B------:R-:W-:Y:S02]  /*c080*/  FMUL.FTZ R12, R2.reuse, R124 ;  /* 0x0000007c020c7220 */ /* 0x040fe40000410000 */
[C---:B------:R-:W-:Y:S02]  /*c090*/  FMUL.FTZ R13, R2.reuse, R125 ;  /* 0x0000007d020d7220 */ /* 0x040fe40000410000 */
[C---:B------:R-:W-:Y:S02]  /*c0a0*/  FMUL.FTZ R24, R2.reuse, R120 ;  /* 0x0000007802187220 */ /* 0x040fe40000410000 */
[----:B------:R2:W-:Y:S01]  /*c0b0*/  MUFU.EX2 R196, R0 ;  /* 0x0000000000c47308 */ /* 0x0005e20000000800 */
[C---:B------:R-:W-:Y:S01]  /*c0c0*/  FMUL.FTZ R25, R2.reuse, R121 ;  /* 0x0000007902197220 */ /* 0x040fe20000410000 */
[----:B------:R-:W-:Y:S01]  /*c0d0*/  LDSM.16.MT88.4 R124, [R181+0x1000] ;  /* 0x00100000b57c783b */ /* 0x000fe20000004200 */
[C---:B------:R-:W-:Y:S02]  /*c0e0*/  FMUL.FTZ R28, R2.reuse, R116 ;  /* 0x00000074021c7220 */ /* 0x040fe40000410000 */
[C---:B------:R-:W-:Y:S02]  /*c0f0*/  FMUL.FTZ R29, R2.reuse, R117 ;  /* 0x00000075021d7220 */ /* 0x040fe40000410000 */
[C---:B------:R-:W-:Y:S02]  /*c100*/  FMUL.FTZ R40, R2.reuse, R112 ;  /* 0x0000007002287220 */ /* 0x040fe40000410000 */
[C---:B------:R-:W-:Y:S01]  /*c110*/  FMUL.FTZ R41, R2.reuse, R113 ;  /* 0x0000007102297220 */ /* 0x040fe20000410000 */
[----:B------:R-:W-:Y:S01]  /*c120*/  LDSM.16.MT88.4 R116, [R181+0x400] ;  /* 0x00040000b574783b */ /* 0x000fe20000004200 */
[C---:B------:R-:W-:Y:S01]  /*c130*/  FMUL.FTZ R45, R2.reuse, R109 ;  /* 0x0000006d022d7220 */ /* 0x040fe20000410000 */
[----:B------:R-:W-:Y:S01]  /*c140*/  MUFU.EX2 R177, R195 ;  /* 0x000000c300b17308 */ /* 0x000fe20000000800 */
[C---:B------:R-:W-:Y:S02]  /*c150*/  FMUL.FTZ R56, R2.reuse, R56 ;  /* 0x0000003802387220 */ /* 0x040fe40000410000 */
[C---:B------:R-:W-:Y:S02]  /*c160*/  FMUL.FTZ R57, R2.reuse, R57 ;  /* 0x0000003902397220 */ /* 0x040fe40000410000 */
[C---:B------:R-:W-:Y:S01]  /*c170*/  FMUL.FTZ R60, R2.reuse, R60 ;  /* 0x0000003c023c7220 */ /* 0x040fe20000410000 */
[----:B------:R-:W3:Y:S01]  /*c180*/  LDSM.16.MT88.4 R112, [R181+0xc00] ;  /* 0x000c0000b570783b */ /* 0x000ee20000004200 */
[C---:B------:R-:W-:Y:S02]  /*c190*/  FMUL.FTZ R61, R2.reuse, R61 ;  /* 0x0000003d023d7220 */ /* 0x040fe40000410000 */
[C---:B------:R-:W-:Y:S02]  /*c1a0*/  FMUL.FTZ R72, R2.reuse, R72 ;  /* 0x0000004802487220 */ /* 0x040fe40000410000 */
[C---:B------:R-:W-:Y:S02]  /*c1b0*/  FMUL.FTZ R73, R2.reuse, R73 ;  /* 0x0000004902497220 */ /* 0x040fe40000410000 */
[C---:B------:R-:W-:Y:S01]  /*c1c0*/  FMUL.FTZ R76, R2.reuse, R76 ;  /* 0x0000004c024c7220 */ /* 0x040fe20000410000 */
[----:B------:R-:W-:Y:S01]  /*c1d0*/  LDSM.16.MT88.4 R120, [R182+0x400] ;  /* 0x00040000b678783b */ /* 0x000fe20000004200 */
[C---:B------:R-:W-:Y:S02]  /*c1e0*/  FMUL.FTZ R77, R2.reuse, R77 ;  /* 0x0000004d024d7220 */ /* 0x040fe40000410000 */
[C---:B------:R-:W-:Y:S02]  /*c1f0*/  FMUL.FTZ R8, R2.reuse, R128 ;  /* 0x0000008002087220 */ /* 0x040fe40000410000 */
[C---:B------:R-:W-:Y:S02]  /*c200*/  FMUL.FTZ R9, R2.reuse, R129 ;  /* 0x0000008102097220 */ /* 0x040fe40000410000 */
[C---:B------:R-:W-:Y:S02]  /*c210*/  FMUL.FTZ R88, R2.reuse, R88 ;  /* 0x0000005802587220 */ /* 0x040fe40000410000 */
[C---:B------:R-:W-:Y:S02]  /*c220*/  FMUL.FTZ R89, R2.reuse, R89 ;  /* 0x0000005902597220 */ /* 0x040fe40000410000 */
[C---:B------:R-:W-:Y:S02]  /*c230*/  FMUL.FTZ R92, R2.reuse, R92 ;  /* 0x0000005c025c7220 */ /* 0x040fe40000410000 */
[----:B------:R-:W-:Y:S02]  /*c240*/  FMUL.FTZ R93, R2, R93 ;  /* 0x0000005d025d7220 */ /* 0x000fe40000410000 */
[----:B------:R-:W-:Y:S02]  /*c250*/  FFMA.FTZ R2, R3, R223, R18 ;  /* 0x000000df03027223 */ /* 0x000fe40000010012 */
[----:B--2---:R-:W-:Y:S01]  /*c260*/  FFMA.FTZ R0, R201, c[0x0][0x2d0], -R107 ;  /* 0x0000b400c9007a23 */ /* 0x004fe2000001086b */
[----:B------:R-:W-:Y:S01]  /*c270*/  MUFU.EX2 R223, R166 ;  /* 0x000000a600df7308 */ /* 0x000fe20000000800 */
[----:B------:R-:W-:Y:S02]  /*c280*/  FADD.FTZ R165, R17, R2 ;  /* 0x0000000211a57221 */ /* 0x000fe40000010000 */
[C---:B------:R-:W-:Y:S02]  /*c290*/  FMUL.FTZ R6, R3.reuse, R134 ;  /* 0x0000008603067220 */ /* 0x040fe40000410000 */
[----:B------:R-:W-:Y:S02]  /*c2a0*/  FMUL.FTZ R17, R100, R137 ;  /* 0x0000008964117220 */ /* 0x000fe40000410000 */
[C---:B------:R-:W-:Y:S02]  /*c2b0*/  FMUL.FTZ R18, R3.reuse, R138 ;  /* 0x0000008a03127220 */ /* 0x040fe40000410000 */
[C---:B------:R-:W-:Y:S01]  /*c2c0*/  FMUL.FTZ R19, R3.reuse, R139 ;  /* 0x0000008b03137220 */ /* 0x040fe20000410000 */
[----:B------:R-:W2:Y:S01]  /*c2d0*/  MUFU.EX2 R2, R4 ;  /* 0x0000000400027308 */ /* 0x000ea20000000800 */
[----:B------:R-:W-:Y:S02]  /*c2e0*/  FADD.FTZ R129, R32, R16 ;  /* 0x0000001020817221 */ /* 0x000fe40000010000 */
[C---:B------:R-:W-:Y:S02]  /*c2f0*/  FMUL.FTZ R16, R100.reuse, R136 ;  /* 0x0000008864107220 */ /* 0x040fe40000410000 */
[C---:B------:R-:W-:Y:S01]  /*c300*/  FMUL.FTZ R32, R100.reuse, R144 ;  /* 0x0000009064207220 */ /* 0x040fe20000410000 */
[----:B------:R-:W-:Y:S01]  /*c310*/  LDSM.16.MT88.4 R136, [R181+0x800] ;  /* 0x00080000b588783b */ /* 0x000fe20000004200 */
[C---:B------:R-:W-:Y:S02]  /*c320*/  FMUL.FTZ R33, R100.reuse, R145 ;  /* 0x0000009164217220 */ /* 0x040fe40000410000 */
[C---:B------:R-:W-:Y:S01]  /*c330*/  FMUL.FTZ R34, R3.reuse, R146 ;  /* 0x0000009203227220 */ /* 0x040fe20000410000 */
[----:B------:R-:W4:Y:S01]  /*c340*/  MUFU.EX2 R197, R0 ;  /* 0x0000000000c57308 */ /* 0x000f220000000800 */
[C---:B------:R-:W-:Y:S02]  /*c350*/  FMUL.FTZ R35, R3.reuse, R147 ;  /* 0x0000009303237220 */ /* 0x040fe40000410000 */
[C---:B------:R-:W-:Y:S01]  /*c360*/  FMUL.FTZ R48, R100.reuse, R152 ;  /* 0x0000009864307220 */ /* 0x040fe20000410000 */
[----:B------:R-:W-:Y:S01]  /*c370*/  LDSM.16.MT88.4 R144, [R182+0x800] ;  /* 0x00080000b690783b */ /* 0x000fe20000004200 */
[C---:B------:R-:W-:Y:S02]  /*c380*/  FMUL.FTZ R49, R100.reuse, R153 ;  /* 0x0000009964317220 */ /* 0x040fe40000410000 */
[C---:B------:R-:W-:Y:S02]  /*c390*/  FMUL.FTZ R50, R3.reuse, R154 ;  /* 0x0000009a03327220 */ /* 0x040fe40000410000 */
[C---:B------:R-:W-:Y:S01]  /*c3a0*/  FMUL.FTZ R51, R3.reuse, R155 ;  /* 0x0000009b03337220 */ /* 0x040fe20000410000 */
[----:B------:R-:W-:Y:S01]  /*c3b0*/  MUFU.EX2 R134, R172 ;  /* 0x000000ac00867308 */ /* 0x000fe20000000800 */
[C---:B------:R-:W-:Y:S01]  /*c3c0*/  FMUL.FTZ R52, R100.reuse, R52 ;  /* 0x0000003464347220 */ /* 0x040fe20000410000 */
[----:B------:R-:W-:Y:S01]  /*c3d0*/  LDSM.16.MT88.4 R152, [R181+0x1400] ;  /* 0x00140000b598783b */ /* 0x000fe20000004200 */
[----:B------:R-:W-:Y:S01]  /*c3e0*/  FMUL.FTZ R53, R100, R53 ;  /* 0x0000003564357220 */ /* 0x000fe20000410000 */
[C---:B--2---:R-:W-:Y:S01]  /*c3f0*/  F2FP.BF16.PACK_AB R109, R2.reuse, R7 ;  /* 0x00000007026d723e */ /* 0x044fe200000010ff */
[----:B------:R-:W-:Y:S02]  /*c400*/  FADD.FTZ R128, R2, R5 ;  /* 0x0000000502807221 */ /* 0x000fe40000010000 */
[C---:B------:R-:W-:Y:S02]  /*c410*/  FMUL.FTZ R4, R100.reuse, R132 ;  /* 0x0000008464047220 */ /* 0x040fe40000410000 */
[C---:B------:R-:W-:Y:S01]  /*c420*/  FMUL.FTZ R5, R100.reuse, R133 ;  /* 0x0000008564057220 */ /* 0x040fe20000410000 */
[----:B------:R-:W-:Y:S01]  /*c430*/  MUFU.EX2 R172, R167 ;  /* 0x000000a700ac7308 */ /* 0x000fe20000000800 */
[C---:B------:R-:W-:Y:S02]  /*c440*/  FMUL.FTZ R7, R3.reuse, R135 ;  /* 0x0000008703077220 */ /* 0x040fe40000410000 */
[----:B------:R-:W-:Y:S01]  /*c450*/  FMUL.FTZ R54, R3, R54 ;  /* 0x0000003603367220 */ /* 0x000fe20000410000 */
[----:B----4-:R-:W-:Y:S01]  /*c460*/  F2FP.BF16.PACK_AB R111, R197, R196 ;  /* 0x000000c4c56f723e */ /* 0x010fe200000010ff */
[C---:B------:R-:W-:Y:S02]  /*c470*/  FMUL.FTZ R55, R3.reuse, R55 ;  /* 0x0000003703377220 */ /* 0x040fe40000410000 */
[C---:B------:R-:W-:Y:S01]  /*c480*/  FMUL.FTZ R64, R100.reuse, R64 ;  /* 0x0000004064407220 */ /* 0x040fe20000410000 */
[-C--:B-1----:R-:W-:Y:S02]  /*c490*/  HMMA.16816.F32.BF16 R4, R156, R20.reuse, R4 ;  /* 0x000000149c04723c */ /* 0x082fe40000041804 */
[----:B------:R-:W-:Y:S03]  /*c4a0*/  MUFU.EX2 R135, R209 ;  /* 0x000000d100877308 */ /* 0x000fe60000000800 */
[C---:B------:R-:W-:Y:S02]  /*c4b0*/  FMUL.FTZ R65, R100.reuse, R65 ;  /* 0x0000004164417220 */ /* 0x040fe40000410000 */
[C---:B------:R-:W-:Y:S01]  /*c4c0*/  FMUL.FTZ R66, R3.reuse, R66 ;  /* 0x0000004203427220 */ /* 0x040fe20000410000 */
[C---:B------:R-:W-:Y:S04]  /*c4d0*/  HMMA.16816.F32.BF16 R8, R108.reuse, R20, R8 ;  /* 0x000000146c08723c */ /* 0x040fe80000041808 */
[C---:B------:R-:W-:Y:S01]  /*c4e0*/  FMUL.FTZ R67, R3.reuse, R67 ;  /* 0x0000004303437220 */ /* 0x040fe20000410000 */
[----:B------:R-:W-:Y:S01]  /*c4f0*/  MUFU.EX2 R133, R161 ;  /* 0x000000a100857308 */ /* 0x000fe20000000800 */
[C---:B------:R-:W-:Y:S02]  /*c500*/  FMUL.FTZ R68, R100.reuse, R68 ;  /* 0x0000004464447220 */ /* 0x040fe40000410000 */
[-C--:B------:R-:W-:Y:S04]  /*c510*/  HMMA.16816.F32.BF16 R12, R108, R22.reuse, R12 ;  /* 0x000000166c0c723c */ /* 0x080fe8000004180c */
[C---:B------:R-:W-:Y:S02]  /*c520*/  FMUL.FTZ R69, R100.reuse, R69 ;  /* 0x0000004564457220 */ /* 0x040fe40000410000 */
[C---:B------:R-:W-:Y:S01]  /*c530*/  FMUL.FTZ R70, R3.reuse, R70 ;  /* 0x0000004603467220 */ /* 0x040fe20000410000 */
        /* <DEDUP_REMOVED lines=9> */
[----:B------:R-:W-:Y:S01]  /*c5d0*/  FMUL.FTZ R81, R100, R81 ;  /* 0x0000005164517220 */ /* 0x000fe20000410000 */
[-C--:B------:R-:W-:Y:S01]  /*c5e0*/  HMMA.16816.F32.BF16 R20, R156, R36.reuse, R20 ;  /* 0x000000249c14723c */ /* 0x080fe20000041814 */
[----:B------:R-:W-:Y:S02]  /*c5f0*/  MUFU.EX2 R142, R170 ;  /* 0x000000aa008e7308 */ /* 0x000fe40000000800 */
[C---:B------:R-:W-:Y:S02]  /*c600*/  FMUL.FTZ R82, R3.reuse, R82 ;  /* 0x0000005203527220 */ /* 0x040fe40000410000 */
[----:B------:R-:W-:Y:S02]  /*c610*/  FMUL.FTZ R83, R3, R83 ;  /* 0x0000005303537220 */ /* 0x000fe40000410000 */
[----:B------:R-:W-:Y:S01]  /*c620*/  FADD.FTZ R2, R199, R130 ;  /* 0x00000082c7027221 */ /* 0x000fe20000010000 */
[C---:B------:R-:W-:Y:S03]  /*c630*/  HMMA.16816.F32.BF16 R24, R108.reuse, R36, R24 ;  /* 0x000000246c18723c */ /* 0x040fe60000041818 */
[----:B------:R-:W-:Y:S01]  /*c640*/  MUFU.EX2 R141, R160 ;  /* 0x000000a0008d7308 */ /* 0x000fe20000000800 */
[----:B------:R-:W-:Y:S02]  /*c650*/  FADD.FTZ R129, R221, R129 ;  /* 0x00000081dd817221 */ /* 0x000fe40000010000 */
[--C-:B------:R-:W-:Y:S02]  /*c660*/  FFMA.FTZ R0, R206, c[0x0][0x2d0], -R107.reuse ;  /* 0x0000b400ce007a23 */ /* 0x100fe4000001086b */
[-C--:B------:R-:W-:Y:S04]  /*c670*/  HMMA.16816.F32.BF16 R28, R108, R38.reuse, R28 ;  /* 0x000000266c1c723c */ /* 0x080fe8000004181c */
[C---:B------:R-:W-:Y:S01]  /*c680*/  FMUL.FTZ R36, R100.reuse, R148 ;  /* 0x0000009464247220 */ /* 0x040fe20000410000 */
[----:B------:R1:W-:Y:S01]  /*c690*/  MUFU.EX2 R131, R0 ;  /* 0x0000000000837308 */ /* 0x0003e20000000800 */
[C---:B------:R-:W-:Y:S02]  /*c6a0*/  FMUL.FTZ R37, R100.reuse, R149 ;  /* 0x0000009564257220 */ /* 0x040fe40000410000 */
[C---:B------:R-:W-:Y:S04]  /*c6b0*/  HMMA.16816.F32.BF16 R32, R156.reuse, R38, R32 ;  /* 0x000000269c20723c */ /* 0x040fe80000041820 */
[C---:B------:R-:W-:Y:S02]  /*c6c0*/  FMUL.FTZ R96, R100.reuse, R96 ;  /* 0x0000006064607220 */ /* 0x040fe40000410000 */
[C---:B------:R-:W-:Y:S01]  /*c6d0*/  FMUL.FTZ R97, R100.reuse, R97 ;  /* 0x0000006164617220 */ /* 0x040fe20000410000 */
[----:B------:R-:W-:Y:S01]  /*c6e0*/  MUFU.EX2 R170, R216 ;  /* 0x000000d800aa7308 */ /* 0x000fe20000000800 */
[C---:B------:R-:W-:Y:S04]  /*c6f0*/  FMUL.FTZ R38, R3.reuse, R150 ;  /* 0x0000009603267220 */ /* 0x040fe80000410000 */
[C---:B------:R-:W-:Y:S02]  /*c700*/  FMUL.FTZ R39, R3.reuse, R151 ;  /* 0x0000009703277220 */ /* 0x040fe40000410000 */
[C---:B------:R-:W-:Y:S02]  /*c710*/  FMUL.FTZ R98, R3.reuse, R98 ;  /* 0x0000006203627220 */ /* 0x040fe40000410000 */
[----:B------:R-:W-:Y:S01]  /*c720*/  FMUL.FTZ R99, R3, R99 ;  /* 0x0000006303637220 */ /* 0x000fe20000410000 */
[----:B------:R-:W-:Y:S01]  /*c730*/  MUFU.EX2 R178, R215 ;  /* 0x000000d700b27308 */ /* 0x000fe20000000800 */
[----:B------:R-:W-:Y:S01]  /*c740*/  FMUL.FTZ R84, R100, R84 ;  /* 0x0000005464547220 */ /* 0x000fe20000410000 */
[-C--:B---3--:R-:W-:Y:S03]  /*c750*/  HMMA.16816.F32.BF16 R36, R156, R112.reuse, R36 ;  /* 0x000000709c24723c */ /* 0x088fe60000041824 */
[--C-:B-1----:R-:W-:Y:S02]  /*c760*/  FFMA.FTZ R0, R208, c[0x0][0x2d0], -R107.reuse ;  /* 0x0000b400d0007a23 */ /* 0x102fe4000001086b */
[----:B------:R-:W-:Y:S02]  /*c770*/  FMUL.FTZ R85, R100, R85 ;  /* 0x0000005564557220 */ /* 0x000fe40000410000 */
[----:B------:R-:W-:Y:S01]  /*c780*/  FFMA.FTZ R100, R171, c[0x0][0x2d0], -R107 ;  /* 0x0000b400ab647a23 */ /* 0x000fe2000001086b */
[C---:B------:R-:W-:Y:S01]  /*c790*/  HMMA.16816.F32.BF16 R40, R108.reuse, R112, R40 ;  /* 0x000000706c28723c */ /* 0x040fe20000041828 */
[----:B------:R1:W-:Y:S03]  /*c7a0*/  MUFU.EX2 R132, R0 ;  /* 0x0000000000847308 */ /* 0x0003e60000000800 */
[C---:B------:R-:W-:Y:S02]  /*c7b0*/  FMUL.FTZ R86, R3.reuse, R86 ;  /* 0x0000005603567220 */ /* 0x040fe40000410000 */
[----:B------:R-:W-:Y:S02]  /*c7c0*/  FMUL.FTZ R87, R3, R87 ;  /* 0x0000005703577220 */ /* 0x000fe40000410000 */
[-C--:B------:R-:W-:Y:S03]  /*c7d0*/  HMMA.16816.F32.BF16 R44, R108, R114.reuse, R44 ;  /* 0x000000726c2c723c */ /* 0x080fe6000004182c */
[----:B------:R-:W-:Y:S01]  /*c7e0*/  MUFU.EX2 R166, R100 ;  /* 0x0000006400a67308 */ /* 0x000fe20000000800 */
[----:B------:R-:W-:Y:S02]  /*c7f0*/  FADD.FTZ R3, R220, R165 ;  /* 0x000000a5dc037221 */ /* 0x000fe40000010000 */
[--C-:B------:R-:W-:Y:S02]  /*c800*/  FFMA.FTZ R106, R168, c[0x0][0x2d0], -R107.reuse ;  /* 0x0000b400a86a7a23 */ /* 0x100fe4000001086b */
[C---:B------:R-:W-:Y:S01]  /*c810*/  HMMA.16816.F32.BF16 R48, R156.reuse, R114, R48 ;  /* 0x000000729c30723c */ /* 0x040fe20000041830 */
[----:B------:R-:W2:Y:S04]  /*c820*/  LDSM.16.MT88.4 R112, [R182+0xc00] ;  /* 0x000c0000b670783b */ /* 0x000ea80000004200 */
[----:B------:R-:W3:Y:S01]  /*c830*/  MUFU.EX2 R165, R101 ;  /* 0x0000006500a57308 */ /* 0x000ee20000000800 */
[--C-:B-1----:R-:W-:Y:S09]  /*c840*/  FFMA.FTZ R0, R205, c[0x0][0x2d0], -R107.reuse ;  /* 0x0000b400cd007a23 */ /* 0x102ff2000001086b */
[----:B------:R1:W-:Y:S10]  /*c850*/  MUFU.EX2 R202, R0 ;  /* 0x0000000000ca7308 */ /* 0x0003f40000000800 */
[----:B------:R-:W-:Y:S01]  /*c860*/  MUFU.EX2 R168, R175 ;  /* 0x000000af00a87308 */ /* 0x000fe20000000800 */
[----:B---3--:R-:W-:Y:S09]  /*c870*/  F2FP.BF16.PACK_AB R161, R165, R166 ;  /* 0x000000a6a5a1723e */ /* 0x008ff200000010ff */
[----:B------:R-:W3:Y:S01]  /*c880*/  MUFU.EX2 R171, R173 ;  /* 0x000000ad00ab7308 */ /* 0x000ee20000000800 */
[--C-:B-1----:R-:W-:Y:S01]  /*c890*/  FFMA.FTZ R0, R207, c[0x0][0x2d0], -R107.reuse ;  /* 0x0000b400cf007a23 */ /* 0x102fe2000001086b */
[-C--:B--2---:R-:W-:Y:S03]  /*c8a0*/  HMMA.16816.F32.BF16 R52, R156, R112.reuse, R52 ;  /* 0x000000709c34723c */ /* 0x084fe60000041834 */
[----:B------:R-:W-:Y:S05]  /*c8b0*/  FFMA.FTZ R107, R163, c[0x0][0x2d0], -R107 ;  /* 0x0000b400a36b7a23 */ /* 0x000fea000001086b */
[----:B------:R1:W-:Y:S01]  /*c8c0*/  MUFU.EX2 R201, R0 ;  /* 0x0000000000c97308 */ /* 0x0003e20000000800 */
[C---:B------:R-:W-:Y:S09]  /*c8d0*/  HMMA.16816.F32.BF16 R56, R108.reuse, R112, R56 ;  /* 0x000000706c38723c */ /* 0x040ff20000041838 */
[----:B------:R-:W2:Y:S01]  /*c8e0*/  MUFU.EX2 R167, R176 ;  /* 0x000000b000a77308 */ /* 0x000ea20000000800 */
[-C--:B------:R-:W-:Y:S03]  /*c8f0*/  HMMA.16816.F32.BF16 R60, R108, R114.reuse, R60 ;  /* 0x000000726c3c723c */ /* 0x080fe6000004183c */
[----:B---3--:R-:W-:Y:S05]  /*c900*/  F2FP.BF16.PACK_AB R160, R171, R168 ;  /* 0x000000a8aba0723e */ /* 0x008fea00000010ff */
[C---:B------:R-:W-:Y:S01]  /*c910*/  HMMA.16816.F32.BF16 R64, R156.reuse, R114, R64 ;  /* 0x000000729c40723c */ /* 0x040fe20000041840 */
[----:B------:R-:W3:Y:S01]  /*c920*/  LDSM.16.MT88.4 R112, [R181+0x1800] ;  /* 0x00180000b570783b */ /* 0x000ee20000004200 */
[----:B------:R4:W-:Y:S02]  /*c930*/  MUFU.EX2 R164, R106 ;  /* 0x0000006a00a47308 */ /* 0x0009e40000000800 */
[----:B-1----:R-:W-:Y:S02]  /*c940*/  FADD.FTZ R0, R196, R128 ;  /* 0x00000080c4007221 */ /* 0x002fe40000010000 */
[----:B------:R-:W-:Y:S02]  /*c950*/  FADD.FTZ R128, R222, R3 ;  /* 0x00000003de807221 */ /* 0x000fe40000010000 */
[----:B------:R-:W-:Y:S04]  /*c960*/  FADD.FTZ R3, R198, R2 ;  /* 0x00000002c6037221 */ /* 0x000fe80000010000 */
[----:B------:R-:W-:Y:S01]  /*c970*/  FADD.FTZ R100, R134, R128 ;  /* 0x0000008086647221 */ /* 0x000fe20000010000 */
[----:B------:R-:W-:Y:S01]  /*c980*/  MUFU.EX2 R196, R214 ;  /* 0x000000d600c47308 */ /* 0x000fe20000000800 */
[----:B------:R-:W-:Y:S01]  /*c990*/  FADD.FTZ R3, R133, R3 ;  /* 0x0000000385037221 */ /* 0x000fe20000010000 */
[----:B--2---:R-:W-:Y:S01]  /*c9a0*/  F2FP.BF16.PACK_AB R162, R167, R172 ;  /* 0x000000aca7a2723e */ /* 0x004fe200000010ff */
[----:B------:R-:W-:Y:S02]  /*c9b0*/  FADD.FTZ R2, R197, R0 ;  /* 0x00000000c5027221 */ /* 0x000fe40000010000 */
[----:B------:R-:W-:Y:S02]  /*c9c0*/  FADD.FTZ R0, R135, R129 ;  /* 0x0000008187007221 */ /* 0x000fe40000010000 */
[----:B------:R-:W-:Y:S02]  /*c9d0*/  FADD.FTZ R2, R131, R2 ;  /* 0x0000000283027221 */ /* 0x000fe40000010000 */
[----:B------:R-:W-:Y:S01]  /*c9e0*/  FADD.FTZ R101, R142, R100 ;  /* 0x000000648e657221 */ /* 0x000fe20000010000 */
[----:B------:R-:W-:Y:S01]  /*c9f0*/  MUFU.EX2 R197, R213 ;  /* 0x000000d500c57308 */ /* 0x000fe20000000800 */
[----:B------:R-:W-:Y:S02]  /*ca00*/  FADD.FTZ R100, R132, R2 ;  /* 0x0000000284647221 */ /* 0x000fe40000010000 */
[----:B----4-:R-:W-:Y:S02]  /*ca10*/  FADD.FTZ R106, R140, R0 ;  /* 0x000000008c6a7221 */ /* 0x010fe40000010000 */
[----:B------:R-:W-:Y:S02]  /*ca20*/  FADD.FTZ R0, R141, R3 ;  /* 0x000000038d007221 */ /* 0x000fe40000010000 */
[----:B------:R-:W-:Y:S02]  /*ca30*/  FADD.FTZ R3, R224, R106 ;  /* 0x0000006ae0037221 */ /* 0x000fe40000010000 */
[----:B------:R-:W-:Y:S01]  /*ca40*/  FADD.FTZ R2, R223, R101 ;  /* 0x00000065df027221 */ /* 0x000fe20000010000 */
[----:B------:R-:W1:Y:S01]  /*ca50*/  MUFU.EX2 R107, R107 ;  /* 0x0000006b006b7308 */ /* 0x000e620000000800 */
[----:B------:R-:W-:Y:S01]  /*ca60*/  MOV R101, R102 ;  /* 0x0000006600657202 */ /* 0x000fe20000000f00 */
[----:B------:R-:W-:Y:S02]  /*ca70*/  FADD.FTZ R0, R209, R0 ;  /* 0x00000000d1007221 */ /* 0x000fe40000010000 */
[----:B------:R-:W-:Y:S02]  /*ca80*/  FADD.FTZ R3, R227, R3 ;  /* 0x00000003e3037221 */ /* 0x000fe40000010000 */
[----:B------:R-:W-:Y:S01]  /*ca90*/  FADD.FTZ R2, R226, R2 ;  /* 0x00000002e2027221 */ /* 0x000fe20000010000 */
[-C--:B---3--:R-:W-:Y:S03]  /*caa0*/  HMMA.16816.F32.BF16 R68, R156, R112.reuse, R68 ;  /* 0x000000709c44723c */ /* 0x088fe60000041844 */
[----:B------:R-:W-:Y:S05]  /*cab0*/  FADD.FTZ R0, R225, R0 ;  /* 0x00000000e1007221 */ /* 0x000fea0000010000 */
[C---:B------:R-:W-:Y:S08]  /*cac0*/  HMMA.16816.F32.BF16 R72, R108.reuse, R112, R72 ;  /* 0x000000706c48723c */ /* 0x040ff00000041848 */
[-C--:B------:R-:W-:Y:S04]  /*cad0*/  HMMA.16816.F32.BF16 R76, R108, R114.reuse, R76 ;  /* 0x000000726c4c723c */ /* 0x080fe8000004184c */
[----:B-1----:R-:W-:Y:S04]  /*cae0*/  F2FP.BF16.PACK_AB R163, R107, R164 ;  /* 0x000000a46ba3723e */ /* 0x002fe800000010ff */
        /* <DEDUP_REMOVED lines=9> */
[----:B------:R-:W-:Y:S02]  /*cb80*/  F2FP.BF16.PACK_AB R109, R142, R134 ;  /* 0x000000868e6d723e */ /* 0x000fe400000010ff */
[----:B------:R-:W-:Y:S02]  /*cb90*/  F2FP.BF16.PACK_AB R110, R227, R224 ;  /* 0x000000e0e36e723e */ /* 0x000fe400000010ff */
[----:B------:R-:W-:Y:S04]  /*cba0*/  F2FP.BF16.PACK_AB R111, R226, R223 ;  /* 0x000000dfe26f723e */ /* 0x000fe800000010ff */
[----:B------:R-:W-:Y:S02]  /*cbb0*/  F2FP.BF16.PACK_AB R114, R225, R209 ;  /* 0x000000d1e172723e */ /* 0x000fe400000010ff */
[----:B------:R-:W-:Y:S01]  /*cbc0*/  F2FP.BF16.PACK_AB R115, R201, R202 ;  /* 0x000000cac973723e */ /* 0x000fe200000010ff */
[-C--:B------:R-:W-:Y:S05]  /*cbd0*/  HMMA.16816.F32.BF16 R4, R108, R116.reuse, R4 ;  /* 0x000000746c04723c */ /* 0x080fea0000041804 */
[----:B------:R-:W-:Y:S02]  /*cbe0*/  F2FP.BF16.PACK_AB R156, R178, R170 ;  /* 0x000000aab29c723e */ /* 0x000fe400000010ff */
[----:B------:R-:W-:Y:S01]  /*cbf0*/  F2FP.BF16.PACK_AB R157, R174, R169 ;  /* 0x000000a9ae9d723e */ /* 0x000fe200000010ff */
[C---:B------:R-:W-:Y:S04]  /*cc00*/  HMMA.16816.F32.BF16 R8, R112.reuse, R116, R8 ;  /* 0x000000747008723c */ /* 0x040fe80000041808 */
[----:B------:R-:W-:Y:S02]  /*cc10*/  F2FP.BF16.PACK_AB R158, R197, R196 ;  /* 0x000000c4c59e723e */ /* 0x000fe400000010ff */
[----:B------:R-:W-:Y:S02]  /*cc20*/  F2FP.BF16.PACK_AB R159, R179, R177 ;  /* 0x000000b1b39f723e */ /* 0x000fe400000010ff */
        /* <DEDUP_REMOVED lines=62> */
[-C--:B---3--:R-:W-:Y:S04]  /*d010*/  HMMA.16816.F32.BF16 R84, R156, R12.reuse, R84 ;  /* 0x0000000c9c54723c */ /* 0x088fe80000041854 */
[----:B------:R-:W-:Y:S01]  /*d020*/  FADD.FTZ R2, R164, R6 ;  /* 0x00000006a4027221 */ /* 0x000fe20000010000 */
[----:B------:R-:W-:Y:S01]  /*d030*/  MOV R203, R0 ;  /* 0x0000000000cb7202 */ /* 0x000fe20000000f00 */
[----:B------:R-:W-:Y:S02]  /*d040*/  FADD.FTZ R230, R197, R5 ;  /* 0x00000005c5e67221 */ /* 0x000fe40000010000 */
[C---:B------:R-:W-:Y:S04]  /*d050*/  HMMA.16816.F32.BF16 R88, R160.reuse, R12, R88 ;  /* 0x0000000ca058723c */ /* 0x040fe80000041858 */
[----:B------:R-:W-:Y:S02]  /*d060*/  FADD.FTZ R223, R179, R4 ;  /* 0x00000004b3df7221 */ /* 0x000fe40000010000 */
[----:B------:R-:W-:Y:S02]  /*d070*/  FADD.FTZ R224, R167, R3 ;  /* 0x00000003a7e07221 */ /* 0x000fe40000010000 */
[-C--:B------:R-:W-:Y:S04]  /*d080*/  HMMA.16816.F32.BF16 R92, R160, R14.reuse, R92 ;  /* 0x0000000ea05c723c */ /* 0x080fe8000004185c */
[----:B------:R-:W-:Y:S04]  /*d090*/  FADD.FTZ R225, R107, R2 ;  /* 0x000000026be17221 */ /* 0x000fe80000010000 */
[----:B------:R-:W-:Y:S01]  /*d0a0*/  HMMA.16816.F32.BF16 R96, R156, R14, R96 ;  /* 0x0000000e9c60723c */ /* 0x000fe20000041860 */
[----:B------:R-:W-:Y:S07]  /*d0b0*/  @!UPT UIADD3 URZ, URZ, URZ, URZ ;  /* 0x0000003f3f3ff290 */ /* 0x000fee000fffe03f */
[----:B------:R-:W-:-:S11]  /*d0c0*/  @P0 BRA `(.L_x_1407) ;  /* 0xffffcf4000000947 */ /* 0x000fd6000383ffff */
.L_x_1395:
[----:B------:R-:W-:Y:S05]  /*d0d0*/  BRA.DIV ~URZ, `(.L_x_1408) ;  /* 0x00007e727f007947 */ /* 0x000fea000b800000 */
[----:B------:R1:W2:Y:S02]  /*d0e0*/  SHFL.BFLY PT, R0, R230, 0x2, 0x1f ;  /* 0x0c401f00e6007f89 */ /* 0x0002a400000e0000 */
.L_x_1509:
        /* <DEDUP_REMOVED lines=15> */
.L_x_1510:
        /* <DEDUP_REMOVED lines=61> */
[----:B------:R-:W-:Y:S02]  /*d5b0*/  FMUL.FTZ R49, R2, R57 ;  /* 0x0000003902317220 */ /* 0x000fe40000410000 */
        /* <DEDUP_REMOVED lines=72> */
.L_x_1356:
        /* <DEDUP_REMOVED lines=19> */
.L_x_1411:
[----:B--2---:R-:W-:Y:S05]  /*db70*/  BSYNC B0 ;  /* 0x0000000000007941 */ /* 0x004fea0003800000 */
.L_x_1410:
[----:B------:R-:W-:Y:S01]  /*db80*/  PRMT R0, R0, 0x9910, RZ ;  /* 0x0000991000007816 */ /* 0x000fe200000000ff */
[----:B------:R-:W-:Y:S01]  /*db90*/  BSSY B1, `(.L_x_1412) ;  /* 0x00003ad000017945 */ /* 0x000fe20003800000 */
[----:B-----5:R-:W-:Y:S02]  /*dba0*/  IMAD.MOV.U32 R74, RZ, RZ, R6 ;  /* 0x000000ffff4a7224 */ /* 0x020fe400078e0006 */
[----:B------:R-:W-:-:S13]  /*dbb0*/  ISETP.NE.AND P0, PT, R0, RZ, PT ;  /* 0x000000ff0000720c */ /* 0x000fda0003f05270 */
[----:B------:R-:W-:Y:S05]  /*dbc0*/  @!P0 BRA `(.L_x_1413) ;  /* 0x00002db000008947 */ /* 0x000fea0003800000 */
[----:B-1----:R-:W2:Y:S04]  /*dbd0*/  LDL R6, [R1+0x10] ;  /* 0x0000100001067983 */ /* 0x002ea80000100800 */
[----:B------:R-:W3:Y:S04]  /*dbe0*/  LDL R11, [R1+0x14] ;  /* 0x00001400010b7983 */ /* 0x000ee80000100800 */
[----:B------:R-:W4:Y:S04]  /*dbf0*/  LDL R10, [R1+0x1c] ;  /* 0x00001c00010a7983 */ /* 0x000f280000100800 */
[----:B------:R-:W4:Y:S04]  /*dc00*/  LDL.LU R9, [R1+0x20] ;  /* 0x0000200001097983 */ /* 0x000f280000300800 */
[----:B------:R-:W4:Y:S04]  /*dc10*/  LDL R8, [R1+0x18] ;  /* 0x0000180001087983 */ /* 0x000f280000100800 */
[----:B------:R-:W4:Y:S01]  /*dc20*/  LDL.LU R7, [R1+0x24] ;  /* 0x0000240001077983 */ /* 0x000f220000300800 */
        /* <DEDUP_REMOVED lines=8> */
[----:B------:R-:W-:Y:S01]  /*dcb0*/  ISETP.NE.AND.EX P2, PT, RZ, c[0x0][0x504], PT, P2 ;  /* 0x00014100ff007a0c */ /* 0x000fe20003f45320 */
[----:B--2---:R1:W-:Y:S04]  /*dcc0*/  STS [R6+0x80], R0 ;  /* 0x0000800006007388 */ /* 0x0043e80000000800 */
[----:B------:R2:W-:Y:S04]  /*dcd0*/  STS [R6+0x280], R3 ;  /* 0x0002800306007388 */ /* 0x0005e80000000800 */
[----:B---3--:R3:W-:Y:S01]  /*dce0*/  STS [R11], R2 ;  /* 0x000000020b007388 */ /* 0x0087e20000000800 */
[----:B-1----:R-:W-:-:S02]  /*dcf0*/  F2FP.BF16.PACK_AB R0, R145, R144 ;  /* 0x000000909100723e */ /* 0x002fc400000010ff */
[----:B--2---:R-:W-:-:S03]  /*dd00*/  F2FP.BF16.PACK_AB R3, R37, R36 ;  /* 0x000000242503723e */ /* 0x004fc600000010ff */
[----:B------:R1:W-:Y:S01]  /*dd10*/  STS [R11+0x200], R0 ;  /* 0x000200000b007388 */ /* 0x0003e20000000800 */
[----:B---3--:R-:W-:-:S03]  /*dd20*/  F2FP.BF16.PACK_AB R2, R61, R60 ;  /* 0x0000003c3d02723e */ /* 0x008fc600000010ff */
[----:B------:R2:W-:Y:S04]  /*dd30*/  STS [R6+0x1080], R3 ;  /* 0x0010800306007388 */ /* 0x0005e80000000800 */
[----:B------:R3:W-:Y:S01]  /*dd40*/  STS [R6+0x1280], R2 ;  /* 0x0012800206007388 */ /* 0x0007e20000000800 */
[----:B-1----:R-:W-:Y:S02]  /*dd50*/  F2FP.BF16.PACK_AB R0, R39, R38 ;  /* 0x000000262700723e */ /* 0x002fe400000010ff */
[----:B--2---:R-:W-:-:S03]  /*dd60*/  F2FP.BF16.PACK_AB R3, R161, R160 ;  /* 0x000000a0a103723e */ /* 0x004fc600000010ff */
[----:B------:R1:W-:Y:S01]  /*dd70*/  STS [R11+0x1000], R0 ;  /* 0x001000000b007388 */ /* 0x0003e20000000800 */
[----:B---3--:R-:W-:-:S03]  /*dd80*/  F2FP.BF16.PACK_AB R2, R143, R142 ;  /* 0x0000008e8f02723e */ /* 0x008fc600000010ff */
[----:B------:R2:W-:Y:S04]  /*dd90*/  STS [R11+0x1200], R4 ;  /* 0x001200040b007388 */ /* 0x0005e80000000800 */
[----:B----4-:R3:W-:Y:S04]  /*dda0*/  STS [R10+0x80], R3 ;  /* 0x000080030a007388 */ /* 0x0107e80000000800 */
        /* <DEDUP_REMOVED lines=63> */
[----:B------:R-:W-:Y:S02]  /*e1a0*/  ISETP.NE.U32.AND P3, PT, RZ, c[0x0][0x508], PT ;  /* 0x00014200ff007a0c */ /* 0x000fe40003f65070 */
[----:B---3--:R-:W-:-:S02]  /*e1b0*/  F2FP.BF16.PACK_AB R2, R81, R80 ;  /* 0x000000505102723e */ /* 0x008fc400000010ff */
[----:B------:R-:W-:Y:S02]  /*e1c0*/  ISETP.NE.AND.EX P3, PT, RZ, c[0x0][0x50c], PT, P3 ;  /* 0x00014300ff007a0c */ /* 0x000fe40003f65330 */
[----:B----4-:R-:W-:Y:S01]  /*e1d0*/  F2FP.BF16.PACK_AB R0, R169, R168 ;  /* 0x000000a8a900723e */ /* 0x010fe200000010ff */
[----:B------:R-:W-:-:S04]  /*e1e0*/  IMAD.MOV.U32 R11, RZ, RZ, c[0x0][0x388] ;  /* 0x0000e200ff0b7624 */ /* 0x000fc800078e00ff */
[----:B------:R1:W-:Y:S04]  /*e1f0*/  STS [R10+0x4080], R0 ;  /* 0x004080000a007388 */ /* 0x0003e80000000800 */
[----:B------:R3:W-:Y:S04]  /*e200*/  STS [R10+0x4280], R4 ;  /* 0x004280040a007388 */ /* 0x0007e80000000800 */
[----:B------:R4:W-:Y:S04]  /*e210*/  STS [R8+0x4000], R3 ;  /* 0x0040000308007388 */ /* 0x0009e80000000800 */
[----:B------:R4:W-:Y:S01]  /*e220*/  STS [R8+0x4200], R2 ;  /* 0x0042000208007388 */ /* 0x0009e20000000800 */
[----:B-1----:R-:W-:-:S02]  /*e230*/  F2FP.BF16.PACK_AB R0, R57, R56 ;  /* 0x000000383900723e */ /* 0x002fc400000010ff */
[----:B---3--:R-:W-:-:S03]  /*e240*/  @P3 IADD3 R4, P0, R9, c[0x0][0x508], RZ ;  /* 0x0001420009043a10 */ /* 0x008fc60007f1e0ff */
[----:B------:R1:W-:Y:S01]  /*e250*/  STS [R10+0x5080], R0 ;  /* 0x005080000a007388 */ /* 0x0003e20000000800 */
[----:B----4-:R-:W-:Y:S02]  /*e260*/  F2FP.BF16.PACK_AB R3, R27, R26 ;  /* 0x0000001a1b03723e */ /* 0x010fe400000010ff */
[----:B------:R-:W-:Y:S02]  /*e270*/  @P3 IADD3.X R5, R7, c[0x0][0x50c], RZ, P0, !PT ;  /* 0x0001430007053a10 */ /* 0x000fe400007fe4ff */
[----:B------:R-:W-:-:S05]  /*e280*/  F2FP.BF16.PACK_AB R2, R33, R32 ;  /* 0x000000202102723e */ /* 0x000fca00000010ff */
[----:B------:R3:W-:Y:S01]  /*e290*/  STS [R10+0x5280], R2 ;  /* 0x005280020a007388 */ /* 0x0007e20000000800 */
[----:B-1----:R-:W-:-:S05]  /*e2a0*/  F2FP.BF16.PACK_AB R0, R29, R28 ;  /* 0x0000001c1d00723e */ /* 0x002fca00000010ff */
[----:B------:R1:W-:Y:S04]  /*e2b0*/  STS [R8+0x5000], R0 ;  /* 0x0050000008007388 */ /* 0x0003e80000000800 */
[----:B------:R4:W-:Y:S04]  /*e2c0*/  STS [R8+0x5200], R3 ;  /* 0x0052000308007388 */ /* 0x0009e80000000800 */
[----:B------:R-:W-:Y:S01]  /*e2d0*/  BAR.SYNC.DEFER_BLOCKING 0x1, 0x80 ;  /* 0x0042000000007b1d */ /* 0x000fe20000010000 */
[----:B---3--:R-:W-:Y:S01]  /*e2e0*/  IADD3 R2, P1, R9, c[0x0][0x500], RZ ;  /* 0x0001400009027a10 */ /* 0x008fe20007f3e0ff */
[----:B-1----:R-:W-:-:S03]  /*e2f0*/  IMAD.MOV.U32 R0, RZ, RZ, RZ ;  /* 0x000000ffff007224 */ /* 0x002fc600078e00ff */
[----:B----4-:R-:W-:Y:S01]  /*e300*/  IADD3.X R3, R7, c[0x0][0x504], RZ, P1, !PT ;  /* 0x0001410007037a10 */ /* 0x010fe20000ffe4ff */
[----:B------:R1:W5:Y:S04]  /*e310*/  @P3 LDG.E R11, [R4.64] ;  /* 0x00000006040b3981 */ /* 0x000368000c1e1900 */
[----:B------:R3:W5:Y:S01]  /*e320*/  @P2 LDG.E R0, [R2.64] ;  /* 0x0000000602002981 */ /* 0x000762000c1e1900 */
[----:B--2---:R-:W-:-:S04]  /*e330*/  ISETP.NE.AND P0, PT, R6, RZ, PT ;  /* 0x000000ff0600720c */ /* 0x004fc80003f05270 */
[----:B-1----:R-:W-:Y:S01]  /*e340*/  SEL R5, R6, c[0x0][0x3d4], P0 ;  /* 0x0000f50006057a07 */ /* 0x002fe20000000000 */
[----:B------:R-:W-:Y:S05]  /*e350*/  @P3 BRA `(.L_x_1414) ;  /* 0x0000004000003947 */ /* 0x000fea0003800000 */
[----:B---3--:R-:W-:Y:S05]  /*e360*/  @!P2 BRA `(.L_x_1414) ;  /* 0x000000300000a947 */ /* 0x008fea0003800000 */
[----:B------:R1:W2:Y:S04]  /*e370*/  LDG.E R4, [R2.64] ;  /* 0x0000000602047981 */ /* 0x0002a8000c1e1900 */
[----:B-1----:R-:W2:Y:S02]  /*e380*/  LDG.E R2, [R2.64+0x4] ;  /* 0x0000040602027981 */ /* 0x002ea4000c1e1900 */
[----:B--2--5:R-:W-:Y:S02]  /*e390*/  IADD3 R11, -R4, R2, RZ ;  /* 0x00000002040b7210 */ /* 0x024fe40007ffe1ff */
.L_x_1414:
[----:B---3--:R-:W2:Y:S04]  /*e3a0*/  LDL.LU R4, [R1+0x34] ;  /* 0x0000340001047983 */ /* 0x008ea80000300800 */
[----:B------:R-:W3:Y:S04]  /*e3b0*/  LDL.LU R3, [R1+0x8] ;  /* 0x0000080001037983 */ /* 0x000ee80000300800 */
[----:B------:R-:W4:Y:S01]  /*e3c0*/  LDL R18, [R1+0x30] ;  /* 0x0000300001127983 */ /* 0x000f220000100800 */
[----:B------:R-:W-:Y:S01]  /*e3d0*/  IMAD.MOV.U32 R2, RZ, RZ, 0x368 ;  /* 0x00000368ff027424 */ /* 0x000fe200078e00ff */
[----:B------:R-:W-:Y:S01]  /*e3e0*/  ISETP.GT.AND P3, PT, R5, 0x1, PT ;  /* 0x000000010500780c */ /* 0x000fe20003f64270 */
[----:B------:R-:W-:Y:S01]  /*e3f0*/  IMAD.IADD R10, R251, 0x1, R249 ;  /* 0x00000001fb0a7824 */ /* 0x000fe200078e02f9 */
[----:B------:R-:W4:Y:S01]  /*e400*/  LDL R75, [R1+0x3c] ;  /* 0x00003c00014b7983 */ /* 0x000f220000100800 */
[----:B------:R-:W-:-:S02]  /*e410*/  ISETP.NE.U32.AND P0, PT, RZ, c[0x0][0x500], PT ;  /* 0x00014000ff007a0c */ /* 0x000fc40003f05070 */
[----:B------:R-:W-:Y:S02]  /*e420*/  SEL R2, R2, 0x328, P3 ;  /* 0x0000032802027807 */ /* 0x000fe40001800000 */
[----:B------:R-:W-:Y:S02]  /*e430*/  ISETP.NE.AND.EX P0, PT, RZ, c[0x0][0x504], PT, P0 ;  /* 0x00014100ff007a0c */ /* 0x000fe40003f05300 */
[----:B------:R1:W2:Y:S08]  /*e440*/  LDC.64 R6, c[0x0][R2+0x170] ;  /* 0x00005c0002067b82 */ /* 0x0002b00000000a00 */
[----:B------:R1:W2:Y:S08]  /*e450*/  LDC.64 R14, c[0x0][R2+0x168] ;  /* 0x00005a00020e7b82 */ /* 0x0002b00000000a00 */
[----:B------:R1:W2:Y:S08]  /*e460*/  LDC.64 R16, c[0x0][R2+0x178] ;  /* 0x00005e0002107b82 */ /* 0x0002b00000000a00 */
[----:B------:R1:W2:Y:S02]  /*e470*/  LDC.64 R20, c[0x0][R2+0x160] ;  /* 0x0000580002147b82 */ /* 0x0002a40000000a00 */
        /* <DEDUP_REMOVED lines=8> */
[----:B--2---:R-:W-:Y:S01]  /*e500*/  SEL R5, R4, RZ, !P0 ;  /* 0x000000ff04057207 */ /* 0x004fe20004000000 */
[----:B------:R-:W-:Y:S01]  /*e510*/  IMAD R4, R7, R2, RZ ;  /* 0x0000000207047224 */ /* 0x000fe200078e02ff */
[----:B---3--:R-:W-:-:S03]  /*e520*/  LOP3.LUT R3, R3, 0xffff, RZ, 0xc0, !PT ;  /* 0x0000ffff03037812 */ /* 0x008fc600078ec0ff */
[----:B------:R-:W-:Y:S02]  /*e530*/  IMAD R13, R6, R5, R4 ;  /* 0x00000005060d7224 */ /* 0x000fe400078e0204 */
[----:B------:R-:W-:-:S04]  /*e540*/  @P2 IMAD.HI.U32 R5, R10, c[0x0][0x4ec], RZ ;  /* 0x00013b000a052a27 */ /* 0x000fc800078e00ff */
[----:B------:R-:W-:-:S04]  /*e550*/  IMAD.WIDE.U32 R6, R6, R2, RZ ;  /* 0x0000000206067225 */ /* 0x000fc800078e00ff */
[----:B------:R-:W-:-:S04]  /*e560*/  IMAD.WIDE.U32 R8, R14, R3, RZ ;  /* 0x000000030e087225 */ /* 0x000fc800078e00ff */
[----:B------:R-:W-:Y:S01]  /*e570*/  IMAD.MOV.U32 R4, RZ, RZ, R10 ;  /* 0x000000ffff047224 */ /* 0x000fe200078e000a */
[----:B------:R-:W-:Y:S01]  /*e580*/  @P2 SHF.R.U32.HI R4, RZ, c[0x0][0x4f0], R5 ;  /* 0x00013c00ff042a19 */ /* 0x000fe20000011605 */
[----:B------:R-:W-:Y:S01]  /*e590*/  IMAD R12, R15, R3, RZ ;  /* 0x000000030f0c7224 */ /* 0x000fe200078e02ff */
[----:B----4-:R-:W-:Y:S02]  /*e5a0*/  SEL R5, R18, RZ, P3 ;  /* 0x000000ff12057207 */ /* 0x010fe40001800000 */
        /* <DEDUP_REMOVED lines=34> */
[----:B----4-:R-:W-:-:S05]  /*e7d0*/  IMAD.IADD R5, R75, 0x1, R249 ;  /* 0x000000014b057824 */ /* 0x010fca00078e02f9 */
        /* <DEDUP_REMOVED lines=18> */
[----:B-1----:R-:W-:Y:S01]  /*e900*/  IADD3 R8, R231, R249, RZ ;  /* 0x000000f9e7087210 */ /* 0x002fe20007ffe0ff */
[----:B------:R-:W-:-:S04]  /*e910*/  IMAD.WIDE.U32 R6, R0, c[0x0][0x3a0], RZ ;  /* 0x0000e80000067a25 */ /* 0x000fc800078e00ff */
[----:B------:R-:W-:Y:S01]  /*e920*/  IMAD R0, R0, c[0x0][0x3a4], R5 ;  /* 0x0000e90000007a24 */ /* 0x000fe200078e0205 */
[----:B------:R-:W-:Y:S01]  /*e930*/  MOV R5, R8 ;  /* 0x0000000800057202 */ /* 0x000fe20000000f00 */
        /* <DEDUP_REMOVED lines=39> */
.L_x_1511:
[----:B------:R-:W-:Y:S05]  /*ebb0*/  BRA.DIV ~URZ, `(.L_x_1417) ;  /* 0x000066827f007947 */ /* 0x000fea000b800000 */
[----:B------:R3:W4:Y:S02]  /*ebc0*/  SHFL.IDX PT, R0, R12, RZ, 0x1c1f ;  /* 0x001c1fff0c007589 */ /* 0x00072400000e0000 */
.L_x_1512:
        /* <DEDUP_REMOVED lines=19> */
.L_x_1419:
[----:B------:R-:W-:Y:S05]  /*ed00*/  BSYNC B0 ;  /* 0x0000000000007941 */ /* 0x000fea0003800000 */
.L_x_1418:
[----:B------:R-:W-:Y:S05]  /*ed10*/  BRA.DIV ~URZ, `(.L_x_1420) ;  /* 0x000065827f007947 */ /* 0x000fea000b800000 */
[----:B--2---:R2:W1:Y:S04]  /*ed20*/  SHFL.IDX PT, R5, R10, 0x1, 0x1c1f ;  /* 0x003c1f000a057f89 */ /* 0x00446800000e0000 */
[----:B----4-:R2:W4:Y:S02]  /*ed30*/  SHFL.IDX PT, R0, R12, 0x1, 0x1c1f ;  /* 0x003c1f000c007f89 */ /* 0x01052400000e0000 */
.L_x_1513:
        /* <DEDUP_REMOVED lines=19> */
.L_x_1422:
[----:B------:R-:W-:Y:S05]  /*ee70*/  BSYNC B0 ;  /* 0x0000000000007941 */ /* 0x000fea0003800000 */
.L_x_1421:
[----:B------:R-:W-:Y:S05]  /*ee80*/  BRA.DIV ~URZ, `(.L_x_1423) ;  /* 0x000064d27f007947 */ /* 0x000fea000b800000 */
[----:B-1----:R1:W2:Y:S02]  /*ee90*/  SHFL.IDX PT, R5, R10, 0x2, 0x1c1f ;  /* 0x005c1f000a057f89 */ /* 0x0022a400000e0000 */
.L_x_1514:
[----:B------:R-:W-:Y:S05]  /*eea0*/  BRA.DIV ~URZ, `(.L_x_1424) ;  /* 0x000065227f007947 */ /* 0x000fea000b800000 */
[----:B----4-:R4:W1:Y:S02]  /*eeb0*/  SHFL.IDX PT, R0, R12, 0x2, 0x1c1f ;  /* 0x005c1f000c007f89 */ /* 0x01086400000e0000 */
.L_x_1515:
        /* <DEDUP_REMOVED lines=19> */
.L_x_1426:
[----:B------:R-:W-:Y:S05]  /*eff0*/  BSYNC B0 ;  /* 0x0000000000007941 */ /* 0x000fea0003800000 */
.L_x_1425:
[----:B------:R-:W-:Y:S05]  /*f000*/  BRA.DIV ~URZ, `(.L_x_1427) ;  /* 0x000064227f007947 */ /* 0x000fea000b800000 */
[----:B-1----:R1:W3:Y:S04]  /*f010*/  SHFL.IDX PT, R6, R10, 0x3, 0x1c1f ;  /* 0x007c1f000a067f89 */ /* 0x0022e800000e0000 */
[----:B------:R1:W4:Y:S02]  /*f020*/  SHFL.IDX PT, R0, R12, 0x3, 0x1c1f ;  /* 0x007c1f000c007f89 */ /* 0x00032400000e0000 */
.L_x_1516:
        /* <DEDUP_REMOVED lines=20> */
.L_x_1415:
        /* <DEDUP_REMOVED lines=33> */
.L_x_1517:
[----:B------:R-:W-:Y:S05]  /*f380*/  BRA.DIV ~URZ, `(.L_x_1430) ;  /* 0x000061d27f007947 */ /* 0x000fea000b800000 */
[----:B------:R3:W4:Y:S02]  /*f390*/  SHFL.IDX PT, R0, R12, RZ, 0x1c1f ;  /* 0x001c1fff0c007589 */ /* 0x00072400000e0000 */
.L_x_1518:
        /* <DEDUP_REMOVED lines=34> */
[C---:B------:R-:W-:Y:S01]  /*f5c0*/  IADD3 R11, R250.reuse, 0x30, RZ ;  /* 0x00000030fa0b7810 */ /* 0x040fe20007ffe0ff */
        /* <DEDUP_REMOVED lines=25> */
[----:B----4-:R-:W-:-:S04]  /*f760*/  @!P3 LEA R6, P2, R9, R0, 0x2 ;  /* 0x000000000906b211 */ /* 0x010fc800078410ff */
        /* <DEDUP_REMOVED lines=8> */
[----:B------:R-:W-:-:S03]  /*f7f0*/  ISETP.GE.AND P2, PT, R10, c[0x0][0x3c8], PT ;  /* 0x0000f2000a007a0c */ /* 0x000fc60003f46270 */
[----:B------:R2:W-:Y:S01]  /*f800*/  @!P1 ST.E.64 [R2.64], R106 ;  /* 0x0000006a02009985 */ /* 0x0005e2000c101b06 */
[----:B------:R-:W-:-:S04]  /*f810*/  @!P6 LEA R8, P1, R11, R0, 0x2 ;  /* 0x000000000b08e211 */ /* 0x000fc800078210ff */
        /* <DEDUP_REMOVED lines=12> */
.L_x_1432:
[----:B------:R-:W-:Y:S05]  /*f8e0*/  BSYNC B0 ;  /* 0x0000000000007941 */ /* 0x000fea0003800000 */
.L_x_1431:
[----:B------:R-:W-:Y:S05]  /*f8f0*/  BRA.DIV ~URZ, `(.L_x_1433) ;  /* 0x00005cc27f007947 */ /* 0x000fea000b800000 */
[----:B--2---:R2:W1:Y:S04]  /*f900*/  SHFL.IDX PT, R4, R5, 0x1, 0x1c1f ;  /* 0x003c1f0005047f89 */ /* 0x00446800000e0000 */
[----:B----4-:R2:W4:Y:S02]  /*f910*/  SHFL.IDX PT, R0, R12, 0x1, 0x1c1f ;  /* 0x003c1f000c007f89 */ /* 0x01052400000e0000 */
.L_x_1519:
[----:B------:R-:W-:Y:S01]  /*f920*/  BSSY B0, `(.L_x_1434) ;  /* 0x0000054000007945 */ /* 0x000fe20003800000 */
[----:B------:R-:W-:Y:S05]  /*f930*/  @P0 BRA `(.L_x_1435) ;  /* 0x0000052000000947 */ /* 0x000fea0003800000 */
[C---:B------:R-:W-:Y:S02]  /*f940*/  ISETP.GE.AND P2, PT, R250.reuse, c[0x0][0x3c8], PT ;  /* 0x0000f200fa007a0c */ /* 0x040fe40003f46270 */
[C---:B------:R-:W-:Y:S02]  /*f950*/  IADD3 R10, R250.reuse, 0x8, RZ ;  /* 0x00000008fa0a7810 */ /* 0x040fe40007ffe0ff */
[----:B------:R-:W-:Y:S02]  /*f960*/  IADD3 R13, R250, 0x10, RZ ;  /* 0x00000010fa0d7810 */ /* 0x000fe40007ffe0ff */
[----:B------:R-:W-:-:S02]  /*f970*/  ISETP.GE.AND P6, PT, R10, c[0x0][0x3c8], PT ;  /* 0x0000f2000a007a0c */ /* 0x000fc40003fc6270 */
[----:B------:R-:W-:Y:S02]  /*f980*/  ISETP.GE.AND P1, PT, R13, c[0x0][0x3c8], PT ;  /* 0x0000f2000d007a0c */ /* 0x000fe40003f26270 */
[C---:B------:R-:W-:Y:S02]  /*f990*/  IADD3 R9, R250.reuse, 0x18, RZ ;  /* 0x00000018fa097810 */ /* 0x040fe40007ffe0ff */
[----:B------:R-:W-:Y:S02]  /*f9a0*/  SHF.R.S32.HI R6, RZ, 0x1f, R250 ;  /* 0x0000001fff067819 */ /* 0x000fe400000114fa */
[C---:B----4-:R-:W-:Y:S02]  /*f9b0*/  @!P2 LEA R2, P3, R250.reuse, R0, 0x2 ;  /* 0x00000000fa02a211 */ /* 0x050fe400078610ff */
[----:B------:R-:W-:Y:S02]  /*f9c0*/  IADD3 R11, R250, 0x8, RZ ;  /* 0x00000008fa0b7810 */ /* 0x000fe40007ffe0ff */
[----:B------:R-:W-:-:S02]  /*f9d0*/  ISETP.GE.AND P0, PT, R9, c[0x0][0x3c8], PT ;  /* 0x0000f20009007a0c */ /* 0x000fc40003f06270 */
[----:B-1----:R-:W-:Y:S02]  /*f9e0*/  @!P2 LEA.HI.X R3, R250, R4, R6, 0x2, P3 ;  /* 0x00000004fa03a211 */ /* 0x002fe400018f1406 */
[----:B------:R-:W-:Y:S02]  /*f9f0*/  SHF.R.S32.HI R11, RZ, 0x1f, R11 ;  /* 0x0000001fff0b7819 */ /* 0x000fe4000001140b */
[----:B------:R-:W-:Y:S01]  /*fa00*/  @!P6 LEA R6, P3, R10, R0, 0x2 ;  /* 0x000000000a06e211 */ /* 0x000fe200078610ff */
[----:B------:R1:W-:Y:S01]  /*fa10*/  @!P2 ST.E.64 [R2.64], R140 ;  /* 0x0000008c0200a985 */ /* 0x0003e2000c101b06 */
[C---:B------:R-:W-:Y:S02]  /*fa20*/  IADD3 R14, R250.reuse, 0x10, RZ ;  /* 0x00000010fa0e7810 */ /* 0x040fe40007ffe0ff */
[----:B------:R-:W-:Y:S02]  /*fa30*/  IADD3 R8, R250, 0x20, RZ ;  /* 0x00000020fa087810 */ /* 0x000fe40007ffe0ff */
[----:B------:R-:W-:-:S02]  /*fa40*/  @!P6 LEA.HI.X R7, R10, R4, R11, 0x2, P3 ;  /* 0x000000040a07e211 */ /* 0x000fc400018f140b */
[----:B------:R-:W-:Y:S02]  /*fa50*/  SHF.R.S32.HI R14, RZ, 0x1f, R14 ;  /* 0x0000001fff0e7819 */ /* 0x000fe4000001140e */
[----:B------:R-:W-:Y:S01]  /*fa60*/  ISETP.GE.AND P2, PT, R8, c[0x0][0x3c8], PT ;  /* 0x0000f20008007a0c */ /* 0x000fe20003f46270 */
[----:B------:R4:W-:Y:S01]  /*fa70*/  @!P6 ST.E.64 [R6.64], R144 ;  /* 0x000000900600e985 */ /* 0x0009e2000c101b06 */
[C---:B------:R-:W-:Y:S02]  /*fa80*/  IADD3 R10, R250.reuse, 0x18, RZ ;  /* 0x00000018fa0a7810 */ /* 0x040fe40007ffe0ff */
[----:B------:R-:W-:Y:S02]  /*fa90*/  IADD3 R11, R250, 0x28, RZ ;  /* 0x00000028fa0b7810 */ /* 0x000fe40007ffe0ff */
        /* <DEDUP_REMOVED lines=11> */
[----:B------:R-:W-:Y:S01]  /*fb50*/  IADD3 R14, R250, 0x28, RZ ;  /* 0x00000028fa0e7810 */ /* 0x000fe20007ffe0ff */
[----:B------:R1:W-:Y:S01]  /*fb60*/  @!P1 ST.E.64 [R2.64], R142 ;  /* 0x0000008e02009985 */ /* 0x0003e2000c101b06 */
        /* <DEDUP_REMOVED lines=9> */
[----:B------:R-:W-:Y:S02]  /*fc00*/  SHF.R.S32.HI R16, RZ, 0x1f, R16 ;  /* 0x0000001fff107819 */ /* 0x000fe40000011410 */
[----:B-1----:R-:W-:-:S04]  /*fc10*/  @!P2 LEA R2, P3, R8, R0, 0x2 ;  /* 0x000000000802a211 */ /* 0x002fc800078610ff */
[----:B------:R-:W-:Y:S02]  /*fc20*/  @!P2 LEA.HI.X R3, R8, R4, R9, 0x2, P3 ;  /* 0x000000040803a211 */ /* 0x000fe400018f1409 */
[----:B------:R-:W-:-:S03]  /*fc30*/  @!P6 LEA R8, P3, R11, R0, 0x2 ;  /* 0x000000000b08e211 */ /* 0x000fc600078610ff */
[----:B------:R1:W-:Y:S01]  /*fc40*/  @!P2 ST.E.64 [R2.64], R132 ;  /* 0x000000840200a985 */ /* 0x0003e2000c101b06 */
[----:B------:R-:W-:Y:S02]  /*fc50*/  @!P6 LEA.HI.X R9, R11, R4, R14, 0x2, P3 ;  /* 0x000000040b09e211 */ /* 0x000fe400018f140e */
[----:B------:R-:W-:Y:S02]  /*fc60*/  ISETP.GE.AND P3, PT, R17, c[0x0][0x3c8], PT ;  /* 0x0000f20011007a0c */ /* 0x000fe40003f66270 */
[C---:B----4-:R-:W-:Y:S01]  /*fc70*/  @!P1 LEA R6, P2, R13.reuse, R0, 0x2 ;  /* 0x000000000d069211 */ /* 0x050fe200078410ff */
[----:B------:R4:W-:Y:S01]  /*fc80*/  @!P6 ST.E.64 [R8.64], R134 ;  /* 0x000000860800e985 */ /* 0x0009e2000c101b06 */
[C---:B------:R-:W-:Y:S02]  /*fc90*/  IADD3 R14, R250.reuse, 0x48, RZ ;  /* 0x00000048fa0e7810 */ /* 0x040fe40007ffe0ff */
[----:B------:R-:W-:Y:S02]  /*fca0*/  IADD3 R11, R250, 0x38, RZ ;  /* 0x00000038fa0b7810 */ /* 0x000fe40007ffe0ff */
[----:B------:R-:W-:-:S02]  /*fcb0*/  @!P1 LEA.HI.X R7, R13, R4, R15, 0x2, P2 ;  /* 0x000000040d079211 */ /* 0x000fc400010f140f */
[----:B------:R-:W-:Y:S02]  /*fcc0*/  ISETP.GE.AND P2, PT, R14, c[0x0][0x3c8], PT ;  /* 0x0000f2000e007a0c */ /* 0x000fe40003f46270 */
[----:B------:R-:W-:Y:S01]  /*fcd0*/  SHF.R.S32.HI R11, RZ, 0x1f, R11 ;  /* 0x0000001fff0b7819 */ /* 0x000fe2000001140b */
[----:B------:R5:W-:Y:S01]  /*fce0*/  @!P1 ST.E.64 [R6.64], R136 ;  /* 0x0000008806009985 */ /* 0x000be2000c101b06 */
[C---:B------:R-:W-:Y:S02]  /*fcf0*/  IADD3 R15, R250.reuse, 0x50, RZ ;  /* 0x00000050fa0f7810 */ /* 0x040fe40007ffe0ff */
[----:B------:R-:W-:Y:S02]  /*fd00*/  IADD3 R13, R250, 0x58, RZ ;  /* 0x00000058fa0d7810 */ /* 0x000fe40007ffe0ff */
[----:B------:R-:W-:Y:S02]  /*fd10*/  ISETP.GE.AND P1, PT, R15, c[0x0][0x3c8], PT ;  /* 0x0000f2000f007a0c */ /* 0x000fe40003f26270 */
[----:B-1----:R-:W-:-:S04]  /*fd20*/  @!P0 LEA R2, P6, R10, R0, 0x2 ;  /* 0x000000000a028211 */ /* 0x002fc800078c10ff */
[----:B------:R-:W-:Y:S02]  /*fd30*/  @!P0 LEA.HI.X R3, R10, R4, R11, 0x2, P6 ;  /* 0x000000040a038211 */ /* 0x000fe400030f140b */
[----:B------:R-:W-:-:S03]  /*fd40*/  @!P3 LEA R10, P6, R17, R0, 0x2 ;  /* 0x00000000110ab211 */ /* 0x000fc600078c10ff */
[----:B------:R1:W-:Y:S01]  /*fd50*/  @!P0 ST.E.64 [R2.64], R138 ;  /* 0x0000008a02008985 */ /* 0x0003e2000c101b06 */
[----:B------:R-:W-:Y:S02]  /*fd60*/  @!P3 LEA.HI.X R11, R17, R4, R18, 0x2, P6 ;  /* 0x00000004110bb211 */ /* 0x000fe400030f1412 */
[C---:B----4-:R-:W-:Y:S02]  /*fd70*/  @!P2 LEA R8, P6, R14.reuse, R0, 0x2 ;  /* 0x000000000e08a211 */ /* 0x050fe400078c10ff */
[----:B------:R-:W-:Y:S01]  /*fd80*/  ISETP.GE.AND P0, PT, R13, c[0x0][0x3c8], PT ;  /* 0x0000f2000d007a0c */ /* 0x000fe20003f06270 */
[----:B------:R4:W-:Y:S01]  /*fd90*/  @!P3 ST.E.64 [R10.64], R150 ;  /* 0x000000960a00b985 */ /* 0x0009e2000c101b06 */
[----:B------:R-:W-:Y:S02]  /*fda0*/  @!P2 LEA.HI.X R9, R14, R4, R16, 0x2, P6 ;  /* 0x000000040e09a211 */ /* 0x000fe400030f1410 */
[----:B------:R-:W-:Y:S02]  /*fdb0*/  IADD3 R16, R250, 0x50, RZ ;  /* 0x00000050fa107810 */ /* 0x000fe40007ffe0ff */
[----:B-----5:R-:W-:Y:S01]  /*fdc0*/  @!P1 LEA R6, P6, R15, R0, 0x2 ;  /* 0x000000000f069211 */ /* 0x020fe200078c10ff */
[----:B------:R4:W-:Y:S01]  /*fdd0*/  @!P2 ST.E.64 [R8.64], R146 ;  /* 0x000000920800a985 */ /* 0x0009e2000c101b06 */
[----:B------:R-:W-:-:S02]  /*fde0*/  SHF.R.S32.HI R16, RZ, 0x1f, R16 ;  /* 0x0000001fff107819 */ /* 0x000fc40000011410 */
[----:B------:R-:W-:Y:S02]  /*fdf0*/  IADD3 R14, R250, 0x58, RZ ;  /* 0x00000058fa0e7810 */ /* 0x000fe40007ffe0ff */
[----:B------:R-:W-:Y:S02]  /*fe00*/  @!P1 LEA.HI.X R7, R15, R4, R16, 0x2, P6 ;  /* 0x000000040f079211 */ /* 0x000fe400030f1410 */
[----:B------:R-:W-:-:S03]  /*fe10*/  SHF.R.S32.HI R14, RZ, 0x1f, R14 ;  /* 0x0000001fff0e7819 */ /* 0x000fc6000001140e */
[----:B------:R4:W-:Y:S01]  /*fe20*/  @!P1 ST.E.64 [R6.64], R82 ;  /* 0x0000005206009985 */ /* 0x0009e2000c101b06 */
[----:B-1----:R-:W-:-:S04]  /*fe30*/  @!P0 LEA R2, P6, R13, R0, 0x2 ;  /* 0x000000000d028211 */ /* 0x002fc800078c10ff */
[----:B------:R-:W-:-:S05]  /*fe40*/  @!P0 LEA.HI.X R3, R13, R4, R14, 0x2, P6 ;  /* 0x000000040d038211 */ /* 0x000fca00030f140e */
[----:B------:R4:W-:Y:S04]  /*fe50*/  @!P0 ST.E.64 [R2.64], R80 ;  /* 0x0000005002008985 */ /* 0x0009e8000c101b06 */
.L_x_1435:
[----:B------:R-:W-:Y:S05]  /*fe60*/  BSYNC B0 ;  /* 0x0000000000007941 */ /* 0x000fea0003800000 */
.L_x_1434:
[----:B------:R-:W-:Y:S05]  /*fe70*/  BRA.DIV ~URZ, `(.L_x_1436) ;  /* 0x000058027f007947 */ /* 0x000fea000b800000 */
[----:B-1----:R1:W2:Y:S02]  /*fe80*/  SHFL.IDX PT, R4, R5, 0x2, 0x1c1f ;  /* 0x005c1f0005047f89 */ /* 0x0022a400000e0000 */
.L_x_1520:
[----:B------:R-:W-:Y:S05]  /*fe90*/  BRA.DIV ~URZ, `(.L_x_1437) ;  /* 0x000058527f007947 */ /* 0x000fea000b800000 */
[----:B----4-:R4:W1:Y:S02]  /*fea0*/  SHFL.IDX PT, R0, R12, 0x2, 0x1c1f ;  /* 0x005c1f000c007f89 */ /* 0x01086400000e0000 */
.L_x_1521:
[----:B------:R-:W-:Y:S01]  /*feb0*/  BSSY B0, `(.L_x_1438) ;  /* 0x0000054000007945 */ /* 0x000fe20003800000 */
[----:B------:R-:W-:Y:S05]  /*fec0*/  @P4 BRA `(.L_x_1439) ;  /* 0x0000052000004947 */ /* 0x000fea0003800000 */
[C---:B------:R-:W-:Y:S02]  /*fed0*/  IADD3 R6, R250.reuse, 0x8, RZ ;  /* 0x00000008fa067810 */ /* 0x040fe40007ffe0ff */
[----:B------:R-:W-:Y:S02]  /*fee0*/  ISETP.GE.AND P0, PT, R250, c[0x0][0x3c8], PT ;  /* 0x0000f200fa007a0c */ /* 0x000fe40003f06270 */
[----:B------:R-:W-:Y:S02]  /*fef0*/  ISETP.GE.AND P1, PT, R6, c[0x0][0x3c8], PT ;  /* 0x0000f20006007a0c */ /* 0x000fe40003f26270 */
[C---:B------:R-:W-:Y:S02]  /*ff00*/  IADD3 R16, R250.reuse, 0x10, RZ ;  /* 0x00000010fa107810 */ /* 0x040fe40007ffe0ff */
[C---:B------:R-:W-:Y:S02]  /*ff10*/  IADD3 R10, R250.reuse, 0x18, RZ ;  /* 0x00000018fa0a7810 */ /* 0x040fe40007ffe0ff */
[----:B------:R-:W-:-:S02]  /*ff20*/  IADD3 R7, R250, 0x8, RZ ;  /* 0x00000008fa077810 */ /* 0x000fc40007ffe0ff */
[----:B------:R-:W-:Y:S02]  /*ff30*/  ISETP.GE.AND P2, PT, R16, c[0x0][0x3c8], PT ;  /* 0x0000f20010007a0c */ /* 0x000fe40003f46270 */
[----:B------:R-:W-:Y:S02]  /*ff40*/  SHF.R.S32.HI R11, RZ, 0x1f, R250 ;  /* 0x0000001fff0b7819 */ /* 0x000fe400000114fa */
[-C--:B-1----:R-:W-:Y:S02]  /*ff50*/  @!P0 LEA R2, P6, R250, R0.reuse, 0x2 ;  /* 0x00000000fa028211 */ /* 0x082fe400078c10ff */
[----:B------:R-:W-:Y:S02]  /*ff60*/  ISETP.GE.AND P4, PT, R10, c[0x0][0x3c8], PT ;  /* 0x0000f2000a007a0c */ /* 0x000fe40003f86270 */
[----:B------:R-:W-:Y:S02]  /*ff70*/  SHF.R.S32.HI R7, RZ, 0x1f, R7 ;  /* 0x0000001fff077819 */ /* 0x000fe40000011407 */
[----:B------:R-:W-:-:S02]  /*ff80*/  @!P1 LEA R8, P3, R6, R0, 0x2 ;  /* 0x0000000006089211 */ /* 0x000fc400078610ff */
[-C--:B--2---:R-:W-:Y:S02]  /*ff90*/  @!P0 LEA.HI.X R3, R250, R4.reuse, R11, 0x2, P6 ;  /* 0x00000004fa038211 */ /* 0x084fe400030f140b */
[----:B------:R-:W-:Y:S02]  /*ffa0*/  @!P1 LEA.HI.X R9, R6, R4, R7, 0x2, P3 ;  /* 0x0000000406099211 */ /* 0x000fe400018f1407 */
[C---:B------:R-:W-:Y:S01]  /*ffb0*/  IADD3 R14, R250.reuse, 0x20, RZ ;  /* 0x00000020fa0e7810 */ /* 0x040fe20007ffe0ff */
[----:B------:R1:W-:Y:S01]  /*ffc0*/  @!P0 ST.E.64 [R2.64], R36 ;  /* 0x0000002402008985 */ /* 0x0003e2000c101b06 */
[C---:B------:R-:W-:Y:S02]  /*ffd0*/  IADD3 R13, R250.reuse, 0x28, RZ ;  /* 0x00000028fa0d7810 */ /* 0x040fe40007ffe0ff */
[C---:B------:R-:W-:Y:S01]  /*ffe0*/  IADD3 R17, R250.reuse, 0x10, RZ ;  /* 0x00000010fa117810 */ /* 0x040fe20007ffe0ff */
[----:B------:R2:W-:Y:S01]  /*fff0*/  @!P1 ST.E.64 [R8.64], R38 ;  /* 0x0000002608009985 */ /* 0x0005e2000c101b06 */
[----:B------:R-:W-:-:S02]  /*10000*/  IADD3 R15, R250, 0x18, RZ ;  /* 0x00000018fa0f7810 */ /* 0x000fc40007ffe0ff */
[----:B------:R-:W-:Y:S02]  /*10010*/  ISETP.GE.AND P3, PT, R14, c[0x0][0x3c8], PT ;  /* 0x0000f2000e007a0c */ /* 0x000fe40003f66270 */
[----:B------:R-:W-:Y:S02]  /*10020*/  ISETP.GE.AND P1, PT, R13, c[0x0][0x3c8], PT ;  /* 0x0000f2000d007a0c */ /* 0x000fe40003f26270 */
[----:B------:R-:W-:Y:S02]  /*10030*/  @!P2 LEA R6, P0, R16, R0, 0x2 ;  /* 0x000000001006a211 */ /* 0x000fe400078010ff */
[----:B------:R-:W-:Y:S02]  /*10040*/  SHF.R.S32.HI R17, RZ, 0x1f, R17 ;  /* 0x0000001fff117819 */ /* 0x000fe40000011411 */
[----:B------:R-:W-:Y:S02]  /*10050*/  SHF.R.S32.HI R15, RZ, 0x1f, R15 ;  /* 0x0000001fff0f7819 */ /* 0x000fe4000001140f */
[----:B------:R-:W-:-:S02]  /*10060*/  IADD3 R11, R250, 0x30, RZ ;  /* 0x00000030fa0b7810 */ /* 0x000fc40007ffe0ff */
[----:B------:R-:W-:Y:S02]  /*10070*/  @!P2 LEA.HI.X R7, R16, R4, R17, 0x2, P0 ;  /* 0x000000041007a211 */ /* 0x000fe400000f1411 */
[----:B------:R-:W-:Y:S02]  /*10080*/  ISETP.GE.AND P0, PT, R11, c[0x0][0x3c8], PT ;  /* 0x0000f2000b007a0c */ /* 0x000fe40003f06270 */
[C---:B------:R-:W-:Y:S01]  /*10090*/  IADD3 R16, R250.reuse, 0x20, RZ ;  /* 0x00000020fa107810 */ /* 0x040fe20007ffe0ff */
[----:B------:R5:W-:Y:S01]  /*100a0*/  @!P2 ST.E.64 [R6.64], R40 ;  /* 0x000000280600a985 */ /* 0x000be2000c101b06 */
[----:B------:R-:W-:Y:S02]  /*100b0*/  IADD3 R17, R250, 0x48, RZ ;  /* 0x00000048fa117810 */ /* 0x000fe40007ffe0ff */
[----:B------:R-:W-:Y:S02]  /*100c0*/  SHF.R.S32.HI R16, RZ, 0x1f, R16 ;  /* 0x0000001fff107819 */ /* 0x000fe40000011410 */
[----:B-1----:R-:W-:-:S02]  /*100d0*/  @!P4 LEA R2, P6, R10, R0, 0x2 ;  /* 0x000000000a02c211 */ /* 0x002fc400078c10ff */
[----:B------:R-:W-:Y:S02]  /*100e0*/  IADD3 R18, R250, 0x48, RZ ;  /* 0x00000048fa127810 */ /* 0x000fe40007ffe0ff */
[----:B------:R-:W-:Y:S02]  /*100f0*/  @!P4 LEA.HI.X R3, R10, R4, R15, 0x2, P6 ;  /* 0x000000040a03c211 */ /* 0x000fe400030f140f */
[----:B------:R-:W-:Y:S02]  /*10100*/  IADD3 R15, R250, 0x28, RZ ;  /* 0x00000028fa0f7810 */ /* 0x000fe40007ffe0ff */
[----:B--2---:R-:W-:Y:S01]  /*10110*/  @!P3 LEA R8, P2, R14, R0, 0x2 ;  /* 0x000000000e08b211 */ /* 0x004fe200078410ff */
[----:B------:R1:W-:Y:S01]  /*10120*/  @!P4 ST.E.64 [R2.64], R42 ;  /* 0x0000002a0200c985 */ /* 0x0003e2000c101b06 */
[----:B------:R-:W-:Y:S02]  /*10130*/  SHF.R.S32.HI R15, RZ, 0x1f, R15 ;  /* 0x0000001fff0f7819 */ /* 0x000fe4000001140f */
[----:B------:R-:W-:-:S02]  /*10140*/  IADD3 R10, R250, 0x38, RZ ;  /* 0x00000038fa0a7810 */ /* 0x000fc40007ffe0ff */
[----:B------:R-:W-:Y:S02]  /*10150*/  @!P3 LEA.HI.X R9, R14, R4, R16, 0x2, P2 ;  /* 0x000000040e09b211 */ /* 0x000fe400010f1410 */
[----:B------:R-:W-:Y:S02]  /*10160*/  ISETP.GE.AND P4, PT, R10, c[0x0][0x3c8], PT ;  /* 0x0000f2000a007a0c */ /* 0x000fe40003f86270 */
[C---:B------:R-:W-:Y:S01]  /*10170*/  IADD3 R14, R250.reuse, 0x40, RZ ;  /* 0x00000040fa0e7810 */ /* 0x040fe20007ffe0ff */
[----:B------:R-:W-:Y:S01]  /*10180*/  @!P3 ST.E.64 [R8.64], R66 ;  /* 0x000000420800b985 */ /* 0x000fe2000c101b06 */
[----:B------:R-:W-:Y:S02]  /*10190*/  IADD3 R16, R250, 0x40, RZ ;  /* 0x00000040fa107810 */ /* 0x000fe40007ffe0ff */
[----:B------:R-:W-:Y:S02]  /*101a0*/  ISETP.GE.AND P3, PT, R14, c[0x0][0x3c8], PT ;  /* 0x0000f2000e007a0c */ /* 0x000fe40003f66270 */
[----:B-----5:R-:W-:-:S02]  /*101b0*/  @!P0 LEA R6, P2, R11, R0, 0x2 ;  /* 0x000000000b068211 */ /* 0x020fc400078410ff */
[----:B------:R-:W-:Y:S02]  /*101c0*/  SHF.R.S32.HI R16, RZ, 0x1f, R16 ;  /* 0x0000001fff107819 */ /* 0x000fe40000011410 */
        /* <DEDUP_REMOVED lines=10> */
[----:B------:R-:W-:Y:S01]  /*10270*/  ISETP.GE.AND P2, PT, R17, c[0x0][0x3c8], PT ;  /* 0x0000f20011007a0c */ /* 0x000fe20003f46270 */
[----:B------:R2:W-:Y:S01]  /*10280*/  @!P0 ST.E.64 [R6.64], R48 ;  /* 0x0000003006008985 */ /* 0x0005e2000c101b06 */
[----:B------:R-:W-:Y:S02]  /*10290*/  IADD3 R13, R250, 0x58, RZ ;  /* 0x00000058fa0d7810 */ /* 0x000fe40007ffe0ff */
[----:B------:R-:W-:Y:S02]  /*102a0*/  SHF.R.S32.HI R11, RZ, 0x1f, R11 ;  /* 0x0000001fff0b7819 */ /* 0x000fe4000001140b */
        /* <DEDUP_REMOVED lines=20> */
.L_x_1439:
[----:B------:R-:W-:Y:S05]  /*103f0*/  BSYNC B0 ;  /* 0x0000000000007941 */ /* 0x000fea0003800000 */
.L_x_1438:
[----:B------:R-:W-:Y:S05]  /*10400*/  BRA.DIV ~URZ, `(.L_x_1440) ;  /* 0x000053427f007947 */ /* 0x000fea000b800000 */
[----:B--2---:R2:W3:Y:S04]  /*10410*/  SHFL.IDX PT, R4, R5, 0x3, 0x1c1f ;  /* 0x007c1f0005047f89 */ /* 0x0044e800000e0000 */
[----:B-1----:R2:W1:Y:S02]  /*10420*/  SHFL.IDX PT, R0, R12, 0x3, 0x1c1f ;  /* 0x007c1f000c007f89 */ /* 0x00246400000e0000 */
.L_x_1522:
[----:B------:R-:W-:Y:S05]  /*10430*/  @P5 BRA `(.L_x_1428) ;  /* 0x0000122000005947 */ /* 0x000fea0003800000 */
[C---:B---3--:R-:W-:Y:S02]  /*10440*/  IADD3 R8, R250.reuse, 0x8, RZ ;  /* 0x00000008fa087810 */ /* 0x048fe40007ffe0ff */
[----:B------:R-:W-:Y:S02]  /*10450*/  ISETP.GE.AND P4, PT, R250, c[0x0][0x3c8], PT ;  /* 0x0000f200fa007a0c */ /* 0x000fe40003f86270 */
[----:B------:R-:W-:Y:S02]  /*10460*/  ISETP.GE.AND P3, PT, R8, c[0x0][0x3c8], PT ;  /* 0x0000f20008007a0c */ /* 0x000fe40003f66270 */
[----:B------:R-:W-:-:S02]  /*10470*/  IADD3 R15, R250, 0x10, RZ ;  /* 0x00000010fa0f7810 */ /* 0x000fc40007ffe0ff */
[C---:B--2-4-:R-:W-:Y:S02]  /*10480*/  IADD3 R12, R250.reuse, 0x18, RZ ;  /* 0x00000018fa0c7810 */ /* 0x054fe40007ffe0ff */
[----:B------:R-:W-:Y:S02]  /*10490*/  IADD3 R5, R250, 0x20, RZ ;  /* 0x00000020fa057810 */ /* 0x000fe40007ffe0ff */
[----:B------:R-:W-:Y:S02]  /*104a0*/  ISETP.GE.AND P2, PT, R15, c[0x0][0x3c8], PT ;  /* 0x0000f2000f007a0c */ /* 0x000fe40003f46270 */
[----:B------:R-:W-:Y:S02]  /*104b0*/  ISETP.GE.AND P1, PT, R12, c[0x0][0x3c8], PT ;  /* 0x0000f2000c007a0c */ /* 0x000fe40003f26270 */
[C---:B------:R-:W-:Y:S02]  /*104c0*/  IADD3 R9, R250.reuse, 0x8, RZ ;  /* 0x00000008fa097810 */ /* 0x040fe40007ffe0ff */
[----:B-1----:R-:W-:-:S02]  /*104d0*/  @!P4 LEA R6, P6, R250, R0, 0x2 ;  /* 0x00000000fa06c211 */ /* 0x002fc400078c10ff */
[----:B------:R-:W-:Y:S02]  /*104e0*/  SHF.R.S32.HI R10, RZ, 0x1f, R250 ;  /* 0x0000001fff0a7819 */ /* 0x000fe400000114fa */
[----:B------:R-:W-:Y:S02]  /*104f0*/  ISETP.GE.AND P0, PT, R5, c[0x0][0x3c8], PT ;  /* 0x0000f20005007a0c */ /* 0x000fe40003f06270 */
[----:B------:R-:W-:Y:S02]  /*10500*/  SHF.R.S32.HI R9, RZ, 0x1f, R9 ;  /* 0x0000001fff097819 */ /* 0x000fe40000011409 */
[----:B------:R-:W-:Y:S02]  /*10510*/  @!P3 LEA R2, P5, R8, R0, 0x2 ;  /* 0x000000000802b211 */ /* 0x000fe400078a10ff */
[C---:B------:R-:W-:Y:S02]  /*10520*/  @!P4 LEA.HI.X R7, R250.reuse, R4, R10, 0x2, P6 ;  /* 0x00000004fa07c211 */ /* 0x040fe400030f140a */
[----:B------:R-:W-:-:S02]  /*10530*/  IADD3 R14, R250, 0x28, RZ ;  /* 0x00000028fa0e7810 */ /* 0x000fc40007ffe0ff */
[----:B------:R-:W-:Y:S01]  /*10540*/  IADD3 R16, R250, 0x10, RZ ;  /* 0x00000010fa107810 */ /* 0x000fe20007ffe0ff */
[----:B------:R1:W-:Y:S01]  /*10550*/  @!P4 ST.E.64 [R6.64], R60 ;  /* 0x0000003c0600c985 */ /* 0x0003e2000c101b06 */
[----:B------:R-:W-:Y:S02]  /*10560*/  @!P3 LEA.HI.X R3, R8, R4, R9, 0x2, P5 ;  /* 0x000000040803b211 */ /* 0x000fe400028f1409 */
[C---:B------:R-:W-:Y:S02]  /*10570*/  IADD3 R13, R250.reuse, 0x18, RZ ;  /* 0x00000018fa0d7810 */ /* 0x040fe40007ffe0ff */
[----:B------:R-:W-:Y:S01]  /*10580*/  IADD3 R11, R250, 0x20, RZ ;  /* 0x00000020fa0b7810 */ /* 0x000fe20007ffe0ff */
[----:B------:R2:W-:Y:S01]  /*10590*/  @!P3 ST.E.64 [R2.64], R34 ;  /* 0x000000220200b985 */ /* 0x0005e2000c101b06 */
[----:B------:R-:W-:Y:S02]  /*105a0*/  @!P2 LEA R8, P5, R15, R0, 0x2 ;  /* 0x000000000f08a211 */ /* 0x000fe400078a10ff */
[----:B------:R-:W-:-:S02]  /*105b0*/  ISETP.GE.AND P4, PT, R14, c[0x0][0x3c8], PT ;  /* 0x0000f2000e007a0c */ /* 0x000fc40003f86270 */
[----:B------:R-:W-:Y:S02]  /*105c0*/  SHF.R.S32.HI R16, RZ, 0x1f, R16 ;  /* 0x0000001fff107819 */ /* 0x000fe40000011410 */
[----:B------:R-:W-:Y:S02]  /*105d0*/  IADD3 R10, R250, 0x30, RZ ;  /* 0x00000030fa0a7810 */ /* 0x000fe40007ffe0ff */
[----:B------:R-:W-:Y:S02]  /*105e0*/  SHF.R.S32.HI R13, RZ, 0x1f, R13 ;  /* 0x0000001fff0d7819 */ /* 0x000fe4000001140d */
[----:B------:R-:W-:Y:S02]  /*105f0*/  SHF.R.S32.HI R11, RZ, 0x1f, R11 ;  /* 0x0000001fff0b7819 */ /* 0x000fe4000001140b */
[----:B------:R-:W-:Y:S02]  /*10600*/  @!P2 LEA.HI.X R9, R15, R4, R16, 0x2, P5 ;  /* 0x000000040f09a211 */ /* 0x000fe400028f1410 */
[----:B------:R-:W-:-:S02]  /*10610*/  ISETP.GE.AND P5, PT, R10, c[0x0][0x3c8], PT ;  /* 0x0000f2000a007a0c */ /* 0x000fc40003fa6270 */
[C---:B------:R-:W-:Y:S01]  /*10620*/  IADD3 R16, R250.reuse, 0x28, RZ ;  /* 0x00000028fa107810 */ /* 0x040fe20007ffe0ff */
[----:B------:R-:W-:Y:S01]  /*10630*/  @!P2 ST.E.64 [R8.64], R70 ;  /* 0x000000460800a985 */ /* 0x000fe2000c101b06 */
[----:B------:R-:W-:Y:S02]  /*10640*/  IADD3 R15, R250, 0x40, RZ ;  /* 0x00000040fa0f7810 */ /* 0x000fe40007ffe0ff */
[----:B------:R-:W-:Y:S02]  /*10650*/  SHF.R.S32.HI R16, RZ, 0x1f, R16 ;  /* 0x0000001fff107819 */ /* 0x000fe40000011410 */
[C---:B-1----:R-:W-:Y:S02]  /*10660*/  @!P1 LEA R6, P6, R12.reuse, R0, 0x2 ;  /* 0x000000000c069211 */ /* 0x042fe400078c10ff */
[----:B------:R-:W-:Y:S02]  /*10670*/  ISETP.GE.AND P2, PT, R15, c[0x0][0x3c8], PT ;  /* 0x0000f2000f007a0c */ /* 0x000fe40003f46270 */
[----:B------:R-:W-:-:S02]  /*10680*/  @!P1 LEA.HI.X R7, R12, R4, R13, 0x2, P6 ;  /* 0x000000040c079211 */ /* 0x000fc400030f140d */
[C---:B--2---:R-:W-:Y:S02]  /*10690*/  @!P0 LEA R2, P3, R5.reuse, R0, 0x2 ;  /* 0x0000000005028211 */ /* 0x044fe400078610ff */
[----:B------:R-:W-:Y:S01]  /*106a0*/  IADD3 R12, R250, 0x38, RZ ;  /* 0x00000038fa0c7810 */ /* 0x000fe20007ffe0ff */
[----:B------:R1:W-:Y:S01]  /*106b0*/  @!P1 ST.E.64 [R6.64], R64 ;  /* 0x0000004006009985 */ /* 0x0003e2000c101b06 */
[----:B------:R-:W-:Y:S02]  /*106c0*/  @!P0 LEA.HI.X R3, R5, R4, R11, 0x2, P3 ;  /* 0x0000000405038211 */ /* 0x000fe400018f140b */
[----:B------:R-:W-:Y:S02]  /*106d0*/  ISETP.GE.AND P3, PT, R12, c[0x0][0x3c8], PT ;  /* 0x0000f2000c007a0c */ /* 0x000fe40003f66270 */
[C---:B------:R-:W-:Y:S01]  /*106e0*/  IADD3 R11, R250.reuse, 0x30, RZ ;  /* 0x00000030fa0b7810 */ /* 0x040fe20007ffe0ff */
[----:B------:R2:W-:Y:S01]  /*106f0*/  @!P0 ST.E.64 [R2.64], R30 ;  /* 0x0000001e02008985 */ /* 0x0005e2000c101b06 */
[----:B------:R-:W-:-:S02]  /*10700*/  IADD3 R13, R250, 0x48, RZ ;  /* 0x00000048fa0d7810 */ /* 0x000fc40007ffe0ff */
[----:B------:R-:W-:Y:S02]  /*10710*/  IADD3 R5, R250, 0x50, RZ ;  /* 0x00000050fa057810 */ /* 0x000fe40007ffe0ff */
[----:B------:R-:W-:Y:S02]  /*10720*/  SHF.R.S32.HI R11, RZ, 0x1f, R11 ;  /* 0x0000001fff0b7819 */ /* 0x000fe4000001140b */
[----:B------:R-:W-:Y:S02]  /*10730*/  ISETP.GE.AND P1, PT, R13, c[0x0][0x3c8], PT ;  /* 0x0000f2000d007a0c */ /* 0x000fe40003f26270 */
[----:B-1----:R-:W-:-:S04]  /*10740*/  @!P4 LEA R6, P0, R14, R0, 0x2 ;  /* 0x000000000e06c211 */ /* 0x002fc800078010ff */
[----:B------:R-:W-:Y:S02]  /*10750*/  @!P4 LEA.HI.X R7, R14, R4, R16, 0x2, P0 ;  /* 0x000000040e07c211 */ /* 0x000fe400000f1410 */
[----:B--2---:R-:W-:Y:S02]  /*10760*/  @!P5 LEA R2, P6, R10, R0, 0x2 ;  /* 0x000000000a02d211 */ /* 0x004fe400078c10ff */
[----:B------:R-:W-:Y:S01]  /*10770*/  IADD3 R14, R250, 0x38, RZ ;  /* 0x00000038fa0e7810 */ /* 0x000fe20007ffe0ff */
[----:B------:R1:W-:Y:S01]  /*10780*/  @!P4 ST.E.64 [R6.64], R46 ;  /* 0x0000002e0600c985 */ /* 0x0003e2000c101b06 */
[----:B------:R-:W-:Y:S02]  /*10790*/  ISETP.GE.AND P0, PT, R5, c[0x0][0x3c8], PT ;  /* 0x0000f20005007a0c */ /* 0x000fe40003f06270 */
[----:B------:R-:W-:Y:S02]  /*107a0*/  @!P5 LEA.HI.X R3, R10, R4, R11, 0x2, P6 ;  /* 0x000000040a03d211 */ /* 0x000fe400030f140b */
[----:B------:R-:W-:-:S02]  /*107b0*/  @!P3 LEA R10, P4, R12, R0, 0x2 ;  /* 0x000000000c0ab211 */ /* 0x000fc400078810ff */
[----:B------:R-:W-:Y:S01]  /*107c0*/  SHF.R.S32.HI R14, RZ, 0x1f, R14 ;  /* 0x0000001fff0e7819 */ /* 0x000fe2000001140e */
[----:B------:R2:W-:Y:S01]  /*107d0*/  @!P5 ST.E.64 [R2.64], R50 ;  /* 0x000000320200d985 */ /* 0x0005e2000c101b06 */
[----:B------:R-:W-:Y:S02]  /*107e0*/  IADD3 R16, R250, 0x40, RZ ;  /* 0x00000040fa107810 */ /* 0x000fe40007ffe0ff */
[----:B------:R-:W-:Y:S02]  /*107f0*/  @!P3 LEA.HI.X R11, R12, R4, R14, 0x2, P4 ;  /* 0x000000040c0bb211 */ /* 0x000fe400020f140e */
[C---:B------:R-:W-:Y:S02]  /*10800*/  IADD3 R14, R250.reuse, 0x48, RZ ;  /* 0x00000048fa0e7810 */ /* 0x040fe40007ffe0ff */
[----:B------:R-:W-:Y:S01]  /*10810*/  IADD3 R12, R250, 0x50, RZ ;  /* 0x00000050fa0c7810 */ /* 0x000fe20007ffe0ff */
[----:B------:R3:W-:Y:S01]  /*10820*/  @!P3 ST.E.64 [R10.64], R62 ;  /* 0x0000003e0a00b985 */ /* 0x0007e2000c101b06 */
[----:B------:R-:W-:-:S02]  /*10830*/  @!P2 LEA R8, P6, R15, R0, 0x2 ;  /* 0x000000000f08a211 */ /* 0x000fc400078c10ff */
[----:B------:R-:W-:Y:S02]  /*10840*/  SHF.R.S32.HI R16, RZ, 0x1f, R16 ;  /* 0x0000001fff107819 */ /* 0x000fe40000011410 */
[----:B------:R-:W-:Y:S02]  /*10850*/  SHF.R.S32.HI R14, RZ, 0x1f, R14 ;  /* 0x0000001fff0e7819 */ /* 0x000fe4000001140e */
[----:B------:R-:W-:Y:S02]  /*10860*/  SHF.R.S32.HI R12, RZ, 0x1f, R12 ;  /* 0x0000001fff0c7819 */ /* 0x000fe4000001140c */
[----:B------:R-:W-:Y:S02]  /*10870*/  @!P2 LEA.HI.X R9, R15, R4, R16, 0x2, P6 ;  /* 0x000000040f09a211 */ /* 0x000fe400030f1410 */
[----:B-1----:R-:W-:-:S03]  /*10880*/  @!P1 LEA R6, P5, R13, R0, 0x2 ;  /* 0x000000000d069211 */ /* 0x002fc600078a10ff */
[----:B------:R3:W-:Y:S01]  /*10890*/  @!P2 ST.E.64 [R8.64], R58 ;  /* 0x0000003a0800a985 */ /* 0x0007e2000c101b06 */
[----:B------:R-:W-:Y:S02]  /*108a0*/  @!P1 LEA.HI.X R7, R13, R4, R14, 0x2, P5 ;  /* 0x000000040d079211 */ /* 0x000fe400028f140e */
[----:B--2---:R-:W-:-:S03]  /*108b0*/  @!P0 LEA R2, P4, R5, R0, 0x2 ;  /* 0x0000000005028211 */ /* 0x004fc600078810ff */
[----:B------:R3:W-:Y:S01]  /*108c0*/  @!P1 ST.E.64 [R6.64], R54 ;  /* 0x0000003606009985 */ /* 0x0007e2000c101b06 */
[----:B------:R-:W-:Y:S02]  /*108d0*/  @!P0 LEA.HI.X R3, R5, R4, R12, 0x2, P4 ;  /* 0x0000000405038211 */ /* 0x000fe400020f140c */
[----:B------:R-:W-:-:S03]  /*108e0*/  IADD3 R5, R250, 0x58, RZ ;  /* 0x00000058fa057810 */ /* 0x000fc60007ffe0ff */
[----:B------:R3:W-:Y:S01]  /*108f0*/  @!P0 ST.E.64 [R2.64], R32 ;  /* 0x0000002002008985 */ /* 0x0007e2000c101b06 */
[----:B------:R-:W-:-:S13]  /*10900*/  ISETP.GE.AND P0, PT, R5, c[0x0][0x3c8], PT ;  /* 0x0000f20005007a0c */ /* 0x000fda0003f06270 */
[----:B------:R-:W-:Y:S05]  /*10910*/  @P0 BRA `(.L_x_1428) ;  /* 0x00000d4000000947 */ /* 0x000fea0003800000 */
[----:B------:R-:W-:Y:S02]  /*10920*/  IADD3 R12, R250, 0x58, RZ ;  /* 0x00000058fa0c7810 */ /* 0x000fe40007ffe0ff */
[----:B---3--:R-:W-:Y:S02]  /*10930*/  LEA R2, P0, R5, R0, 0x2 ;  /* 0x0000000005027211 */ /* 0x008fe400078010ff */
[----:B------:R-:W-:-:S04]  /*10940*/  SHF.R.S32.HI R12, RZ, 0x1f, R12 ;  /* 0x0000001fff0c7819 */ /* 0x000fc8000001140c */
[----:B------:R-:W-:-:S05]  /*10950*/  LEA.HI.X R3, R5, R4, R12, 0x2, P0 ;  /* 0x0000000405037211 */ /* 0x000fca00000f140c */
[----:B------:R1:W-:Y:S01]  /*10960*/  ST.E.64 [R2.64], R26 ;  /* 0x0000001a02007985 */ /* 0x0003e2000c101b06 */
[----:B------:R-:W-:Y:S05]  /*10970*/  BRA `(.L_x_1428) ;  /* 0x00000ce000007947 */ /* 0x000fea0003800000 */
.L_x_1413:
        /* <DEDUP_REMOVED lines=22> */
.L_x_1441:
        /* <DEDUP_REMOVED lines=58> */
.L_x_1443:
[----:B------:R-:W-:Y:S05]  /*10e80*/  BSYNC B0 ;  /* 0x0000000000007941 */ /* 0x000fea0003800000 */
.L_x_1442:
[----:B------:R-:W-:-:S13]  /*10e90*/  ISETP.GT.AND P0, PT, R19, 0x1, PT ;  /* 0x000000011300780c */ /* 0x000fda0003f04270 */
[----:B------:R-:W-:Y:S05]  /*10ea0*/  @P0 BRA `(.L_x_1428) ;  /* 0x000007b000000947 */ /* 0x000fea0003800000 */
[----:B------:R-:W-:Y:S01]  /*10eb0*/  MOV R2, c[0x0][0x4e8] ;  /* 0x00013a0000027a02 */ /* 0x000fe20000000f00 */
[----:B-1----:R-:W-:Y:S01]  /*10ec0*/  IMAD R0, R18, c[0x0][0x3a0], RZ ;  /* 0x0000e80012007a24 */ /* 0x002fe200078e02ff */
[----:B------:R-:W-:Y:S01]  /*10ed0*/  IADD3 R4, R231, R249, RZ ;  /* 0x000000f9e7047210 */ /* 0x000fe20007ffe0ff */
[----:B------:R-:W-:Y:S01]  /*10ee0*/  IMAD R5, R21, c[0x0][0x3f0], RZ ;  /* 0x0000fc0015057a24 */ /* 0x000fe200078e02ff */
[----:B------:R-:W-:Y:S01]  /*10ef0*/  ISETP.NE.AND P0, PT, R2, 0x1, PT ;  /* 0x000000010200780c */ /* 0x000fe20003f05270 */
[----:B------:R-:W-:-:S04]  /*10f00*/  IMAD.WIDE.U32 R2, R6, c[0x0][0x3a0], RZ ;  /* 0x0000e80006027a25 */ /* 0x000fc800078e00ff */
[----:B------:R-:W-:Y:S01]  /*10f10*/  IMAD R6, R6, c[0x0][0x3a4], R0 ;  /* 0x0000e90006067a24 */ /* 0x000fe200078e0200 */
[----:B------:R-:W-:Y:S01]  /*10f20*/  MOV R0, R4 ;  /* 0x0000000400007202 */ /* 0x000fe20000000f00 */
[----:B------:R-:W-:-:S03]  /*10f30*/  IMAD R7, R13, c[0x0][0x3f4], R5 ;  /* 0x0000fd000d077a24 */ /* 0x000fc600078e0205 */
[----:B------:R-:W-:-:S03]  /*10f40*/  IADD3 R3, R3, R6, RZ ;  /* 0x0000000603037210 */ /* 0x000fc60007ffe0ff */
        /* <DEDUP_REMOVED lines=22> */
.L_x_1523:
[----:B------:R-:W-:Y:S05]  /*110b0*/  BRA.DIV ~URZ, `(.L_x_1445) ;  /* 0x000047c27f007947 */ /* 0x000fea000b800000 */
[----:B------:R3:W4:Y:S02]  /*110c0*/  SHFL.IDX PT, R0, R12, RZ, 0x1c1f ;  /* 0x001c1fff0c007589 */ /* 0x00072400000e0000 */
.L_x_1524:
        /* <DEDUP_REMOVED lines=20> */
.L_x_1447:
[----:B------:R-:W-:Y:S05]  /*11210*/  BSYNC B0 ;  /* 0x0000000000007941 */ /* 0x000fea0003800000 */
.L_x_1446:
[----:B------:R-:W-:Y:S05]  /*11220*/  BRA.DIV ~URZ, `(.L_x_1448) ;  /* 0x000046b27f007947 */ /* 0x000fea000b800000 */
[----:B--2---:R2:W1:Y:S04]  /*11230*/  SHFL.IDX PT, R4, R5, 0x1, 0x1c1f ;  /* 0x003c1f0005047f89 */ /* 0x00446800000e0000 */
[----:B----4-:R2:W4:Y:S02]  /*11240*/  SHFL.IDX PT, R0, R12, 0x1, 0x1c1f ;  /* 0x003c1f000c007f89 */ /* 0x01052400000e0000 */
.L_x_1525:
        /* <DEDUP_REMOVED lines=19> */
.L_x_1450:
[----:B------:R-:W-:Y:S05]  /*11380*/  BSYNC B0 ;  /* 0x0000000000007941 */ /* 0x000fea0003800000 */
.L_x_1449:
[----:B------:R-:W-:Y:S05]  /*11390*/  BRA.DIV ~URZ, `(.L_x_1451) ;  /* 0x000046027f007947 */ /* 0x000fea000b800000 */
[----:B-1----:R1:W2:Y:S02]  /*113a0*/  SHFL.IDX PT, R4, R5, 0x2, 0x1c1f ;  /* 0x005c1f0005047f89 */ /* 0x0022a400000e0000 */
.L_x_1526:
[----:B------:R-:W-:Y:S05]  /*113b0*/  BRA.DIV ~URZ, `(.L_x_1452) ;  /* 0x000046527f007947 */ /* 0x000fea000b800000 */
[----:B----4-:R4:W1:Y:S02]  /*113c0*/  SHFL.IDX PT, R0, R12, 0x2, 0x1c1f ;  /* 0x005c1f000c007f89 */ /* 0x01086400000e0000 */
.L_x_1527:
        /* <DEDUP_REMOVED lines=19> */
.L_x_1454:
[----:B------:R-:W-:Y:S05]  /*11500*/  BSYNC B0 ;  /* 0x0000000000007941 */ /* 0x000fea0003800000 */
.L_x_1453:
[----:B------:R-:W-:Y:S05]  /*11510*/  BRA.DIV ~URZ, `(.L_x_1455) ;  /* 0x000045527f007947 */ /* 0x000fea000b800000 */
[----:B--2---:R2:W3:Y:S04]  /*11520*/  SHFL.IDX PT, R4, R5, 0x3, 0x1c1f ;  /* 0x007c1f0005047f89 */ /* 0x0044e800000e0000 */
[----:B-1----:R2:W1:Y:S02]  /*11530*/  SHFL.IDX PT, R0, R12, 0x3, 0x1c1f ;  /* 0x007c1f000c007f89 */ /* 0x00246400000e0000 */
.L_x_1528:
        /* <DEDUP_REMOVED lines=18> */
.L_x_1428:
[----:B------:R-:W-:Y:S05]  /*11660*/  BSYNC B1 ;  /* 0x0000000000017941 */ /* 0x000fea0003800000 */
.L_x_1412:
[----:B-1--4-:R-:W4:Y:S02]  /*11670*/  LDL R0, [R1+0x38] ;  /* 0x0000380001007983 */ /* 0x012f240000100800 */
        /* <DEDUP_REMOVED lines=14> */
.L_x_1529:
[----:B------:R-:W-:Y:S05]  /*11760*/  BRA.DIV ~URZ, `(.L_x_1458) ;  /* 0x000044327f007947 */ /* 0x000fea000b800000 */
[----:B------:R3:W4:Y:S02]  /*11770*/  SHFL.IDX PT, R8, R74, 0x1, 0x1f ;  /* 0x00201f004a087f89 */ /* 0x00072400000e0000 */
.L_x_1530:
        /* <DEDUP_REMOVED lines=19> */
.L_x_1531:
        /* <DEDUP_REMOVED lines=16> */
.L_x_1532:
[----:B---3--:R-:W-:Y:S01]  /*119b0*/  IMAD R0, R0, c[0x0][0x538], RZ ;  /* 0x00014e0000007a24 */ /* 0x008fe200078e02ff */
[----:B------:R-:W-:Y:S04]  /*119c0*/  BSSY B1, `(.L_x_1461) ;  /* 0x00000ce000017945 */ /* 0x000fe80003800000 */
[----:B----4-:R-:W-:-:S04]  /*119d0*/  IADD3 R8, R0, R8, RZ ;  /* 0x0000000800087210 */ /* 0x010fc80007ffe0ff */
[----:B--2---:R-:W-:-:S13]  /*119e0*/  ISETP.GT.AND P6, PT, R8, R9, PT ;  /* 0x000000090800720c */ /* 0x004fda0003fc4270 */
[----:B------:R-:W-:Y:S05]  /*119f0*/  @P6 BRA `(.L_x_1462) ;  /* 0x0000025000006947 */ /* 0x000fea0003800000 */
.L_x_1466:
        /* <DEDUP_REMOVED lines=17> */
.L_x_1533:
        /* <DEDUP_REMOVED lines=16> */
.L_x_1534:
[----:B--2---:R-:W-:-:S05]  /*11c10*/  IMAD R0, R0, c[0x0][0x538], RZ ;  /* 0x00014e0000007a24 */ /* 0x004fca00078e02ff */
[----:B------:R-:W-:-:S04]  /*11c20*/  IADD3 R8, R0, R8, RZ ;  /* 0x0000000800087210 */ /* 0x000fc80007ffe0ff */
[----:B------:R-:W-:-:S13]  /*11c30*/  ISETP.GT.AND P6, PT, R8, R9, PT ;  /* 0x000000090800720c */ /* 0x000fda0003fc4270 */
[----:B-1----:R-:W-:Y:S05]  /*11c40*/  @!P6 BRA `(.L_x_1466) ;  /* 0xfffffdb00000e947 */ /* 0x002fea000383ffff */
.L_x_1462:
[----:B------:R-:W-:-:S05]  /*11c50*/  IADD3 R10, -R0, R8, RZ ;  /* 0x00000008000a7210 */ /* 0x000fca0007ffe1ff */
[----:B------:R-:W-:-:S05]  /*11c60*/  IMAD R0, R4, c[0x0][0x538], R10 ;  /* 0x00014e0004007a24 */ /* 0x000fca00078e020a */
[----:B------:R-:W-:Y:S01]  /*11c70*/  ISETP.GT.AND P0, PT, R0, R9, PT ;  /* 0x000000090000720c */ /* 0x000fe20003f04270 */
[----:B------:R-:W-:-:S12]  /*11c80*/  BRA.DIV ~URZ, `(.L_x_1467) ;  /* 0x000043527f007947 */ /* 0x000fd8000b800000 */
[----:B------:R-:W-:-:S03]  /*11c90*/  VOTE.ANY R11, PT, !P0 ;  /* 0x00000000000b7806 */ /* 0x000fc600040e0100 */
.L_x_1535:
[----:B------:R-:W2:Y:S01]  /*11ca0*/  LDL.LU R0, [R1+0xc] ;  /* 0x00000c0001007983 */ /* 0x000ea20000300800 */
[----:B------:R-:W2:Y:S02]  /*11cb0*/  POPC R5, R11 ;  /* 0x0000000b00057309 */ /* 0x000ea40000000000 */
[----:B--2---:R-:W-:-:S05]  /*11cc0*/  IADD3 R0, R5, R0, RZ ;  /* 0x0000000005007210 */ /* 0x004fca0007ffe0ff */
[----:B------:R2:W-:Y:S01]  /*11cd0*/  STL [R1+0xc], R0 ;  /* 0x00000c0001007387 */ /* 0x0005e20000100800 */
[----:B------:R-:W-:Y:S05]  /*11ce0*/  BRA.DIV ~URZ, `(.L_x_1468) ;  /* 0x000043427f007947 */ /* 0x000fea000b800000 */
[----:B------:R3:W4:Y:S04]  /*11cf0*/  SHFL.IDX PT, R8, R6, R5, 0x1f ;  /* 0x00001f0506087589 */ /* 0x00072800000e0000 */
[----:B------:R3:W1:Y:S02]  /*11d00*/  SHFL.IDX PT, R7, R7, R5, 0x1f ;  /* 0x00001f0507077589 */ /* 0x00066400000e0000 */
.L_x_1536:
[----:B------:R-:W-:Y:S01]  /*11d10*/  ISETP.NE.AND P0, PT, R11, RZ, PT ;  /* 0x000000ff0b00720c */ /* 0x000fe20003f05270 */
[----:B------:R-:W-:-:S12]  /*11d20*/  BSSY B0, `(.L_x_1469) ;  /* 0x0000005000007945 */ /* 0x000fd80003800000 */
[----:B------:R-:W-:Y:S05]  /*11d30*/  @!P0 BRA `(.L_x_1470) ;  /* 0x0000003000008947 */ /* 0x000fea0003800000 */
[----:B---3--:R-:W-:Y:S01]  /*11d40*/  IADD3 R5, R5, -0x1, RZ ;  /* 0xffffffff05057810 */ /* 0x008fe20007ffe0ff */
[----:B------:R-:W-:Y:S05]  /*11d50*/  BRA.DIV ~URZ, `(.L_x_1471) ;  /* 0x000043a27f007947 */ /* 0x000fea000b800000 */
[----:B------:R3:W2:Y:S02]  /*11d60*/  SHFL.IDX PT, R12, R4, R5, 0x1f ;  /* 0x00001f05040c7589 */ /* 0x0006a400000e0000 */
.L_x_1470:
[----:B------:R-:W-:Y:S05]  /*11d70*/  BSYNC B0 ;  /* 0x0000000000007941 */ /* 0x000fea0003800000 */
.L_x_1469:
[----:B--2---:R-:W-:Y:S01]  /*11d80*/  IMAD R0, R12, c[0x0][0x538], R10 ;  /* 0x00014e000c007a24 */ /* 0x004fe200078e020a */
        /* <DEDUP_REMOVED lines=10> */
[----:B---3--:R-:W1:Y:S02]  /*11e30*/  F2I.FTZ.U32.TRUNC.NTZ R5, R0 ;  /* 0x0000000000057305 */ /* 0x008e64000021f000 */
        /* <DEDUP_REMOVED lines=56> */
.L_x_1473:
[----:B-1----:R-:W2:Y:S01]  /*121c0*/  LDL R0, [R1+0xc] ;  /* 0x00000c0001007983 */ /* 0x002ea20000100800 */
[----:B------:R-:W-:-:S04]  /*121d0*/  IMAD.MOV.U32 R2, RZ, RZ, 0x4 ;  /* 0x00000004ff027424 */ /* 0x000fc800078e00ff */
        /* <DEDUP_REMOVED lines=66> */
.L_x_1474:
[----:B------:R-:W-:Y:S05]  /*12600*/  BSYNC B0 ;  /* 0x0000000000007941 */ /* 0x000fea0003800000 */
.L_x_1472:
[----:B------:R-:W-:-:S04]  /*12610*/  LOP3.LUT R2, RZ, R2, RZ, 0x33, !PT ;  /* 0x00000002ff027212 */ /* 0x000fc800078e33ff */
[----:B-1----:R-:W-:-:S05]  /*12620*/  IADD3 R0, R2, R8, RZ ;  /* 0x0000000802007210 */ /* 0x002fca0007ffe0ff */
[----:B------:R1:W-:Y:S01]  /*12630*/  STL [R1+0x4], R0 ;  /* 0x0000040001007387 */ /* 0x0003e20000100800 */
[----:B------:R-:W-:Y:S05]  /*12640*/  BRA `(.L_x_1475) ;  /* 0x0000005000007947 */ /* 0x000fea0003800000 */
.L_x_1463:
[----:B------:R-:W-:Y:S01]  /*12650*/  MOV R0, c[0x0][0x53c] ;  /* 0x00014f0000007a02 */ /* 0x000fe20000000f00 */
[----:B------:R2:W-:Y:S04]  /*12660*/  STL [R1], R9 ;  /* 0x0000000901007387 */ /* 0x0005e80000100800 */
[----:B------:R2:W-:Y:S04]  /*12670*/  STL [R1+0x4], RZ ;  /* 0x000004ff01007387 */ /* 0x0005e80000100800 */
[----:B------:R2:W-:Y:S04]  /*12680*/  STL [R1+0x8], RZ ;  /* 0x000008ff01007387 */ /* 0x0005e80000100800 */
[----:B------:R2:W-:Y:S02]  /*12690*/  STL [R1+0xc], R0 ;  /* 0x00000c0001007387 */ /* 0x0005e40000100800 */
.L_x_1475:
[----:B------:R-:W-:Y:S05]  /*126a0*/  BSYNC B1 ;  /* 0x0000000000017941 */ /* 0x000fea0003800000 */
.L_x_1461:
        /* <DEDUP_REMOVED lines=9> */
.L_x_1456:
[----:B--2---:R-:W2:Y:S02]  /*12740*/  LDL R0, [R1+0xc] ;  /* 0x00000c0001007983 */ /* 0x004ea40000100800 */
[----:B--2---:R-:W-:-:S13]  /*12750*/  ISETP.GE.AND P0, PT, R0, c[0x0][0x53c], PT ;  /* 0x00014f0000007a0c */ /* 0x004fda0003f06270 */
[----:B-1----:R-:W-:Y:S01]  /*12760*/  @P0 CALL.REL.NOINC `(.L_x_1476) ;  /* 0x0000001000000944 */ /* 0x002fe20003c00000 */
[----:B------:R-:W-:Y:S05]  /*12770*/  BRA `(.L_x_1477) ;  /* 0xfffef3c000007947 */ /* 0x000fea000383ffff */
.L_x_1476:
[----:B------:R-:W-:Y:S05]  /*12780*/  EXIT ;  /* 0x000000000000794d */ /* 0x000fea0003800000 */
.L_x_1339:
[----:B------:R-:W-:Y:S01]  /*12790*/  IMAD.MOV.U32 R0, RZ, RZ, R5 ;  /* 0x000000ffff007224 */ /* 0x000fe200078e0005 */
[----:B------:R-:W-:Y:S02]  /*127a0*/  MOV R2, 0x1 ;  /* 0x0000000100027802 */ /* 0x000fe40000000f00 */
[----:B------:R-:W-:Y:S02]  /*127b0*/  MOV R3, 0x127d0 ;  /* 0x000127d000037802 */ /* 0x000fe40000000f00 */
[----:B------:R-:W-:Y:S05]  /*127c0*/  CALL.REL.NOINC `($__internal_21_$__cuda_sm70_shflsync_up_p) ;  /* 0x00003a5000007944 */ /* 0x000fea0003c00000 */
[----:B------:R-:W-:Y:S01]  /*127d0*/  MOV R0, R4 ;  /* 0x0000000400007202 */ /* 0x000fe20000000f00 */
[----:B------:R-:W-:Y:S05]  /*127e0*/  BRA `(.L_x_1478) ;  /* 0xfffedc7000007947 */ /* 0x000fea000383ffff */
.L_x_1340:
[----:B------:R-:W-:Y:S01]  /*127f0*/  IMAD.MOV.U32 R0, RZ, RZ, R5 ;  /* 0x000000ffff007224 */ /* 0x000fe200078e0005 */
[----:B------:R-:W-:Y:S02]  /*12800*/  MOV R2, 0x2 ;  /* 0x0000000200027802 */ /* 0x000fe40000000f00 */
[----:B------:R-:W-:Y:S02]  /*12810*/  MOV R3, 0x12830 ;  /* 0x0001283000037802 */ /* 0x000fe40000000f00 */
[----:B------:R-:W-:Y:S05]  /*12820*/  CALL.REL.NOINC `($__internal_21_$__cuda_sm70_shflsync_up_p) ;  /* 0x000039f000007944 */ /* 0x000fea0003c00000 */
[----:B------:R-:W-:Y:S01]  /*12830*/  SEL R0, R4, RZ, P4 ;  /* 0x000000ff04007207 */ /* 0x000fe20002000000 */
[----:B------:R-:W-:Y:S01]  /*12840*/  IMAD.MOV.U32 R2, RZ, RZ, 0x4 ;  /* 0x00000004ff027424 */ /* 0x000fe200078e00ff */
[----:B------:R-:W-:-:S03]  /*12850*/  MOV R3, 0x12880 ;  /* 0x0001288000037802 */ /* 0x000fc60000000f00 */
[----:B------:R-:W-:Y:S02]  /*12860*/  IMAD.IADD R0, R5, 0x1, R0 ;  /* 0x0000000105007824 */ /* 0x000fe400078e0200 */
        /* <DEDUP_REMOVED lines=11> */
[----:B------:R-:W-:Y:S02]  /*12920*/  SEL R4, R4, RZ, P1 ;  /* 0x000000ff04047207 */ /* 0x000fe40000800000 */
[----:B------:R-:W-:Y:S02]  /*12930*/  MOV R3, 0x1f ;  /* 0x0000001f00037802 */ /* 0x000fe40000000f00 */
[----:B------:R-:W-:Y:S01]  /*12940*/  MOV R2, 0x12990 ;  /* 0x0001299000027802 */ /* 0x000fe20000000f00 */
[----:B------:R-:W-:Y:S02]  /*12950*/  IMAD.IADD R4, R0, 0x1, R4 ;  /* 0x0000000100047824 */ /* 0x000fe400078e0204 */
[----:B------:R-:W-:Y:S02]  /*12960*/  IMAD.MOV.U32 R0, RZ, RZ, 0x1f ;  /* 0x0000001fff007424 */ /* 0x000fe400078e00ff */
[----:B------:R-:W-:Y:S02]  /*12970*/  IMAD.MOV.U32 R209, RZ, RZ, R4 ;  /* 0x000000ffffd17224 */ /* 0x000fe400078e0004 */
[----:B------:R-:W-:Y:S05]  /*12980*/  CALL.REL.NOINC `($__internal_20_$__cuda_sm70_shflsync_idx_p) ;  /* 0x0000384000007944 */ /* 0x000fea0003c00000 */
[----:B------:R-:W-:Y:S05]  /*12990*/  BRA `(.L_x_1479) ;  /* 0xfffedbc000007947 */ /* 0x000fea000383ffff */
.L_x_1342:
[----:B------:R-:W-:Y:S02]  /*129a0*/  SEL R0, RZ, 0x1, P0 ;  /* 0x00000001ff007807 */ /* 0x000fe40000000000 */
[----:B------:R-:W-:-:S02]  /*129b0*/  MOV R2, 0x129d0 ;  /* 0x000129d000027802 */ /* 0x000fc40000000f00 */
[----:B------:R-:W-:Y:S05]  /*129c0*/  CALL.REL.NOINC `($__internal_22_$__cuda_sm70_votesync_ballot) ;  /* 0x000038c000007944 */ /* 0x000fea0003c00000 */
[----:B------:R-:W-:Y:S01]  /*129d0*/  MOV R10, R0 ;  /* 0x00000000000a7202 */ /* 0x000fe20000000f00 */
[----:B------:R-:W-:Y:S05]  /*129e0*/  BRA `(.L_x_1480) ;  /* 0xfffedc0000007947 */ /* 0x000fea000383ffff */
.L_x_1343:
[----:B------:R-:W-:Y:S01]  /*129f0*/  IMAD.MOV.U32 R209, RZ, RZ, R9 ;  /* 0x000000ffffd17224 */ /* 0x000fe200078e0009 */
[----:B-1----:R-:W-:Y:S01]  /*12a00*/  MOV R0, R5 ;  /* 0x0000000500007202 */ /* 0x002fe20000000f00 */
[----:B------:R-:W-:Y:S01]  /*12a10*/  IMAD.MOV.U32 R3, RZ, RZ, 0x1f ;  /* 0x0000001fff037424 */ /* 0x000fe200078e00ff */
[----:B------:R-:W-:-:S02]  /*12a20*/  MOV R2, 0x12a40 ;  /* 0x00012a4000027802 */ /* 0x000fc40000000f00 */
[----:B------:R-:W-:Y:S05]  /*12a30*/  CALL.REL.NOINC `($__internal_20_$__cuda_sm70_shflsync_idx_p) ;  /* 0x0000379000007944 */ /* 0x000fea0003c00000 */
[----:B------:R-:W-:Y:S01]  /*12a40*/  IMAD.MOV.U32 R12, RZ, RZ, R0 ;  /* 0x000000ffff0c7224 */ /* 0x000fe200078e0000 */
[----:B------:R-:W-:Y:S01]  /*12a50*/  MOV R209, R8 ;  /* 0x0000000800d17202 */ /* 0x000fe20000000f00 */
[----:B------:R-:W-:Y:S01]  /*12a60*/  IMAD.MOV.U32 R6, RZ, RZ, RZ ;  /* 0x000000ffff067224 */ /* 0x000fe200078e00ff */
[----:B------:R-:W-:Y:S01]  /*12a70*/  MOV R0, R5 ;  /* 0x0000000500007202 */ /* 0x000fe20000000f00 */
[----:B------:R-:W-:Y:S01]  /*12a80*/  IMAD.MOV.U32 R3, RZ, RZ, 0x1f ;  /* 0x0000001fff037424 */ /* 0x000fe200078e00ff */
[----:B------:R-:W-:-:S02]  /*12a90*/  MOV R2, 0x12ab0 ;  /* 0x00012ab000027802 */ /* 0x000fc40000000f00 */
[----:B------:R-:W-:Y:S05]  /*12aa0*/  CALL.REL.NOINC `($__internal_20_$__cuda_sm70_shflsync_idx_p) ;  /* 0x0000372000007944 */ /* 0x000fea0003c00000 */
[----:B------:R-:W-:Y:S01]  /*12ab0*/  MOV R9, R0 ;  /* 0x0000000000097202 */ /* 0x000fe20000000f00 */
[----:B------:R-:W-:Y:S05]  /*12ac0*/  BRA `(.L_x_1481) ;  /* 0xfffedb9000007947 */ /* 0x000fea000383ffff */
.L_x_1346:
[----:B------:R-:W-:Y:S01]  /*12ad0*/  IMAD.MOV.U32 R209, RZ, RZ, R4 ;  /* 0x000000ffffd17224 */ /* 0x000fe200078e0004 */
[----:B------:R-:W-:-:S02]  /*12ae0*/  MOV R3, 0x1f ;  /* 0x0000001f00037802 */ /* 0x000fc40000000f00 */
[----:B------:R-:W-:Y:S02]  /*12af0*/  MOV R2, 0x12b10 ;  /* 0x00012b1000027802 */ /* 0x000fe40000000f00 */
[----:B--234-:R-:W-:Y:S05]  /*12b00*/  CALL.REL.NOINC `($__internal_20_$__cuda_sm70_shflsync_idx_p) ;  /* 0x000036c000007944 */ /* 0x01cfea0003c00000 */
[----:B------:R-:W-:Y:S01]  /*12b10*/  MOV R6, R0 ;  /* 0x0000000000067202 */ /* 0x000fe20000000f00 */
[----:B------:R-:W-:Y:S05]  /*12b20*/  BRA `(.L_x_1345) ;  /* 0xfffedb9000007947 */ /* 0x000fea000383ffff */
.L_x_1357:
[----:B------:R-:W-:Y:S01]  /*12b30*/  IMAD.MOV.U32 R209, RZ, RZ, R5 ;  /* 0x000000ffffd17224 */ /* 0x000fe200078e0005 */
[----:B------:R-:W-:Y:S01]  /*12b40*/  MOV R0, RZ ;  /* 0x000000ff00007202 */ /* 0x000fe20000000f00 */
[----:B------:R-:W-:Y:S01]  /*12b50*/  IMAD.MOV.U32 R3, RZ, RZ, 0x1c1f ;  /* 0x00001c1fff037424 */ /* 0x000fe200078e00ff */
[----:B------:R-:W-:Y:S02]  /*12b60*/  MOV R2, 0x12b80 ;  /* 0x00012b8000027802 */ /* 0x000fe40000000f00 */
[----:B-----5:R-:W-:Y:S05]  /*12b70*/  CALL.REL.NOINC `($__internal_20_$__cuda_sm70_shflsync_idx_p) ;  /* 0x0000365000007944 */ /* 0x020fea0003c00000 */
[----:B------:R-:W-:Y:S01]  /*12b80*/  MOV R4, R0 ;  /* 0x0000000000047202 */ /* 0x000fe20000000f00 */
[----:B------:R-:W-:Y:S05]  /*12b90*/  BRA `(.L_x_1482) ;  /* 0xfffefcf000007947 */ /* 0x000fea000383ffff */
.L_x_1358:
[----:B------:R-:W-:Y:S01]  /*12ba0*/  IMAD.MOV.U32 R209, RZ, RZ, R12 ;  /* 0x000000ffffd17224 */ /* 0x000fe200078e000c */
[----:B------:R-:W-:Y:S01]  /*12bb0*/  MOV R0, RZ ;  /* 0x000000ff00007202 */ /* 0x000fe20000000f00 */
[----:B------:R-:W-:Y:S01]  /*12bc0*/  IMAD.MOV.U32 R3, RZ, RZ, 0x1c1f ;  /* 0x00001c1fff037424 */ /* 0x000fe200078e00ff */
[----:B------:R-:W-:Y:S02]  /*12bd0*/  MOV R2, 0x12bf0 ;  /* 0x00012bf000027802 */ /* 0x000fe40000000f00 */
[----:B-12--5:R-:W-:Y:S05]  /*12be0*/  CALL.REL.NOINC `($__internal_20_$__cuda_sm70_shflsync_idx_p) ;  /* 0x000035e000007944 */ /* 0x026fea0003c00000 */
[----:B------:R-:W-:Y:S05]  /*12bf0*/  BRA `(.L_x_1483) ;  /* 0xfffefcb000007947 */ /* 0x000fea000383ffff */
.L_x_1361:
[----:B------:R-:W-:Y:S01]  /*12c00*/  IMAD.MOV.U32 R209, RZ, RZ, R5 ;  /* 0x000000ffffd17224 */ /* 0x000fe200078e0005 */
[----:B--2-4-:R-:W-:Y:S01]  /*12c10*/  MOV R0, 0x1 ;  /* 0x0000000100007802 */ /* 0x014fe20000000f00 */
[----:B------:R-:W-:Y:S01]  /*12c20*/  IMAD.MOV.U32 R3, RZ, RZ, 0x1c1f ;  /* 0x00001c1fff037424 */ /* 0x000fe200078e00ff */
[----:B------:R-:W-:-:S02]  /*12c30*/  MOV R2, 0x12c50 ;  /* 0x00012c5000027802 */ /* 0x000fc40000000f00 */
[----:B-1-3-5:R-:W-:Y:S05]  /*12c40*/  CALL.REL.NOINC `($__internal_20_$__cuda_sm70_shflsync_idx_p) ;  /* 0x0000358000007944 */ /* 0x02afea0003c00000 */
[----:B------:R-:W-:Y:S01]  /*12c50*/  IMAD.MOV.U32 R4, RZ, RZ, R0 ;  /* 0x000000ffff047224 */ /* 0x000fe200078e0000 */
[----:B------:R-:W-:Y:S01]  /*12c60*/  MOV R0, 0x1 ;  /* 0x0000000100007802 */ /* 0x000fe20000000f00 */
[----:B------:R-:W-:Y:S01]  /*12c70*/  IMAD.MOV.U32 R209, RZ, RZ, R12 ;  /* 0x000000ffffd17224 */ /* 0x000fe200078e000c */
[----:B------:R-:W-:-:S02]  /*12c80*/  MOV R3, 0x1c1f ;  /* 0x00001c1f00037802 */ /* 0x000fc40000000f00 */
[----:B------:R-:W-:Y:S02]  /*12c90*/  MOV R2, 0x12cb0 ;  /* 0x00012cb000027802 */ /* 0x000fe40000000f00 */
[----:B------:R-:W-:Y:S05]  /*12ca0*/  CALL.REL.NOINC `($__internal_20_$__cuda_sm70_shflsync_idx_p) ;  /* 0x0000352000007944 */ /* 0x000fea0003c00000 */
[----:B------:R-:W-:Y:S05]  /*12cb0*/  BRA `(.L_x_1484) ;  /* 0xfffefd9000007947 */ /* 0x000fea000383ffff */
.L_x_1364:
[----:B------:R-:W-:Y:S01]  /*12cc0*/  IMAD.MOV.U32 R209, RZ, RZ, R5 ;  /* 0x000000ffffd17224 */ /* 0x000fe200078e0005 */
[----:B-1--4-:R-:W-:Y:S01]  /*12cd0*/  MOV R0, 0x2 ;  /* 0x0000000200007802 */ /* 0x012fe20000000f00 */
[----:B------:R-:W-:Y:S01]  /*12ce0*/  IMAD.MOV.U32 R3, RZ, RZ, 0x1c1f ;  /* 0x00001c1fff037424 */ /* 0x000fe200078e00ff */
[----:B------:R-:W-:Y:S02]  /*12cf0*/  MOV R2, 0x12d10 ;  /* 0x00012d1000027802 */ /* 0x000fe40000000f00 */
[----:B--23-5:R-:W-:Y:S05]  /*12d00*/  CALL.REL.NOINC `($__internal_20_$__cuda_sm70_shflsync_idx_p) ;  /* 0x000034c000007944 */ /* 0x02cfea0003c00000 */
[----:B------:R-:W-:Y:S01]  /*12d10*/  MOV R4, R0 ;  /* 0x0000000000047202 */ /* 0x000fe20000000f00 */
[----:B------:R-:W-:Y:S05]  /*12d20*/  BRA `(.L_x_1485) ;  /* 0xfffefea000007947 */ /* 0x000fea000383ffff */
.L_x_1365:
[----:B------:R-:W-:Y:S01]  /*12d30*/  IMAD.MOV.U32 R209, RZ, RZ, R12 ;  /* 0x000000ffffd17224 */ /* 0x000fe200078e000c */
[----:B----4-:R-:W-:Y:S01]  /*12d40*/  MOV R0, 0x2 ;  /* 0x0000000200007802 */ /* 0x010fe20000000f00 */
[----:B------:R-:W-:Y:S01]  /*12d50*/  IMAD.MOV.U32 R3, RZ, RZ, 0x1c1f ;  /* 0x00001c1fff037424 */ /* 0x000fe200078e00ff */
[----:B------:R-:W-:Y:S02]  /*12d60*/  MOV R2, 0x12d80 ;  /* 0x00012d8000027802 */ /* 0x000fe40000000f00 */
[----:B-123-5:R-:W-:Y:S05]  /*12d70*/  CALL.REL.NOINC `($__internal_20_$__cuda_sm70_shflsync_idx_p) ;  /* 0x0000345000007944 */ /* 0x02efea0003c00000 */
[----:B------:R-:W-:Y:S05]  /*12d80*/  BRA `(.L_x_1486) ;  /* 0xfffefe6000007947 */ /* 0x000fea000383ffff */
.L_x_1368:
[----:B------:R-:W-:Y:S01]  /*12d90*/  IMAD.MOV.U32 R209, RZ, RZ, R5 ;  /* 0x000000ffffd17224 */ /* 0x000fe200078e0005 */
[----:B-1----:R-:W-:Y:S01]  /*12da0*/  MOV R0, 0x3 ;  /* 0x0000000300007802 */ /* 0x002fe20000000f00 */
[----:B------:R-:W-:Y:S01]  /*12db0*/  IMAD.MOV.U32 R3, RZ, RZ, 0x1c1f ;  /* 0x00001c1fff037424 */ /* 0x000fe200078e00ff */
[----:B------:R-:W-:-:S02]  /*12dc0*/  MOV R2, 0x12de0 ;  /* 0x00012de000027802 */ /* 0x000fc40000000f00 */
[----:B--2345:R-:W-:Y:S05]  /*12dd0*/  CALL.REL.NOINC `($__internal_20_$__cuda_sm70_shflsync_idx_p) ;  /* 0x000033f000007944 */ /* 0x03cfea0003c00000 */
[----:B------:R-:W-:Y:S01]  /*12de0*/  IMAD.MOV.U32 R4, RZ, RZ, R0 ;  /* 0x000000ffff047224 */ /* 0x000fe200078e0000 */
[----:B------:R-:W-:Y:S01]  /*12df0*/  MOV R0, 0x3 ;  /* 0x0000000300007802 */ /* 0x000fe20000000f00 */
[----:B------:R-:W-:Y:S01]  /*12e00*/  IMAD.MOV.U32 R209, RZ, RZ, R12 ;  /* 0x000000ffffd17224 */ /* 0x000fe200078e000c */
[----:B------:R-:W-:-:S02]  /*12e10*/  MOV R3, 0x1c1f ;  /* 0x00001c1f00037802 */ /* 0x000fc40000000f00 */
[----:B------:R-:W-:Y:S02]  /*12e20*/  MOV R2, 0x12e40 ;  /* 0x00012e4000027802 */ /* 0x000fe40000000f00 */
[----:B------:R-:W-:Y:S05]  /*12e30*/  CALL.REL.NOINC `($__internal_20_$__cuda_sm70_shflsync_idx_p) ;  /* 0x0000339000007944 */ /* 0x000fea0003c00000 */
[----:B------:R-:W-:Y:S05]  /*12e40*/  BRA `(.L_x_1487) ;  /* 0xfffeff3000007947 */ /* 0x000fea000383ffff */
.L_x_1371:
[----:B------:R-:W-:Y:S01]  /*12e50*/  IMAD.MOV.U32 R209, RZ, RZ, R18 ;  /* 0x000000ffffd17224 */ /* 0x000fe200078e0012 */
[----:B------:R-:W-:Y:S01]  /*12e60*/  MOV R0, 0x1 ;  /* 0x0000000100007802 */ /* 0x000fe20000000f00 */
[----:B-1----:R-:W-:Y:S01]  /*12e70*/  IMAD.MOV.U32 R3, RZ, RZ, 0x1c1f ;  /* 0x00001c1fff037424 */ /* 0x002fe200078e00ff */
[----:B------:R-:W-:Y:S02]  /*12e80*/  MOV R2, 0x12ea0 ;  /* 0x00012ea000027802 */ /* 0x000fe40000000f00 */
[----:B------:R-:W-:Y:S05]  /*12e90*/  CALL.REL.NOINC `($__internal_20_$__cuda_sm70_shflsync_idx_p) ;  /* 0x0000333000007944 */ /* 0x000fea0003c00000 */
[----:B------:R-:W-:Y:S01]  /*12ea0*/  IMAD.MOV.U32 R5, RZ, RZ, R0 ;  /* 0x000000ffff057224 */ /* 0x000fe200078e0000 */
[----:B------:R-:W-:Y:S01]  /*12eb0*/  MOV R0, 0x1 ;  /* 0x0000000100007802 */ /* 0x000fe20000000f00 */
[----:B------:R-:W-:Y:S01]  /*12ec0*/  IMAD.MOV.U32 R209, RZ, RZ, R19 ;  /* 0x000000ffffd17224 */ /* 0x000fe200078e0013 */
[----:B------:R-:W-:Y:S02]  /*12ed0*/  MOV R3, 0x1c1f ;  /* 0x00001c1f00037802 */ /* 0x000fe40000000f00 */
[----:B------:R-:W-:Y:S02]  /*12ee0*/  MOV R2, 0x12f00 ;  /* 0x00012f0000027802 */ /* 0x000fe40000000f00 */
[----:B------:R-:W-:Y:S05]  /*12ef0*/  CALL.REL.NOINC `($__internal_20_$__cuda_sm70_shflsync_idx_p) ;  /* 0x000032d000007944 */ /* 0x000fea0003c00000 */
[----:B------:R-:W-:Y:S05]  /*12f00*/  BRA `(.L_x_1488) ;  /* 0xffff085000007947 */ /* 0x000fea000383ffff */
.L_x_1374:
[----:B------:R-:W-:Y:S01]  /*12f10*/  IMAD.MOV.U32 R209, RZ, RZ, R5 ;  /* 0x000000ffffd17224 */ /* 0x000fe200078e0005 */
[----:B------:R-:W-:Y:S01]  /*12f20*/  MOV R0, RZ ;  /* 0x000000ff00007202 */ /* 0x000fe20000000f00 */
[----:B------:R-:W-:Y:S01]  /*12f30*/  IMAD.MOV.U32 R3, RZ, RZ, 0x1c1f ;  /* 0x00001c1fff037424 */ /* 0x000fe200078e00ff */
[----:B------:R-:W-:-:S02]  /*12f40*/  MOV R2, 0x12f60 ;  /* 0x00012f6000027802 */ /* 0x000fc40000000f00 */
[----:B------:R-:W-:Y:S05]  /*12f50*/  CALL.REL.NOINC `($__internal_20_$__cuda_sm70_shflsync_idx_p) ;  /* 0x0000327000007944 */ /* 0x000fea0003c00000 */
[----:B------:R-:W-:Y:S01]  /*12f60*/  MOV R4, R0 ;  /* 0x0000000000047202 */ /* 0x000fe20000000f00 */
[----:B------:R-:W-:Y:S05]  /*12f70*/  BRA `(.L_x_1489) ;  /* 0xffff172000007947 */ /* 0x000fea000383ffff */
.L_x_1375:
[----:B------:R-:W-:Y:S01]  /*12f80*/  IMAD.MOV.U32 R209, RZ, RZ, R10 ;  /* 0x000000ffffd17224 */ /* 0x000fe200078e000a */
[----:B------:R-:W-:Y:S01]  /*12f90*/  MOV R0, RZ ;  /* 0x000000ff00007202 */ /* 0x000fe20000000f00 */
[----:B------:R-:W-:Y:S01]  /*12fa0*/  IMAD.MOV.U32 R3, RZ, RZ, 0x1c1f ;  /* 0x00001c1fff037424 */ /* 0x000fe200078e00ff */
[----:B------:R-:W-:-:S02]  /*12fb0*/  MOV R2, 0x12fd0 ;  /* 0x00012fd000027802 */ /* 0x000fc40000000f00 */
[----:B-12---:R-:W-:Y:S05]  /*12fc0*/  CALL.REL.NOINC `($__internal_20_$__cuda_sm70_shflsync_idx_p) ;  /* 0x0000320000007944 */ /* 0x006fea0003c00000 */
[----:B------:R-:W-:Y:S05]  /*12fd0*/  BRA `(.L_x_1490) ;  /* 0xffff16e000007947 */ /* 0x000fea000383ffff */
.L_x_1378:
[----:B------:R-:W-:Y:S01]  /*12fe0*/  IMAD.MOV.U32 R209, RZ, RZ, R5 ;  /* 0x000000ffffd17224 */ /* 0x000fe200078e0005 */
[----:B----4-:R-:W-:Y:S01]  /*12ff0*/  MOV R0, 0x1 ;  /* 0x0000000100007802 */ /* 0x010fe20000000f00 */
[----:B--2---:R-:W-:Y:S01]  /*13000*/  IMAD.MOV.U32 R3, RZ, RZ, 0x1c1f ;  /* 0x00001c1fff037424 */ /* 0x004fe200078e00ff */
[----:B------:R-:W-:-:S03]  /*13010*/  MOV R2, 0x13030 ;  /* 0x0001303000027802 */ /* 0x000fc60000000f00 */
[----:B-1-3--:R-:W-:Y:S05]  /*13020*/  CALL.REL.NOINC `($__internal_20_$__cuda_sm70_shflsync_idx_p) ;  /* 0x000031a000007944 */ /* 0x00afea0003c00000 */
[----:B------:R-:W-:Y:S01]  /*13030*/  IMAD.MOV.U32 R4, RZ, RZ, R0 ;  /* 0x000000ffff047224 */ /* 0x000fe200078e0000 */
[----:B------:R-:W-:Y:S01]  /*13040*/  MOV R0, 0x1 ;  /* 0x0000000100007802 */ /* 0x000fe20000000f00 */
[----:B------:R-:W-:Y:S01]  /*13050*/  IMAD.MOV.U32 R209, RZ, RZ, R10 ;  /* 0x000000ffffd17224 */ /* 0x000fe200078e000a */
[----:B------:R-:W-:-:S02]  /*13060*/  MOV R3, 0x1c1f ;  /* 0x00001c1f00037802 */ /* 0x000fc40000000f00 */
[----:B------:R-:W-:Y:S02]  /*13070*/  MOV R2, 0x13090 ;  /* 0x0001309000027802 */ /* 0x000fe40000000f00 */
[----:B------:R-:W-:Y:S05]  /*13080*/  CALL.REL.NOINC `($__internal_20_$__cuda_sm70_shflsync_idx_p) ;  /* 0x0000314000007944 */ /* 0x000fea0003c00000 */
[----:B------:R-:W-:Y:S05]  /*13090*/  BRA `(.L_x_1491) ;  /* 0xffff17b000007947 */ /* 0x000fea000383ffff */
.L_x_1379:
[----:B------:R-:W-:Y:S01]  /*130a0*/  IMAD.MOV.U32 R209, RZ, RZ, R4 ;  /* 0x000000ffffd17224 */ /* 0x000fe200078e0004 */
[----:B------:R-:W-:Y:S01]  /*130b0*/  MOV R0, RZ ;  /* 0x000000ff00007202 */ /* 0x000fe20000000f00 */
[----:B------:R-:W-:Y:S01]  /*130c0*/  IMAD.MOV.U32 R3, RZ, RZ, 0x1c1f ;  /* 0x00001c1fff037424 */ /* 0x000fe200078e00ff */
[----:B------:R-:W-:Y:S02]  /*130d0*/  MOV R2, 0x130f0 ;  /* 0x000130f000027802 */ /* 0x000fe40000000f00 */
[----:B------:R-:W-:Y:S05]  /*130e0*/  CALL.REL.NOINC `($__internal_20_$__cuda_sm70_shflsync_idx_p) ;  /* 0x000030e000007944 */ /* 0x000fea0003c00000 */
[----:B------:R-:W-:Y:S05]  /*130f0*/  BRA `(.L_x_1492) ;  /* 0xffff193000007947 */ /* 0x000fea000383ffff */
.L_x_1380:
[----:B------:R-:W-:Y:S01]  /*13100*/  IMAD.MOV.U32 R209, RZ, RZ, R4 ;  /* 0x000000ffffd17224 */ /* 0x000fe200078e0004 */
[----:B------:R-:W-:Y:S01]  /*13110*/  MOV R0, 0x1 ;  /* 0x0000000100007802 */ /* 0x000fe20000000f00 */
[----:B------:R-:W-:Y:S01]  /*13120*/  IMAD.MOV.U32 R3, RZ, RZ, 0x1c1f ;  /* 0x00001c1fff037424 */ /* 0x000fe200078e00ff */
[----:B------:R-:W-:Y:S02]  /*13130*/  MOV R2, 0x13150 ;  /* 0x0001315000027802 */ /* 0x000fe40000000f00 */
[----:B-1----:R-:W-:Y:S05]  /*13140*/  CALL.REL.NOINC `($__internal_20_$__cuda_sm70_shflsync_idx_p) ;  /* 0x0000308000007944 */ /* 0x002fea0003c00000 */
        /* <DEDUP_REMOVED lines=24> */
[----:B------:R-:W-:Y:S01]  /*132d0*/  ISETP.GT.AND P0, PT, R0, 0x29, PT ;  /* 0x000000290000780c */ /* 0x000fe20003f04270 */
[----:B------:R-:W-:Y:S01]  /*132e0*/  IMAD.MOV.U32 R0, RZ, RZ, 0x2 ;  /* 0x00000002ff007424 */ /* 0x000fe200078e00ff */
[----:B------:R-:W-:Y:S02]  /*132f0*/  FSEL R107, R44, -INF , P6 ;  /* 0xff8000002c6b7808 */ /* 0x000fe40003000000 */
[----:B------:R-:W-:Y:S02]  /*13300*/  FSEL R106, R41, -INF , P5 ;  /* 0xff800000296a7808 */ /* 0x000fe40002800000 */
[----:B------:R-:W-:Y:S02]  /*13310*/  FSEL R102, R31, -INF , P4 ;  /* 0xff8000001f667808 */ /* 0x000fe40002000000 */
[----:B------:R-:W-:-:S02]  /*13320*/  FSEL R100, R27, -INF , P0 ;  /* 0xff8000001b647808 */ /* 0x000fc40000000000 */
[----:B------:R-:W-:Y:S05]  /*13330*/  CALL.REL.NOINC `($__internal_20_$__cuda_sm70_shflsync_idx_p) ;  /* 0x00002e9000007944 */ /* 0x000fea0003c00000 */
[----:B------:R-:W-:Y:S01]  /*13340*/  IMAD.IADD R0, R5, 0x1, R0 ;  /* 0x0000000105007824 */ /* 0x000fe200078e0200 */
[----:B------:R-:W-:Y:S01]  /*13350*/  MOV R2, 0x13530 ;  /* 0x0001353000027802 */ /* 0x000fe20000000f00 */
[----:B------:R-:W-:-:S02]  /*13360*/  IMAD.MOV.U32 R209, RZ, RZ, R4 ;  /* 0x000000ffffd17224 */ /* 0x000fc400078e0004 */
        /* <DEDUP_REMOVED lines=29> */
[----:B------:R-:W-:-:S02]  /*13540*/  FMNMX.FTZ R2, R28, R30, !PT ;  /* 0x0000001e1c027209 */ /* 0x000fc40007810000 */
[----:B------:R-:W-:Y:S02]  /*13550*/  FMNMX.FTZ R4, R10, R12, !PT ;  /* 0x0000000c0a047209 */ /* 0x000fe40007810000 */
[----:B------:R-:W-:Y:S02]  /*13560*/  IMNMX R6, R6, R0, PT ;  /* 0x0000000006067217 */ /* 0x000fe40003800200 */
[----:B------:R-:W-:Y:S02]  /*13570*/  FMNMX.FTZ R0, R11, R13, !PT ;  /* 0x0000000d0b007209 */ /* 0x000fe40007810000 */
[C---:B------:R-:W-:Y:S02]  /*13580*/  ISETP.GT.AND P6, PT, R6.reuse, RZ, PT ;  /* 0x000000ff0600720c */ /* 0x040fe40003fc4270 */
[C---:B------:R-:W-:Y:S02]  /*13590*/  ISETP.GT.AND P5, PT, R6.reuse, 0x1, PT ;  /* 0x000000010600780c */ /* 0x040fe40003fa4270 */
[----:B------:R-:W-:Y:S01]  /*135a0*/  FMNMX.FTZ R3, R15, R0, !PT ;  /* 0x000000000f037209 */ /* 0x000fe20007810000 */
[----:B------:R-:W-:Y:S01]  /*135b0*/  IMAD.MOV.U32 R0, RZ, RZ, 0x2 ;  /* 0x00000002ff007424 */ /* 0x000fe200078e00ff */
[----:B------:R-:W-:-:S02]  /*135c0*/  ISETP.GT.AND P4, PT, R6, 0x8, PT ;  /* 0x000000080600780c */ /* 0x000fc40003f84270 */
[----:B------:R-:W-:Y:S02]  /*135d0*/  FSEL R22, R103, -INF , P6 ;  /* 0xff80000067167808 */ /* 0x000fe40003000000 */
[----:B------:R-:W-:Y:S02]  /*135e0*/  FSEL R27, R99, -INF , P5 ;  /* 0xff800000631b7808 */ /* 0x000fe40002800000 */
[----:B------:R-:W-:Y:S02]  /*135f0*/  FMNMX.FTZ R2, R33, R2, !PT ;  /* 0x0000000221027209 */ /* 0x000fe40007810000 */
[----:B------:R-:W-:Y:S02]  /*13600*/  FMNMX.FTZ R104, R17, R3, !PT ;  /* 0x0000000311687209 */ /* 0x000fe40007810000 */
[----:B------:R-:W-:Y:S02]  /*13610*/  ISETP.GT.AND P0, PT, R6, 0x9, PT ;  /* 0x000000090600780c */ /* 0x000fe40003f04270 */
[----:B------:R-:W-:-:S02]  /*13620*/  FSEL R31, R94, -INF , P4 ;  /* 0xff8000005e1f7808 */ /* 0x000fc40002000000 */
[----:B------:R-:W-:Y:S02]  /*13630*/  FMNMX.FTZ R4, R14, R4, !PT ;  /* 0x000000040e047209 */ /* 0x000fe40007810000 */
[----:B------:R-:W-:Y:S02]  /*13640*/  FMNMX.FTZ R3, R22, R27, !PT ;  /* 0x0000001b16037209 */ /* 0x000fe40007810000 */
[----:B------:R-:W-:Y:S02]  /*13650*/  FMNMX.FTZ R103, R35, R2, !PT ;  /* 0x0000000223677209 */ /* 0x000fe40007810000 */
[----:B------:R-:W-:Y:S02]  /*13660*/  ISETP.GT.AND P6, PT, R6, 0x10, PT ;  /* 0x000000100600780c */ /* 0x000fe40003fc4270 */
[----:B------:R-:W-:Y:S02]  /*13670*/  FSEL R32, R91, -INF , P0 ;  /* 0xff8000005b207808 */ /* 0x000fe40000000000 */
[----:B------:R-:W-:-:S02]  /*13680*/  FMNMX.FTZ R4, R16, R4, !PT ;  /* 0x0000000410047209 */ /* 0x000fc40007810000 */
[----:B------:R-:W-:Y:S02]  /*13690*/  FMNMX.FTZ R2, R31, R3, !PT ;  /* 0x000000031f027209 */ /* 0x000fe40007810000 */
[----:B------:R-:W-:Y:S02]  /*136a0*/  ISETP.GT.AND P5, PT, R6, 0x11, PT ;  /* 0x000000110600780c */ /* 0x000fe40003fa4270 */
[----:B------:R-:W-:Y:S02]  /*136b0*/  FSEL R34, R73, -INF , P6 ;  /* 0xff80000049227808 */ /* 0x000fe40003000000 */
[----:B------:R-:W-:Y:S02]  /*136c0*/  FMNMX.FTZ R105, R18, R4, !PT ;  /* 0x0000000412697209 */ /* 0x000fe40007810000 */
[----:B------:R-:W-:Y:S02]  /*136d0*/  FMNMX.FTZ R2, R32, R2, !PT ;  /* 0x0000000220027209 */ /* 0x000fe40007810000 */
[----:B------:R-:W-:-:S02]  /*136e0*/  ISETP.GT.AND P4, PT, R6, 0x18, PT ;  /* 0x000000180600780c */ /* 0x000fc40003f84270 */
[----:B------:R-:W-:Y:S02]  /*136f0*/  FSEL R40, R72, -INF , P5 ;  /* 0xff80000048287808 */ /* 0x000fe40002800000 */
[----:B------:R-:W-:Y:S02]  /*13700*/  FMNMX.FTZ R105, R21, R105, !PT ;  /* 0x0000006915697209 */ /* 0x000fe40007810000 */
[----:B------:R-:W-:Y:S02]  /*13710*/  FMNMX.FTZ R2, R34, R2, !PT ;  /* 0x0000000222027209 */ /* 0x000fe40007810000 */
        /* <DEDUP_REMOVED lines=35> */
[----:B------:R-:W-:Y:S01]  /*13950*/  FMNMX.FTZ R104, R102, R104, !PT ;  /* 0x0000006866687209 */ /* 0x000fe20007810000 */
[----:B------:R-:W-:Y:S01]  /*13960*/  IMAD.MOV.U32 R4, RZ, RZ, R105 ;  /* 0x000000ffff047224 */ /* 0x000fe200078e0069 */
[----:B------:R-:W-:Y:S02]  /*13970*/  FMNMX.FTZ R103, R129, R103, !PT ;  /* 0x0000006781677209 */ /* 0x000fe40007810000 */
[----:B------:R-:W-:Y:S02]  /*13980*/  FMNMX.FTZ R8, R124, R2, !PT ;  /* 0x000000027c087209 */ /* 0x000fe40007810000 */
[----:B------:R-:W-:-:S02]  /*13990*/  FMNMX.FTZ R104, R100, R104, !PT ;  /* 0x0000006864687209 */ /* 0x000fc40007810000 */
[----:B------:R-:W-:Y:S02]  /*139a0*/  FMNMX.FTZ R103, R128, R103, !PT ;  /* 0x0000006780677209 */ /* 0x000fe40007810000 */
[----:B------:R-:W-:Y:S02]  /*139b0*/  MOV R2, 0x139d0 ;  /* 0x000139d000027802 */ /* 0x000fe40000000f00 */
[----:B------:R-:W-:Y:S05]  /*139c0*/  CALL.REL.NOINC `($__internal_19_$__cuda_sm70_shflsync_bfly_p) ;  /* 0x000027a000007944 */ /* 0x000fea0003c00000 */
[----:B------:R-:W-:Y:S01]  /*139d0*/  FMNMX.FTZ R105, R105, R0, !PT ;  /* 0x0000000069697209 */ /* 0x000fe20007810000 */
[----:B------:R-:W-:Y:S01]  /*139e0*/  IMAD.MOV.U32 R0, RZ, RZ, 0x1 ;  /* 0x00000001ff007424 */ /* 0x000fe200078e00ff */
[----:B------:R-:W-:-:S03]  /*139f0*/  MOV R2, 0x13a20 ;  /* 0x00013a2000027802 */ /* 0x000fc60000000f00 */
[----:B------:R-:W-:Y:S02]  /*13a00*/  IMAD.MOV.U32 R4, RZ, RZ, R105 ;  /* 0x000000ffff047224 */ /* 0x000fe400078e0069 */
[----:B------:R-:W-:Y:S05]  /*13a10*/  CALL.REL.NOINC `($__internal_19_$__cuda_sm70_shflsync_bfly_p) ;  /* 0x0000275000007944 */ /* 0x000fea0003c00000 */
[----:B------:R-:W-:Y:S01]  /*13a20*/  FMNMX.FTZ R105, R105, R0, !PT ;  /* 0x0000000069697209 */ /* 0x000fe20007810000 */
[----:B------:R-:W-:Y:S01]  /*13a30*/  IMAD.MOV.U32 R4, RZ, RZ, R104 ;  /* 0x000000ffff047224 */ /* 0x000fe200078e0068 */
[----:B------:R-:W-:Y:S01]  /*13a40*/  MOV R2, 0x13a70 ;  /* 0x00013a7000027802 */ /* 0x000fe20000000f00 */
[----:B------:R-:W-:Y:S02]  /*13a50*/  IMAD.MOV.U32 R0, RZ, RZ, 0x2 ;  /* 0x00000002ff007424 */ /* 0x000fe400078e00ff */
        /* <DEDUP_REMOVED lines=26> */
[----:B------:R-:W-:Y:S01]  /*13c00*/  MOV R9, R0 ;  /* 0x0000000000097202 */ /* 0x000fe20000000f00 */
[----:B------:R-:W-:Y:S05]  /*13c10*/  BRA `(.L_x_1493) ;  /* 0xffff188000007947 */ /* 0x000fea000383ffff */
.L_x_1384:
[----:B------:R-:W-:Y:S01]  /*13c20*/  MOV R0, RZ ;  /* 0x000000ff00007202 */ /* 0x000fe20000000f00 */
[----:B------:R-:W-:Y:S01]  /*13c30*/  IMAD.MOV.U32 R209, RZ, RZ, R5 ;  /* 0x000000ffffd17224 */ /* 0x000fe200078e0005 */
[----:B------:R-:W-:Y:S01]  /*13c40*/  MOV R2, 0x13c70 ;  /* 0x00013c7000027802 */ /* 0x000fe20000000f00 */
[----:B------:R-:W-:Y:S02]  /*13c50*/  IMAD.MOV.U32 R3, RZ, RZ, 0x1c1f ;  /* 0x00001c1fff037424 */ /* 0x000fe400078e00ff */
[----:B-1234-:R-:W-:Y:S05]  /*13c60*/  CALL.REL.NOINC `($__internal_20_$__cuda_sm70_shflsync_idx_p) ;  /* 0x0000256000007944 */ /* 0x01efea0003c00000 */
[----:B------:R-:W-:Y:S01]  /*13c70*/  MOV R4, R0 ;  /* 0x0000000000047202 */ /* 0x000fe20000000f00 */
[----:B------:R-:W-:-:S05]  /*13c80*/  BRA `(.L_x_1494) ;  /* 0xffff2c7000007947 */ /* 0x000fca000383ffff */
.L_x_1385:
[----:B------:R-:W-:Y:S01]  /*13c90*/  MOV R0, RZ ;  /* 0x000000ff00007202 */ /* 0x000fe20000000f00 */
[----:B------:R-:W-:Y:S01]  /*13ca0*/  IMAD.MOV.U32 R209, RZ, RZ, R10 ;  /* 0x000000ffffd17224 */ /* 0x000fe200078e000a */
[----:B------:R-:W-:Y:S01]  /*13cb0*/  MOV R2, 0x13ce0 ;  /* 0x00013ce000027802 */ /* 0x000fe20000000f00 */
[----:B------:R-:W-:Y:S02]  /*13cc0*/  IMAD.MOV.U32 R3, RZ, RZ, 0x1c1f ;  /* 0x00001c1fff037424 */ /* 0x000fe400078e00ff */
[----:B-1234-:R-:W-:Y:S05]  /*13cd0*/  CALL.REL.NOINC `($__internal_20_$__cuda_sm70_shflsync_idx_p) ;  /* 0x000024f000007944 */ /* 0x01efea0003c00000 */
[----:B------:R-:W-:-:S05]  /*13ce0*/  BRA `(.L_x_1495) ;  /* 0xffff2c3000007947 */ /* 0x000fca000383ffff */
.L_x_1386:
[----:B------:R-:W-:Y:S01]  /*13cf0*/  MOV R0, 0x1 ;  /* 0x0000000100007802 */ /* 0x000fe20000000f00 */
[----:B------:R-:W-:Y:S01]  /*13d00*/  IMAD.MOV.U32 R209, RZ, RZ, R5 ;  /* 0x000000ffffd17224 */ /* 0x000fe200078e0005 */
[----:B---3--:R-:W-:Y:S01]  /*13d10*/  MOV R2, 0x13d40 ;  /* 0x00013d4000027802 */ /* 0x008fe20000000f00 */
[----:B------:R-:W-:Y:S02]  /*13d20*/  IMAD.MOV.U32 R3, RZ, RZ, 0x1c1f ;  /* 0x00001c1fff037424 */ /* 0x000fe400078e00ff */
[----:B-12-4-:R-:W-:Y:S05]  /*13d30*/  CALL.REL.NOINC `($__internal_20_$__cuda_sm70_shflsync_idx_p) ;  /* 0x0000249000007944 */ /* 0x016fea0003c00000 */
[----:B------:R-:W-:Y:S01]  /*13d40*/  MOV R3, 0x1c1f ;  /* 0x00001c1f00037802 */ /* 0x000fe20000000f00 */
[----:B------:R-:W-:Y:S01]  /*13d50*/  IMAD.MOV.U32 R4, RZ, RZ, R0 ;  /* 0x000000ffff047224 */ /* 0x000fe200078e0000 */
[----:B------:R-:W-:Y:S01]  /*13d60*/  MOV R0, 0x1 ;  /* 0x0000000100007802 */ /* 0x000fe20000000f00 */
[----:B------:R-:W-:Y:S01]  /*13d70*/  IMAD.MOV.U32 R209, RZ, RZ, R10 ;  /* 0x000000ffffd17224 */ /* 0x000fe200078e000a */
[----:B------:R-:W-:Y:S02]  /*13d80*/  MOV R2, 0x13da0 ;  /* 0x00013da000027802 */ /* 0x000fe40000000f00 */
[----:B------:R-:W-:Y:S05]  /*13d90*/  CALL.REL.NOINC `($__internal_20_$__cuda_sm70_shflsync_idx_p) ;  /* 0x0000243000007944 */ /* 0x000fea0003c00000 */
[----:B------:R-:W-:-:S05]  /*13da0*/  BRA `(.L_x_1496) ;  /* 0xffff2cf000007947 */ /* 0x000fca000383ffff */
.L_x_1389:
[----:B------:R-:W-:Y:S01]  /*13db0*/  MOV R0, RZ ;  /* 0x000000ff00007202 */ /* 0x000fe20000000f00 */
[----:B------:R-:W-:Y:S01]  /*13dc0*/  IMAD.MOV.U32 R209, RZ, RZ, R8 ;  /* 0x000000ffffd17224 */ /* 0x000fe200078e0008 */
[----:B------:R-:W-:Y:S01]  /*13dd0*/  MOV R2, 0x13e00 ;  /* 0x00013e0000027802 */ /* 0x000fe20000000f00 */
[----:B------:R-:W-:Y:S02]  /*13de0*/  IMAD.MOV.U32 R3, RZ, RZ, 0x1c1f ;  /* 0x00001c1fff037424 */ /* 0x000fe400078e00ff */
[----:B------:R-:W-:Y:S05]  /*13df0*/  CALL.REL.NOINC `($__internal_20_$__cuda_sm70_shflsync_idx_p) ;  /* 0x000023d000007944 */ /* 0x000fea0003c00000 */
[----:B------:R-:W-:Y:S01]  /*13e00*/  MOV R4, R0 ;  /* 0x0000000000047202 */ /* 0x000fe20000000f00 */
[----:B------:R-:W-:-:S05]  /*13e10*/  BRA `(.L_x_1497) ;  /* 0xffff3bb000007947 */ /* 0x000fca000383ffff */
.L_x_1390:
[----:B------:R-:W-:Y:S01]  /*13e20*/  MOV R0, RZ ;  /* 0x000000ff00007202 */ /* 0x000fe20000000f00 */
[----:B------:R-:W-:Y:S01]  /*13e30*/  IMAD.MOV.U32 R209, RZ, RZ, R9 ;  /* 0x000000ffffd17224 */ /* 0x000fe200078e0009 */
[----:B------:R-:W-:Y:S01]  /*13e40*/  MOV R2, 0x13e70 ;  /* 0x00013e7000027802 */ /* 0x000fe20000000f00 */
[----:B------:R-:W-:Y:S02]  /*13e50*/  IMAD.MOV.U32 R3, RZ, RZ, 0x1c1f ;  /* 0x00001c1fff037424 */ /* 0x000fe400078e00ff */
[----:B-12---:R-:W-:Y:S05]  /*13e60*/  CALL.REL.NOINC `($__internal_20_$__cuda_sm70_shflsync_idx_p) ;  /* 0x0000236000007944 */ /* 0x006fea0003c00000 */
[----:B------:R-:W-:-:S05]  /*13e70*/  BRA `(.L_x_1498) ;  /* 0xffff3b7000007947 */ /* 0x000fca000383ffff */
.L_x_1391:
[----:B------:R-:W-:Y:S01]  /*13e80*/  MOV R0, 0x1 ;  /* 0x0000000100007802 */ /* 0x000fe20000000f00 */
[----:B------:R-:W-:Y:S01]  /*13e90*/  IMAD.MOV.U32 R209, RZ, RZ, R8 ;  /* 0x000000ffffd17224 */ /* 0x000fe200078e0008 */
[----:B----4-:R-:W-:Y:S01]  /*13ea0*/  MOV R2, 0x13ed0 ;  /* 0x00013ed000027802 */ /* 0x010fe20000000f00 */
[----:B------:R-:W-:Y:S03]  /*13eb0*/  IMAD.MOV.U32 R3, RZ, RZ, 0x1c1f ;  /* 0x00001c1fff037424 */ /* 0x000fe600078e00ff */
[----:B-1-3--:R-:W-:Y:S05]  /*13ec0*/  CALL.REL.NOINC `($__internal_20_$__cuda_sm70_shflsync_idx_p) ;  /* 0x0000230000007944 */ /* 0x00afea0003c00000 */
[----:B------:R-:W-:Y:S01]  /*13ed0*/  MOV R3, 0x1c1f ;  /* 0x00001c1f00037802 */ /* 0x000fe20000000f00 */
[----:B------:R-:W-:Y:S01]  /*13ee0*/  IMAD.MOV.U32 R4, RZ, RZ, R0 ;  /* 0x000000ffff047224 */ /* 0x000fe200078e0000 */
[----:B------:R-:W-:Y:S01]  /*13ef0*/  MOV R0, 0x1 ;  /* 0x0000000100007802 */ /* 0x000fe20000000f00 */
[----:B------:R-:W-:Y:S01]  /*13f00*/  IMAD.MOV.U32 R209, RZ, RZ, R9 ;  /* 0x000000ffffd17224 */ /* 0x000fe200078e0009 */
[----:B------:R-:W-:Y:S02]  /*13f10*/  MOV R2, 0x13f30 ;  /* 0x00013f3000027802 */ /* 0x000fe40000000f00 */
[----:B------:R-:W-:Y:S05]  /*13f20*/  CALL.REL.NOINC `($__internal_20_$__cuda_sm70_shflsync_idx_p) ;  /* 0x000022a000007944 */ /* 0x000fea0003c00000 */
[----:B------:R-:W-:-:S05]  /*13f30*/  BRA `(.L_x_1499) ;  /* 0xffff3c1000007947 */ /* 0x000fca000383ffff */
.L_x_1392:
[----:B------:R-:W-:Y:S01]  /*13f40*/  MOV R0, RZ ;  /* 0x000000ff00007202 */ /* 0x000fe20000000f00 */
[----:B------:R-:W-:Y:S01]  /*13f50*/  IMAD.MOV.U32 R209, RZ, RZ, R4 ;  /* 0x000000ffffd17224 */ /* 0x000fe200078e0004 */
[----:B------:R-:W-:Y:S01]  /*13f60*/  MOV R2, 0x13f90 ;  /* 0x00013f9000027802 */ /* 0x000fe20000000f00 */
[----:B------:R-:W-:Y:S02]  /*13f70*/  IMAD.MOV.U32 R3, RZ, RZ, 0x1c1f ;  /* 0x00001c1fff037424 */ /* 0x000fe400078e00ff */
[----:B------:R-:W-:Y:S05]  /*13f80*/  CALL.REL.NOINC `($__internal_20_$__cuda_sm70_shflsync_idx_p) ;  /* 0x0000224000007944 */ /* 0x000fea0003c00000 */
[----:B------:R-:W-:-:S05]  /*13f90*/  BRA `(.L_x_1500) ;  /* 0xffff3d7000007947 */ /* 0x000fca000383ffff */
.L_x_1393:
[----:B------:R-:W-:Y:S01]  /*13fa0*/  MOV R0, 0x1 ;  /* 0x0000000100007802 */ /* 0x000fe20000000f00 */
[----:B------:R-:W-:Y:S01]  /*13fb0*/  IMAD.MOV.U32 R209, RZ, RZ, R4 ;  /* 0x000000ffffd17224 */ /* 0x000fe200078e0004 */
[----:B------:R-:W-:Y:S01]  /*13fc0*/  MOV R2, 0x13ff0 ;  /* 0x00013ff000027802 */ /* 0x000fe20000000f00 */
[----:B------:R-:W-:Y:S02]  /*13fd0*/  IMAD.MOV.U32 R3, RZ, RZ, 0x1c1f ;  /* 0x00001c1fff037424 */ /* 0x000fe400078e00ff */
[----:B-1----:R-:W-:Y:S05]  /*13fe0*/  CALL.REL.NOINC `($__internal_20_$__cuda_sm70_shflsync_idx_p) ;  /* 0x000021e000007944 */ /* 0x002fea0003c00000 */
[----:B------:R-:W-:Y:S01]  /*13ff0*/  MOV R2, 0x141d0 ;  /* 0x000141d000027802 */ /* 0x000fe20000000f00 */
[----:B------:R-:W-:Y:S02]  /*14000*/  IMAD.IADD R0, R5, 0x1, R0 ;  /* 0x0000000105007824 */ /* 0x000fe400078e0200 */
[----:B------:R-:W-:Y:S02]  /*14010*/  IMAD.MOV.U32 R209, RZ, RZ, R4 ;  /* 0x000000ffffd17224 */ /* 0x000fe400078e0004 */
[----:B------:R-:W-:Y:S01]  /*14020*/  IMAD.MOV.U32 R3, RZ, RZ, 0x1c1f ;  /* 0x00001c1fff037424 */ /* 0x000fe200078e00ff */
[C---:B------:R-:W-:Y:S02]  /*14030*/  ISETP.GT.AND P6, PT, R0.reuse, RZ, PT ;  /* 0x000000ff0000720c */ /* 0x040fe40003fc4270 */
[C---:B------:R-:W-:Y:S02]  /*14040*/  ISETP.GT.AND P5, PT, R0.reuse, 0x1, PT ;  /* 0x000000010000780c */ /* 0x040fe40003fa4270 */
[C---:B------:R-:W-:Y:S02]  /*14050*/  ISETP.GT.AND P4, PT, R0.reuse, 0x8, PT ;  /* 0x000000080000780c */ /* 0x040fe40003f84270 */
        /* <DEDUP_REMOVED lines=22> */
[----:B------:R-:W-:Y:S05]  /*141c0*/  CALL.REL.NOINC `($__internal_20_$__cuda_sm70_shflsync_idx_p) ;  /* 0x0000200000007944 */ /* 0x000fea0003c00000 */
        /* <DEDUP_REMOVED lines=30> */
[----:B------:R-:W-:Y:S01]  /*143b0*/  FMNMX.FTZ R2, R9, R100, !PT ;  /* 0x0000006409027209 */ /* 0x000fe20007810000 */
[----:B------:R-:W-:Y:S01]  /*143c0*/  IMAD.IADD R0, R5, 0x1, R0 ;  /* 0x0000000105007824 */ /* 0x000fe200078e0200 */
[----:B------:R-:W-:Y:S02]  /*143d0*/  FMNMX.FTZ R5, R40, R106, !PT ;  /* 0x0000006a28057209 */ /* 0x000fe40007810000 */
[----:B------:R-:W-:Y:S02]  /*143e0*/  FMNMX.FTZ R4, R14, R2, !PT ;  /* 0x000000020e047209 */ /* 0x000fe40007810000 */
[C---:B------:R-:W-:Y:S02]  /*143f0*/  ISETP.GT.AND P6, PT, R0.reuse, RZ, PT ;  /* 0x000000ff0000720c */ /* 0x040fe40003fc4270 */
[C---:B------:R-:W-:Y:S02]  /*14400*/  ISETP.GT.AND P5, PT, R0.reuse, 0x1, PT ;  /* 0x000000010000780c */ /* 0x040fe40003fa4270 */
[C---:B------:R-:W-:Y:S02]  /*14410*/  ISETP.GT.AND P4, PT, R0.reuse, 0x8, PT ;  /* 0x000000080000780c */ /* 0x040fe40003f84270 */
        /* <DEDUP_REMOVED lines=68> */
[----:B------:R-:W-:Y:S05]  /*14860*/  CALL.REL.NOINC `($__internal_19_$__cuda_sm70_shflsync_bfly_p) ;  /* 0x0000190000007944 */ /* 0x000fea0003c00000 */
[----:B------:R-:W-:Y:S01]  /*14870*/  FMNMX.FTZ R4, R4, R0, !PT ;  /* 0x0000000004047209 */ /* 0x000fe20007810000 */
[----:B------:R-:W-:Y:S01]  /*14880*/  IMAD.MOV.U32 R0, RZ, RZ, 0x1 ;  /* 0x00000001ff007424 */ /* 0x000fe200078e00ff */
[----:B------:R-:W-:Y:S02]  /*14890*/  MOV R2, 0x148b0 ;  /* 0x000148b000027802 */ /* 0x000fe40000000f00 */
        /* <DEDUP_REMOVED lines=28> */
[----:B------:R-:W-:-:S05]  /*14a60*/  BRA `(.L_x_1501) ;  /* 0xffff3d1000007947 */ /* 0x000fca000383ffff */
.L_x_1396:
[----:B------:R-:W-:Y:S01]  /*14a70*/  MOV R0, RZ ;  /* 0x000000ff00007202 */ /* 0x000fe20000000f00 */
[----:B------:R-:W-:Y:S01]  /*14a80*/  IMAD.MOV.U32 R209, RZ, RZ, R8 ;  /* 0x000000ffffd17224 */ /* 0x000fe200078e0008 */
[----:B------:R-:W-:Y:S01]  /*14a90*/  MOV R2, 0x14ac0 ;  /* 0x00014ac000027802 */ /* 0x000fe20000000f00 */
[----:B------:R-:W-:Y:S02]  /*14aa0*/  IMAD.MOV.U32 R3, RZ, RZ, 0x1c1f ;  /* 0x00001c1fff037424 */ /* 0x000fe400078e00ff */
[----:B-1234-:R-:W-:Y:S05]  /*14ab0*/  CALL.REL.NOINC `($__internal_20_$__cuda_sm70_shflsync_idx_p) ;  /* 0x0000171000007944 */ /* 0x01efea0003c00000 */
[----:B------:R-:W-:-:S05]  /*14ac0*/  BRA `(.L_x_1502) ;  /* 0xffff573000007947 */ /* 0x000fca000383ffff */
.L_x_1399:
[----:B------:R-:W-:Y:S01]  /*14ad0*/  MOV R0, 0x1 ;  /* 0x0000000100007802 */ /* 0x000fe20000000f00 */
[----:B------:R-:W-:Y:S01]  /*14ae0*/  IMAD.MOV.U32 R209, RZ, RZ, R8 ;  /* 0x000000ffffd17224 */ /* 0x000fe200078e0008 */
[----:B---3--:R-:W-:Y:S01]  /*14af0*/  MOV R2, 0x14b20 ;  /* 0x00014b2000027802 */ /* 0x008fe20000000f00 */
[----:B------:R-:W-:Y:S02]  /*14b00*/  IMAD.MOV.U32 R3, RZ, RZ, 0x1c1f ;  /* 0x00001c1fff037424 */ /* 0x000fe400078e00ff */
[----:B-12---:R-:W-:Y:S05]  /*14b10*/  CALL.REL.NOINC `($__internal_20_$__cuda_sm70_shflsync_idx_p) ;  /* 0x000016b000007944 */ /* 0x006fea0003c00000 */
[----:B------:R-:W-:Y:S01]  /*14b20*/  MOV R3, 0x1c1f ;  /* 0x00001c1f00037802 */ /* 0x000fe20000000f00 */
[----:B------:R-:W-:Y:S01]  /*14b30*/  IMAD.MOV.U32 R4, RZ, RZ, R0 ;  /* 0x000000ffff047224 */ /* 0x000fe200078e0000 */
[----:B------:R-:W-:Y:S01]  /*14b40*/  MOV R0, 0x1 ;  /* 0x0000000100007802 */ /* 0x000fe20000000f00 */
[----:B------:R-:W-:Y:S01]  /*14b50*/  IMAD.MOV.U32 R209, RZ, RZ, R9 ;  /* 0x000000ffffd17224 */ /* 0x000fe200078e0009 */
[----:B------:R-:W-:Y:S02]  /*14b60*/  MOV R2, 0x14b80 ;  /* 0x00014b8000027802 */ /* 0x000fe40000000f00 */
[----:B------:R-:W-:Y:S05]  /*14b70*/  CALL.REL.NOINC `($__internal_20_$__cuda_sm70_shflsync_idx_p) ;  /* 0x0000165000007944 */ /* 0x000fea0003c00000 */
[----:B------:R-:W-:-:S05]  /*14b80*/  BRA `(.L_x_1503) ;  /* 0xffff580000007947 */ /* 0x000fca000383ffff */
.L_x_1402:
[----:B------:R-:W-:Y:S01]  /*14b90*/  MOV R0, RZ ;  /* 0x000000ff00007202 */ /* 0x000fe20000000f00 */
[----:B------:R-:W-:Y:S01]  /*14ba0*/  IMAD.MOV.U32 R209, RZ, RZ, R8 ;  /* 0x000000ffffd17224 */ /* 0x000fe200078e0008 */
[----:B------:R-:W-:Y:S01]  /*14bb0*/  MOV R2, 0x14be0 ;  /* 0x00014be000027802 */ /* 0x000fe20000000f00 */
[----:B------:R-:W-:Y:S02]  /*14bc0*/  IMAD.MOV.U32 R3, RZ, RZ, 0x1c1f ;  /* 0x00001c1fff037424 */ /* 0x000fe400078e00ff */
[----:B------:R-:W-:Y:S05]  /*14bd0*/  CALL.REL.NOINC `($__internal_20_$__cuda_sm70_shflsync_idx_p) ;  /* 0x000015f000007944 */ /* 0x000fea0003c00000 */
[----:B------:R-:W-:Y:S01]  /*14be0*/  MOV R4, R0 ;  /* 0x0000000000047202 */ /* 0x000fe20000000f00 */
[----:B------:R-:W-:-:S05]  /*14bf0*/  BRA `(.L_x_1504) ;  /* 0xffff66c000007947 */ /* 0x000fca000383ffff */
.L_x_1403:
[----:B------:R-:W-:Y:S01]  /*14c00*/  MOV R0, RZ ;  /* 0x000000ff00007202 */ /* 0x000fe20000000f00 */
[----:B------:R-:W-:Y:S01]  /*14c10*/  IMAD.MOV.U32 R209, RZ, RZ, R9 ;  /* 0x000000ffffd17224 */ /* 0x000fe200078e0009 */
[----:B------:R-:W-:Y:S01]  /*14c20*/  MOV R2, 0x14c50 ;  /* 0x00014c5000027802 */ /* 0x000fe20000000f00 */
[----:B------:R-:W-:Y:S02]  /*14c30*/  IMAD.MOV.U32 R3, RZ, RZ, 0x1c1f ;  /* 0x00001c1fff037424 */ /* 0x000fe400078e00ff */
[----:B-12---:R-:W-:Y:S05]  /*14c40*/  CALL.REL.NOINC `($__internal_20_$__cuda_sm70_shflsync_idx_p) ;  /* 0x0000158000007944 */ /* 0x006fea0003c00000 */
[----:B------:R-:W-:-:S05]  /*14c50*/  BRA `(.L_x_1505) ;  /* 0xffff668000007947 */ /* 0x000fca000383ffff */
.L_x_1404:
        /* <DEDUP_REMOVED lines=12> */
.L_x_1405:
[----:B------:R-:W-:Y:S02]  /*14d20*/  MOV R0, 0x2 ;  /* 0x0000000200007802 */ /* 0x000fe40000000f00 */
[----:B------:R-:W-:Y:S02]  /*14d30*/  MOV R2, 0x14d50 ;  /* 0x00014d5000027802 */ /* 0x000fe40000000f00 */
[----:B------:R-:W-:Y:S05]  /*14d40*/  CALL.REL.NOINC `($__internal_19_$__cuda_sm70_shflsync_bfly_p) ;  /* 0x0000142000007944 */ /* 0x000fea0003c00000 */
[----:B------:R-:W-:-:S05]  /*14d50*/  BRA `(.L_x_1507) ;  /* 0xffff6ae000007947 */ /* 0x000fca000383ffff */
.L_x_1406:
[----:B------:R-:W-:Y:S02]  /*14d60*/  MOV R0, 0x1 ;  /* 0x0000000100007802 */ /* 0x000fe40000000f00 */
        /* <DEDUP_REMOVED lines=30> */
.L_x_1408:
[----:B------:R-:W-:Y:S01]  /*14f50*/  IMAD.MOV.U32 R4, RZ, RZ, R230 ;  /* 0x000000ffff047224 */ /* 0x000fe200078e00e6 */
[----:B------:R-:W-:-:S02]  /*14f60*/  MOV R0, 0x2 ;  /* 0x0000000200007802 */ /* 0x000fc40000000f00 */
[----:B------:R-:W-:Y:S02]  /*14f70*/  MOV R2, 0x14f90 ;  /* 0x00014f9000027802 */ /* 0x000fe40000000f00 */
[----:B------:R-:W-:Y:S05]  /*14f80*/  CALL.REL.NOINC `($__internal_19_$__cuda_sm70_shflsync_bfly_p) ;  /* 0x000011e000007944 */ /* 0x000fea0003c00000 */
[----:B------:R-:W-:Y:S05]  /*14f90*/  BRA `(.L_x_1509) ;  /* 0xffff815000007947 */ /* 0x000fea000383ffff */
.L_x_1409:
[----:B------:R-:W-:Y:S01]  /*14fa0*/  IMAD.MOV.U32 R4, RZ, RZ, R7 ;  /* 0x000000ffff047224 */ /* 0x000fe200078e0007 */
[----:B------:R-:W-:Y:S02]  /*14fb0*/  MOV R0, 0x1 ;  /* 0x0000000100007802 */ /* 0x000fe40000000f00 */
[----:B------:R-:W-:Y:S02]  /*14fc0*/  MOV R2, 0x14fe0 ;  /* 0x00014fe000027802 */ /* 0x000fe40000000f00 */
[----:B-1----:R-:W-:Y:S05]  /*14fd0*/  CALL.REL.NOINC `($__internal_19_$__cuda_sm70_shflsync_bfly_p) ;  /* 0x0000119000007944 */ /* 0x002fea0003c00000 */
[----:B------:R-:W-:Y:S01]  /*14fe0*/  FADD.FTZ R7, R7, R0 ;  /* 0x0000000007077221 */ /* 0x000fe20000010000 */
[----:B------:R-:W-:Y:S02]  /*14ff0*/  MOV R4, R223 ;  /* 0x000000df00047202 */ /* 0x000fe40000000f00 */
[----:B------:R-:W-:Y:S02]  /*15000*/  MOV R0, 0x2 ;  /* 0x0000000200007802 */ /* 0x000fe40000000f00 */
[----:B------:R-:W-:Y:S02]  /*15010*/  MOV R2, 0x15030 ;  /* 0x0001503000027802 */ /* 0x000fe40000000f00 */
[----:B------:R-:W-:Y:S05]  /*15020*/  CALL.REL.NOINC `($__internal_19_$__cuda_sm70_shflsync_bfly_p) ;  /* 0x0000114000007944 */ /* 0x000fea0003c00000 */
[----:B------:R-:W-:Y:S01]  /*15030*/  FADD.FTZ R6, R223, R0 ;  /* 0x00000000df067221 */ /* 0x000fe20000010000 */
[----:B------:R-:W-:Y:S02]  /*15040*/  MOV R0, 0x1 ;  /* 0x0000000100007802 */ /* 0x000fe40000000f00 */
[----:B------:R-:W-:-:S02]  /*15050*/  MOV R2, 0x15080 ;  /* 0x0001508000027802 */ /* 0x000fc40000000f00 */
[----:B------:R-:W-:Y:S02]  /*15060*/  MOV R4, R6 ;  /* 0x0000000600047202 */ /* 0x000fe40000000f00 */
[----:B------:R-:W-:Y:S05]  /*15070*/  CALL.REL.NOINC `($__internal_19_$__cuda_sm70_shflsync_bfly_p) ;  /* 0x000010f000007944 */ /* 0x000fea0003c00000 */
[----:B------:R-:W-:Y:S01]  /*15080*/  FADD.FTZ R6, R6, R0 ;  /* 0x0000000006067221 */ /* 0x000fe20000010000 */
[----:B------:R-:W-:Y:S02]  /*15090*/  MOV R4, R224 ;  /* 0x000000e000047202 */ /* 0x000fe40000000f00 */
[----:B------:R-:W-:Y:S02]  /*150a0*/  MOV R0, 0x2 ;  /* 0x0000000200007802 */ /* 0x000fe40000000f00 */
[----:B------:R-:W-:Y:S02]  /*150b0*/  MOV R2, 0x150d0 ;  /* 0x000150d000027802 */ /* 0x000fe40000000f00 */
[----:B------:R-:W-:Y:S05]  /*150c0*/  CALL.REL.NOINC `($__internal_19_$__cuda_sm70_shflsync_bfly_p) ;  /* 0x000010a000007944 */ /* 0x000fea0003c00000 */
[----:B------:R-:W-:Y:S01]  /*150d0*/  FADD.FTZ R5, R224, R0 ;  /* 0x00000000e0057221 */ /* 0x000fe20000010000 */
[----:B------:R-:W-:Y:S02]  /*150e0*/  MOV R0, 0x1 ;  /* 0x0000000100007802 */ /* 0x000fe40000000f00 */
[----:B------:R-:W-:Y:S02]  /*150f0*/  MOV R2, 0x15120 ;  /* 0x0001512000027802 */ /* 0x000fe40000000f00 */
[----:B------:R-:W-:-:S02]  /*15100*/  MOV R4, R5 ;  /* 0x0000000500047202 */ /* 0x000fc40000000f00 */
[----:B------:R-:W-:Y:S05]  /*15110*/  CALL.REL.NOINC `($__internal_19_$__cuda_sm70_shflsync_bfly_p) ;  /* 0x0000105000007944 */ /* 0x000fea0003c00000 */
[----:B------:R-:W-:Y:S01]  /*15120*/  FADD.FTZ R5, R5, R0 ;  /* 0x0000000005057221 */ /* 0x000fe20000010000 */
[----:B------:R-:W-:-:S02]  /*15130*/  MOV R4, R225 ;  /* 0x000000e100047202 */ /* 0x000fc40000000f00 */
[----:B------:R-:W-:Y:S02]  /*15140*/  MOV R0, 0x2 ;  /* 0x0000000200007802 */ /* 0x000fe40000000f00 */
[----:B------:R-:W-:Y:S02]  /*15150*/  MOV R2, 0x15170 ;  /* 0x0001517000027802 */ /* 0x000fe40000000f00 */
[----:B------:R-:W-:Y:S05]  /*15160*/  CALL.REL.NOINC `($__internal_19_$__cuda_sm70_shflsync_bfly_p) ;  /* 0x0000100000007944 */ /* 0x000fea0003c00000 */
[----:B------:R-:W-:Y:S01]  /*15170*/  FADD.FTZ R4, R225, R0 ;  /* 0x00000000e1047221 */ /* 0x000fe20000010000 */
[----:B------:R-:W-:Y:S02]  /*15180*/  MOV R0, 0x1 ;  /* 0x0000000100007802 */ /* 0x000fe40000000f00 */
[----:B------:R-:W-:Y:S02]  /*15190*/  MOV R2, 0x151b0 ;  /* 0x000151b000027802 */ /* 0x000fe40000000f00 */
[----:B------:R-:W-:Y:S05]  /*151a0*/  CALL.REL.NOINC `($__internal_19_$__cuda_sm70_shflsync_bfly_p) ;  /* 0x00000fc000007944 */ /* 0x000fea0003c00000 */
[----:B------:R-:W-:Y:S01]  /*151b0*/  MOV R8, R0 ;  /* 0x0000000000087202 */ /* 0x000fe20000000f00 */
[----:B------:R-:W-:Y:S05]  /*151c0*/  BRA `(.L_x_1510) ;  /* 0xffff801000007947 */ /* 0x000fea000383ffff */
.L_x_1416:
[----:B-1234-:R-:W-:Y:S01]  /*151d0*/  IMAD.MOV.U32 R209, RZ, RZ, R10 ;  /* 0x000000ffffd17224 */ /* 0x01efe200078e000a */
[----:B------:R-:W-:Y:S01]  /*151e0*/  MOV R0, RZ ;  /* 0x000000ff00007202 */ /* 0x000fe20000000f00 */
[----:B------:R-:W-:Y:S01]  /*151f0*/  IMAD.MOV.U32 R3, RZ, RZ, 0x1c1f ;  /* 0x00001c1fff037424 */ /* 0x000fe200078e00ff */
[----:B------:R-:W-:Y:S02]  /*15200*/  MOV R2, 0x15220 ;  /* 0x0001522000027802 */ /* 0x000fe40000000f00 */
[----:B------:R-:W-:Y:S05]  /*15210*/  CALL.REL.NOINC `($__internal_20_$__cuda_sm70_shflsync_idx_p) ;  /* 0x00000fb000007944 */ /* 0x000fea0003c00000 */
[----:B------:R-:W-:Y:S01]  /*15220*/  MOV R5, R0 ;  /* 0x0000000000057202 */ /* 0x000fe20000000f00 */
[----:B------:R-:W-:Y:S05]  /*15230*/  BRA `(.L_x_1511) ;  /* 0xffff997000007947 */ /* 0x000fea000383ffff */
.L_x_1417:
[----:B------:R-:W-:Y:S01]  /*15240*/  IMAD.MOV.U32 R209, RZ, RZ, R12 ;  /* 0x000000ffffd17224 */ /* 0x000fe200078e000c */
[----:B------:R-:W-:Y:S01]  /*15250*/  MOV R0, RZ ;  /* 0x000000ff00007202 */ /* 0x000fe20000000f00 */
[----:B------:R-:W-:Y:S01]  /*15260*/  IMAD.MOV.U32 R3, RZ, RZ, 0x1c1f ;  /* 0x00001c1fff037424 */ /* 0x000fe200078e00ff */
[----:B------:R-:W-:-:S02]  /*15270*/  MOV R2, 0x15290 ;  /* 0x0001529000027802 */ /* 0x000fc40000000f00 */
[----:B-12---:R-:W-:Y:S05]  /*15280*/  CALL.REL.NOINC `($__internal_20_$__cuda_sm70_shflsync_idx_p) ;  /* 0x00000f4000007944 */ /* 0x006fea0003c00000 */
[----:B------:R-:W-:Y:S05]  /*15290*/  BRA `(.L_x_1512) ;  /* 0xffff993000007947 */ /* 0x000fea000383ffff */
.L_x_1420:
[----:B------:R-:W-:Y:S01]  /*152a0*/  IMAD.MOV.U32 R209, RZ, RZ, R10 ;  /* 0x000000ffffd17224 */ /* 0x000fe200078e000a */
[----:B----4-:R-:W-:Y:S01]  /*152b0*/  MOV R0, 0x1 ;  /* 0x0000000100007802 */ /* 0x010fe20000000f00 */
[----:B--2---:R-:W-:Y:S01]  /*152c0*/  IMAD.MOV.U32 R3, RZ, RZ, 0x1c1f ;  /* 0x00001c1fff037424 */ /* 0x004fe200078e00ff */
[----:B------:R-:W-:-:S02]  /*152d0*/  MOV R2, 0x152f0 ;  /* 0x000152f000027802 */ /* 0x000fc40000000f00 */
        /* <DEDUP_REMOVED lines=8> */
.L_x_1423:
[----:B------:R-:W-:Y:S01]  /*15360*/  IMAD.MOV.U32 R209, RZ, RZ, R10 ;  /* 0x000000ffffd17224 */ /* 0x000fe200078e000a */
[----:B----4-:R-:W-:Y:S01]  /*15370*/  MOV R0, 0x2 ;  /* 0x0000000200007802 */ /* 0x010fe20000000f00 */
[----:B-1----:R-:W-:Y:S01]  /*15380*/  IMAD.MOV.U32 R3, RZ, RZ, 0x1c1f ;  /* 0x00001c1fff037424 */ /* 0x002fe200078e00ff */
[----:B------:R-:W-:Y:S02]  /*15390*/  MOV R2, 0x153b0 ;  /* 0x000153b000027802 */ /* 0x000fe40000000f00 */
[----:B--23--:R-:W-:Y:S05]  /*153a0*/  CALL.REL.NOINC `($__internal_20_$__cuda_sm70_shflsync_idx_p) ;  /* 0x00000e2000007944 */ /* 0x00cfea0003c00000 */
[----:B------:R-:W-:Y:S01]  /*153b0*/  MOV R5, R0 ;  /* 0x0000000000057202 */ /* 0x000fe20000000f00 */
[----:B------:R-:W-:Y:S05]  /*153c0*/  BRA `(.L_x_1514) ;  /* 0xffff9ad000007947 */ /* 0x000fea000383ffff */
.L_x_1424:
[----:B------:R-:W-:Y:S01]  /*153d0*/  IMAD.MOV.U32 R209, RZ, RZ, R12 ;  /* 0x000000ffffd17224 */ /* 0x000fe200078e000c */
[----:B----4-:R-:W-:Y:S01]  /*153e0*/  MOV R0, 0x2 ;  /* 0x0000000200007802 */ /* 0x010fe20000000f00 */
[----:B------:R-:W-:Y:S01]  /*153f0*/  IMAD.MOV.U32 R3, RZ, RZ, 0x1c1f ;  /* 0x00001c1fff037424 */ /* 0x000fe200078e00ff */
[----:B------:R-:W-:Y:S02]  /*15400*/  MOV R2, 0x15420 ;  /* 0x0001542000027802 */ /* 0x000fe40000000f00 */
[----:B-123--:R-:W-:Y:S05]  /*15410*/  CALL.REL.NOINC `($__internal_20_$__cuda_sm70_shflsync_idx_p) ;  /* 0x00000db000007944 */ /* 0x00efea0003c00000 */
[----:B------:R-:W-:Y:S05]  /*15420*/  BRA `(.L_x_1515) ;  /* 0xffff9a9000007947 */ /* 0x000fea000383ffff */
.L_x_1427:
[----:B------:R-:W-:Y:S01]  /*15430*/  IMAD.MOV.U32 R209, RZ, RZ, R10 ;  /* 0x000000ffffd17224 */ /* 0x000fe200078e000a */
[----:B-1----:R-:W-:Y:S01]  /*15440*/  MOV R0, 0x3 ;  /* 0x0000000300007802 */ /* 0x002fe20000000f00 */
[----:B------:R-:W-:Y:S01]  /*15450*/  IMAD.MOV.U32 R3, RZ, RZ, 0x1c1f ;  /* 0x00001c1fff037424 */ /* 0x000fe200078e00ff */
[----:B------:R-:W-:-:S02]  /*15460*/  MOV R2, 0x15480 ;  /* 0x0001548000027802 */ /* 0x000fc40000000f00 */
[----:B--234-:R-:W-:Y:S05]  /*15470*/  CALL.REL.NOINC `($__internal_20_$__cuda_sm70_shflsync_idx_p) ;  /* 0x00000d5000007944 */ /* 0x01cfea0003c00000 */
[----:B------:R-:W-:Y:S01]  /*15480*/  IMAD.MOV.U32 R6, RZ, RZ, R0 ;  /* 0x000000ffff067224 */ /* 0x000fe200078e0000 */
[----:B------:R-:W-:Y:S01]  /*15490*/  MOV R0, 0x3 ;  /* 0x0000000300007802 */ /* 0x000fe20000000f00 */
[----:B------:R-:W-:Y:S01]  /*154a0*/  IMAD.MOV.U32 R209, RZ, RZ, R12 ;  /* 0x000000ffffd17224 */ /* 0x000fe200078e000c */
[----:B------:R-:W-:-:S02]  /*154b0*/  MOV R3, 0x1c1f ;  /* 0x00001c1f00037802 */ /* 0x000fc40000000f00 */
[----:B------:R-:W-:Y:S02]  /*154c0*/  MOV R2, 0x154e0 ;  /* 0x000154e000027802 */ /* 0x000fe40000000f00 */
[----:B------:R-:W-:Y:S05]  /*154d0*/  CALL.REL.NOINC `($__internal_20_$__cuda_sm70_shflsync_idx_p) ;  /* 0x00000cf000007944 */ /* 0x000fea0003c00000 */
[----:B------:R-:W-:Y:S05]  /*154e0*/  BRA `(.L_x_1516) ;  /* 0xffff9b4000007947 */ /* 0x000fea000383ffff */
.L_x_1429:
[----:B------:R-:W-:Y:S01]  /*154f0*/  IMAD.MOV.U32 R209, RZ, RZ, R5 ;  /* 0x000000ffffd17224 */ /* 0x000fe200078e0005 */
[----:B------:R-:W-:Y:S01]  /*15500*/  MOV R0, RZ ;  /* 0x000000ff00007202 */ /* 0x000fe20000000f00 */
[----:B------:R-:W-:Y:S01]  /*15510*/  IMAD.MOV.U32 R3, RZ, RZ, 0x1c1f ;  /* 0x00001c1fff037424 */ /* 0x000fe200078e00ff */
[----:B------:R-:W-:Y:S02]  /*15520*/  MOV R2, 0x15540 ;  /* 0x0001554000027802 */ /* 0x000fe40000000f00 */
[----:B------:R-:W-:Y:S05]  /*15530*/  CALL.REL.NOINC `($__internal_20_$__cuda_sm70_shflsync_idx_p) ;  /* 0x00000c9000007944 */ /* 0x000fea0003c00000 */
[----:B------:R-:W-:Y:S01]  /*15540*/  MOV R4, R0 ;  /* 0x0000000000047202 */ /* 0x000fe20000000f00 */
[----:B------:R-:W-:Y:S05]  /*15550*/  BRA `(.L_x_1517) ;  /* 0xffff9e2000007947 */ /* 0x000fea000383ffff */
.L_x_1430:
[----:B------:R-:W-:Y:S01]  /*15560*/  IMAD.MOV.U32 R209, RZ, RZ, R12 ;  /* 0x000000ffffd17224 */ /* 0x000fe200078e000c */
[----:B------:R-:W-:Y:S01]  /*15570*/  MOV R0, RZ ;  /* 0x000000ff00007202 */ /* 0x000fe20000000f00 */
[----:B------:R-:W-:Y:S01]  /*15580*/  IMAD.MOV.U32 R3, RZ, RZ, 0x1c1f ;  /* 0x00001c1fff037424 */ /* 0x000fe200078e00ff */
[----:B------:R-:W-:Y:S02]  /*15590*/  MOV R2, 0x155b0 ;  /* 0x000155b000027802 */ /* 0x000fe40000000f00 */
[----:B-12---:R-:W-:Y:S05]  /*155a0*/  CALL.REL.NOINC `($__internal_20_$__cuda_sm70_shflsync_idx_p) ;  /* 0x00000c2000007944 */ /* 0x006fea0003c00000 */
[----:B------:R-:W-:Y:S05]  /*155b0*/  BRA `(.L_x_1518) ;  /* 0xffff9de000007947 */ /* 0x000fea000383ffff */
.L_x_1433:
[----:B------:R-:W-:Y:S01]  /*155c0*/  IMAD.MOV.U32 R209, RZ, RZ, R5 ;  /* 0x000000ffffd17224 */ /* 0x000fe200078e0005 */
[----:B----4-:R-:W-:Y:S01]  /*155d0*/  MOV R0, 0x1 ;  /* 0x0000000100007802 */ /* 0x010fe20000000f00 */
[----:B------:R-:W-:Y:S01]  /*155e0*/  IMAD.MOV.U32 R3, RZ, RZ, 0x1c1f ;  /* 0x00001c1fff037424 */ /* 0x000fe200078e00ff */
[----:B------:R-:W-:-:S02]  /*155f0*/  MOV R2, 0x15610 ;  /* 0x0001561000027802 */ /* 0x000fc40000000f00 */
[----:B-123--:R-:W-:Y:S05]  /*15600*/  CALL.REL.NOINC `($__internal_20_$__cuda_sm70_shflsync_idx_p) ;  /* 0x00000bc000007944 */ /* 0x00efea0003c00000 */
[----:B------:R-:W-:Y:S01]  /*15610*/  IMAD.MOV.U32 R4, RZ, RZ, R0 ;  /* 0x000000ffff047224 */ /* 0x000fe200078e0000 */
[----:B------:R-:W-:Y:S01]  /*15620*/  MOV R0, 0x1 ;  /* 0x0000000100007802 */ /* 0x000fe20000000f00 */
[----:B------:R-:W-:Y:S01]  /*15630*/  IMAD.MOV.U32 R209, RZ, RZ, R12 ;  /* 0x000000ffffd17224 */ /* 0x000fe200078e000c */
[----:B------:R-:W-:-:S02]  /*15640*/  MOV R3, 0x1c1f ;  /* 0x00001c1f00037802 */ /* 0x000fc40000000f00 */
[----:B------:R-:W-:Y:S02]  /*15650*/  MOV R2, 0x15670 ;  /* 0x0001567000027802 */ /* 0x000fe40000000f00 */
[----:B------:R-:W-:Y:S05]  /*15660*/  CALL.REL.NOINC `($__internal_20_$__cuda_sm70_shflsync_idx_p) ;  /* 0x00000b6000007944 */ /* 0x000fea0003c00000 */
[----:B------:R-:W-:Y:S05]  /*15670*/  BRA `(.L_x_1519) ;  /* 0xffffa2a000007947 */ /* 0x000fea000383ffff */
.L_x_1436:
[----:B------:R-:W-:Y:S01]  /*15680*/  IMAD.MOV.U32 R209, RZ, RZ, R5 ;  /* 0x000000ffffd17224 */ /* 0x000fe200078e0005 */
[----:B----4-:R-:W-:Y:S01]  /*15690*/  MOV R0, 0x2 ;  /* 0x0000000200007802 */ /* 0x010fe20000000f00 */
[----:B------:R-:W-:Y:S01]  /*156a0*/  IMAD.MOV.U32 R3, RZ, RZ, 0x1c1f ;  /* 0x00001c1fff037424 */ /* 0x000fe200078e00ff */
[----:B------:R-:W-:Y:S02]  /*156b0*/  MOV R2, 0x156d0 ;  /* 0x000156d000027802 */ /* 0x000fe40000000f00 */
[----:B-123--:R-:W-:Y:S05]  /*156c0*/  CALL.REL.NOINC `($__internal_20_$__cuda_sm70_shflsync_idx_p) ;  /* 0x00000b0000007944 */ /* 0x00efea0003c00000 */
[----:B------:R-:W-:Y:S01]  /*156d0*/  MOV R4, R0 ;  /* 0x0000000000047202 */ /* 0x000fe20000000f00 */
[----:B------:R-:W-:Y:S05]  /*156e0*/  BRA `(.L_x_1520) ;  /* 0xffffa7a000007947 */ /* 0x000fea000383ffff */
.L_x_1437:
[----:B------:R-:W-:Y:S01]  /*156f0*/  IMAD.MOV.U32 R209, RZ, RZ, R12 ;  /* 0x000000ffffd17224 */ /* 0x000fe200078e000c */
[----:B----4-:R-:W-:Y:S01]  /*15700*/  MOV R0, 0x2 ;  /* 0x0000000200007802 */ /* 0x010fe20000000f00 */
[----:B------:R-:W-:Y:S01]  /*15710*/  IMAD.MOV.U32 R3, RZ, RZ, 0x1c1f ;  /* 0x00001c1fff037424 */ /* 0x000fe200078e00ff */
[----:B------:R-:W-:Y:S02]  /*15720*/  MOV R2, 0x15740 ;  /* 0x0001574000027802 */ /* 0x000fe40000000f00 */
[----:B-123--:R-:W-:Y:S05]  /*15730*/  CALL.REL.NOINC `($__internal_20_$__cuda_sm70_shflsync_idx_p) ;  /* 0x00000a9000007944 */ /* 0x00efea0003c00000 */
[----:B------:R-:W-:Y:S05]  /*15740*/  BRA `(.L_x_1521) ;  /* 0xffffa76000007947 */ /* 0x000fea000383ffff */
.L_x_1440:
[----:B------:R-:W-:Y:S01]  /*15750*/  IMAD.MOV.U32 R209, RZ, RZ, R5 ;  /* 0x000000ffffd17224 */ /* 0x000fe200078e0005 */
[----:B-1----:R-:W-:Y:S01]  /*15760*/  MOV R0, 0x3 ;  /* 0x0000000300007802 */ /* 0x002fe20000000f00 */
[----:B---3--:R-:W-:Y:S01]  /*15770*/  IMAD.MOV.U32 R3, RZ, RZ, 0x1c1f ;  /* 0x00001c1fff037424 */ /* 0x008fe200078e00ff */
[----:B------:R-:W-:-:S02]  /*15780*/  MOV R2, 0x157a0 ;  /* 0x000157a000027802 */ /* 0x000fc40000000f00 */
[----:B--2-4-:R-:W-:Y:S05]  /*15790*/  CALL.REL.NOINC `($__internal_20_$__cuda_sm70_shflsync_idx_p) ;  /* 0x00000a3000007944 */ /* 0x014fea0003c00000 */
[----:B------:R-:W-:Y:S01]  /*157a0*/  IMAD.MOV.U32 R4, RZ, RZ, R0 ;  /* 0x000000ffff047224 */ /* 0x000fe200078e0000 */
[----:B------:R-:W-:Y:S01]  /*157b0*/  MOV R0, 0x3 ;  /* 0x0000000300007802 */ /* 0x000fe20000000f00 */
[----:B------:R-:W-:Y:S01]  /*157c0*/  IMAD.MOV.U32 R209, RZ, RZ, R12 ;  /* 0x000000ffffd17224 */ /* 0x000fe200078e000c */
[----:B------:R-:W-:-:S02]  /*157d0*/  MOV R3, 0x1c1f ;  /* 0x00001c1f00037802 */ /* 0x000fc40000000f00 */
[----:B------:R-:W-:Y:S02]  /*157e0*/  MOV R2, 0x15800 ;  /* 0x0001580000027802 */ /* 0x000fe40000000f00 */
[----:B------:R-:W-:Y:S05]  /*157f0*/  CALL.REL.NOINC `($__internal_20_$__cuda_sm70_shflsync_idx_p) ;  /* 0x000009d000007944 */ /* 0x000fea0003c00000 */
[----:B------:R-:W-:Y:S05]  /*15800*/  BRA `(.L_x_1522) ;  /* 0xffffac2000007947 */ /* 0x000fea000383ffff */
.L_x_1444:
[----:B------:R-:W-:Y:S01]  /*15810*/  IMAD.MOV.U32 R209, RZ, RZ, R5 ;  /* 0x000000ffffd17224 */ /* 0x000fe200078e0005 */
[----:B------:R-:W-:Y:S01]  /*15820*/  MOV R0, RZ ;  /* 0x000000ff00007202 */ /* 0x000fe20000000f00 */
[----:B------:R-:W-:Y:S01]  /*15830*/  IMAD.MOV.U32 R3, RZ, RZ, 0x1c1f ;  /* 0x00001c1fff037424 */ /* 0x000fe200078e00ff */
[----:B------:R-:W-:Y:S02]  /*15840*/  MOV R2, 0x15860 ;  /* 0x0001586000027802 */ /* 0x000fe40000000f00 */
[----:B------:R-:W-:Y:S05]  /*15850*/  CALL.REL.NOINC `($__internal_20_$__cuda_sm70_shflsync_idx_p) ;  /* 0x0000097000007944 */ /* 0x000fea0003c00000 */
[----:B------:R-:W-:Y:S01]  /*15860*/  MOV R4, R0 ;  /* 0x0000000000047202 */ /* 0x000fe20000000f00 */
[----:B------:R-:W-:Y:S05]  /*15870*/  BRA `(.L_x_1523) ;  /* 0xffffb83000007947 */ /* 0x000fea000383ffff */
.L_x_1445:
[----:B------:R-:W-:Y:S01]  /*15880*/  IMAD.MOV.U32 R209, RZ, RZ, R12 ;  /* 0x000000ffffd17224 */ /* 0x000fe200078e000c */
[----:B------:R-:W-:Y:S01]  /*15890*/  MOV R0, RZ ;  /* 0x000000ff00007202 */ /* 0x000fe20000000f00 */
[----:B------:R-:W-:Y:S01]  /*158a0*/  IMAD.MOV.U32 R3, RZ, RZ, 0x1c1f ;  /* 0x00001c1fff037424 */ /* 0x000fe200078e00ff */
[----:B------:R-:W-:Y:S02]  /*158b0*/  MOV R2, 0x158d0 ;  /* 0x000158d000027802 */ /* 0x000fe40000000f00 */
[----:B-12---:R-:W-:Y:S05]  /*158c0*/  CALL.REL.NOINC `($__internal_20_$__cuda_sm70_shflsync_idx_p) ;  /* 0x0000090000007944 */ /* 0x006fea0003c00000 */
[----:B------:R-:W-:Y:S05]  /*158d0*/  BRA `(.L_x_1524) ;  /* 0xffffb7f000007947 */ /* 0x000fea000383ffff */
.L_x_1448:
        /* <DEDUP_REMOVED lines=12> */
.L_x_1451:
[----:B------:R-:W-:Y:S01]  /*159a0*/  IMAD.MOV.U32 R209, RZ, RZ, R5 ;  /* 0x000000ffffd17224 */ /* 0x000fe200078e0005 */
[----:B----4-:R-:W-:Y:S01]  /*159b0*/  MOV R0, 0x2 ;  /* 0x0000000200007802 */ /* 0x010fe20000000f00 */
[----:B-1----:R-:W-:Y:S01]  /*159c0*/  IMAD.MOV.U32 R3, RZ, RZ, 0x1c1f ;  /* 0x00001c1fff037424 */ /* 0x002fe200078e00ff */
[----:B------:R-:W-:Y:S02]  /*159d0*/  MOV R2, 0x159f0 ;  /* 0x000159f000027802 */ /* 0x000fe40000000f00 */
[----:B--23--:R-:W-:Y:S05]  /*159e0*/  CALL.REL.NOINC `($__internal_20_$__cuda_sm70_shflsync_idx_p) ;  /* 0x000007e000007944 */ /* 0x00cfea0003c00000 */
[----:B------:R-:W-:Y:S01]  /*159f0*/  MOV R4, R0 ;  /* 0x0000000000047202 */ /* 0x000fe20000000f00 */
[----:B------:R-:W-:Y:S05]  /*15a00*/  BRA `(.L_x_1526) ;  /* 0xffffb9a000007947 */ /* 0x000fea000383ffff */
.L_x_1452:
[----:B------:R-:W-:Y:S01]  /*15a10*/  IMAD.MOV.U32 R209, RZ, RZ, R12 ;  /* 0x000000ffffd17224 */ /* 0x000fe200078e000c */
[----:B----4-:R-:W-:Y:S01]  /*15a20*/  MOV R0, 0x2 ;  /* 0x0000000200007802 */ /* 0x010fe20000000f00 */
[----:B------:R-:W-:Y:S01]  /*15a30*/  IMAD.MOV.U32 R3, RZ, RZ, 0x1c1f ;  /* 0x00001c1fff037424 */ /* 0x000fe200078e00ff */
[----:B------:R-:W-:Y:S02]  /*15a40*/  MOV R2, 0x15a60 ;  /* 0x00015a6000027802 */ /* 0x000fe40000000f00 */
[----:B-123--:R-:W-:Y:S05]  /*15a50*/  CALL.REL.NOINC `($__internal_20_$__cuda_sm70_shflsync_idx_p) ;  /* 0x0000077000007944 */ /* 0x00efea0003c00000 */
[----:B------:R-:W-:Y:S05]  /*15a60*/  BRA `(.L_x_1527) ;  /* 0xffffb96000007947 */ /* 0x000fea000383ffff */
.L_x_1455:
        /* <DEDUP_REMOVED lines=12> */
.L_x_1457:
[----:B------:R-:W-:Y:S01]  /*15b30*/  IMAD.MOV.U32 R209, RZ, RZ, R74 ;  /* 0x000000ffffd17224 */ /* 0x000fe200078e004a */
[----:B------:R-:W-:Y:S01]  /*15b40*/  MOV R0, RZ ;  /* 0x000000ff00007202 */ /* 0x000fe20000000f00 */
[----:B------:R-:W-:Y:S01]  /*15b50*/  IMAD.MOV.U32 R3, RZ, RZ, 0x1f ;  /* 0x0000001fff037424 */ /* 0x000fe200078e00ff */
[----:B------:R-:W-:Y:S02]  /*15b60*/  MOV R2, 0x15b80 ;  /* 0x00015b8000027802 */ /* 0x000fe40000000f00 */
[----:B------:R-:W-:Y:S05]  /*15b70*/  CALL.REL.NOINC `($__internal_20_$__cuda_sm70_shflsync_idx_p) ;  /* 0x0000065000007944 */ /* 0x000fea0003c00000 */
[----:B------:R-:W-:Y:S01]  /*15b80*/  MOV R9, R0 ;  /* 0x0000000000097202 */ /* 0x000fe20000000f00 */
[----:B------:R-:W-:Y:S05]  /*15b90*/  BRA `(.L_x_1529) ;  /* 0xffffbbc000007947 */ /* 0x000fea000383ffff */
.L_x_1458:
[----:B------:R-:W-:Y:S01]  /*15ba0*/  IMAD.MOV.U32 R209, RZ, RZ, R74 ;  /* 0x000000ffffd17224 */ /* 0x000fe200078e004a */
[----:B------:R-:W-:Y:S01]  /*15bb0*/  MOV R0, 0x1 ;  /* 0x0000000100007802 */ /* 0x000fe20000000f00 */
[----:B------:R-:W-:Y:S01]  /*15bc0*/  IMAD.MOV.U32 R3, RZ, RZ, 0x1f ;  /* 0x0000001fff037424 */ /* 0x000fe200078e00ff */
[----:B------:R-:W-:Y:S02]  /*15bd0*/  MOV R2, 0x15bf0 ;  /* 0x00015bf000027802 */ /* 0x000fe40000000f00 */
[----:B-12---:R-:W-:Y:S05]  /*15be0*/  CALL.REL.NOINC `($__internal_20_$__cuda_sm70_shflsync_idx_p) ;  /* 0x000005e000007944 */ /* 0x006fea0003c00000 */
[----:B------:R-:W-:Y:S01]  /*15bf0*/  MOV R8, R0 ;  /* 0x0000000000087202 */ /* 0x000fe20000000f00 */
[----:B------:R-:W-:Y:S05]  /*15c00*/  BRA `(.L_x_1530) ;  /* 0xffffbb7000007947 */ /* 0x000fea000383ffff */
.L_x_1459:
[----:B------:R-:W-:Y:S02]  /*15c10*/  MOV R2, 0x1 ;  /* 0x0000000100027802 */ /* 0x000fe40000000f00 */
[----:B------:R-:W-:-:S02]  /*15c20*/  MOV R3, 0x15c40 ;  /* 0x00015c4000037802 */ /* 0x000fc40000000f00 */
[----:B-1234-:R-:W-:Y:S05]  /*15c30*/  CALL.REL.NOINC `($__internal_21_$__cuda_sm70_shflsync_up_p) ;  /* 0x000005e000007944 */ /* 0x01efea0003c00000 */
[----:B------:R-:W-:Y:S05]  /*15c40*/  BRA `(.L_x_1531) ;  /* 0xffffbc6000007947 */ /* 0x000fea000383ffff */
.L_x_1460:
[----:B------:R-:W-:Y:S02]  /*15c50*/  MOV R2, 0x2 ;  /* 0x0000000200027802 */ /* 0x000fe40000000f00 */
[----:B------:R-:W-:-:S02]  /*15c60*/  MOV R3, 0x15c80 ;  /* 0x00015c8000037802 */ /* 0x000fc40000000f00 */
[----:B--2-4-:R-:W-:Y:S05]  /*15c70*/  CALL.REL.NOINC `($__internal_21_$__cuda_sm70_shflsync_up_p) ;  /* 0x000005a000007944 */ /* 0x014fea0003c00000 */
        /* <DEDUP_REMOVED lines=23> */
.L_x_1464:
[----:B------:R-:W-:Y:S02]  /*15df0*/  MOV R2, 0x1 ;  /* 0x0000000100027802 */ /* 0x000fe40000000f00 */
[----:B------:R-:W-:-:S02]  /*15e00*/  MOV R3, 0x15e20 ;  /* 0x00015e2000037802 */ /* 0x000fc40000000f00 */
[----:B------:R-:W-:Y:S05]  /*15e10*/  CALL.REL.NOINC `($__internal_21_$__cuda_sm70_shflsync_up_p) ;  /* 0x0000040000007944 */ /* 0x000fea0003c00000 */
[----:B------:R-:W-:Y:S01]  /*15e20*/  MOV R2, R4 ;  /* 0x0000000400027202 */ /* 0x000fe20000000f00 */
[----:B------:R-:W-:Y:S05]  /*15e30*/  BRA `(.L_x_1533) ;  /* 0xffffbcd000007947 */ /* 0x000fea000383ffff */
.L_x_1465:
[----:B------:R-:W-:Y:S02]  /*15e40*/  MOV R2, 0x2 ;  /* 0x0000000200027802 */ /* 0x000fe40000000f00 */
[----:B------:R-:W-:-:S02]  /*15e50*/  MOV R3, 0x15e70 ;  /* 0x00015e7000037802 */ /* 0x000fc40000000f00 */
        /* <DEDUP_REMOVED lines=24> */
.L_x_1467:
[----:B------:R-:W-:Y:S02]  /*15fe0*/  SEL R0, RZ, 0x1, P0 ;  /* 0x00000001ff007807 */ /* 0x000fe40000000000 */
[----:B------:R-:W-:-:S02]  /*15ff0*/  MOV R2, 0x16010 ;  /* 0x0001601000027802 */ /* 0x000fc40000000f00 */
[----:B-1----:R-:W-:Y:S05]  /*16000*/  CALL.REL.NOINC `($__internal_22_$__cuda_sm70_votesync_ballot) ;  /* 0x0000028000007944 */ /* 0x002fea0003c00000 */
[----:B------:R-:W-:Y:S01]  /*16010*/  MOV R11, R0 ;  /* 0x00000000000b7202 */ /* 0x000fe20000000f00 */
[----:B------:R-:W-:Y:S05]  /*16020*/  BRA `(.L_x_1535) ;  /* 0xffffbc7000007947 */ /* 0x000fea000383ffff */
.L_x_1468:
[----:B------:R-:W-:Y:S01]  /*16030*/  IMAD.MOV.U32 R209, RZ, RZ, R6 ;  /* 0x000000ffffd17224 */ /* 0x000fe200078e0006 */
[----:B--2---:R-:W-:Y:S01]  /*16040*/  MOV R0, R5 ;  /* 0x0000000500007202 */ /* 0x004fe20000000f00 */
[----:B------:R-:W-:Y:S01]  /*16050*/  IMAD.MOV.U32 R3, RZ, RZ, 0x1f ;  /* 0x0000001fff037424 */ /* 0x000fe200078e00ff */
[----:B------:R-:W-:-:S02]  /*16060*/  MOV R2, 0x16080 ;  /* 0x0001608000027802 */ /* 0x000fc40000000f00 */
[----:B-1----:R-:W-:Y:S05]  /*16070*/  CALL.REL.NOINC `($__internal_20_$__cuda_sm70_shflsync_idx_p) ;  /* 0x0000015000007944 */ /* 0x002fea0003c00000 */
[----:B------:R-:W-:Y:S01]  /*16080*/  IMAD.MOV.U32 R8, RZ, RZ, R0 ;  /* 0x000000ffff087224 */ /* 0x000fe200078e0000 */
[----:B------:R-:W-:Y:S01]  /*16090*/  MOV R0, R5 ;  /* 0x0000000500007202 */ /* 0x000fe20000000f00 */
[----:B------:R-:W-:Y:S01]  /*160a0*/  IMAD.MOV.U32 R209, RZ, RZ, R7 ;  /* 0x000000ffffd17224 */ /* 0x000fe200078e0007 */
[----:B------:R-:W-:-:S02]  /*160b0*/  MOV R3, 0x1f ;  /* 0x0000001f00037802 */ /* 0x000fc40000000f00 */
[----:B------:R-:W-:Y:S02]  /*160c0*/  MOV R2, 0x160e0 ;  /* 0x000160e000027802 */ /* 0x000fe40000000f00 */
[----:B------:R-:W-:Y:S05]  /*160d0*/  CALL.REL.NOINC `($__internal_20_$__cuda_sm70_shflsync_idx_p) ;  /* 0x000000f000007944 */ /* 0x000fea0003c00000 */
[----:B------:R-:W-:Y:S01]  /*160e0*/  MOV R7, R0 ;  /* 0x0000000000077202 */ /* 0x000fe20000000f00 */
[----:B------:R-:W-:Y:S05]  /*160f0*/  BRA `(.L_x_1536) ;  /* 0xffffbc1000007947 */ /* 0x000fea000383ffff */
.L_x_1471:
[----:B------:R-:W-:Y:S01]  /*16100*/  IMAD.MOV.U32 R209, RZ, RZ, R4 ;  /* 0x000000ffffd17224 */ /* 0x000fe200078e0004 */
[----:B--2---:R-:W-:Y:S01]  /*16110*/  MOV R0, R5 ;  /* 0x0000000500007202 */ /* 0x004fe20000000f00 */
[----:B------:R-:W-:Y:S01]  /*16120*/  IMAD.MOV.U32 R3, RZ, RZ, 0x1f ;  /* 0x0000001fff037424 */ /* 0x000fe200078e00ff */
[----:B------:R-:W-:Y:S02]  /*16130*/  MOV R2, 0x16150 ;  /* 0x0001615000027802 */ /* 0x000fe40000000f00 */
[----:B-1--4-:R-:W-:Y:S05]  /*16140*/  CALL.REL.NOINC `($__internal_20_$__cuda_sm70_shflsync_idx_p) ;  /* 0x0000008000007944 */ /* 0x012fea0003c00000 */
[----:B------:R-:W-:Y:S01]  /*16150*/  MOV R12, R0 ;  /* 0x00000000000c7202 */ /* 0x000fe20000000f00 */
[----:B------:R-:W-:Y:S05]  /*16160*/  BRA `(.L_x_1470) ;  /* 0xffffbc0000007947 */ /* 0x000fea000383ffff */
        .weak           $__internal_19_$__cuda_sm70_shflsync_bfly_p
        .type           $__internal_19_$__cuda_sm70_shflsync_bfly_p,@function
        .size           $__internal_19_$__cuda_sm70_shflsync_bfly_p,($__internal_20_$__cuda_sm70_shflsync_idx_p - $__internal_19_$__cuda_sm70_shflsync_bfly_p)
$__internal_19_$__cuda_sm70_shflsync_bfly_p:
[----:B------:R-:W-:Y:S02]  /*16170*/  MOV R160, 0xffffffff ;  /* 0xffffffff00a07802 */ /* 0x000fe40000000f00 */
[----:B------:R-:W-:Y:S02]  /*16180*/  MOV R3, 0x1f ;  /* 0x0000001f00037802 */ /* 0x000fe40000000f00 */
[----:B------:R-:W-:Y:S04]  /*16190*/  WARPSYNC R160 ;  /* 0x000000a000007348 */ /* 0x000fe80003800000 */
[----:B------:R1:W2:Y:S02]  /*161a0*/  SHFL.BFLY PT, R0, R4, R0, R3 ;  /* 0x0c00000004007389 */ /* 0x0002a400000e0003 */
[----:B-1----:R-:W-:-:S04]  /*161b0*/  MOV R3, 0x0 ;  /* 0x0000000000037802 */ /* 0x002fc80000000f00 */
[----:B--2---:R-:W-:Y:S05]  /*161c0*/  RET.REL.NODEC R2 `(_ZN7cutlass13device_kernelIN5flash19enable_sm80_to_sm89INS1_16FlashAttnFwdSm80INS1_25CollectiveMainloopFwdSm80ILi4ELi1ELb0EN4cute5tupleIJNS5_1CILi128EEENS7_ILi48EEENS7_ILi96EEEEEELi96ENS_10bfloat16_tEfNS_4arch4Sm80ELb1ELb0ELb1ELb1ELb1ELb0ELb1ELb1EEENS1_21CollectiveEpilogueFwdINS6_IJS8_SA_S9_EEENS6_IJNS7_ILi1EEESI_SI_EEESC_SE_Li128ELb1ELb1ELb1ELb0EEENS1_36VarlenDynamicPersistentTileSchedulerILi128ELi48ELi128ELi128ELb1ELb1ELb0ELb1ELb1ELb1EEEEEEEEEvNT_6ParamsE) ;  /* 0xfffe9e3002007950 */ /* 0x004fea0003c3ffff */
        .weak           $__internal_20_$__cuda_sm70_shflsync_idx_p
        .type           $__internal_20_$__cuda_sm70_shflsync_idx_p,@function
        .size           $__internal_20_$__cuda_sm70_shflsync_idx_p,($__internal_21_$__cuda_sm70_shflsync_up_p - $__internal_20_$__cuda_sm70_shflsync_idx_p)
$__internal_20_$__cuda_sm70_shflsync_idx_p:
[----:B------:R-:W-:-:S04]  /*161d0*/  MOV R211, 0xffffffff ;  /* 0xffffffff00d37802 */ /* 0x000fc80000000f00 */
[----:B------:R-:W-:Y:S04]  /*161e0*/  WARPSYNC R211 ;  /* 0x000000d300007348 */ /* 0x000fe80003800000 */
[----:B------:R1:W2:Y:S02]  /*161f0*/  SHFL.IDX PT, R0, R209, R0, R3 ;  /* 0x00000000d1007389 */ /* 0x0002a400000e0003 */
[----:B-1----:R-:W-:-:S04]  /*16200*/  MOV R3, 0x0 ;  /* 0x0000000000037802 */ /* 0x002fc80000000f00 */
[----:B--2---:R-:W-:Y:S05]  /*16210*/  RET.REL.NODEC R2 `(_ZN7cutlass13device_kernelIN5flash19enable_sm80_to_sm89INS1_16FlashAttnFwdSm80INS1_25CollectiveMainloopFwdSm80ILi4ELi1ELb0EN4cute5tupleIJNS5_1CILi128EEENS7_ILi48EEENS7_ILi96EEEEEELi96ENS_10bfloat16_tEfNS_4arch4Sm80ELb1ELb0ELb1ELb1ELb1ELb0ELb1ELb1EEENS1_21CollectiveEpilogueFwdINS6_IJS8_SA_S9_EEENS6_IJNS7_ILi1EEESI_SI_EEESC_SE_Li128ELb1ELb1ELb1ELb0EEENS1_36VarlenDynamicPersistentTileSchedulerILi128ELi48ELi128ELi128ELb1ELb1ELb0ELb1ELb1ELb1EEEEEEEEEvNT_6ParamsE) ;  /* 0xfffe9de002007950 */ /* 0x004fea0003c3ffff */
        .weak           $__internal_21_$__cuda_sm70_shflsync_up_p
        .type           $__internal_21_$__cuda_sm70_shflsync_up_p,@function
        .size           $__internal_21_$__cuda_sm70_shflsync_up_p,($__internal_22_$__cuda_sm70_votesync_ballot - $__internal_21_$__cuda_sm70_shflsync_up_p)
$__internal_21_$__cuda_sm70_shflsync_up_p:
[----:B------:R-:W-:Y:S02]  /*16220*/  IMAD.MOV.U32 R4, RZ, RZ, RZ ;  /* 0x000000ffff047224 */ /* 0x000fe400078e00ff */
[----:B------:R-:W-:-:S04]  /*16230*/  IMAD.MOV.U32 R10, RZ, RZ, -0x1 ;  /* 0xffffffffff0a7424 */ /* 0x000fc800078e00ff */
[----:B------:R-:W-:Y:S04]  /*16240*/  WARPSYNC R10 ;  /* 0x0000000a00007348 */ /* 0x000fe80003800000 */
[----:B------:R1:W2:Y:S02]  /*16250*/  SHFL.UP PT, R4, R0, R2, R4 ;  /* 0x0400000200047389 */ /* 0x0002a400000e0004 */
[----:B-1----:R-:W-:Y:S02]  /*16260*/  MOV R2, R3 ;  /* 0x0000000300027202 */ /* 0x002fe40000000f00 */
[----:B------:R-:W-:-:S04]  /*16270*/  MOV R3, 0x0 ;  /* 0x0000000000037802 */ /* 0x000fc80000000f00 */
[----:B--2---:R-:W-:Y:S05]  /*16280*/  RET.REL.NODEC R2 `(_ZN7cutlass13device_kernelIN5flash19enable_sm80_to_sm89INS1_16FlashAttnFwdSm80INS1_25CollectiveMainloopFwdSm80ILi4ELi1ELb0EN4cute5tupleIJNS5_1CILi128EEENS7_ILi48EEENS7_ILi96EEEEEELi96ENS_10bfloat16_tEfNS_4arch4Sm80ELb1ELb0ELb1ELb1ELb1ELb0ELb1ELb1EEENS1_21CollectiveEpilogueFwdINS6_IJS8_SA_S9_EEENS6_IJNS7_ILi1EEESI_SI_EEESC_SE_Li128ELb1ELb1ELb1ELb0EEENS1_36VarlenDynamicPersistentTileSchedulerILi128ELi48ELi128ELi128ELb1ELb1ELb0ELb1ELb1ELb1EEEEEEEEEvNT_6ParamsE) ;  /* 0xfffe9d7002007950 */ /* 0x004fea0003c3ffff */
        .weak           $__internal_22_$__cuda_sm70_votesync_ballot
        .type           $__internal_22_$__cuda_sm70_votesync_ballot,@function
        .size           $__internal_22_$__cuda_sm70_votesync_ballot,(.L_x_3654 - $__internal_22_$__cuda_sm70_votesync_ballot)
$__internal_22_$__cuda_sm70_votesync_ballot:
[----:B------:R-:W-:Y:S01]  /*16290*/  ISETP.NE.U32.AND P0, PT, R0, 0x1, PT ;  /* 0x000000010000780c */ /* 0x000fe20003f05070 */
[----:B------:R-:W-:-:S04]  /*162a0*/  IMAD.MOV.U32 R3, RZ, RZ, -0x1 ;  /* 0xffffffffff037424 */ /* 0x000fc800078e00ff */
[----:B------:R-:W-:Y:S08]  /*162b0*/  WARPSYNC R3 ;  /* 0x0000000300007348 */ /* 0x000ff00003800000 */
[----:B------:R-:W-:-:S04]  /*162c0*/  VOTE.ANY R0, PT, !P0 ;  /* 0x0000000000007806 */ /* 0x000fc800040e0100 */
[----:B------:R-:W-:Y:S01]  /*162d0*/  LOP3.LUT R0, R0, R3, RZ, 0xc0, !PT ;  /* 0x0000000300007212 */ /* 0x000fe200078ec0ff */
[----:B------:R-:W-:-:S04]  /*162e0*/  IMAD.MOV.U32 R3, RZ, RZ, 0x0 ;  /* 0x00000000ff037424 */ /* 0x000fc800078e00ff */
[----:B------:R-:W-:Y:S05]  /*162f0*/  RET.REL.NODEC R2 `(_ZN7cutlass13device_kernelIN5flash19enable_sm80_to_sm89INS1_16FlashAttnFwdSm80INS1_25CollectiveMainloopFwdSm80ILi4ELi1ELb0EN4cute5tupleIJNS5_1CILi128EEENS7_ILi48EEENS7_ILi96EEEEEELi96ENS_10bfloat16_tEfNS_4arch4Sm80ELb1ELb0ELb1ELb1ELb1ELb0ELb1ELb1EEENS1_21CollectiveEpilogueFwdINS6_IJS8_SA_S9_EEENS6_IJNS7_ILi1EEESI_SI_EEESC_SE_Li128ELb1ELb1ELb1ELb0EEENS1_36VarlenDynamicPersistentTileSchedulerILi128ELi48ELi128ELi128ELb1ELb1ELb0ELb1ELb1ELb1EEEEEEEEEvNT_6ParamsE) ;  /* 0xfffe9d0002007950 */ /* 0x000fea0003c3ffff */
.L_x_1537:
        /* <DEDUP_REMOVED lines=16> */
.L_x_3654:


//--------------------- .text._ZN7cutlass13device_kernelIN5flash19enable_sm80_to_sm89INS1_16FlashAttnFwdSm80INS1_25CollectiveMainloopFwdSm80ILi4ELi1ELb0EN4cute5tupleIJNS5_1CILi128EEENS7_ILi48EEENS7_ILi96EEEEEELi96ENS_10bfloat16_tEfNS_4arch4Sm80ELb1ELb0ELb1ELb1ELb1ELb1ELb1ELb1EEENS1_21CollectiveEpilogueFwdINS6_IJS8_SA_S9_EEENS6_IJNS7_ILi1EEESI_SI_EEESC_SE_Li128ELb1ELb1ELb1ELb0EEENS1_36VarlenDynamicPersistentTileSchedulerILi128ELi48ELi128ELi128ELb1ELb1ELb0ELb1ELb1ELb1EEEEEEEEEvNT_6ParamsE --------------------------
	.section	.text._ZN7cutlass13device_kernelIN5flash19enable_sm80_to_sm89INS1_16FlashAttnFwdSm80INS1_25CollectiveMainloopFwdSm80ILi4ELi1ELb0EN4cute5tupleIJNS5_1CILi128EEENS7_ILi48EEENS7_ILi96EEEEEELi96ENS_10bfloat16_tEfNS_4arch4Sm80ELb1ELb0ELb1ELb1ELb1ELb1ELb1ELb1EEENS1_21CollectiveEpilogueFwdINS6_IJS8_SA_S9_EEENS6_IJNS7_ILi1EEESI_SI_EEESC_SE_Li128ELb1ELb1ELb1ELb0EEENS1_36VarlenDynamicPersistentTileSchedulerILi128ELi48ELi128ELi128ELb1ELb1ELb0ELb1ELb1ELb1EEEEEEEEEvNT_6ParamsE,"ax",@progbits
	.sectioninfo	@"SHI_REGISTERS=255"
	.align	128
.text._ZN7cutlass13device_kernelIN5flash19enable_sm80_to_sm89INS1_16FlashAttnFwdSm80INS1_25CollectiveMainloopFwdSm80ILi4ELi1ELb0EN4cute5tupleIJNS5_1CILi128EEENS7_ILi48EEENS7_ILi96EEEEEELi96ENS_10bfloat16_tEfNS_4arch4Sm80ELb1ELb0ELb1ELb1ELb1ELb1ELb1ELb1EEENS1_21CollectiveEpilogueFwdINS6_IJS8_SA_S9_EEENS6_IJNS7_ILi1EEESI_SI_EEESC_SE_Li128ELb1ELb1ELb1ELb0EEENS1_36VarlenDynamicPersistentTileSchedulerILi128ELi48ELi128ELi128ELb1ELb1ELb0ELb1ELb1ELb1EEEEEEEEEvNT_6ParamsE:
        .type           _ZN7cutlass13device_kernelIN5flash19enable_sm80_to_sm89INS1_16FlashAttnFwdSm80INS1_25CollectiveMainloopFwdSm80ILi4ELi1ELb0EN4cute5tupleIJNS5_1CILi128EEENS7_ILi48EEENS7_ILi96EEEEEELi96ENS_10bfloat16_tEfNS_4arch4Sm80ELb1ELb0ELb1ELb1ELb1ELb1ELb1ELb1EEENS1_21CollectiveEpilogueFwdINS6_IJS8_SA_S9_EEENS6_IJNS7_ILi1EEESI_SI_EEESC_SE_Li128ELb1ELb1ELb1ELb0EEENS1_36VarlenDynamicPersistentTileSchedulerILi128ELi48ELi128ELi128ELb1ELb1ELb0ELb1ELb1ELb1EEEEEEEEEvNT_6ParamsE,@function
        .size           _ZN7cutlass13device_kernelIN5flash19enable_sm80_to_sm89INS1_16FlashAttnFwdSm80INS1_25CollectiveMainloopFwdSm80ILi4ELi1ELb0EN4cute5tupleIJNS5_1CILi128EEENS7_ILi48EEENS7_ILi96EEEEEELi96ENS_10bfloat16_tEfNS_4arch4Sm80ELb1ELb0ELb1ELb1ELb1ELb1ELb1ELb1EEENS1_21CollectiveEpilogueFwdINS6_IJS8_SA_S9_EEENS6_IJNS7_ILi1EEESI_SI_EEESC_SE_Li128ELb1ELb1ELb1ELb0EEENS1_36VarlenDynamicPersistentTileSchedulerILi128ELi48ELi128ELi128ELb1ELb1ELb0ELb1ELb1ELb1EEEEEEEEEvNT_6ParamsE,(.L_x_3659 - _ZN7cutlass13device_kernelIN5flash19enable_sm80_to_sm89INS1_16FlashAttnFwdSm80INS1_25CollectiveMainloopFwdSm80ILi4ELi1ELb0EN4cute5tupleIJNS5_1CILi128EEENS7_ILi48EEENS7_ILi96EEEEEELi96ENS_10bfloat16_tEfNS_4arch4Sm80ELb1ELb0ELb1ELb1ELb1ELb1ELb1ELb1EEENS1_21CollectiveEpilogueFwdINS6_IJS8_SA_S9_EEENS6_IJNS7_ILi1EEESI_SI_EEESC_SE_Li128ELb1ELb1ELb1ELb0EEENS1_36VarlenDynamicPersistentTileSchedulerILi128ELi48ELi128ELi128ELb1ELb1ELb0ELb1ELb1ELb1EEEEEEEEEvNT_6ParamsE)
        .other          _ZN7cutlass13device_kernelIN5flash19enable_sm80_to_sm89INS1_16FlashAttnFwdSm80INS1_25CollectiveMainloopFwdSm80ILi4ELi1ELb0EN4cute5tupleIJNS5_1CILi128EEENS7_ILi48EEENS7_ILi96EEEEEELi96ENS_10bfloat16_tEfNS_4arch4Sm80ELb1ELb0ELb1ELb1ELb1ELb1ELb1ELb1EEENS1_21CollectiveEpilogueFwdINS6_IJS8_SA_S9_EEENS6_IJNS7_ILi1EEESI_SI_EEESC_SE_Li128ELb1ELb1ELb1ELb0EEENS1_36VarlenDynamicPersistentTileSchedulerILi128ELi48ELi128ELi128ELb1ELb1ELb0ELb1ELb1ELb1EEEEEEEEEvNT_6ParamsE,@"STO_CUDA_ENTRY STV_DEFAULT"
_ZN7cutlass13device_kernelIN5flash19enable_sm80_to_sm89INS1_16FlashAttnFwdSm80INS1_25CollectiveMainloopFwdSm80ILi4ELi1ELb0EN4cute5tupleIJNS5_1CILi128EEENS7_ILi48EEENS7_ILi96EEEEEELi96ENS_10bfloat16_tEfNS_4arch4Sm80ELb1ELb0ELb1ELb1ELb1ELb1ELb1ELb1EEENS1_21CollectiveEpilogueFwdINS6_IJS8_SA_S9_EEENS6_IJNS7_ILi1EEESI_SI_EEESC_SE_Li128ELb1ELb1ELb1ELb0EEENS1_36VarlenDynamicPersistentTileSchedulerILi128ELi48ELi128ELi128ELb1ELb1ELb0ELb1ELb1ELb1EEEEEEEEEvNT_6ParamsE:
        /* <DEDUP_REMOVED lines=54> */
.L_x_1543:
        /* <DEDUP_REMOVED lines=16> */
.L_x_1754:
        /* <DEDUP_REMOVED lines=16> */
.L_x_1755:
[----:B--2---:R-:W-:-:S05]  /*0560*/  IMAD R0, R0, c[0x0][0x538], RZ ;  /* 0x00014e0000007a24 */ /* 0x004fca00078e02ff */
[----:B------:R-:W-:-:S04]  /*0570*/  IADD3 R7, R0, R7, RZ ;  /* 0x0000000700077210 */ /* 0x000fc80007ffe0ff */
[----:B------:R-:W-:-:S13]  /*0580*/  ISETP.GT.AND P0, PT, R7, UR4, PT ;  /* 0x0000000407007c0c */ /* 0x000fda000bf04270 */
[----:B-1----:R-:W-:Y:S05]  /*0590*/  @!P0 BRA `(.L_x_1543) ;  /* 0xfffffdc000008947 */ /* 0x002fea000383ffff */
.L_x_1539:
[----:B------:R-:W-:-:S05]  /*05a0*/  IADD3 R10, -R0, R7, RZ ;  /* 0x00000007000a7210 */ /* 0x000fca0007ffe1ff */
[----:B------:R-:W-:-:S05]  /*05b0*/  IMAD R0, R4, c[0x0][0x538], R10 ;  /* 0x00014e0004007a24 */ /* 0x000fca00078e020a */
[----:B------:R-:W-:Y:S01]  /*05c0*/  ISETP.GT.AND P0, PT, R0, UR4, PT ;  /* 0x0000000400007c0c */ /* 0x000fe2000bf04270 */
[----:B------:R-:W-:-:S12]  /*05d0*/  BRA.DIV ~URZ, `(.L_x_1544) ;  /* 0x0001f8727f007947 */ /* 0x000fd8000b800000 */
[----:B------:R-:W-:-:S04]  /*05e0*/  VOTE.ANY R7, PT, !P0 ;  /* 0x0000000000077806 */ /* 0x000fc800040e0100 */
.L_x_1756:
[----:B------:R-:W1:Y:S02]  /*05f0*/  POPC R5, R7 ;  /* 0x0000000700057309 */ /* 0x000e640000000000 */
[----:B-1----:R-:W-:-:S05]  /*0600*/  IADD3 R0, R5, R6, RZ ;  /* 0x0000000605007210 */ /* 0x002fca0007ffe0ff */
[----:B------:R1:W-:Y:S01]  /*0610*/  STL [R1+0x7c], R0 ;  /* 0x00007c0001007387 */ /* 0x0003e20000100800 */
[----:B------:R-:W-:Y:S05]  /*0620*/  BRA.DIV ~URZ, `(.L_x_1545) ;  /* 0x0001f8727f007947 */ /* 0x000fea000b800000 */
[----:B------:R2:W3:Y:S01]  /*0630*/  SHFL.IDX PT, R12, R9, R5, 0x1f ;  /* 0x00001f05090c7589 */ /* 0x0004e200000e0000 */
[----:B------:R-:W-:-:S03]  /*0640*/  MOV R6, RZ ;  /* 0x000000ff00067202 */ /* 0x000fc60000000f00 */
[----:B------:R2:W4:Y:S04]  /*0650*/  SHFL.IDX PT, R9, R8, R5, 0x1f ;  /* 0x00001f0508097589 */ /* 0x00052800000e0000 */
.L_x_1757:
[----:B------:R-:W-:Y:S01]  /*0660*/  ISETP.NE.AND P0, PT, R7, RZ, PT ;  /* 0x000000ff0700720c */ /* 0x000fe20003f05270 */
[----:B------:R-:W-:-:S12]  /*0670*/  BSSY B0, `(.L_x_1546) ;  /* 0x0000005000007945 */ /* 0x000fd80003800000 */
[----:B------:R-:W-:Y:S05]  /*0680*/  @!P0 BRA `(.L_x_1547) ;  /* 0x0000003000008947 */ /* 0x000fea0003800000 */
[----:B-1----:R-:W-:Y:S01]  /*0690*/  IADD3 R0, R5, -0x1, RZ ;  /* 0xffffffff05007810 */ /* 0x002fe20007ffe0ff */
[----:B------:R-:W-:Y:S05]  /*06a0*/  BRA.DIV ~URZ, `(.L_x_1548) ;  /* 0x0001f8d27f007947 */ /* 0x000fea000b800000 */
[----:B------:R1:W2:Y:S02]  /*06b0*/  SHFL.IDX PT, R6, R4, R0, 0x1f ;  /* 0x00001f0004067589 */ /* 0x0002a400000e0000 */
.L_x_1547:
[----:B------:R-:W-:Y:S05]  /*06c0*/  BSYNC B0 ;  /* 0x0000000000007941 */ /* 0x000fea0003800000 */
.L_x_1546:
        /* <DEDUP_REMOVED lines=69> */
.L_x_1550:
        /* <DEDUP_REMOVED lines=70> */
.L_x_1551:
[----:B------:R-:W-:Y:S05]  /*0f80*/  BSYNC B0 ;  /* 0x0000000000007941 */ /* 0x000fea0003800000 */
.L_x_1549:
[----:B------:R-:W-:-:S04]  /*0f90*/  LOP3.LUT R0, RZ, R0, RZ, 0x33, !PT ;  /* 0x00000000ff007212 */ /* 0x000fc800078e33ff */
[----:B------:R-:W-:-:S05]  /*0fa0*/  IADD3 R0, R0, R12, RZ ;  /* 0x0000000c00007210 */ /* 0x000fca0007ffe0ff */
[----:B------:R2:W-:Y:S01]  /*0fb0*/  STL [R1+0x74], R0 ;  /* 0x0000740001007387 */ /* 0x0005e20000100800 */
[----:B------:R-:W-:Y:S05]  /*0fc0*/  BRA `(.L_x_1552) ;  /* 0x0000006000007947 */ /* 0x000fea0003800000 */
.L_x_1540:
[----:B------:R-:W-:Y:S01]  /*0fd0*/  MOV R0, UR4 ;  /* 0x0000000400007c02 */ /* 0x000fe20008000f00 */
[----:B------:R-:W-:Y:S04]  /*0fe0*/  STL [R1+0x74], RZ ;  /* 0x000074ff01007387 */ /* 0x000fe80000100800 */
[----:B------:R-:W-:Y:S04]  /*0ff0*/  STL [R1+0x78], RZ ;  /* 0x000078ff01007387 */ /* 0x000fe80000100800 */
[----:B------:R1:W-:Y:S02]  /*1000*/  STL [R1+0x70], R0 ;  /* 0x0000700001007387 */ /* 0x0003e40000100800 */
[----:B-1----:R-:W-:-:S05]  /*1010*/  MOV R0, c[0x0][0x53c] ;  /* 0x00014f0000007a02 */ /* 0x002fca0000000f00 */
[----:B------:R1:W-:Y:S02]  /*1020*/  STL [R1+0x7c], R0 ;  /* 0x00007c0001007387 */ /* 0x0003e40000100800 */
.L_x_1552:
        /* <DEDUP_REMOVED lines=8> */
.L_x_1538:
        /* <DEDUP_REMOVED lines=23> */
[C---:B------:R-:W-:Y:S01]  /*1220*/  IMAD.IADD R2, R23.reuse, 0x1, -R4 ;  /* 0x0000000117027824 */ /* 0x040fe200078e0a04 */
[----:B------:R-:W-:Y:S02]  /*1230*/  SHF.R.S32.HI R4, RZ, 0x3, R20 ;  /* 0x00000003ff047819 */ /* 0x000fe40000011414 */
[----:B------:R-:W-:Y:S01]  /*1240*/  LOP3.LUT R7, R12, 0xfffffffc, RZ, 0xc0, !PT ;  /* 0xfffffffc0c077812 */ /* 0x000fe200078ec0ff */
[C---:B------:R-:W-:Y:S01]  /*1250*/  IMAD.IADD R3, R23.reuse, 0x1, -R3 ;  /* 0x0000000117037824 */ /* 0x040fe200078e0a03 */
[----:B------:R-:W-:Y:S01]  /*1260*/  LEA.HI R8, R2, R2, RZ, 0x1 ;  /* 0x0000000202087211 */ /* 0x000fe200078f08ff */
[----:B------:R-:W-:Y:S01]  /*1270*/  IMAD.SHL.U32 R4, R4, 0x40, RZ ;  /* 0x0000004004047824 */ /* 0x000fe200078e00ff */
[----:B------:R-:W-:Y:S01]  /*1280*/  SHF.R.S32.HI R6, RZ, 0x1f, R2 ;  /* 0x0000001fff067819 */ /* 0x000fe20000011402 */
[----:B------:R-:W-:Y:S01]  /*1290*/  IMAD.IADD R251, R23, 0x1, -R7 ;  /* 0x0000000117fb7824 */ /* 0x000fe200078e0a07 */
[----:B------:R-:W-:-:S02]  /*12a0*/  LOP3.LUT R5, R8, 0x7fffffe, RZ, 0xc0, !PT ;  /* 0x07fffffe08057812 */ /* 0x000fc400078ec0ff */
[----:B------:R-:W-:Y:S01]  /*12b0*/  LEA.HI R15, R6, R2, RZ, 0x3 ;  /* 0x00000002060f7211 */ /* 0x000fe200078f18ff */
[----:B------:R-:W-:Y:S01]  /*12c0*/  IMAD.SHL.U32 R30, R251, 0x8, RZ ;  /* 0x00000008fb1e7824 */ /* 0x000fe200078e00ff */
[----:B------:R-:W-:Y:S01]  /*12d0*/  LEA.HI R10, R3, R3, RZ, 0x1 ;  /* 0x00000003030a7211 */ /* 0x000fe200078f08ff */
[----:B------:R-:W-:Y:S01]  /*12e0*/  IMAD.IADD R14, R2, 0x1, -R5 ;  /* 0x00000001020e7824 */ /* 0x000fe200078e0a05 */
[----:B------:R-:W-:Y:S02]  /*12f0*/  LOP3.LUT R2, R4, 0xc0, RZ, 0xc0, !PT ;  /* 0x000000c004027812 */ /* 0x000fe400078ec0ff */
[----:B------:R-:W-:Y:S02]  /*1300*/  SHF.R.S32.HI R29, RZ, 0x2, R12 ;  /* 0x00000002ff1d7819 */ /* 0x000fe4000001140c */
[----:B------:R-:W-:Y:S02]  /*1310*/  SHF.R.U32.HI R4, RZ, 0x3, R2 ;  /* 0x00000003ff047819 */ /* 0x000fe40000011602 */
[----:B------:R-:W-:-:S02]  /*1320*/  LOP3.LUT R2, R2, 0x18, R30, 0xf8, !PT ;  /* 0x0000001802027812 */ /* 0x000fc400078ef81e */
[----:B------:R-:W-:Y:S02]  /*1330*/  LOP3.LUT R5, R10, 0x3fffffe, RZ, 0xc0, !PT ;  /* 0x03fffffe0a057812 */ /* 0x000fe400078ec0ff */
[----:B------:R-:W-:Y:S02]  /*1340*/  LEA.HI R6, R12, R29, RZ, 0x1 ;  /* 0x0000001d0c067211 */ /* 0x000fe400078f08ff */
[----:B------:R-:W-:Y:S01]  /*1350*/  LOP3.LUT R9, R2, R4, RZ, 0x3c, !PT ;  /* 0x0000000402097212 */ /* 0x000fe200078e3cff */
[----:B------:R-:W-:Y:S01]  /*1360*/  IMAD.IADD R16, R3, 0x1, -R5 ;  /* 0x0000000103107824 */ /* 0x000fe200078e0a05 */
[----:B------:R-:W-:Y:S02]  /*1370*/  LEA.HI R11, R11, R23, RZ, 0x5 ;  /* 0x000000170b0b7211 */ /* 0x000fe400078f28ff */
[----:B------:R-:W-:Y:S02]  /*1380*/  LEA.HI R2, R251, R251, RZ, 0x1 ;  /* 0x000000fbfb027211 */ /* 0x000fe400078f08ff */
[----:B------:R-:W-:-:S02]  /*1390*/  LOP3.LUT R3, R6, 0x7fffffe, RZ, 0xc0, !PT ;  /* 0x07fffffe06037812 */ /* 0x000fc400078ec0ff */
[----:B------:R-:W-:Y:S02]  /*13a0*/  LOP3.LUT R4, R11, 0xffffffe0, RZ, 0xc0, !PT ;  /* 0xffffffe00b047812 */ /* 0x000fe400078ec0ff */
[C---:B------:R-:W-:Y:S01]  /*13b0*/  LOP3.LUT R5, R2.reuse, 0x1ffffffe, RZ, 0xc0, !PT ;  /* 0x1ffffffe02057812 */ /* 0x040fe200078ec0ff */
[----:B------:R-:W-:Y:S01]  /*13c0*/  IMAD.SHL.U32 R2, R2, 0x20, RZ ;  /* 0x0000002002027824 */ /* 0x000fe200078e00ff */
[----:B------:R-:W-:Y:S01]  /*13d0*/  SHF.R.S32.HI R7, RZ, 0x5, R11 ;  /* 0x00000005ff077819 */ /* 0x000fe2000001140b */
[----:B------:R-:W-:Y:S01]  /*13e0*/  IMAD.IADD R3, R29, 0x1, -R3 ;  /* 0x000000011d037824 */ /* 0x000fe200078e0a03 */
[----:B------:R-:W-:Y:S01]  /*13f0*/  SHF.R.S32.HI R6, RZ, 0x1f, R11 ;  /* 0x0000001fff067819 */ /* 0x000fe2000001140b */
[----:B------:R-:W-:Y:S01]  /*1400*/  IMAD.IADD R28, R23, 0x1, -R4 ;  /* 0x00000001171c7824 */ /* 0x000fe200078e0a04 */
[----:B------:R-:W-:Y:S01]  /*1410*/  LOP3.LUT R2, R2, 0xffffffc0, RZ, 0xc0, !PT ;  /* 0xffffffc002027812 */ /* 0x000fe200078ec0ff */
[----:B------:R-:W-:Y:S01]  /*1420*/  IMAD R4, R7, 0x8, R3 ;  /* 0x0000000807047824 */ /* 0x000fe200078e0203 */
[----:B------:R-:W-:Y:S01]  /*1430*/  LEA.HI R3, R6, R7, RZ, 0x2 ;  /* 0x0000000706037211 */ /* 0x000fe200078f10ff */
[----:B------:R-:W-:Y:S01]  /*1440*/  IMAD.IADD R5, R251, 0x1, -R5 ;  /* 0x00000001fb057824 */ /* 0x000fe200078e0a05 */
[----:B------:R-:W-:Y:S01]  /*1450*/  SHF.R.S32.HI R6, RZ, 0x1f, R28 ;  /* 0x0000001fff067819 */ /* 0x000fe2000001141c */
[----:B------:R-:W-:Y:S01]  /*1460*/  IMAD.U32 R4, R4, 0x20, R9 ;  /* 0x0000002004047824 */ /* 0x000fe200078e0009 */
[----:B------:R-:W-:Y:S01]  /*1470*/  IADD3 R22, R114, 0x40, RZ ;  /* 0x0000004072167810 */ /* 0x000fe20007ffe0ff */
[----:B------:R-:W-:Y:S01]  /*1480*/  IMAD R21, R5, 0x8, R2 ;  /* 0x0000000805157824 */ /* 0x000fe200078e0202 */
[----:B------:R-:W-:-:S02]  /*1490*/  LOP3.LUT R2, R3, 0xffffffc, RZ, 0xc0, !PT ;  /* 0x0ffffffc03027812 */ /* 0x000fc400078ec0ff */
[----:B------:R-:W-:Y:S01]  /*14a0*/  LEA.HI R17, R6, R28, RZ, 0x2 ;  /* 0x0000001c06117211 */ /* 0x000fe200078f10ff */
[----:B------:R1:W-:Y:S01]  /*14b0*/  STL [R1+0x14], R4 ;  /* 0x0000140401007387 */ /* 0x0003e20000100800 */
[----:B------:R-:W-:Y:S01]  /*14c0*/  SHF.R.S32.HI R5, RZ, 0x1f, R22 ;  /* 0x0000001fff057819 */ /* 0x000fe20000011416 */
[----:B------:R-:W-:Y:S01]  /*14d0*/  IMAD.IADD R3, R7, 0x1, -R2 ;  /* 0x0000000107037824 */ /* 0x000fe200078e0a02 */
[----:B------:R-:W-:Y:S02]  /*14e0*/  SHF.R.S32.HI R2, RZ, 0x2, R17 ;  /* 0x00000002ff027819 */ /* 0x000fe40000011411 */
[----:B------:R-:W-:Y:S02]  /*14f0*/  SHF.R.S32.HI R11, RZ, 0x1f, R12 ;  /* 0x0000001fff0b7819 */ /* 0x000fe4000001140c */
[-C--:B------:R-:W-:Y:S01]  /*1500*/  LEA.HI R13, R22, R22.reuse, RZ, 0x1 ;  /* 0x00000016160d7211 */ /* 0x080fe200078f08ff */
[----:B------:R-:W-:Y:S01]  /*1510*/  IMAD R26, R3, 0x10, R2 ;  /* 0x00000010031a7824 */ /* 0x000fe200078e0202 */
[----:B------:R-:W-:-:S02]  /*1520*/  LEA.HI R2, R5, R22, RZ, 0x3 ;  /* 0x0000001605027211 */ /* 0x000fc400078f18ff */
[----:B------:R-:W-:Y:S02]  /*1530*/  LOP3.LUT R9, R13, 0x7fffffe, RZ, 0xc0, !PT ;  /* 0x07fffffe0d097812 */ /* 0x000fe400078ec0ff */
[--C-:B------:R-:W-:Y:S01]  /*1540*/  SHF.R.S32.HI R6, RZ, 0x1, R8.reuse ;  /* 0x00000001ff067819 */ /* 0x100fe20000011408 */
[----:B------:R-:W-:Y:S01]  /*1550*/  IMAD.SHL.U32 R2, R2, 0x20, RZ ;  /* 0x0000002002027824 */ /* 0x000fe200078e00ff */
[----:B------:R-:W-:Y:S01]  /*1560*/  SHF.R.S32.HI R5, RZ, 0x1f, R8 ;  /* 0x0000001fff057819 */ /* 0x000fe20000011408 */
[----:B------:R-:W-:Y:S01]  /*1570*/  STL [R1+0x148], R26 ;  /* 0x0001481a01007387 */ /* 0x000fe20000100800 */
[----:B------:R-:W-:Y:S02]  /*1580*/  SHF.R.S32.HI R3, RZ, 0x1, R10 ;  /* 0x00000001ff037819 */ /* 0x000fe4000001140a */
[----:B------:R-:W-:Y:S02]  /*1590*/  LEA.HI R5, R5, R6, RZ, 0x2 ;  /* 0x0000000605057211 */ /* 0x000fe400078f10ff */
[----:B------:R-:W-:-:S02]  /*15a0*/  LOP3.LUT R2, R2, 0xffffff00, RZ, 0xc0, !PT ;  /* 0xffffff0002027812 */ /* 0x000fc400078ec0ff */
[C---:B------:R-:W-:Y:S01]  /*15b0*/  LOP3.LUT P3, RZ, R3.reuse, 0x2, RZ, 0xc0, !PT ;  /* 0x0000000203ff7812 */ /* 0x040fe2000786c0ff */
[----:B------:R-:W-:Y:S01]  /*15c0*/  IMAD.SHL.U32 R3, R3, 0x40, RZ ;  /* 0x0000004003037824 */ /* 0x000fe200078e00ff */
[----:B-1----:R-:W-:Y:S02]  /*15d0*/  LEA.HI R4, R11, R29, RZ, 0x3 ;  /* 0x0000001d0b047211 */ /* 0x002fe400078f18ff */
[----:B------:R-:W-:Y:S02]  /*15e0*/  LOP3.LUT R5, R5, 0xfffffffc, RZ, 0xc0, !PT ;  /* 0xfffffffc05057812 */ /* 0x000fe400078ec0ff */
[----:B------:R-:W-:Y:S02]  /*15f0*/  LOP3.LUT R4, R4, 0xfffffff8, RZ, 0xc0, !PT ;  /* 0xfffffff804047812 */ /* 0x000fe400078ec0ff */
[----:B------:R-:W-:Y:S01]  /*1600*/  SHF.R.S32.HI R31, RZ, 0x1f, R30 ;  /* 0x0000001fff1f7819 */ /* 0x000fe2000001141e */
[----:B------:R-:W-:Y:S01]  /*1610*/  IMAD.IADD R12, R6, 0x1, -R5 ;  /* 0x00000001060c7824 */ /* 0x000fe200078e0a05 */
[----:B------:R-:W-:Y:S01]  /*1620*/  IADD3 R252, R30, 0x20, RZ ;  /* 0x000000201efc7810 */ /* 0x000fe20007ffe0ff */
[----:B------:R-:W-:-:S02]  /*1630*/  IMAD.IADD R8, R29, 0x1, -R4 ;  /* 0x000000011d087824 */ /* 0x000fc400078e0a04 */
[----:B------:R-:W-:Y:S01]  /*1640*/  IMAD.IADD R4, R22, 0x1, -R9 ;  /* 0x0000000116047824 */ /* 0x000fe200078e0a09 */
[----:B------:R-:W-:-:S03]  /*1650*/  LOP3.LUT P4, RZ, R12, 0x2, RZ, 0xc0, !PT ;  /* 0x000000020cff7812 */ /* 0x000fc6000788c0ff */
[----:B------:R-:W-:Y:S01]  /*1660*/  IMAD R22, R4, 0x20, R2 ;  /* 0x0000002004167824 */ /* 0x000fe200078e0202 */
[----:B------:R-:W-:Y:S02]  /*1670*/  LEA.HI R4, R8, R8, RZ, 0x1 ;  /* 0x0000000808047211 */ /* 0x000fe400078f08ff */
[----:B------:R-:W-:Y:S01]  /*1680*/  LOP3.LUT R2, R3, 0xc0, RZ, 0xc0, !PT ;  /* 0x000000c003027812 */ /* 0x000fe200078ec0ff */
[----:B------:R-:W-:Y:S01]  /*1690*/  IMAD.SHL.U32 R3, R15, 0x20, RZ ;  /* 0x000000200f037824 */ /* 0x000fe200078e00ff */
[----:B------:R-:W-:Y:S01]  /*16a0*/  LOP3.LUT R6, R4, 0x3fffffe, RZ, 0xc0, !PT ;  /* 0x03fffffe04067812 */ /* 0x000fe200078ec0ff */
[----:B------:R-:W-:Y:S01]  /*16b0*/  STL [R1+0x114], R22 ;  /* 0x0001141601007387 */ /* 0x000fe20000100800 */
[----:B------:R-:W-:Y:S02]  /*16c0*/  LOP3.LUT R9, R2, 0x8, R20, 0xf8, !PT ;  /* 0x0000000802097812 */ /* 0x000fe400078ef814 */
[----:B------:R-:W-:Y:S01]  /*16d0*/  SHF.R.U32.HI R5, RZ, 0x3, R2 ;  /* 0x00000003ff057819 */ /* 0x000fe20000011602 */
[----:B------:R-:W-:Y:S01]  /*16e0*/  IMAD.SHL.U32 R2, R7, 0x200, RZ ;  /* 0x0000020007027824 */ /* 0x000fe200078e00ff */
[----:B------:R-:W-:Y:S01]  /*16f0*/  LOP3.LUT R3, R3, 0xffffff00, RZ, 0xc0, !PT ;  /* 0xffffff0003037812 */ /* 0x000fe200078ec0ff */
[----:B------:R-:W-:Y:S01]  /*1700*/  IMAD.IADD R7, R8, 0x1, -R6 ;  /* 0x0000000108077824 */ /* 0x000fe200078e0a06 */
[----:B------:R-:W-:Y:S01]  /*1710*/  LOP3.LUT R9, R9, R5, RZ, 0x3c, !PT ;  /* 0x0000000509097212 */ /* 0x000fe200078e3cff */
[----:B------:R-:W-:Y:S01]  /*1720*/  IMAD.SHL.U32 R8, R18, 0x8, RZ ;  /* 0x0000000812087824 */ /* 0x000fe200078e00ff */
[----:B------:R-:W-:Y:S01]  /*1730*/  LOP3.LUT R6, R19, 0xfffffffe, RZ, 0xc0, !PT ;  /* 0xfffffffe13067812 */ /* 0x000fe200078ec0ff */
[----:B------:R-:W-:Y:S01]  /*1740*/  IMAD.IADD R5, R3, 0x1, R2 ;  /* 0x0000000103057824 */ /* 0x000fe200078e0202 */
[----:B------:R-:W-:Y:S01]  /*1750*/  SHF.R.S32.HI R4, RZ, 0x1, R4 ;  /* 0x00000001ff047819 */ /* 0x000fe20000011404 */
[----:B------:R-:W-:-:S02]  /*1760*/  IMAD R2, R251, 0x2, R2 ;  /* 0x00000002fb027824 */ /* 0x000fc400078e0202 */
[----:B------:R-:W-:Y:S01]  /*1770*/  IMAD.IADD R170, R23, 0x1, -R6 ;  /* 0x0000000117aa7824 */ /* 0x000fe200078e0a06 */
[C---:B------:R-:W-:Y:S01]  /*1780*/  LOP3.LUT P1, RZ, R4.reuse, 0x2, RZ, 0xc0, !PT ;  /* 0x0000000204ff7812 */ /* 0x040fe2000782c0ff */
[----:B------:R-:W-:Y:S01]  /*1790*/  IMAD R10, R7, 0x20, R2 ;  /* 0x00000020070a7824 */ /* 0x000fe200078e0202 */
[----:B------:R-:W-:Y:S01]  /*17a0*/  LOP3.LUT R2, R4, 0x1, RZ, 0xc0, !PT ;  /* 0x0000000104027812 */ /* 0x000fe200078ec0ff */
[C---:B------:R-:W-:Y:S02]  /*17b0*/  IMAD R15, R14.reuse, 0x20, R3 ;  /* 0x000000200e0f7824 */ /* 0x040fe400078e0203 */
[----:B------:R-:W-:Y:S01]  /*17c0*/  IMAD R14, R14, 0x20, R5 ;  /* 0x000000200e0e7824 */ /* 0x000fe200078e0205 */
[----:B------:R-:W-:Y:S01]  /*17d0*/  LEA.HI R5, R11, R29, RZ, 0x2 ;  /* 0x0000001d0b057211 */ /* 0x000fe200078f10ff */
[----:B------:R-:W-:Y:S01]  /*17e0*/  IMAD R3, R18, 0x8, R16 ;  /* 0x0000000812037824 */ /* 0x000fe200078e0210 */
[----:B------:R-:W-:Y:S01]  /*17f0*/  ISETP.NE.U32.AND P2, PT, R2, 0x1, PT ;  /* 0x000000010200780c */ /* 0x000fe20003f45070 */
[----:B------:R-:W-:-:S02]  /*1800*/  IMAD.SHL.U32 R164, R170, 0x4, RZ ;  /* 0x00000004aaa47824 */ /* 0x000fc400078e00ff */
        /* <DEDUP_REMOVED lines=16> */
[----:B------:R-:W-:Y:S01]  /*1910*/  IMAD R251, R251, 0x20, R29 ;  /* 0x00000020fbfb7824 */ /* 0x000fe200078e021d */
[----:B------:R-:W-:-:S02]  /*1920*/  LEA.HI R0, R3, R113, RZ, 0x5 ;  /* 0x0000007103007211 */ /* 0x000fc400078f28ff */
[----:B------:R-:W-:Y:S01]  /*1930*/  LOP3.LUT R25, R5, 0xc0, RZ, 0xc0, !PT ;  /* 0x000000c005197812 */ /* 0x000fe200078ec0ff */
[----:B------:R-:W-:Y:S01]  /*1940*/  IMAD.SHL.U32 R5, R4, 0x40, RZ ;  /* 0x0000004004057824 */ /* 0x000fe200078e00ff */
[----:B------:R-:W-:Y:S01]  /*1950*/  LEA.HI R9, R3, R113, RZ, 0x3 ;  /* 0x0000007103097211 */ /* 0x000fe200078f18ff */
[----:B------:R-:W-:Y:S01]  /*1960*/  IMAD.SHL.U32 R0, R0, 0x80, RZ ;  /* 0x0000008000007824 */ /* 0x000fe200078e00ff */
[----:B------:R-:W-:Y:S01]  /*1970*/  SHF.R.U32.HI R23, RZ, 0x3, R25 ;  /* 0x00000003ff177819 */ /* 0x000fe20000011619 */
[----:B------:R-:W-:Y:S01]  /*1980*/  STL [R1+0x10c], R27 ;  /* 0x00010c1b01007387 */ /* 0x000fe20000100800 */
[----:B------:R-:W-:Y:S02]  /*1990*/  LOP3.LUT R4, R25, 0x18, R9, 0xf8, !PT ;  /* 0x0000001819047812 */ /* 0x000fe400078ef809 */
[----:B------:R-:W-:Y:S01]  /*19a0*/  SHF.R.U32.HI R24, RZ, 0x3, R27 ;  /* 0x00000003ff187819 */ /* 0x000fe2000001161b */
[----:B------:R-:W-:Y:S01]  /*19b0*/  STL [R1+0x30], R25 ;  /* 0x0000301901007387 */ /* 0x000fe20000100800 */
[----:B------:R-:W-:-:S02]  /*19c0*/  LOP3.LUT R3, R27, 0x18, R9, 0xf8, !PT ;  /* 0x000000181b037812 */ /* 0x000fc400078ef809 */
[----:B------:R-:W-:Y:S01]  /*19d0*/  LOP3.LUT R6, R4, R23, RZ, 0x3c, !PT ;  /* 0x0000001704067212 */ /* 0x000fe200078e3cff */
[----:B------:R-:W-:Y:S01]  /*19e0*/  STL [R1+0x110], R24 ;  /* 0x0001101801007387 */ /* 0x000fe20000100800 */
[----:B------:R-:W-:Y:S02]  /*19f0*/  LOP3.LUT R0, R0, 0xfffff000, RZ, 0xc0, !PT ;  /* 0xfffff00000007812 */ /* 0x000fe400078ec0ff */
[----:B------:R-:W-:Y:S01]  /*1a00*/  LOP3.LUT R4, R3, R24, RZ, 0x3c, !PT ;  /* 0x0000001803047212 */ /* 0x000fe200078e3cff */
[----:B------:R-:W-:Y:S01]  /*1a10*/  STL [R1+0x34], R23 ;  /* 0x0000341701007387 */ /* 0x000fe20000100800 */
[----:B------:R-:W-:Y:S02]  /*1a20*/  LOP3.LUT R5, R5, 0xc0, RZ, 0xc0, !PT ;  /* 0x000000c005057812 */ /* 0x000fe400078ec0ff */
[----:B------:R-:W-:Y:S02]  /*1a30*/  SHF.R.S32.HI R3, RZ, 0x1f, R112 ;  /* 0x0000001fff037819 */ /* 0x000fe40000011470 */
[----:B------:R-:W-:-:S02]  /*1a40*/  IADD3 R16, R6, R0, R7 ;  /* 0x0000000006107210 */ /* 0x000fc40007ffe007 */
[----:B------:R-:W-:Y:S01]  /*1a50*/  IADD3 R13, R4, R22, R0 ;  /* 0x00000016040d7210 */ /* 0x000fe20007ffe000 */
[----:B------:R-:W-:Y:S01]  /*1a60*/  IMAD.SHL.U32 R4, R12, 0x40, RZ ;  /* 0x000000400c047824 */ /* 0x000fe200078e00ff */
[----:B------:R-:W-:Y:S01]  /*1a70*/  LEA.HI R5, R5, R5, RZ, 0x1d ;  /* 0x0000000505057211 */ /* 0x000fe200078fe8ff */
[----:B------:R-:W-:Y:S01]  /*1a80*/  IMAD.MOV.U32 R12, RZ, RZ, 0x20 ;  /* 0x00000020ff0c7424 */ /* 0x000fe200078e00ff */
[CC--:B------:R-:W-:Y:S02]  /*1a90*/  LEA.HI R0, R3.reuse, R112.reuse, RZ, 0x5 ;  /* 0x0000007003007211 */ /* 0x0c0fe400078f28ff */
[----:B------:R-:W-:Y:S01]  /*1aa0*/  LEA.HI R6, R3, R112, RZ, 0x3 ;  /* 0x0000007003067211 */ /* 0x000fe200078f18ff */
[----:B------:R-:W-:Y:S01]  /*1ab0*/  IMAD.IADD R10, R5, 0x1, R10 ;  /* 0x00000001050a7824 */ /* 0x000fe200078e020a */
[----:B------:R-:W-:Y:S01]  /*1ac0*/  LOP3.LUT R3, R4, 0xc0, RZ, 0xc0, !PT ;  /* 0x000000c004037812 */ /* 0x000fe200078ec0ff */
[----:B------:R-:W-:Y:S01]  /*1ad0*/  IMAD.SHL.U32 R0, R0, 0x80, RZ ;  /* 0x0000008000007824 */ /* 0x000fe200078e00ff */
[----:B------:R-:W-:Y:S01]  /*1ae0*/  LOP3.LUT R5, R25, 0x18, R6, 0xf8, !PT ;  /* 0x0000001819057812 */ /* 0x000fe200078ef806 */
[----:B------:R-:W-:Y:S01]  /*1af0*/  IMAD.SHL.U32 R20, R10, 0x2, RZ ;  /* 0x000000020a147824 */ /* 0x000fe200078e00ff */
[----:B------:R-:W-:-:S02]  /*1b00*/  LOP3.LUT R8, R3, 0x8, R8, 0xf8, !PT ;  /* 0x0000000803087812 */ /* 0x000fc400078ef808 */
[----:B------:R-:W-:Y:S02]  /*1b10*/  LOP3.LUT R0, R0, 0xfffff000, RZ, 0xc0, !PT ;  /* 0xfffff00000007812 */ /* 0x000fe400078ec0ff */
[----:B------:R-:W-:Y:S01]  /*1b20*/  LOP3.LUT R5, R5, R23, RZ, 0x3c, !PT ;  /* 0x0000001705057212 */ /* 0x000fe200078e3cff */
[----:B------:R-:W-:Y:S01]  /*1b30*/  STL [R1+0x98], R20 ;  /* 0x0000981401007387 */ /* 0x000fe20000100800 */
[----:B------:R-:W-:Y:S02]  /*1b40*/  LOP3.LUT R4, R27, 0x18, R6, 0xf8, !PT ;  /* 0x000000181b047812 */ /* 0x000fe400078ef806 */
[----:B------:R-:W-:Y:S02]  /*1b50*/  SHF.R.U32.HI R3, RZ, 0x3, R3 ;  /* 0x00000003ff037819 */ /* 0x000fe40000011603 */
[----:B------:R-:W-:Y:S02]  /*1b60*/  IADD3 R11, R5, R0, R7 ;  /* 0x00000000050b7210 */ /* 0x000fe40007ffe007 */
[----:B------:R-:W-:-:S02]  /*1b70*/  IADD3 R5, R20, 0x80, RZ ;  /* 0x0000008014057810 */ /* 0x000fc40007ffe0ff */
[----:B------:R-:W-:Y:S02]  /*1b80*/  LOP3.LUT R4, R4, R24, RZ, 0x3c, !PT ;  /* 0x0000001804047212 */ /* 0x000fe400078e3cff */
[----:B------:R-:W-:Y:S02]  /*1b90*/  LOP3.LUT R3, R8, R3, RZ, 0x3c, !PT ;  /* 0x0000000308037212 */ /* 0x000fe400078e3cff */
[----:B------:R-:W-:Y:S02]  /*1ba0*/  IADD3 R19, R20, 0x70, RZ ;  /* 0x0000007014137810 */ /* 0x000fe40007ffe0ff */
[----:B------:R-:W-:Y:S02]  /*1bb0*/  @P2 IADD3 R19, R5, 0x10, RZ ;  /* 0x0000001005132810 */ /* 0x000fe40007ffe0ff */
[----:B------:R-:W-:Y:S02]  /*1bc0*/  IADD3 R168, R164, 0x18, RZ ;  /* 0x00000018a4a87810 */ /* 0x000fe40007ffe0ff */
[----:B------:R-:W-:Y:S01]  /*1bd0*/  SHF.R.S32.HI R8, RZ, 0x1f, R169 ;  /* 0x0000001fff087819 */ /* 0x000fe200000114a9 */
[----:B------:R-:W-:Y:S01]  /*1be0*/  STL [R1+0x9c], R19 ;  /* 0x00009c1301007387 */ /* 0x000fe20000100800 */
[----:B------:R-:W-:Y:S01]  /*1bf0*/  IADD3 R10, R4, R22, R0 ;  /* 0x00000016040a7210 */ /* 0x000fe20007ffe000 */
[C---:B------:R-:W-:Y:S01]  /*1c00*/  IMAD.IADD R0, R3.reuse, 0x1, R14 ;  /* 0x0000000103007824 */ /* 0x040fe200078e020e */
[----:B------:R-:W-:Y:S01]  /*1c10*/  SHF.R.S32.HI R5, RZ, 0x1f, R166 ;  /* 0x0000001fff057819 */ /* 0x000fe200000114a6 */
[----:B------:R-:W-:Y:S01]  /*1c20*/  IMAD.IADD R4, R3, 0x1, R15 ;  /* 0x0000000103047824 */ /* 0x000fe200078e020f */
[----:B------:R-:W-:Y:S01]  /*1c30*/  SHF.R.S32.HI R3, RZ, 0x1f, R168 ;  /* 0x0000001fff037819 */ /* 0x000fe200000114a8 */
[----:B------:R1:W-:Y:S01]  /*1c40*/  STL [R1+0x128], R8 ;  /* 0x0001280801007387 */ /* 0x0003e20000100800 */
[----:B------:R-:W-:-:S02]  /*1c50*/  IADD3 R167, R164, 0x28, RZ ;  /* 0x00000028a4a77810 */ /* 0x000fc40007ffe0ff */
[C---:B------:R-:W-:Y:S01]  /*1c60*/  IADD3 R250, R108.reuse, 0x30, RZ ;  /* 0x000000306cfa7810 */ /* 0x040fe20007ffe0ff */
[----:B------:R-:W-:Y:S01]  /*1c70*/  STL.64 [R1], R30 ;  /* 0x0000001e01007387 */ /* 0x000fe20000100a00 */
[C---:B------:R-:W-:Y:S02]  /*1c80*/  IADD3 R249, R108.reuse, 0x40, RZ ;  /* 0x000000406cf97810 */ /* 0x040fe40007ffe0ff */
[----:B------:R-:W-:Y:S01]  /*1c90*/  SHF.R.S32.HI R14, RZ, 0x1f, R250 ;  /* 0x0000001fff0e7819 */ /* 0x000fe200000114fa */
[----:B------:R2:W-:Y:S01]  /*1ca0*/  STL [R1+0x124], R5 ;  /* 0x0001240501007387 */ /* 0x0005e20000100800 */
[----:B------:R-:W-:Y:S02]  /*1cb0*/  IADD3 R248, R108, 0x50, RZ ;  /* 0x000000506cf87810 */ /* 0x000fe40007ffe0ff */
[----:B------:R-:W-:Y:S01]  /*1cc0*/  LEA R171, R2, 0x3c80, 0x1 ;  /* 0x00003c8002ab7811 */ /* 0x000fe200078e08ff */
[----:B------:R3:W-:Y:S01]  /*1cd0*/  STL [R1+0x120], R3 ;  /* 0x0001200301007387 */ /* 0x0007e20000100800 */
[----:B------:R-:W-:-:S02]  /*1ce0*/  LEA R2, R16, 0x6080, 0x1 ;  /* 0x0000608010027811 */ /* 0x000fc400078e08ff */
[----:B------:R-:W-:Y:S02]  /*1cf0*/  LEA R198, R0, 0x6080, 0x1 ;  /* 0x0000608000c67811 */ /* 0x000fe400078e08ff */
[C---:B------:R-:W-:Y:S02]  /*1d00*/  IADD3 R200, R171.reuse, 0x20, RZ ;  /* 0x00000020abc87810 */ /* 0x040fe40007ffe0ff */
[----:B------:R-:W-:Y:S02]  /*1d10*/  LEA R196, R4, 0x1880, 0x1 ;  /* 0x0000188004c47811 */ /* 0x000fe400078e08ff */
[----:B------:R-:W-:Y:S02]  /*1d20*/  @P3 IADD3 R200, R171, -0x20, RZ ;  /* 0xffffffe0abc83810 */ /* 0x000fe40007ffe0ff */
[----:B------:R-:W-:Y:S02]  /*1d30*/  SHF.R.S32.HI R109, RZ, 0x1f, R108 ;  /* 0x0000001fff6d7819 */ /* 0x000fe4000001146c */
[----:B-1----:R-:W-:-:S02]  /*1d40*/  SHF.R.S32.HI R8, RZ, 0x1f, R249 ;  /* 0x0000001fff087819 */ /* 0x002fc400000114f9 */
[C---:B------:R-:W-:Y:S02]  /*1d50*/  IADD3 R208, R200.reuse, 0x400, RZ ;  /* 0x00000400c8d07810 */ /* 0x040fe40007ffe0ff */
[C---:B------:R-:W-:Y:S02]  /*1d60*/  IADD3 R207, R200.reuse, 0x800, RZ ;  /* 0x00000800c8cf7810 */ /* 0x040fe40007ffe0ff */
[C---:B------:R-:W-:Y:S02]  /*1d70*/  IADD3 R206, R200.reuse, 0xc00, RZ ;  /* 0x00000c00c8ce7810 */ /* 0x040fe40007ffe0ff */
[----:B--2---:R-:W-:Y:S02]  /*1d80*/  SHF.R.S32.HI R5, RZ, 0x1f, R115 ;  /* 0x0000001fff057819 */ /* 0x004fe40000011473 */
[C---:B------:R-:W-:Y:S02]  /*1d90*/  IADD3 R205, R200.reuse, 0x1000, RZ ;  /* 0x00001000c8cd7810 */ /* 0x040fe40007ffe0ff */
[----:B---3--:R-:W-:Y:S01]  /*1da0*/  SHF.R.S32.HI R3, RZ, 0x1f, R167 ;  /* 0x0000001fff037819 */ /* 0x008fe200000114a7 */
[----:B------:R1:W-:Y:S01]  /*1db0*/  STL [R1+0x11c], R5 ;  /* 0x00011c0501007387 */ /* 0x0003e20000100800 */
[----:B------:R-:W-:-:S02]  /*1dc0*/  IADD3 R204, R200, 0x1400, RZ ;  /* 0x00001400c8cc7810 */ /* 0x000fc40007ffe0ff */
[C---:B------:R-:W-:Y:S01]  /*1dd0*/  IADD3 R203, R200.reuse, 0x1800, RZ ;  /* 0x00001800c8cb7810 */ /* 0x040fe20007ffe0ff */
[----:B------:R2:W-:Y:S01]  /*1de0*/  STL [R1+0x118], R3 ;  /* 0x0001180301007387 */ /* 0x0005e20000100800 */
[C---:B------:R-:W-:Y:S02]  /*1df0*/  IADD3 R202, R200.reuse, 0x1c00, RZ ;  /* 0x00001c00c8ca7810 */ /* 0x040fe40007ffe0ff */
[----:B------:R-:W-:Y:S01]  /*1e00*/  IADD3 R201, R200, 0x2000, RZ ;  /* 0x00002000c8c97810 */ /* 0x000fe20007ffe0ff */
[----:B------:R3:W-:Y:S01]  /*1e10*/  STL [R1+0x58], R14 ;  /* 0x0000580e01007387 */ /* 0x0007e20000100800 */
[----:B-1----:R-:W-:Y:S02]  /*1e20*/  IADD3 R5, R30, 0x40, RZ ;  /* 0x000000401e057810 */ /* 0x002fe40007ffe0ff */
[----:B--2---:R-:W-:-:S03]  /*1e30*/  LOP3.LUT R3, R17, 0x7ffffffc, RZ, 0xc0, !PT ;  /* 0x7ffffffc11037812 */ /* 0x004fc600078ec0ff */
[----:B------:R-:W-:Y:S01]  /*1e40*/  STL [R1+0x8], R5 ;  /* 0x0000080501007387 */ /* 0x000fe20000100800 */
[----:B---3--:R-:W-:-:S03]  /*1e50*/  SHF.R.S32.HI R14, RZ, 0x1f, R248 ;  /* 0x0000001fff0e7819 */ /* 0x008fc600000114f8 */
[----:B------:R1:W-:Y:S01]  /*1e60*/  STL [R1+0x54], R8 ;  /* 0x0000540801007387 */ /* 0x0003e20000100800 */
[----:B------:R-:W-:-:S03]  /*1e70*/  IMAD.IADD R3, R28, 0x1, -R3 ;  /* 0x000000011c037824 */ /* 0x000fc600078e0a03 */
[----:B------:R2:W-:Y:S01]  /*1e80*/  STL [R1+0x50], R14 ;  /* 0x0000500e01007387 */ /* 0x0005e20000100800 */
[----:B-1----:R-:W-:Y:S02]  /*1e90*/  SHF.R.S32.HI R8, RZ, 0x1f, R252 ;  /* 0x0000001fff087819 */ /* 0x002fe400000114fc */
[----:B--2---:R-:W-:-:S03]  /*1ea0*/  SHF.R.S32.HI R14, RZ, 0x1f, R5 ;  /* 0x0000001fff0e7819 */ /* 0x004fc60000011405 */
[----:B------:R1:W-:Y:S01]  /*1eb0*/  STL [R1+0x88], R8 ;  /* 0x0000880801007387 */ /* 0x0003e20000100800 */
[----:B------:R-:W-:-:S03]  /*1ec0*/  LOP3.LUT R5, R27, 0x18, R108, 0xf8, !PT ;  /* 0x000000181b057812 */ /* 0x000fc600078ef86c */
[----:B------:R2:W-:Y:S01]  /*1ed0*/  STL [R1+0x84], R14 ;  /* 0x0000840e01007387 */ /* 0x0005e20000100800 */
[----:B-1----:R-:W-:Y:S02]  /*1ee0*/  IMAD.IADD R8, R26, 0x1, R21 ;  /* 0x000000011a087824 */ /* 0x002fe400078e0215 */
[----:B--2---:R-:W-:Y:S01]  /*1ef0*/  IMAD.SHL.U32 R14, R3, 0x2, RZ ;  /* 0x00000002030e7824 */ /* 0x004fe200078e00ff */
[----:B------:R-:W-:Y:S02]  /*1f00*/  SHF.R.S32.HI R3, RZ, 0x3, R9 ;  /* 0x00000003ff037819 */ /* 0x000fe40000011409 */
[----:B------:R1:W-:Y:S01]  /*1f10*/  STL [R1+0x80], R8 ;  /* 0x0000800801007387 */ /* 0x0003e20000100800 */
[----:B------:R-:W-:Y:S02]  /*1f20*/  LOP3.LUT R9, R25, 0x18, R108, 0xf8, !PT ;  /* 0x0000001819097812 */ /* 0x000fe400078ef86c */
[C---:B------:R-:W-:Y:S01]  /*1f30*/  IADD3 R27, R14.reuse, 0x8, RZ ;  /* 0x000000080e1b7810 */ /* 0x040fe20007ffe0ff */
[----:B------:R2:W-:Y:S01]  /*1f40*/  STL [R1+0x2c], R3 ;  /* 0x00002c0301007387 */ /* 0x0005e20000100800 */
[----:B------:R-:W-:-:S02]  /*1f50*/  IADD3 R26, R14, 0x10, RZ ;  /* 0x000000100e1a7810 */ /* 0x000fc40007ffe0ff */
[----:B------:R-:W-:Y:S01]  /*1f60*/  LOP3.LUT R9, R9, R23, RZ, 0x3c, !PT ;  /* 0x0000001709097212 */ /* 0x000fe200078e3cff */
[----:B------:R3:W-:Y:S01]  /*1f70*/  STL [R1+0x68], R14 ;  /* 0x0000680e01007387 */ /* 0x0007e20000100800 */
[C---:B------:R-:W-:Y:S02]  /*1f80*/  IADD3 R21, R14.reuse, 0x38, RZ ;  /* 0x000000380e157810 */ /* 0x040fe40007ffe0ff */
[C---:B------:R-:W-:Y:S01]  /*1f90*/  IADD3 R18, R14.reuse, 0x40, RZ ;  /* 0x000000400e127810 */ /* 0x040fe20007ffe0ff */
[----:B------:R-:W-:Y:S01]  /*1fa0*/  IMAD.IADD R9, R7, 0x1, R9 ;  /* 0x0000000107097824 */ /* 0x000fe200078e0209 */
[C---:B------:R-:W-:Y:S02]  /*1fb0*/  IADD3 R17, R14.reuse, 0x48, RZ ;  /* 0x000000480e117810 */ /* 0x040fe40007ffe0ff */
[----:B------:R-:W-:Y:S02]  /*1fc0*/  IADD3 R15, R14, 0x50, RZ ;  /* 0x000000500e0f7810 */ /* 0x000fe40007ffe0ff */
[----:B-1----:R-:W-:-:S02]  /*1fd0*/  LOP3.LUT R8, R25, 0x8, R108, 0xf8, !PT ;  /* 0x0000000819087812 */ /* 0x002fc400078ef86c */
[----:B------:R-:W-:Y:S02]  /*1fe0*/  IADD3 R25, R14, 0x18, RZ ;  /* 0x000000180e197810 */ /* 0x000fe40007ffe0ff */
[----:B--2---:R-:W-:Y:S02]  /*1ff0*/  LOP3.LUT R3, R5, R24, RZ, 0x3c, !PT ;  /* 0x0000001805037212 */ /* 0x004fe400078e3cff */
[----:B------:R-:W-:Y:S02]  /*2000*/  SHF.R.S32.HI R5, RZ, 0x3, R6 ;  /* 0x00000003ff057819 */ /* 0x000fe40000011406 */
[----:B------:R-:W-:Y:S01]  /*2010*/  LOP3.LUT R8, R8, R23, RZ, 0x3c, !PT ;  /* 0x0000001708087212 */ /* 0x000fe200078e3cff */
[----:B------:R-:W-:Y:S01]  /*2020*/  IMAD.IADD R6, R22, 0x1, R3 ;  /* 0x0000000116067824 */ /* 0x000fe200078e0203 */
[----:B------:R-:W-:Y:S01]  /*2030*/  SHF.R.S32.HI R3, RZ, 0x1f, R14 ;  /* 0x0000001fff037819 */ /* 0x000fe2000001140e */
[----:B------:R1:W-:Y:S01]  /*2040*/  STL [R1+0x28], R5 ;  /* 0x0000280501007387 */ /* 0x0003e20000100800 */
[C---:B------:R-:W-:Y:S01]  /*2050*/  IADD3 R24, R14.reuse, 0x20, RZ ;  /* 0x000000200e187810 */ /* 0x040fe20007ffe0ff */
[----:B------:R-:W-:Y:S01]  /*2060*/  IMAD.IADD R8, R7, 0x1, R8 ;  /* 0x0000000107087824 */ /* 0x000fe200078e0208 */
[C---:B------:R-:W-:Y:S01]  /*2070*/  IADD3 R23, R14.reuse, 0x28, RZ ;  /* 0x000000280e177810 */ /* 0x040fe20007ffe0ff */
[----:B------:R2:W-:Y:S01]  /*2080*/  STL [R1+0x108], R3 ;  /* 0x0001080301007387 */ /* 0x0005e20000100800 */
[----:B------:R-:W-:-:S02]  /*2090*/  IADD3 R22, R14, 0x30, RZ ;  /* 0x000000300e167810 */ /* 0x000fc40007ffe0ff */
[----:B---3--:R-:W-:Y:S01]  /*20a0*/  IADD3 R14, R14, 0x58, RZ ;  /* 0x000000580e0e7810 */ /* 0x008fe20007ffe0ff */
[----:B------:R-:W-:Y:S01]  /*20b0*/  STL [R1+0xc8], R27 ;  /* 0x0000c81b01007387 */ /* 0x000fe20000100800 */
[----:B------:R-:W-:Y:S02]  /*20c0*/  LEA R28, R6, 0x6080, 0x1 ;  /* 0x00006080061c7811 */ /* 0x000fe400078e08ff */
[----:B------:R-:W-:Y:S01]  /*20d0*/  SHF.R.S32.HI R6, RZ, 0x1f, R26 ;  /* 0x0000001fff067819 */ /* 0x000fe2000001141a */
[----:B------:R-:W-:Y:S01]  /*20e0*/  STL [R1+0xc4], R26 ;  /* 0x0000c41a01007387 */ /* 0x000fe20000100800 */
[----:B------:R-:W-:-:S03]  /*20f0*/  LEA R246, R8, 0x1880, 0x1 ;  /* 0x0000188008f67811 */ /* 0x000fc600078e08ff */
[----:B------:R3:W-:Y:S01]  /*2100*/  STL [R1+0xc0], R25 ;  /* 0x0000c01901007387 */ /* 0x0007e20000100800 */
[C---:B------:R-:W-:Y:S02]  /*2110*/  IADD3 R247, R246.reuse, 0x20, RZ ;  /* 0x00000020f6f77810 */ /* 0x040fe40007ffe0ff */
[----:B------:R-:W-:Y:S01]  /*2120*/  @P0 IADD3 R247, R246, -0x20, RZ ;  /* 0xffffffe0f6f70810 */ /* 0x000fe20007ffe0ff */
[----:B------:R-:W-:Y:S04]  /*2130*/  STL [R1+0xbc], R24 ;  /* 0x0000bc1801007387 */ /* 0x000fe80000100800 */
[----:B------:R-:W-:Y:S01]  /*2140*/  STL [R1+0xb8], R23 ;  /* 0x0000b81701007387 */ /* 0x000fe20000100800 */
[----:B-1----:R-:W-:-:S03]  /*2150*/  SEL R5, R12, 0xffffffe0, !P1 ;  /* 0xffffffe00c057807 */ /* 0x002fc60004800000 */
[----:B------:R1:W-:Y:S01]  /*2160*/  STL [R1+0xb4], R22 ;  /* 0x0000b41601007387 */ /* 0x0003e20000100800 */
[----:B--2---:R-:W-:Y:S01]  /*2170*/  SEL R3, R12, 0xffffffe0, !P4 ;  /* 0xffffffe00c037807 */ /* 0x004fe20006000000 */
[----:B------:R-:W-:Y:S01]  /*2180*/  IMAD.IADD R0, R5, 0x1, R19 ;  /* 0x0000000105007824 */ /* 0x000fe200078e0213 */
[----:B------:R-:W-:Y:S01]  /*2190*/  SHF.R.S32.HI R12, RZ, 0x1f, R27 ;  /* 0x0000001fff0c7819 */ /* 0x000fe2000001141b */
[----:B------:R-:W-:Y:S02]  /*21a0*/  STL [R1+0xb0], R21 ;  /* 0x0000b01501007387 */ /* 0x000fe40000100800 */
[----:B------:R-:W-:Y:S02]  /*21b0*/  IMAD.IADD R199, R198, 0x1, R3 ;  /* 0x00000001c6c77824 */ /* 0x000fe400078e0203 */
[----:B------:R-:W-:Y:S01]  /*21c0*/  STL [R1+0xac], R18 ;  /* 0x0000ac1201007387 */ /* 0x000fe20000100800 */
[----:B------:R-:W-:-:S03]  /*21d0*/  IMAD.IADD R197, R3, 0x1, R196 ;  /* 0x0000000103c57824 */ /* 0x000fc600078e02c4 */
[----:B------:R2:W-:Y:S01]  /*21e0*/  STL [R1+0xa8], R17 ;  /* 0x0000a81101007387 */ /* 0x0005e20000100800 */
[----:B---3--:R-:W-:-:S03]  /*21f0*/  SHF.R.S32.HI R25, RZ, 0x1f, R25 ;  /* 0x0000001fff197819 */ /* 0x008fc60000011419 */
[----:B------:R-:W-:Y:S04]  /*2200*/  STL [R1+0xa4], R15 ;  /* 0x0000a40f01007387 */ /* 0x000fe80000100800 */
[----:B------:R-:W-:Y:S04]  /*2210*/  STL [R1+0xa0], R14 ;  /* 0x0000a00e01007387 */ /* 0x000fe80000100800 */
[----:B------:R-:W-:Y:S01]  /*2220*/  STL [R1+0x140], R28 ;  /* 0x0001401c01007387 */ /* 0x000fe20000100800 */
[----:B-1----:R-:W-:-:S03]  /*2230*/  SHF.R.S32.HI R22, RZ, 0x1f, R22 ;  /* 0x0000001fff167819 */ /* 0x002fc60000011416 */
[----:B------:R1:W-:Y:S04]  /*2240*/  STL [R1+0x104], R12 ;  /* 0x0001040c01007387 */ /* 0x0003e80000100800 */
[----:B------:R3:W-:Y:S04]  /*2250*/  STL [R1+0x100], R6 ;  /* 0x0001000601007387 */ /* 0x0007e80000100800 */
[----:B------:R-:W-:Y:S01]  /*2260*/  STL [R1+0xfc], R25 ;  /* 0x0000fc1901007387 */ /* 0x000fe20000100800 */
[----:B--2---:R-:W-:Y:S02]  /*2270*/  SHF.R.S32.HI R17, RZ, 0x1f, R17 ;  /* 0x0000001fff117819 */ /* 0x004fe40000011411 */
[----:B-1----:R-:W-:-:S02]  /*2280*/  SHF.R.S32.HI R12, RZ, 0x1f, R24 ;  /* 0x0000001fff0c7819 */ /* 0x002fc40000011418 */
[----:B---3--:R-:W-:-:S03]  /*2290*/  SHF.R.S32.HI R6, RZ, 0x1f, R23 ;  /* 0x0000001fff067819 */ /* 0x008fc60000011417 */
[----:B------:R1:W-:Y:S04]  /*22a0*/  STL [R1+0xf8], R12 ;  /* 0x0000f80c01007387 */ /* 0x0003e80000100800 */
[----:B------:R2:W-:Y:S04]  /*22b0*/  STL [R1+0xf4], R6 ;  /* 0x0000f40601007387 */ /* 0x0005e80000100800 */
[----:B------:R-:W-:Y:S01]  /*22c0*/  STL [R1+0xf0], R22 ;  /* 0x0000f01601007387 */ /* 0x000fe20000100800 */
[----:B-1----:R-:W-:Y:S02]  /*22d0*/  SHF.R.S32.HI R12, RZ, 0x1f, R21 ;  /* 0x0000001fff0c7819 */ /* 0x002fe40000011415 */
[----:B--2---:R-:W-:-:S03]  /*22e0*/  SHF.R.S32.HI R6, RZ, 0x1f, R18 ;  /* 0x0000001fff067819 */ /* 0x004fc60000011412 */
[----:B------:R1:W-:Y:S04]  /*22f0*/  STL [R1+0xec], R12 ;  /* 0x0000ec0c01007387 */ /* 0x0003e80000100800 */
[----:B------:R2:W-:Y:S04]  /*2300*/  STL [R1+0xe8], R6 ;  /* 0x0000e80601007387 */ /* 0x0005e80000100800 */
[----:B------:R-:W-:Y:S01]  /*2310*/  STL [R1+0xe4], R17 ;  /* 0x0000e41101007387 */ /* 0x000fe20000100800 */
[----:B-1----:R-:W-:Y:S02]  /*2320*/  SHF.R.S32.HI R12, RZ, 0x1f, R15 ;  /* 0x0000001fff0c7819 */ /* 0x002fe4000001140f */
[----:B--2---:R-:W-:-:S03]  /*2330*/  SHF.R.S32.HI R6, RZ, 0x1f, R14 ;  /* 0x0000001fff067819 */ /* 0x004fc6000001140e */
        /* <DEDUP_REMOVED lines=12> */
[----:B------:R1:W-:Y:S04]  /*2400*/  STL [R1+0xd0], R2 ;  /* 0x0000d00201007387 */ /* 0x0003e80000100800 */
[----:B------:R1:W-:Y:S02]  /*2410*/  STL [R1+0xcc], R0 ;  /* 0x0000cc0001007387 */ /* 0x0003e40000100800 */
.L_x_1753:
        /* <DEDUP_REMOVED lines=9> */
[----:B------:R-:W-:Y:S02]  /*24b0*/  ISETP.NE.U32.AND P3, PT, RZ, c[0x0][0x348], PT ;  /* 0x0000d200ff007a0c */ /* 0x000fe40003f65070 */
[----:B------:R-:W-:Y:S02]  /*24c0*/  ISETP.NE.U32.AND P5, PT, RZ, c[0x0][0x350], PT ;  /* 0x0000d400ff007a0c */ /* 0x000fe40003fa5070 */
[----:B------:R-:W-:Y:S02]  /*24d0*/  ISETP.NE.U32.AND P6, PT, RZ, c[0x0][0x358], PT ;  /* 0x0000d600ff007a0c */ /* 0x000fe40003fc5070 */
[----:B------:R-:W-:Y:S02]  /*24e0*/  ISETP.NE.AND.EX P3, PT, RZ, c[0x0][0x34c], PT, P3 ;  /* 0x0000d300ff007a0c */ /* 0x000fe40003f65330 */
[----:B------:R-:W-:-:S02]  /*24f0*/  ISETP.NE.AND.EX P5, PT, RZ, c[0x0][0x354], PT, P5 ;  /* 0x0000d500ff007a0c */ /* 0x000fc40003fa5350 */
[----:B------:R-:W-:Y:S01]  /*2500*/  ISETP.NE.AND.EX P6, PT, RZ, c[0x0][0x35c], PT, P6 ;  /* 0x0000d700ff007a0c */ /* 0x000fe20003fc5360 */
[----:B------:R-:W-:Y:S01]  /*2510*/  IMAD.MOV.U32 R136, RZ, RZ, RZ ;  /* 0x000000ffff887224 */ /* 0x000fe200078e00ff */
[----:B------:R-:W-:Y:S01]  /*2520*/  CS2R R14, SRZ ;  /* 0x00000000000e7805 */ /* 0x000fe2000001ff00 */
[----:B--2---:R-:W-:Y:S01]  /*2530*/  SHF.R.S32.HI R18, RZ, 0x1f, R19 ;  /* 0x0000001fff127819 */ /* 0x004fe20000011413 */
[C---:B------:R-:W-:Y:S01]  /*2540*/  IMAD.SHL.U32 R21, R19.reuse, 0x4, RZ ;  /* 0x0000000413157824 */ /* 0x040fe200078e00ff */
[C---:B------:R-:W-:Y:S01]  /*2550*/  @P1 LEA R4, P0, R19.reuse, c[0x0][0x370], 0x2 ;  /* 0x0000dc0013041a11 */ /* 0x040fe200078010ff */
[----:B------:R1:W-:Y:S01]  /*2560*/  STL [R1+0x94], R19 ;  /* 0x0000941301007387 */ /* 0x0003e20000100800 */
[C-C-:B------:R-:W-:Y:S02]  /*2570*/  SHF.L.U64.HI R20, R19.reuse, 0x2, R18.reuse ;  /* 0x0000000213147819 */ /* 0x140fe40000010212 */
[----:B------:R-:W-:Y:S01]  /*2580*/  @P1 LEA.HI.X R5, R19, c[0x0][0x374], R18, 0x2, P0 ;  /* 0x0000dd0013051a11 */ /* 0x000fe200000f1412 */
[----:B------:R1:W-:Y:S01]  /*2590*/  STL [R1+0xd4], R18 ;  /* 0x0000d41201007387 */ /* 0x0003e20000100800 */
[----:B------:R-:W-:-:S03]  /*25a0*/  @P4 IADD3 R2, P0, R21, c[0x0][0x360], RZ ;  /* 0x0000d80015024a10 */ /* 0x000fc60007f1e0ff */
[----:B------:R2:W3:Y:S01]  /*25b0*/  @P1 LDG.E R10, [R4.64] ;  /* 0x00000008040a1981 */ /* 0x0004e2000c1e1900 */
[C---:B------:R-:W-:Y:S02]  /*25c0*/  @P4 IADD3.X R3, R20.reuse, c[0x0][0x364], RZ, P0, !PT ;  /* 0x0000d90014034a10 */ /* 0x040fe400007fe4ff */
[----:B------:R-:W-:Y:S01]  /*25d0*/  IADD3 R8, P2, R21, c[0x0][0x348], RZ ;  /* 0x0000d20015087a10 */ /* 0x000fe20007f5e0ff */
[----:B------:R1:W-:Y:S04]  /*25e0*/  STL [R1+0x8c], R21 ;  /* 0x00008c1501007387 */ /* 0x0003e80000100800 */
[----:B------:R4:W3:Y:S01]  /*25f0*/  @P4 LDG.E R0, [R2.64] ;  /* 0x0000000802004981 */ /* 0x0008e2000c1e1900 */
        /* <DEDUP_REMOVED lines=10> */
[----:B---3--:R1:W-:Y:S04]  /*26a0*/  STL [R1+0x5c], R10 ;  /* 0x00005c0a01007387 */ /* 0x0083e80000100800 */
[----:B------:R1:W-:Y:S01]  /*26b0*/  @P4 STL [R1+0x64], R0 ;  /* 0x0000640001004387 */ /* 0x0003e20000100800 */
[----:B------:R-:W-:Y:S05]  /*26c0*/  @P4 BRA `(.L_x_1553) ;  /* 0x0000007000004947 */ /* 0x000fea0003800000 */
[----:B-1----:R-:W-:-:S05]  /*26d0*/  MOV R0, c[0x0][0x168] ;  /* 0x00005a0000007a02 */ /* 0x002fca0000000f00 */
[----:B------:R1:W-:Y:S01]  /*26e0*/  STL [R1+0x64], R0 ;  /* 0x0000640001007387 */ /* 0x0003e20000100800 */
[----:B------:R-:W-:Y:S05]  /*26f0*/  @!P3 BRA `(.L_x_1553) ;  /* 0x000000400000b947 */ /* 0x000fea0003800000 */
[----:B------:R-:W2:Y:S04]  /*2700*/  LDG.E R6, [R8.64] ;  /* 0x0000000808067981 */ /* 0x000ea8000c1e1900 */
[----:B-1----:R-:W2:Y:S02]  /*2710*/  LDG.E R0, [R8.64+0x4] ;  /* 0x0000040808007981 */ /* 0x002ea4000c1e1900 */
[----:B--2---:R-:W-:-:S05]  /*2720*/  IADD3 R0, -R6, R0, RZ ;  /* 0x0000000006007210 */ /* 0x004fca0007ffe1ff */
[----:B------:R1:W-:Y:S02]  /*2730*/  STL [R1+0x64], R0 ;  /* 0x0000640001007387 */ /* 0x0003e40000100800 */
.L_x_1553:
[----:B------:R-:W-:-:S04]  /*2740*/  ISETP.NE.U32.AND P0, PT, RZ, c[0x0][0x368], PT ;  /* 0x0000da00ff007a0c */ /* 0x000fc80003f05070 */
[----:B------:R-:W-:-:S13]  /*2750*/  ISETP.NE.AND.EX P0, PT, RZ, c[0x0][0x36c], PT, P0 ;  /* 0x0000db00ff007a0c */ /* 0x000fda0003f05300 */
[----:B------:R-:W-:Y:S05]  /*2760*/  @!P0 BRA `(.L_x_1554) ;  /* 0x0000004000008947 */ /* 0x000fea0003800000 */
[----:B-1----:R-:W-:-:S04]  /*2770*/  IADD3 R4, P0, R21, c[0x0][0x368], RZ ;  /* 0x0000da0015047a10 */ /* 0x002fc80007f1e0ff */
[----:B------:R-:W-:-:S05]  /*2780*/  IADD3.X R5, R20, c[0x0][0x36c], RZ, P0, !PT ;  /* 0x0000db0014057a10 */ /* 0x000fca00007fe4ff */
[----:B------:R1:W5:Y:S01]  /*2790*/  LDG.E R13, [R4.64] ;  /* 0x00000008040d7981 */ /* 0x000362000c1e1900 */
[----:B------:R-:W-:Y:S05]  /*27a0*/  BRA `(.L_x_1555) ;  /* 0x0000005000007947 */ /* 0x000fea0003800000 */
.L_x_1554:
[----:B------:R-:W-:Y:S01]  /*27b0*/  MOV R13, UR6 ;  /* 0x00000006000d7c02 */ /* 0x000fe20008000f00 */
[----:B------:R-:W-:Y:S05]  /*27c0*/  @!P5 BRA `(.L_x_1555) ;  /* 0x000000300000d947 */ /* 0x000fea0003800000 */
[----:B------:R-:W2:Y:S04]  /*27d0*/  LDG.E R6, [R4.64] ;  /* 0x0000000804067981 */ /* 0x000ea8000c1e1900 */
[----:B-1----:R-:W2:Y:S02]  /*27e0*/  LDG.E R0, [R4.64+0x4] ;  /* 0x0000040804007981 */ /* 0x002ea4000c1e1900 */
[----:B--2---:R-:W-:Y:S02]  /*27f0*/  IADD3 R13, -R6, R0, RZ ;  /* 0x00000000060d7210 */ /* 0x004fe40007ffe1ff */
.L_x_1555:
[----:B-1----:R-:W2:Y:S04]  /*2800*/  LDL R4, [R1+0x64] ;  /* 0x0000640001047983 */ /* 0x002ea80000100800 */
[----:B------:R-:W3:Y:S04]  /*2810*/  LDL.LU R0, [R1+0x74] ;  /* 0x0000740001007983 */ /* 0x000ee80000300800 */
[----:B------:R1:W4:Y:S04]  /*2820*/  @P6 LDG.E R5, [R2.64] ;  /* 0x0000000802056981 */ /* 0x000328000c1e1900 */
[----:B------:R-:W4:Y:S01]  /*2830*/  LDL R23, [R1+0x78] ;  /* 0x0000780001177983 */ /* 0x000f220000100800 */
[----:B------:R-:W-:-:S04]  /*2840*/  ISETP.NE.U32.AND P0, PT, RZ, c[0x0][0x378], PT ;  /* 0x0000de00ff007a0c */ /* 0x000fc80003f05070 */
[----:B------:R-:W-:Y:S01]  /*2850*/  ISETP.NE.AND.EX P1, PT, RZ, c[0x0][0x37c], PT, P0 ;  /* 0x0000df00ff007a0c */ /* 0x000fe20003f25300 */
[----:B--2---:R-:W-:Y:S02]  /*2860*/  IMAD.MOV.U32 R6, RZ, RZ, R4 ;  /* 0x000000ffff067224 */ /* 0x004fe400078e0004 */
[----:B------:R1:W4:Y:S01]  /*2870*/  @P6 LDG.E R4, [R2.64+0x4] ;  /* 0x0000040802046981 */ /* 0x000322000c1e1900 */
[----:B------:R-:W-:Y:S02]  /*2880*/  IMAD.MOV.U32 R8, RZ, RZ, c[0x0][0x2c4] ;  /* 0x0000b100ff087624 */ /* 0x000fe400078e00ff */
[----:B-----5:R-:W-:-:S03]  /*2890*/  IMAD.MOV.U32 R129, RZ, RZ, R13 ;  /* 0x000000ffff817224 */ /* 0x020fc600078e000d */
[----:B------:R-:W-:Y:S01]  /*28a0*/  ISETP.NE.AND P2, PT, R8, 0x1, PT ;  /* 0x000000010800780c */ /* 0x000fe20003f45270 */
[----:B---3--:R-:W-:Y:S02]  /*28b0*/  IMAD.SHL.U32 R0, R0, 0x80, RZ ;  /* 0x0000008000007824 */ /* 0x008fe400078e00ff */
[----:B------:R-:W-:-:S03]  /*28c0*/  IMAD.IADD R8, R13, 0x1, -R10 ;  /* 0x000000010d087824 */ /* 0x000fc600078e0a0a */
[----:B------:R2:W-:Y:S01]  /*28d0*/  STL [R1+0x60], R0 ;  /* 0x0000600001007387 */ /* 0x0005e20000100800 */
[----:B-1----:R-:W-:-:S04]  /*28e0*/  @P1 IADD3 R2, P0, R21, c[0x0][0x378], RZ ;  /* 0x0000de0015021a10 */ /* 0x002fc80007f1e0ff */
[----:B------:R-:W-:-:S05]  /*28f0*/  @P1 IADD3.X R3, R20, c[0x0][0x37c], RZ, P0, !PT ;  /* 0x0000df0014031a10 */ /* 0x000fca00007fe4ff */
[----:B------:R1:W5:Y:S01]  /*2900*/  @P1 LDG.E R129, [R2.64] ;  /* 0x0000000802811981 */ /* 0x000362000c1e1900 */
[----:B--2---:R-:W-:Y:S01]  /*2910*/  IADD3 R0, R0, 0x7f, RZ ;  /* 0x0000007f00007810 */ /* 0x004fe20007ffe0ff */
[----:B-1----:R-:W-:-:S04]  /*2920*/  IMAD.MOV.U32 R2, RZ, RZ, c[0x0][0x228] ;  /* 0x00008a00ff027624 */ /* 0x002fc800078e00ff */
[----:B------:R-:W-:-:S05]  /*2930*/  @P2 IMAD.HI.U32 R3, R0, c[0x0][0x2c8], RZ ;  /* 0x0000b20000032a27 */ /* 0x000fca00078e00ff */
[----:B------:R-:W-:Y:S01]  /*2940*/  @P2 SHF.R.U32.HI R0, RZ, c[0x0][0x2cc], R3 ;  /* 0x0000b300ff002a19 */ /* 0x000fe20000011603 */
[----:B------:R-:W-:Y:S01]  /*2950*/  BSSY B0, `(.L_x_1556) ;  /* 0x0000039000007945 */ /* 0x000fe20003800000 */
[----:B------:R-:W-:-:S04]  /*2960*/  LOP3.LUT R245, R245, 0xffffffdf, RZ, 0xc0, !PT ;  /* 0xffffffdff5f57812 */ /* 0x000fc800078ec0ff */
[----:B------:R-:W-:Y:S01]  /*2970*/  @P2 LOP3.LUT R245, R245, 0x20, RZ, 0xfc, !PT ;  /* 0x00000020f5f52812 */ /* 0x000fe200078efcff */
[----:B----4-:R-:W-:-:S04]  /*2980*/  @P6 IMAD.IADD R2, R4, 0x1, -R5 ;  /* 0x0000000104026824 */ /* 0x010fc800078e0a05 */
[----:B------:R-:W-:-:S05]  /*2990*/  IMAD.IADD R4, R8, 0x1, R2 ;  /* 0x0000000108047824 */ /* 0x000fca00078e0202 */
[----:B------:R-:W-:Y:S01]  /*29a0*/  IADD3 R138, R4, 0x30, -R6 ;  /* 0x00000030048a7810 */ /* 0x000fe20007ffe806 */
[----:B------:R1:W-:Y:S01]  /*29b0*/  STL [R1+0x6c], R4 ;  /* 0x00006c0401007387 */ /* 0x0003e20000100800 */
[----:B------:R-:W-:-:S03]  /*29c0*/  LOP3.LUT R5, R23, 0xff000000, RZ, 0xc0, !PT ;  /* 0xff00000017057812 */ /* 0x000fc600078ec0ff */
[----:B------:R-:W-:-:S04]  /*29d0*/  IMAD.IADD R3, R138, 0x1, R0 ;  /* 0x000000018a037824 */ /* 0x000fc800078e0200 */
[----:B------:R-:W-:Y:S01]  /*29e0*/  IMAD.HI R6, R3, 0x2aaaaaab, RZ ;  /* 0x2aaaaaab03067827 */ /* 0x000fe200078e02ff */
[----:B------:R-:W-:Y:S02]  /*29f0*/  LOP3.LUT R3, R23, 0xff0000, RZ, 0xc0, !PT ;  /* 0x00ff000017037812 */ /* 0x000fe400078ec0ff */
[----:B-1----:R-:W-:-:S05]  /*2a00*/  IADD3 R4, R4, 0x2f, RZ ;  /* 0x0000002f04047810 */ /* 0x002fca0007ffe0ff */
[----:B------:R-:W-:Y:S01]  /*2a10*/  IMAD.HI R0, R4, 0x2aaaaaab, RZ ;  /* 0x2aaaaaab04007827 */ /* 0x000fe200078e02ff */
[----:B------:R-:W-:-:S04]  /*2a20*/  SHF.R.U32.HI R4, RZ, 0x8, R5 ;  /* 0x00000008ff047819 */ /* 0x000fc80000011605 */
[----:B------:R-:W-:Y:S02]  /*2a30*/  LEA.HI R3, R3, R4, RZ, 0x10 ;  /* 0x0000000403037211 */ /* 0x000fe400078f80ff */
[----:B------:R-:W-:Y:S02]  /*2a40*/  SHF.R.U32.HI R5, RZ, 0x1f, R0 ;  /* 0x0000001fff057819 */ /* 0x000fe40000011600 */
[----:B------:R-:W-:Y:S02]  /*2a50*/  SHF.R.U32.HI R9, RZ, 0x1f, R6 ;  /* 0x0000001fff097819 */ /* 0x000fe40000011606 */
[----:B------:R-:W-:Y:S02]  /*2a60*/  SHF.R.U32.HI R10, RZ, 0x10, R3 ;  /* 0x00000010ff0a7819 */ /* 0x000fe40000011603 */
[----:B------:R-:W-:Y:S02]  /*2a70*/  LOP3.LUT R16, R3, 0xff, RZ, 0xc0, !PT ;  /* 0x000000ff03107812 */ /* 0x000fe400078ec0ff */
[----:B------:R-:W-:-:S02]  /*2a80*/  LEA.HI.SX32 R137, R0, R5, 0x1d ;  /* 0x0000000500897211 */ /* 0x000fc400078feaff */
[----:B------:R-:W-:Y:S01]  /*2a90*/  LEA.HI.SX32 R0, R6, R9, 0x1d ;  /* 0x0000000906007211 */ /* 0x000fe200078feaff */
[----:B------:R1:W-:Y:S03]  /*2aa0*/  STL [R1+0x74], R10 ;  /* 0x0000740a01007387 */ /* 0x0003e60000100800 */
[----:B------:R-:W-:Y:S01]  /*2ab0*/  IMNMX R6, R137, R0, PT ;  /* 0x0000000089067217 */ /* 0x000fe20003800200 */
[----:B------:R1:W-:Y:S03]  /*2ac0*/  STL [R1+0xd8], R16 ;  /* 0x0000d81001007387 */ /* 0x0003e60000100800 */
[----:B------:R-:W-:Y:S02]  /*2ad0*/  ISETP.GE.AND P0, PT, R6, 0x1, PT ;  /* 0x000000010600780c */ /* 0x000fe40003f06270 */
[----:B------:R-:W-:Y:S01]  /*2ae0*/  ISETP.NE.AND P1, PT, R10, RZ, PT ;  /* 0x000000ff0a00720c */ /* 0x000fe20003f25270 */
[----:B------:R-:W-:-:S03]  /*2af0*/  IMAD.MOV.U32 R0, RZ, RZ, RZ ;  /* 0x000000ffff007224 */ /* 0x000fc600078e00ff */
[----:B------:R-:W-:-:S07]  /*2b00*/  SEL R128, R10, c[0x0][0x338], P1 ;  /* 0x0000ce000a807a07 */ /* 0x000fce0000800000 */
[----:B------:R-:W-:Y:S05]  /*2b10*/  @!P0 BRA `(.L_x_1557) ;  /* 0x000001c000008947 */ /* 0x000fea0003800000 */
[----:B------:R-:W-:Y:S02]  /*2b20*/  IABS R3, R128 ;  /* 0x0000008000037213 */ /* 0x000fe40000000000 */
[----:B------:R-:W-:Y:S02]  /*2b30*/  IADD3 R9, R128, -0x1, R6 ;  /* 0xffffffff80097810 */ /* 0x000fe40007ffe006 */
[----:B------:R-:W2:Y:S02]  /*2b40*/  I2F.RP R0, R3 ;  /* 0x0000000300007306 */ /* 0x000ea40000209400 */
[----:B------:R-:W-:-:S06]  /*2b50*/  IABS R12, R9 ;  /* 0x00000009000c7213 */ /* 0x000fcc0000000000 */
[----:B--2---:R-:W2:Y:S02]  /*2b60*/  MUFU.RCP R0, R0 ;  /* 0x0000000000007308 */ /* 0x004ea40000001000 */
[----:B--2---:R-:W-:-:S06]  /*2b70*/  IADD3 R0, R0, 0xffffffe, RZ ;  /* 0x0ffffffe00007810 */ /* 0x004fcc0007ffe0ff */
[----:B------:R-:W2:Y:S02]  /*2b80*/  F2I.FTZ.U32.TRUNC.NTZ R5, R0 ;  /* 0x0000000000057305 */ /* 0x000ea4000021f000 */
[----:B--2---:R-:W-:-:S04]  /*2b90*/  IMAD.MOV R0, RZ, RZ, -R5 ;  /* 0x000000ffff007224 */ /* 0x004fc800078e0a05 */
[----:B------:R-:W-:Y:S01]  /*2ba0*/  IMAD.MOV.U32 R4, RZ, RZ, R0 ;  /* 0x000000ffff047224 */ /* 0x000fe200078e0000 */
[----:B------:R-:W-:-:S03]  /*2bb0*/  IABS R0, R128 ;  /* 0x0000008000007213 */ /* 0x000fc60000000000 */
[----:B-1----:R-:W-:Y:S02]  /*2bc0*/  IMAD R10, R4, R3, RZ ;  /* 0x00000003040a7224 */ /* 0x002fe400078e02ff */
        /* <DEDUP_REMOVED lines=17> */
.L_x_1557:
[----:B------:R-:W-:Y:S05]  /*2ce0*/  BSYNC B0 ;  /* 0x0000000000007941 */ /* 0x000fea0003800000 */
.L_x_1556:
[----:B------:R-:W-:-:S04]  /*2cf0*/  IMAD R3, R16, R0, RZ ;  /* 0x0000000010037224 */ /* 0x000fc800078e02ff */
        /* <DEDUP_REMOVED lines=27> */
[----:B------:R-:W-:-:S03]  /*2eb0*/  IADD3 R31, R0, -0x1, RZ ;  /* 0xffffffff001f7810 */ /* 0x000fc60007ffe0ff */
[----:B------:R-:W-:Y:S01]  /*2ec0*/  IMAD R3, R88, c[0x0][0x23c], R3 ;  /* 0x00008f0058037a24 */ /* 0x000fe200078e0203 */
[----:B------:R-:W-:Y:S02]  /*2ed0*/  SEL R11, R18, RZ, !P6 ;  /* 0x000000ff120b7207 */ /* 0x000fe40007000000 */
[----:B------:R-:W-:Y:S02]  /*2ee0*/  LOP3.LUT R26, R23, 0xffff, RZ, 0xc0, !PT ;  /* 0x0000ffff171a7812 */ /* 0x000fe400078ec0ff */
[----:B------:R-:W-:Y:S01]  /*2ef0*/  SEL R10, R19, RZ, !P6 ;  /* 0x000000ff130a7207 */ /* 0x000fe20007000000 */
[----:B------:R-:W-:Y:S02]  /*2f00*/  IMAD R0, R11, c[0x0][0x248], RZ ;  /* 0x000092000b007a24 */ /* 0x000fe400078e02ff */
[----:B------:R-:W-:Y:S02]  /*2f10*/  IMAD.MOV.U32 R130, RZ, RZ, 0x30 ;  /* 0x00000030ff827424 */ /* 0x000fe400078e00ff */
[----:B------:R-:W-:-:S02]  /*2f20*/  IMAD R6, R10, c[0x0][0x24c], R0 ;  /* 0x000093000a067a24 */ /* 0x000fc400078e0200 */
[C---:B------:R-:W-:Y:S02]  /*2f30*/  IMAD R142, R130.reuse, c[0x0][0x23c], RZ ;  /* 0x00008f00828e7a24 */ /* 0x040fe400078e02ff */
[----:B------:R-:W-:-:S04]  /*2f40*/  IMAD.WIDE.U32 R134, R130, c[0x0][0x238], RZ ;  /* 0x00008e0082867a25 */ /* 0x000fc800078e00ff */
[----:B------:R-:W-:Y:S01]  /*2f50*/  IMAD.IADD R142, R135, 0x1, R142 ;  /* 0x00000001878e7824 */ /* 0x000fe200078e028e */
[----:B------:R-:W-:Y:S01]  /*2f60*/  ISETP.GE.AND P5, PT, R252, c[0x0][0x1d4], PT ;  /* 0x00007500fc007a0c */ /* 0x000fe20003fa6270 */
[----:B------:R-:W-:Y:S02]  /*2f70*/  IMAD.MOV.U32 R143, RZ, RZ, c[0x0][0x238] ;  /* 0x00008e00ff8f7624 */ /* 0x000fe400078e00ff */
[----:B------:R-:W-:Y:S01]  /*2f80*/  IMAD.MOV.U32 R141, RZ, RZ, 0x5 ;  /* 0x00000005ff8d7424 */ /* 0x000fe200078e00ff */
[----:B------:R-:W-:-:S04]  /*2f90*/  ISETP.NE.U32.AND P3, PT, RZ, c[0x0][0x340], PT ;  /* 0x0000d000ff007a0c */ /* 0x000fc80003f65070 */
[C---:B------:R-:W-:Y:S01]  /*2fa0*/  SHF.L.U64.HI R141, R143.reuse, R141, c[0x0][0x23c] ;  /* 0x00008f008f8d7619 */ /* 0x040fe2000001028d */
[----:B------:R-:W-:Y:S01]  /*2fb0*/  IMAD.SHL.U32 R143, R143, 0x20, RZ ;  /* 0x000000208f8f7824 */ /* 0x000fe200078e00ff */
[----:B------:R-:W-:Y:S01]  /*2fc0*/  ISETP.NE.AND.EX P3, PT, RZ, c[0x0][0x344], PT, P3 ;  /* 0x0000d100ff007a0c */ /* 0x000fe20003f65330 */
        /* <DEDUP_REMOVED lines=12> */
[----:B------:R-:W-:Y:S01]  /*3090*/  IMAD.MOV.U32 R90, RZ, RZ, R92 ;  /* 0x000000ffff5a7224 */ /* 0x000fe200078e005c */
[----:B------:R-:W-:Y:S01]  /*30a0*/  ISETP.GE.AND P6, PT, R16, c[0x0][0x1d4], PT ;  /* 0x0000750010007a0c */ /* 0x000fe20003fc6270 */
[-C--:B------:R-:W-:Y:S02]  /*30b0*/  IMAD R3, R4, R134.reuse, R3 ;  /* 0x0000008604037224 */ /* 0x080fe400078e0203 */
[----:B------:R-:W-:Y:S01]  /*30c0*/  IMAD.WIDE.U32 R8, R31, R134, R90 ;  /* 0x000000861f087225 */ /* 0x000fe200078e005a */
[----:B---3--:R-:W-:-:S02]  /*30d0*/  ISETP.GE.AND P4, PT, R22, c[0x0][0x1d4], PT ;  /* 0x0000750016007a0c */ /* 0x008fc40003f86270 */
[----:B------:R-:W-:Y:S01]  /*30e0*/  ISETP.GT.AND P0, PT, R0, 0x20, PT ;  /* 0x000000200000780c */ /* 0x000fe20003f04270 */
[----:B------:R-:W-:Y:S01]  /*30f0*/  IMAD.IADD R3, R9, 0x1, R3 ;  /* 0x0000000109037824 */ /* 0x000fe200078e0203 */
[----:B------:R-:W-:Y:S01]  /*3100*/  @P1 LEA R4, P2, R8, c[0x0][0x220], 0x1 ;  /* 0x0000880008041a11 */ /* 0x000fe200078408ff */
[----:B----4-:R-:W-:-:S03]  /*3110*/  @P1 IMAD.SHL.U32 R0, R12, 0x2, RZ ;  /* 0x000000020c001824 */ /* 0x010fc600078e00ff */
[----:B------:R-:W-:-:S05]  /*3120*/  @P1 LEA.HI.X R5, R8, c[0x0][0x224], R3, 0x1, P2 ;  /* 0x0000890008051a11 */ /* 0x000fca00010f0c03 */
        /* <DEDUP_REMOVED lines=10> */
[----:B------:R-:W-:-:S04]  /*31d0*/  @P3 IADD3 R8, P1, R21, c[0x0][0x340], RZ ;  /* 0x0000d00015083a10 */ /* 0x000fc80007f3e0ff */
[----:B------:R-:W-:-:S05]  /*31e0*/  @P3 IADD3.X R9, R20, c[0x0][0x344], RZ, P1, !PT ;  /* 0x0000d10014093a10 */ /* 0x000fca0000ffe4ff */
        /* <DEDUP_REMOVED lines=10> */
[----:B------:R-:W-:-:S03]  /*3290*/  ISETP.GE.AND P2, PT, R108, c[0x0][0x27c], PT ;  /* 0x00009f006c007a0c */ /* 0x000fc60003f46270 */
[----:B------:R-:W0:Y:S01]  /*32a0*/  LDGDEPBAR ;  /* 0x00000000000079af */ /* 0x000e220000000000 */
[----:B------:R-:W-:Y:S01]  /*32b0*/  WARPSYNC 0xffffffff ;  /* 0xffffffff00007948 */ /* 0x000fe20003800000 */
[----:B------:R-:W-:Y:S02]  /*32c0*/  @P4 LOP3.LUT R245, R245, 0x1, RZ, 0xfc, !PT ;  /* 0x00000001f5f54812 */ /* 0x000fe400078efcff */
[----:B------:R-:W-:Y:S02]  /*32d0*/  SHF.R.S32.HI R165, RZ, 0x1f, R164 ;  /* 0x0000001fffa57819 */ /* 0x000fe400000114a4 */
[----:B------:R-:W-:Y:S02]  /*32e0*/  SHF.R.S32.HI R12, RZ, 0x1f, R114 ;  /* 0x0000001fff0c7819 */ /* 0x000fe40000011472 */
[----:B-----5:R-:W-:Y:S01]  /*32f0*/  SHF.R.S32.HI R23, RZ, 0x1f, R129 ;  /* 0x0000001fff177819 */ /* 0x020fe20000011481 */
[----:B-1----:R-:W-:-:S04]  /*3300*/  IMAD.MOV.U32 R0, RZ, RZ, c[0x0][0x27c] ;  /* 0x00009f00ff007624 */ /* 0x002fc800078e00ff */
[----:B------:R-:W-:Y:S01]  /*3310*/  IMAD.SHL.U32 R65, R0, 0x2, RZ ;  /* 0x0000000200417824 */ /* 0x000fe200078e00ff */
[----:B--2---:R-:W-:Y:S01]  /*3320*/  @P3 SHF.R.S32.HI R22, RZ, 0x1f, R6 ;  /* 0x0000001fff163819 */ /* 0x004fe20000011406 */
[----:B------:R-:W-:Y:S02]  /*3330*/  @!P3 IMAD.MOV.U32 R6, RZ, RZ, R19 ;  /* 0x000000ffff06b224 */ /* 0x000fe400078e0013 */
[----:B------:R-:W-:Y:S02]  /*3340*/  @!P3 IMAD.MOV.U32 R22, RZ, RZ, R18 ;  /* 0x000000ffff16b224 */ /* 0x000fe400078e0012 */
[----:B------:R-:W2:Y:S01]  /*3350*/  LDL R28, [R1+0x30] ;  /* 0x00003000011c7983 */ /* 0x000ea20000100800 */
[----:B------:R-:W-:Y:S02]  /*3360*/  IMAD R0, R12, c[0x0][0x280], RZ ;  /* 0x0000a0000c007a24 */ /* 0x000fe400078e02ff */
[----:B------:R-:W-:Y:S01]  /*3370*/  IMAD.WIDE.U32 R4, R26, c[0x0][0x260], R16 ;  /* 0x000098001a047a25 */ /* 0x000fe200078e0010 */
[----:B------:R-:W3:Y:S03]  /*3380*/  LDL R27, [R1+0x34] ;  /* 0x00003400011b7983 */ /* 0x000ee60000100800 */
[----:B------:R-:W-:-:S02]  /*3390*/  IMAD R0, R114, c[0x0][0x284], R0 ;  /* 0x0000a10072007a24 */ /* 0x000fc400078e0200 */
[----:B------:R-:W-:Y:S01]  /*33a0*/  IMAD.WIDE.U32 R8, R114, c[0x0][0x280], R164 ;  /* 0x0000a00072087a25 */ /* 0x000fe200078e00a4 */
[----:B------:R-:W-:-:S03]  /*33b0*/  ISETP.GE.AND P1, PT, R113, c[0x0][0x27c], PT ;  /* 0x00009f0071007a0c */ /* 0x000fc60003f26270 */
[----:B------:R-:W-:Y:S02]  /*33c0*/  IMAD.IADD R127, R13, 0x1, R15 ;  /* 0x000000010d7f7824 */ /* 0x000fe400078e020f */
[----:B------:R-:W-:Y:S02]  /*33d0*/  IMAD R3, R11, c[0x0][0x268], RZ ;  /* 0x00009a000b037a24 */ /* 0x000fe400078e02ff */
[----:B------:R-:W-:Y:S02]  /*33e0*/  IMAD R5, R26, c[0x0][0x264], R5 ;  /* 0x000099001a057a24 */ /* 0x000fe400078e0205 */
[----:B------:R-:W-:Y:S02]  /*33f0*/  IMAD.IADD R15, R9, 0x1, R0 ;  /* 0x00000001090f7824 */ /* 0x000fe400078e0200 */
[----:B------:R-:W-:Y:S02]  /*3400*/  IMAD R9, R12, c[0x0][0x290], RZ ;  /* 0x0000a4000c097a24 */ /* 0x000fe400078e02ff */
[C---:B------:R-:W-:Y:S01]  /*3410*/  IMAD R25, R10.reuse, c[0x0][0x26c], R3 ;  /* 0x00009b000a197a24 */ /* 0x040fe200078e0203 */
[----:B------:R-:W-:Y:S01]  /*3420*/  SEL R3, RZ, c[0x0][0x27c], !P2 ;  /* 0x00009f00ff037a07 */ /* 0x000fe20005000000 */
[----:B------:R-:W-:Y:S01]  /*3430*/  IMAD.WIDE.U32 R82, R10, c[0x0][0x268], R4 ;  /* 0x00009a000a527a25 */ /* 0x000fe200078e0004 */
[----:B------:R-:W-:-:S02]  /*3440*/  MOV R14, R8 ;  /* 0x00000008000e7202 */ /* 0x000fc40000000f00 */
[----:B------:R-:W-:Y:S01]  /*3450*/  ISETP.GE.AND P3, PT, R112, c[0x0][0x27c], PT ;  /* 0x00009f0070007a0c */ /* 0x000fe20003f66270 */
[----:B------:R-:W-:Y:S01]  /*3460*/  IMAD.WIDE.U32 R4, R114, c[0x0][0x290], R164 ;  /* 0x0000a40072047a25 */ /* 0x000fe200078e00a4 */
[----:B------:R-:W-:-:S03]  /*3470*/  SEL R8, RZ, c[0x0][0x27c], !P1 ;  /* 0x00009f00ff087a07 */ /* 0x000fc60004800000 */
[C---:B------:R-:W-:Y:S02]  /*3480*/  IMAD R19, R114.reuse, c[0x0][0x294], R9 ;  /* 0x0000a50072137a24 */ /* 0x040fe400078e0209 */
[----:B------:R-:W-:Y:S01]  /*3490*/  IMAD.WIDE.U32 R10, R114, c[0x0][0x280], R108 ;  /* 0x0000a000720a7a25 */ /* 0x000fe200078e006c */
[----:B------:R-:W-:-:S03]  /*34a0*/  IADD3 R3, R108, R3, RZ ;  /* 0x000000036c037210 */ /* 0x000fc60007ffe0ff */
[----:B------:R-:W-:Y:S01]  /*34b0*/  IMAD.IADD R13, R5, 0x1, R19 ;  /* 0x00000001050d7824 */ /* 0x000fe200078e0213 */
[----:B------:R-:W-:Y:S01]  /*34c0*/  SEL R5, RZ, c[0x0][0x27c], !P3 ;  /* 0x00009f00ff057a07 */ /* 0x000fe20005800000 */
[----:B------:R-:W-:Y:S01]  /*34d0*/  IMAD.IADD R11, R0, 0x1, R11 ;  /* 0x00000001000b7824 */ /* 0x000fe200078e020b */
[----:B------:R-:W-:Y:S01]  /*34e0*/  MOV R12, R4 ;  /* 0x00000004000c7202 */ /* 0x000fe20000000f00 */
[----:B------:R-:W-:Y:S01]  /*34f0*/  IMAD.IADD R0, R113, 0x1, R8 ;  /* 0x0000000171007824 */ /* 0x000fe200078e0208 */
[----:B------:R-:W-:Y:S02]  /*3500*/  SHF.R.S32.HI R4, RZ, 0x1f, R3 ;  /* 0x0000001fff047819 */ /* 0x000fe40000011403 */
[----:B------:R-:W-:Y:S02]  /*3510*/  IADD3 R8, R112, R5, RZ ;  /* 0x0000000570087210 */ /* 0x000fe40007ffe0ff */
[----:B------:R-:W-:Y:S02]  /*3520*/  LEA.HI R5, R4, R3, RZ, 0x3 ;  /* 0x0000000304057211 */ /* 0x000fe400078f18ff */
[----:B------:R-:W-:-:S02]  /*3530*/  SHF.R.S32.HI R18, RZ, 0x1f, R0 ;  /* 0x0000001fff127819 */ /* 0x000fc40000011400 */
[----:B------:R-:W-:Y:S01]  /*3540*/  LEA.HI R3, R4, R3, RZ, 0x5 ;  /* 0x0000000304037211 */ /* 0x000fe200078f28ff */
[----:B------:R-:W-:Y:S01]  /*3550*/  IMAD.WIDE.U32 R16, R114, c[0x0][0x290], R108 ;  /* 0x0000a40072107a25 */ /* 0x000fe200078e006c */
[----:B------:R-:W-:Y:S02]  /*3560*/  SHF.R.S32.HI R9, RZ, 0x1f, R8 ;  /* 0x0000001fff097819 */ /* 0x000fe40000011408 */
[CC--:B------:R-:W-:Y:S02]  /*3570*/  LEA.HI R4, R18.reuse, R0.reuse, RZ, 0x3 ;  /* 0x0000000012047211 */ /* 0x0c0fe400078f18ff */
[----:B------:R-:W-:Y:S02]  /*3580*/  LEA.HI R20, R18, R0, RZ, 0x5 ;  /* 0x0000000012147211 */ /* 0x000fe400078f28ff */
[----:B------:R-:W-:Y:S02]  /*3590*/  SHF.R.S32.HI R18, RZ, 0x5, R3 ;  /* 0x00000005ff127819 */ /* 0x000fe40000011403 */
[----:B------:R-:W-:-:S02]  /*35a0*/  LEA.HI R3, R9, R8, RZ, 0x3 ;  /* 0x0000000809037211 */ /* 0x000fc400078f18ff */
[----:B------:R-:W-:Y:S01]  /*35b0*/  LEA.HI R0, R9, R8, RZ, 0x5 ;  /* 0x0000000809007211 */ /* 0x000fe200078f28ff */
[----:B------:R-:W-:Y:S01]  /*35c0*/  IMAD.IADD R9, R19, 0x1, R17 ;  /* 0x0000000113097824 */ /* 0x000fe200078e0211 */
[----:B------:R-:W-:Y:S02]  /*35d0*/  SHF.R.S32.HI R17, RZ, 0x5, R20 ;  /* 0x00000005ff117819 */ /* 0x000fe40000011414 */
[----:B------:R-:W-:Y:S02]  /*35e0*/  SHF.R.S32.HI R0, RZ, 0x5, R0 ;  /* 0x00000005ff007819 */ /* 0x000fe40000011400 */
[----:B------:R-:W-:Y:S01]  /*35f0*/  MOV R145, c[0x0][0x2b8] ;  /* 0x0000ae0000917a02 */ /* 0x000fe20000000f00 */
[--C-:B------:R-:W-:Y:S02]  /*3600*/  IMAD R20, R17, 0x600, R7.reuse ;  /* 0x0000060011147824 */ /* 0x100fe400078e0207 */
[----:B------:R-:W-:Y:S01]  /*3610*/  IMAD.MOV.U32 R144, RZ, RZ, c[0x0][0x27c] ;  /* 0x00009f00ff907624 */ /* 0x000fe200078e00ff */
[----:B------:R-:W-:Y:S01]  /*3620*/  ISETP.NE.AND P4, PT, R145, 0x1, PT ;  /* 0x000000019100780c */ /* 0x000fe20003f85270 */
[----:B------:R-:W-:-:S02]  /*3630*/  IMAD R17, R0, 0x600, R7 ;  /* 0x0000060000117824 */ /* 0x000fc400078e0207 */
[----:B------:R-:W-:Y:S01]  /*3640*/  IMAD R24, R18, 0x600, R7 ;  /* 0x0000060012187824 */ /* 0x000fe200078e0207 */
[----:B------:R-:W-:Y:S02]  /*3650*/  ISETP.GE.AND P0, PT, R144, 0x1, PT ;  /* 0x000000019000780c */ /* 0x000fe40003f06270 */
[----:B------:R-:W-:Y:S01]  /*3660*/  LOP3.LUT R245, R245, 0xffffffef, RZ, 0xc0, !PT ;  /* 0xffffffeff5f57812 */ /* 0x000fe200078ec0ff */
[----:B------:R-:W-:-:S03]  /*3670*/  IMAD R139, R130, c[0x0][0x284], RZ ;  /* 0x0000a100828b7a24 */ /* 0x000fc600078e02ff */
[----:B------:R-:W-:Y:S01]  /*3680*/  LOP3.LUT R245, R245, 0xfffffff7, RZ, 0xc0, !PT ;  /* 0xfffffff7f5f57812 */ /* 0x000fe200078ec0ff */
[C---:B------:R-:W-:Y:S02]  /*3690*/  IMAD R140, R130.reuse, c[0x0][0x294], RZ ;  /* 0x0000a500828c7a24 */ /* 0x040fe400078e02ff */
[----:B------:R-:W-:Y:S01]  /*36a0*/  IMAD.WIDE.U32 R132, R130, c[0x0][0x280], RZ ;  /* 0x0000a00082847a25 */ /* 0x000fe200078e00ff */
[----:B------:R-:W-:-:S03]  /*36b0*/  LOP3.LUT R86, R5, 0xfffffff8, RZ, 0xc0, !PT ;  /* 0xfffffff805567812 */ /* 0x000fc600078ec0ff */
[----:B------:R-:W-:Y:S01]  /*36c0*/  IMAD.WIDE.U32 R106, R6, c[0x0][0x2b0], RZ ;  /* 0x0000ac00066a7a25 */ /* 0x000fe200078e00ff */
[----:B------:R-:W-:Y:S02]  /*36d0*/  LOP3.LUT R85, R4, 0xfffffff8, RZ, 0xc0, !PT ;  /* 0xfffffff804557812 */ /* 0x000fe400078ec0ff */
[----:B------:R-:W-:Y:S01]  /*36e0*/  LOP3.LUT R84, R3, 0xfffffff8, RZ, 0xc0, !PT ;  /* 0xfffffff803547812 */ /* 0x000fe200078ec0ff */
[----:B------:R-:W-:Y:S01]  /*36f0*/  IMAD.WIDE.U32 R130, R130, c[0x0][0x290], RZ ;  /* 0x0000a40082827a25 */ /* 0x000fe200078e00ff */
[----:B------:R-:W-:-:S03]  /*3700*/  @P4 LOP3.LUT R245, R245, 0x8, RZ, 0xfc, !PT ;  /* 0x00000008f5f54812 */ /* 0x000fc600078efcff */
[----:B------:R-:W-:-:S04]  /*3710*/  IMAD.WIDE.U32 R96, R129, c[0x0][0x280], R10 ;  /* 0x0000a00081607a25 */ /* 0x000fc800078e000a */
[----:B------:R-:W-:-:S04]  /*3720*/  IMAD.WIDE.U32 R104, R26, c[0x0][0x1e8], RZ ;  /* 0x00007a001a687a25 */ /* 0x000fc800078e00ff */
[----:B------:R-:W-:-:S04]  /*3730*/  IMAD.WIDE.U32 R102, R26, c[0x0][0x210], RZ ;  /* 0x000084001a667a25 */ /* 0x000fc800078e00ff */
[----:B------:R-:W-:-:S04]  /*3740*/  IMAD.WIDE.U32 R100, R129, c[0x0][0x280], R14 ;  /* 0x0000a00081647a25 */ /* 0x000fc800078e000e */
[----:B------:R-:W-:Y:S01]  /*3750*/  IMAD.WIDE.U32 R98, R129, c[0x0][0x290], R12 ;  /* 0x0000a40081627a25 */ /* 0x000fe200078e000c */
[----:B------:R-:W-:Y:S02]  /*3760*/  IADD3 R140, R131, R140, RZ ;  /* 0x0000008c838c7210 */ /* 0x000fe40007ffe0ff */
[----:B------:R-:W-:Y:S01]  /*3770*/  IADD3 R81, R83, R25, RZ ;  /* 0x0000001953517210 */ /* 0x000fe20007ffe0ff */
[----:B------:R-:W-:Y:S01]  /*3780*/  IMAD.IADD R139, R133, 0x1, R139 ;  /* 0x00000001858b7824 */ /* 0x000fe200078e028b */
[----:B------:R-:W-:Y:S01]  /*3790*/  SHF.R.S32.HI R63, RZ, 0x3, R5 ;  /* 0x00000003ff3f7819 */ /* 0x000fe20000011405 */
[C---:B------:R-:W-:Y:S01]  /*37a0*/  IMAD R126, R26.reuse, c[0x0][0x1ec], R105 ;  /* 0x00007b001a7e7a24 */ /* 0x040fe200078e0269 */
[----:B------:R-:W-:Y:S01]  /*37b0*/  SHF.R.S32.HI R62, RZ, 0x3, R4 ;  /* 0x00000003ff3e7819 */ /* 0x000fe20000011404 */
[----:B------:R-:W-:Y:S01]  /*37c0*/  IMAD R125, R26, c[0x0][0x214], R103 ;  /* 0x000085001a7d7a24 */ /* 0x000fe200078e0267 */
[----:B------:R-:W-:Y:S02]  /*37d0*/  SHF.R.S32.HI R61, RZ, 0x3, R3 ;  /* 0x00000003ff3d7819 */ /* 0x000fe40000011403 */
[----:B------:R-:W-:-:S02]  /*37e0*/  SHF.R.S32.HI R120, RZ, 0x1f, R86 ;  /* 0x0000001fff787819 */ /* 0x000fc40000011456 */
[----:B------:R-:W-:Y:S02]  /*37f0*/  SHF.R.S32.HI R119, RZ, 0x1f, R85 ;  /* 0x0000001fff777819 */ /* 0x000fe40000011455 */
[----:B------:R-:W-:Y:S02]  /*3800*/  SHF.R.S32.HI R118, RZ, 0x1f, R84 ;  /* 0x0000001fff767819 */ /* 0x000fe40000011454 */
[----:B------:R-:W-:Y:S01]  /*3810*/  @P0 LOP3.LUT R245, R245, 0x10, RZ, 0xfc, !PT ;  /* 0x00000010f5f50812 */ /* 0x000fe200078efcff */
[----:B------:R-:W-:Y:S01]  /*3820*/  ULDC.U8 UR5, c[0x0][0x298] ;  /* 0x0000a60000057ab9 */ /* 0x000fe20000000000 */
[----:B--2---:R-:W-:-:S04]  /*3830*/  LOP3.LUT R19, R28, 0x18, R5, 0xf8, !PT ;  /* 0x000000181c137812 */ /* 0x004fc800078ef805 */
[-C--:B---3--:R-:W-:Y:S02]  /*3840*/  LOP3.LUT R21, R19, R27.reuse, RZ, 0x3c, !PT ;  /* 0x0000001b13157212 */ /* 0x088fe400078e3cff */
[C---:B------:R-:W-:Y:S02]  /*3850*/  LOP3.LUT R19, R28.reuse, 0x18, R3, 0xf8, !PT ;  /* 0x000000181c137812 */ /* 0x040fe400078ef803 */
[----:B------:R-:W-:Y:S02]  /*3860*/  LOP3.LUT R8, R28, 0x18, R4, 0xf8, !PT ;  /* 0x000000181c087812 */ /* 0x000fe400078ef804 */
[-C--:B------:R-:W-:Y:S02]  /*3870*/  LOP3.LUT R0, R19, R27.reuse, RZ, 0x3c, !PT ;  /* 0x0000001b13007212 */ /* 0x080fe400078e3cff */
[----:B------:R-:W-:Y:S02]  /*3880*/  LOP3.LUT R18, R8, R27, RZ, 0x3c, !PT ;  /* 0x0000001b08127212 */ /* 0x000fe400078e3cff */
[----:B------:R-:W-:Y:S01]  /*3890*/  MOV R8, R16 ;  /* 0x0000001000087202 */ /* 0x000fe20000000f00 */
[----:B------:R-:W-:Y:S01]  /*38a0*/  IMAD.IADD R19, R17, 0x1, R0 ;  /* 0x0000000111137824 */ /* 0x000fe200078e0200 */
[----:B------:R-:W-:Y:S01]  /*38b0*/  IADD3 R20, R20, R18, RZ ;  /* 0x0000001214147210 */ /* 0x000fe20007ffe0ff */
[----:B------:R-:W-:-:S02]  /*38c0*/  IMAD R0, R22, c[0x0][0x2b0], RZ ;  /* 0x0000ac0016007a24 */ /* 0x000fc400078e02ff */
[C---:B------:R-:W-:Y:S02]  /*38d0*/  IMAD R16, R23.reuse, c[0x0][0x280], RZ ;  /* 0x0000a00017107a24 */ /* 0x040fe400078e02ff */
[----:B------:R-:W-:Y:S02]  /*38e0*/  IMAD R18, R23, c[0x0][0x290], RZ ;  /* 0x0000a40017127a24 */ /* 0x000fe400078e02ff */
[----:B------:R-:W-:Y:S02]  /*38f0*/  IMAD R17, R6, c[0x0][0x2b4], R0 ;  /* 0x0000ad0006117a24 */ /* 0x000fe400078e0200 */
[C---:B------:R-:W-:Y:S02]  /*3900*/  IMAD R16, R129.reuse, c[0x0][0x284], R16 ;  /* 0x0000a10081107a24 */ /* 0x040fe400078e0210 */
[C---:B------:R-:W-:Y:S02]  /*3910*/  IMAD R6, R129.reuse, c[0x0][0x294], R18 ;  /* 0x0000a50081067a24 */ /* 0x040fe400078e0212 */
[----:B------:R-:W-:-:S04]  /*3920*/  IMAD.WIDE.U32 R94, R129, c[0x0][0x290], R8 ;  /* 0x0000a400815e7a25 */ /* 0x000fc800078e0008 */
[----:B------:R-:W-:Y:S01]  /*3930*/  IMAD.IADD R21, R24, 0x1, R21 ;  /* 0x0000000118157824 */ /* 0x000fe200078e0215 */
[----:B------:R-:W-:Y:S01]  /*3940*/  LEA R0, R170, R114, 0x6 ;  /* 0x00000072aa007211 */ /* 0x000fe200078e30ff */
[----:B------:R-:W-:Y:S01]  /*3950*/  IMAD.IADD R124, R107, 0x1, R17 ;  /* 0x000000016b7c7824 */ /* 0x000fe200078e0211 */
[----:B------:R-:W-:Y:S01]  /*3960*/  IADD3 R121, R16, R97, RZ ;  /* 0x0000006110797210 */ /* 0x000fe20007ffe0ff */
[----:B------:R-:W-:Y:S01]  /*3970*/  IMAD.IADD R123, R101, 0x1, R16 ;  /* 0x00000001657b7824 */ /* 0x000fe200078e0210 */
[----:B------:R-:W-:Y:S01]  /*3980*/  IADD3 R117, R6, R95, RZ ;  /* 0x0000005f06757210 */ /* 0x000fe20007ffe0ff */
[----:B------:R-:W-:Y:S01]  /*3990*/  IMAD.IADD R122, R99, 0x1, R6 ;  /* 0x00000001637a7824 */ /* 0x000fe200078e0206 */
[----:B------:R-:W-:Y:S01]  /*39a0*/  SHF.L.U32 R111, R20, 0x1, RZ ;  /* 0x00000001146f7819 */ /* 0x000fe200000006ff */
[----:B------:R-:W-:Y:S02]  /*39b0*/  IMAD.SHL.U32 R116, R21, 0x2, RZ ;  /* 0x0000000215747824 */ /* 0x000fe400078e00ff */
[----:B------:R-:W-:Y:S01]  /*39c0*/  IMAD.SHL.U32 R110, R19, 0x2, RZ ;  /* 0x00000002136e7824 */ /* 0x000fe200078e00ff */
[----:B------:R-:W-:Y:S06]  /*39d0*/  BAR.SYNC.DEFER_BLOCKING 0x0 ;  /* 0x0000000000007b1d */ /* 0x000fec0000010000 */
.L_x_1585:
[----:B-1----:R-:W-:Y:S01]  /*39e0*/  IMAD R3, R31, 0x30, R0 ;  /* 0x000000301f037824 */ /* 0x002fe200078e0200 */
[----:B------:R-:W-:Y:S01]  /*39f0*/  ISETP.NE.AND P4, PT, R145, 0x1, PT ;  /* 0x000000019100780c */ /* 0x000fe20003f85270 */
[----:B------:R-:W-:Y:S01]  /*3a00*/  IMAD.MOV.U32 R77, RZ, RZ, RZ ;  /* 0x000000ffff4d7224 */ /* 0x000fe200078e00ff */
[----:B------:R-:W-:Y:S04]  /*3a10*/  DEPBAR.LE SB0, 0x0 ;  /* 0x000080000000791a */ /* 0x000fe80000000000 */
[----:B------:R-:W-:Y:S01]  /*3a20*/  IMAD.IADD R4, R127, 0x1, R3 ;  /* 0x000000017f047824 */ /* 0x000fe200078e0203 */
[----:B------:R-:W-:Y:S01]  /*3a30*/  ISETP.GE.AND P0, PT, R3, R2, PT ;  /* 0x000000020300720c */ /* 0x000fe20003f06270 */
[----:B------:R-:W-:Y:S01]  /*3a40*/  WARPSYNC 0xffffffff ;  /* 0xffffffff00007948 */ /* 0x000fe20003800000 */
[----:B------:R-:W-:Y:S01]  /*3a50*/  ISETP.GE.AND P5, PT, R144, 0x1, PT ;  /* 0x000000019000780c */ /* 0x000fe20003fa6270 */
[--C-:B------:R-:W-:Y:S01]  /*3a60*/  IMAD.MOV.U32 R3, RZ, RZ, R4.reuse ;  /* 0x000000ffff037224 */ /* 0x100fe200078e0004 */
[----:B------:R-:W-:Y:S01]  /*3a70*/  ISETP.GT.OR P0, PT, R0, 0x2f, P0 ;  /* 0x0000002f0000780c */ /* 0x000fe20000704670 */
[----:B------:R-:W-:Y:S01]  /*3a80*/  BSSY B1, `(.L_x_1559) ;  /* 0x00003e5000017945 */ /* 0x000fe20003800000 */
[----:B------:R-:W-:Y:S05]  /*3a90*/  @P4 IMAD.HI.U32 R5, R4, c[0x0][0x2bc], RZ ;  /* 0x0000af0004054a27 */ /* 0x000fea00078e00ff */
        /* <DEDUP_REMOVED lines=95> */
.L_x_1563:
[----:B------:R-:W-:Y:S05]  /*4090*/  BSYNC B0 ;  /* 0x0000000000007941 */ /* 0x000fea0003800000 */
.L_x_1562:
        /* <DEDUP_REMOVED lines=94> */
.L_x_1566:
[----:B------:R-:W-:Y:S05]  /*4680*/  BSYNC B0 ;  /* 0x0000000000007941 */ /* 0x000fea0003800000 */
.L_x_1565:
[----:B------:R-:W-:Y:S01]  /*4690*/  ISETP.GE.AND P0, PT, R113, c[0x0][0x1d4], PT ;  /* 0x0000750071007a0c */ /* 0x000fe20003f06270 */
[----:B------:R-:W-:Y:S01]  /*46a0*/  @!UPT UIADD3 URZ, URZ, URZ, URZ ;  /* 0x0000003f3f3ff290 */ /* 0x000fe2000fffe03f */
[----:B------:R-:W-:Y:S11]  /*46b0*/  BSSY B0, `(.L_x_1567) ;  /* 0x000003a000007945 */ /* 0x000ff60003800000 */
[----:B------:R-:W-:-:S05]  /*46c0*/  @P0 BRA `(.L_x_1568) ;  /* 0x0000038000000947 */ /* 0x000fca0003800000 */
[----:B------:R-:W2:Y:S04]  /*46d0*/  LDL R3, [R1+0x2c] ;  /* 0x00002c0001037983 */ /* 0x000ea80000100800 */
[----:B-1----:R-:W1:Y:S01]  /*46e0*/  LDS.128 R8, [R247+0x2400] ;  /* 0x00240000f7087984 */ /* 0x002e620000000c00 */
[----:B--2---:R-:W-:Y:S05]  /*46f0*/  IMAD.SHL.U32 R3, R3, 0x8, RZ ;  /* 0x0000000803037824 */ /* 0x004fea00078e00ff */
        /* <DEDUP_REMOVED lines=53> */
.L_x_1568:
[----:B------:R-:W-:Y:S05]  /*4a50*/  BSYNC B0 ;  /* 0x0000000000007941 */ /* 0x000fea0003800000 */
.L_x_1567:
[----:B------:R-:W-:Y:S01]  /*4a60*/  ISETP.GE.AND P0, PT, R112, c[0x0][0x1d4], PT ;  /* 0x0000750070007a0c */ /* 0x000fe20003f06270 */
[----:B------:R-:W-:Y:S01]  /*4a70*/  @!UPT UIADD3 URZ, URZ, URZ, URZ ;  /* 0x0000003f3f3ff290 */ /* 0x000fe2000fffe03f */
[----:B------:R-:W-:Y:S11]  /*4a80*/  BSSY B0, `(.L_x_1569) ;  /* 0x000003c000007945 */ /* 0x000ff60003800000 */
[----:B------:R-:W-:-:S05]  /*4a90*/  @P0 BRA `(.L_x_1570) ;  /* 0x000003a000000947 */ /* 0x000fca0003800000 */
[----:B------:R-:W2:Y:S01]  /*4aa0*/  LDL R3, [R1+0x28] ;  /* 0x0000280001037983 */ /* 0x000ea20000100800 */
[----:B----4-:R-:W-:Y:S02]  /*4ab0*/  IMAD.MOV.U32 R4, RZ, RZ, R52 ;  /* 0x000000ffff047224 */ /* 0x010fe400078e0034 */
[----:B---3--:R-:W-:Y:S01]  /*4ac0*/  IMAD.MOV.U32 R5, RZ, RZ, R53 ;  /* 0x000000ffff057224 */ /* 0x008fe200078e0035 */
[----:B-1----:R-:W1:Y:S01]  /*4ad0*/  LDS.128 R8, [R246+0x3000] ;  /* 0x00300000f6087984 */ /* 0x002e620000000c00 */
[----:B--2---:R-:W-:Y:S05]  /*4ae0*/  IMAD.SHL.U32 R3, R3, 0x8, RZ ;  /* 0x0000000803037824 */ /* 0x004fea00078e00ff */
[C---:B------:R-:W-:Y:S04]  /*4af0*/  LEA R32, P0, R3.reuse, R4, 0x1 ;  /* 0x0000000403207211 */ /* 0x040fe800078008ff */
[----:B------:R-:W-:Y:S02]  /*4b00*/  LEA.HI.X.SX32 R33, R3, R5, 0x1, P0 ;  /* 0x0000000503217211 */ /* 0x000fe400000f0eff */
[----:B------:R-:W-:Y:S11]  /*4b10*/  ISETP.GE.AND P0, PT, R166, c[0x0][0x27c], PT ;  /* 0x00009f00a6007a0c */ /* 0x000ff60003f06270 */
[----:B------:R-:W-:Y:S02]  /*4b20*/  @!UPT UIADD3 URZ, URZ, URZ, URZ ;  /* 0x0000003f3f3ff290 */ /* 0x000fe4000fffe03f */
[----:B------:R-:W-:Y:S02]  /*4b30*/  @!P0 SHF.R.U64 R6, R38, 0x10, R39 ;  /* 0x0000001026068819 */ /* 0x000fe40000001227 */
[--C-:B------:R-:W-:Y:S02]  /*4b40*/  @!P0 SHF.R.U64 R3, R14, 0x10, R15.reuse ;  /* 0x000000100e038819 */ /* 0x100fe4000000120f */
[----:B------:R-:W-:Y:S01]  /*4b50*/  @!P0 SHF.R.U32.HI R4, RZ, 0x10, R15 ;  /* 0x00000010ff048819 */ /* 0x000fe2000001160f */
[C---:B-1----:R-:W-:Y:S01]  /*4b60*/  @!P0 IMAD.U32 R15, R8.reuse, 0x10000, RZ ;  /* 0x00010000080f8824 */ /* 0x042fe200078e00ff */
[----:B------:R-:W-:Y:S02]  /*4b70*/  @!P0 PRMT R6, R47, 0x5410, R6 ;  /* 0x000054102f068816 */ /* 0x000fe40000000006 */
[C---:B------:R-:W-:Y:S02]  /*4b80*/  @!P0 PRMT R3, R25.reuse, 0x5432, R3 ;  /* 0x0000543219038816 */ /* 0x040fe40000000003 */
[----:B------:R-:W-:Y:S02]  /*4b90*/  @!P0 SHF.R.U32.HI R5, RZ, 0x10, R39 ;  /* 0x00000010ff058819 */ /* 0x000fe40000011627 */
[----:B------:R-:W-:Y:S01]  /*4ba0*/  @!P0 PRMT R12, R25, 0x5410, R4 ;  /* 0x00005410190c8816 */ /* 0x000fe20000000004 */
[----:B------:R-:W-:Y:S01]  /*4bb0*/  @!P0 IMAD.U32 R13, R3, 0x10000, RZ ;  /* 0x00010000030d8824 */ /* 0x000fe200078e00ff */
[----:B------:R-:W-:Y:S02]  /*4bc0*/  @!P0 LOP3.LUT R4, R8, 0xffff0000, RZ, 0xc0, !PT ;  /* 0xffff000008048812 */ /* 0x000fe400078ec0ff */
        /* <DEDUP_REMOVED lines=39> */
.L_x_1570:
[----:B------:R-:W-:Y:S05]  /*4e40*/  BSYNC B0 ;  /* 0x0000000000007941 */ /* 0x000fea0003800000 */
.L_x_1569:
[----:B------:R-:W-:Y:S01]  /*4e50*/  ISETP.GE.AND P0, PT, R250, c[0x0][0x1d4], PT ;  /* 0x00007500fa007a0c */ /* 0x000fe20003f06270 */
[----:B------:R-:W-:Y:S01]  /*4e60*/  @!UPT UIADD3 URZ, URZ, URZ, URZ ;  /* 0x0000003f3f3ff290 */ /* 0x000fe2000fffe03f */
[----:B------:R-:W-:Y:S11]  /*4e70*/  BSSY B0, `(.L_x_1571) ;  /* 0x0000039000007945 */ /* 0x000ff60003800000 */
[----:B------:R-:W-:-:S05]  /*4e80*/  @P0 BRA `(.L_x_1572) ;  /* 0x0000037000000947 */ /* 0x000fca0003800000 */
[C---:B----4-:R-:W-:Y:S01]  /*4e90*/  LEA R24, P0, R250.reuse, R52, 0x1 ;  /* 0x00000034fa187211 */ /* 0x050fe200078008ff */
[----:B------:R-:W2:Y:S04]  /*4ea0*/  LDL R3, [R1+0x58] ;  /* 0x0000580001037983 */ /* 0x000ea80000100800 */
[----:B-1----:R-:W1:Y:S01]  /*4eb0*/  LDS.128 R8, [R247+0x3000] ;  /* 0x00300000f7087984 */ /* 0x002e620000000c00 */
[----:B--23--:R-:W-:Y:S02]  /*4ec0*/  LEA.HI.X R25, R250, R53, R3, 0x1, P0 ;  /* 0x00000035fa197211 */ /* 0x00cfe400000f0c03 */
        /* <DEDUP_REMOVED lines=51> */
.L_x_1572:
[----:B------:R-:W-:Y:S05]  /*5200*/  BSYNC B0 ;  /* 0x0000000000007941 */ /* 0x000fea0003800000 */
.L_x_1571:
[----:B------:R-:W-:Y:S01]  /*5210*/  ISETP.GE.AND P0, PT, R249, c[0x0][0x1d4], PT ;  /* 0x00007500f9007a0c */ /* 0x000fe20003f06270 */
[----:B------:R-:W-:Y:S01]  /*5220*/  @!UPT UIADD3 URZ, URZ, URZ, URZ ;  /* 0x0000003f3f3ff290 */ /* 0x000fe2000fffe03f */
[----:B------:R-:W-:Y:S11]  /*5230*/  BSSY B0, `(.L_x_1573) ;  /* 0x0000039000007945 */ /* 0x000ff60003800000 */
[----:B------:R-:W-:-:S05]  /*5240*/  @P0 BRA `(.L_x_1574) ;  /* 0x0000037000000947 */ /* 0x000fca0003800000 */
[C---:B-1--4-:R-:W-:Y:S01]  /*5250*/  LEA R24, P0, R249.reuse, R52, 0x1 ;  /* 0x00000034f9187211 */ /* 0x052fe200078008ff */
[----:B------:R-:W2:Y:S04]  /*5260*/  LDL R3, [R1+0x54] ;  /* 0x0000540001037983 */ /* 0x000ea80000100800 */
[----:B------:R-:W1:Y:S01]  /*5270*/  LDS.128 R8, [R246+0x3c00] ;  /* 0x003c0000f6087984 */ /* 0x000e620000000c00 */
        /* <DEDUP_REMOVED lines=52> */
.L_x_1574:
[----:B------:R-:W-:Y:S05]  /*55c0*/  BSYNC B0 ;  /* 0x0000000000007941 */ /* 0x000fea0003800000 */
.L_x_1573:
[----:B------:R-:W-:Y:S11]  /*55d0*/  ISETP.GE.AND P0, PT, R248, c[0x0][0x1d4], PT ;  /* 0x00007500f8007a0c */ /* 0x000ff60003f06270 */
[----:B------:R-:W-:Y:S02]  /*55e0*/  @!UPT UIADD3 URZ, URZ, URZ, URZ ;  /* 0x0000003f3f3ff290 */ /* 0x000fe4000fffe03f */
        /* <DEDUP_REMOVED lines=57> */
.L_x_1561:
        /* <DEDUP_REMOVED lines=47> */
.L_x_1576:
[----:B------:R-:W-:Y:S05]  /*5c70*/  BSYNC B0 ;  /* 0x0000000000007941 */ /* 0x000fea0003800000 */
.L_x_1575:
        /* <DEDUP_REMOVED lines=42> */
[----:B------:R-:W-:Y:S03]  /*5f20*/  IMAD.MOV.U32 R40, RZ, RZ, R35 ;  /* 0x000000ffff287224 */ /* 0x000fe600078e0023 */
[----:B------:R-:W-:Y:S03]  /*5f30*/  LEA.HI.SX32 R3, R3, R63, 0x1c ;  /* 0x0000003f03037211 */ /* 0x000fe600078fe2ff */
[----:B------:R-:W-:Y:S02]  /*5f40*/  @!P0 SHF.R.U64 R38, R32, 0x10, R33 ;  /* 0x0000001020268819 */ /* 0x000fe40000001221 */
[----:B------:R-:W-:Y:S01]  /*5f50*/  IMAD.SHL.U32 R69, R3, 0x8, RZ ;  /* 0x0000000803457824 */ /* 0x000fe200078e00ff */
[----:B------:R-:W-:Y:S02]  /*5f60*/  SHF.R.S32.HI R4, RZ, 0x1f, R3 ;  /* 0x0000001fff047819 */ /* 0x000fe40000011403 */
[----:B------:R-:W-:Y:S01]  /*5f70*/  @!P0 SHF.R.U64 R26, R8, 0x10, R9 ;  /* 0x00000010081a8819 */ /* 0x000fe20000001209 */
[----:B------:R-:W-:Y:S01]  /*5f80*/  IMAD.MOV.U32 R8, RZ, RZ, R11 ;  /* 0x000000ffff087224 */ /* 0x000fe200078e000b */
[----:B------:R-:W-:Y:S02]  /*5f90*/  LEA.HI R4, R4, R3, RZ, 0x2 ;  /* 0x0000000304047211 */ /* 0x000fe400078f10ff */
[----:B------:R-:W-:Y:S02]  /*5fa0*/  @!P0 SHF.R.U32.HI R36, RZ, 0x10, R33 ;  /* 0x00000010ff248819 */ /* 0x000fe40000011621 */
[----:B------:R-:W-:Y:S02]  /*5fb0*/  SHF.R.S32.HI R3, RZ, 0x2, R4 ;  /* 0x00000002ff037819 */ /* 0x000fe40000011404 */
[----:B------:R-:W-:Y:S02]  /*5fc0*/  LOP3.LUT R4, R147, 0x18, R69, 0xf8, !PT ;  /* 0x0000001893047812 */ /* 0x000fe400078ef845 */
[----:B------:R-:W-:Y:S01]  /*5fd0*/  @!P0 SHF.R.U64 R33, R34, 0x10, R35 ;  /* 0x0000001022218819 */ /* 0x000fe20000001223 */
[----:B------:R-:W-:Y:S01]  /*5fe0*/  IMAD R3, R3, 0x600, R7 ;  /* 0x0000060003037824 */ /* 0x000fe200078e0207 */
[----:B-----5:R-:W-:Y:S02]  /*5ff0*/  LOP3.LUT R4, R4, R146, RZ, 0x3c, !PT ;  /* 0x0000009204047212 */ /* 0x020fe400078e3cff */
[--C-:B------:R-:W-:Y:S02]  /*6000*/  @!P0 SHF.R.U64 R5, R10, 0x10, R11.reuse ;  /* 0x000000100a058819 */ /* 0x100fe4000000120b */
[----:B------:R-:W-:Y:S01]  /*6010*/  @!P0 SHF.R.U32.HI R6, RZ, 0x10, R11 ;  /* 0x00000010ff068819 */ /* 0x000fe2000001160b */
[----:B------:R-:W-:Y:S01]  /*6020*/  IMAD.IADD R3, R3, 0x1, R4 ;  /* 0x0000000103037824 */ /* 0x000fe200078e0204 */
[----:B------:R-:W-:Y:S02]  /*6030*/  @!P0 SHF.R.U32.HI R4, RZ, 0x10, R9 ;  /* 0x00000010ff048819 */ /* 0x000fe40000011609 */
[----:B------:R-:W-:Y:S01]  /*6040*/  @!P0 PRMT R9, R25, 0x5410, R26 ;  /* 0x0000541019098816 */ /* 0x000fe2000000001a */
[----:B------:R-:W-:Y:S01]  /*6050*/  IMAD.SHL.U32 R3, R3, 0x2, RZ ;  /* 0x0000000203037824 */ /* 0x000fe200078e00ff */
[----:B------:R-:W-:Y:S01]  /*6060*/  MOV R32, R34 ;  /* 0x0000002200207202 */ /* 0x000fe20000000f00 */
[----:B-1----:R-:W-:Y:S01]  /*6070*/  @!P0 IMAD.U32 R42, R51, 0x10000, RZ ;  /* 0x00010000332a8824 */ /* 0x002fe200078e00ff */
[----:B------:R-:W-:Y:S02]  /*6080*/  @!P0 SHF.R.U32.HI R34, RZ, 0x10, R35 ;  /* 0x00000010ff228819 */ /* 0x000fe40000011623 */
[----:B------:R1:W2:Y:S01]  /*6090*/  LDS.128 R12, [R3+0x3c80] ;  /* 0x003c8000030c7984 */ /* 0x0002a20000000c00 */
[----:B------:R-:W-:Y:S01]  /*60a0*/  @!P0 PRMT R35, R37, 0x5410, R38 ;  /* 0x0000541025238816 */ /* 0x000fe20000000026 */
[----:B------:R-:W-:Y:S01]  /*60b0*/  @!P0 IMAD.U32 R38, R50, 0x10000, RZ ;  /* 0x0001000032268824 */ /* 0x000fe200078e00ff */
[----:B------:R-:W-:Y:S02]  /*60c0*/  @!P0 PRMT R36, R39, 0x5410, R36 ;  /* 0x0000541027248816 */ /* 0x000fe40000000024 */
[----:B------:R-:W-:Y:S01]  /*60d0*/  @!P0 PRMT R25, R8, 0x5410, R6 ;  /* 0x0000541008198816 */ /* 0x000fe20000000006 */
[----:B------:R-:W-:Y:S01]  /*60e0*/  @!P0 IMAD.U32 R6, R48, 0x10000, RZ ;  /* 0x0001000030068824 */ /* 0x000fe200078e00ff */
[----:B------:R-:W-:Y:S02]  /*60f0*/  @!P0 LOP3.LUT R26, R35, 0xffff0000, RZ, 0xc0, !PT ;  /* 0xffff0000231a8812 */ /* 0x000fe400078ec0ff */
[----:B------:R-:W-:Y:S02]  /*6100*/  @!P0 PRMT R39, R32, 0x5410, R33 ;  /* 0x0000541020278816 */ /* 0x000fe40000000021 */
[----:B------:R-:W-:Y:S02]  /*6110*/  @!P0 LOP3.LUT R32, R48, 0xffff0000, RZ, 0xc0, !PT ;  /* 0xffff000030208812 */ /* 0x000fe400078ec0ff */
[----:B------:R-:W-:Y:S02]  /*6120*/  @!P0 SHF.L.U32 R33, R36, 0x10, RZ ;  /* 0x0000001024218819 */ /* 0x000fe400000006ff */
[----:B------:R-:W-:Y:S01]  /*6130*/  @!P0 PRMT R43, R40, 0x5410, R34 ;  /* 0x00005410282b8816 */ /* 0x000fe20000000022 */
[----:B------:R-:W-:Y:S01]  /*6140*/  @!P0 IMAD.U32 R34, R49, 0x10000, RZ ;  /* 0x0001000031228824 */ /* 0x000fe200078e00ff */
[C---:B------:R-:W-:Y:S02]  /*6150*/  @!P0 SHF.L.U32 R37, R39.reuse, 0x10, RZ ;  /* 0x0000001027258819 */ /* 0x040fe400000006ff */
[----:B------:R-:W-:Y:S02]  /*6160*/  @!P0 LOP3.LUT R39, R39, 0xffff0000, RZ, 0xc0, !PT ;  /* 0xffff000027278812 */ /* 0x000fe400078ec0ff */
[----:B------:R-:W-:Y:S01]  /*6170*/  @!P0 LOP3.LUT R40, R50, 0xffff0000, RZ, 0xc0, !PT ;  /* 0xffff000032288812 */ /* 0x000fe200078ec0ff */
[----:B-1----:R-:W-:Y:S01]  /*6180*/  IMAD.MOV.U32 R3, RZ, RZ, R10 ;  /* 0x000000ffff037224 */ /* 0x002fe200078e000a */
[----:B------:R-:W-:Y:S02]  /*6190*/  @!P0 PRMT R10, R24, 0x5410, R4 ;  /* 0x00005410180a8816 */ /* 0x000fe40000000004 */
[----:B------:R-:W-:Y:S02]  /*61a0*/  @!P0 SHF.L.U32 R24, R35, 0x10, RZ ;  /* 0x0000001023188819 */ /* 0x000fe400000006ff */
[----:B------:R-:W-:Y:S01]  /*61b0*/  @!P0 PRMT R11, R3, 0x5410, R5 ;  /* 0x00005410030b8816 */ /* 0x000fe20000000005 */
[----:B------:R-:W-:Y:S01]  /*61c0*/  @!P0 IMAD.U32 R5, R9, 0x10000, RZ ;  /* 0x0001000009058824 */ /* 0x000fe200078e00ff */
[----:B------:R-:W-:Y:S02]  /*61d0*/  @!P0 LOP3.LUT R35, R36, 0xffff0000, RZ, 0xc0, !PT ;  /* 0xffff000024238812 */ /* 0x000fe400078ec0ff */
[----:B------:R-:W-:Y:S02]  /*61e0*/  @!P0 LOP3.LUT R36, R49, 0xffff0000, RZ, 0xc0, !PT ;  /* 0xffff000031248812 */ /* 0x000fe400078ec0ff */
[C---:B------:R-:W-:Y:S02]  /*61f0*/  @!P0 SHF.L.U32 R41, R43.reuse, 0x10, RZ ;  /* 0x000000102b298819 */ /* 0x040fe400000006ff */
[----:B------:R-:W-:Y:S01]  /*6200*/  @!P0 LOP3.LUT R43, R43, 0xffff0000, RZ, 0xc0, !PT ;  /* 0xffff00002b2b8812 */ /* 0x000fe200078ec0ff */
[C---:B--2---:R-:W-:Y:S01]  /*6210*/  @!P0 IMAD.U32 R3, R12.reuse, 0x10000, RZ ;  /* 0x000100000c038824 */ /* 0x044fe200078e00ff */
[----:B------:R-:W-:Y:S03]  /*6220*/  @!P0 LOP3.LUT R4, R12, 0xffff0000, RZ, 0xc0, !PT ;  /* 0xffff00000c048812 */ /* 0x000fe600078ec0ff */
[C---:B------:R-:W-:Y:S02]  /*6230*/  @!P0 FMUL.FTZ R8, R3.reuse, R24 ;  /* 0x0000001803088220 */ /* 0x040fe40000410000 */
[-C--:B------:R-:W-:Y:S02]  /*6240*/  @!P0 FMUL.FTZ R3, R3, R5.reuse ;  /* 0x0000000503038220 */ /* 0x080fe40000410000 */
[----:B------:R-:W-:Y:S02]  /*6250*/  @!P0 FFMA.FTZ R75, R6, R5, -R8 ;  /* 0x00000005064b8223 */ /* 0x000fe40000010808 */
[----:B------:R-:W-:Y:S01]  /*6260*/  @!P0 FFMA.FTZ R3, R24, R6, R3 ;  /* 0x0000000618038223 */ /* 0x000fe20000010003 */
[----:B------:R-:W-:Y:S01]  /*6270*/  @!P0 LOP3.LUT R6, R9, 0xffff0000, RZ, 0xc0, !PT ;  /* 0xffff000009068812 */ /* 0x000fe200078ec0ff */
[C---:B------:R-:W-:Y:S02]  /*6280*/  @!P0 FMUL.FTZ R8, R4.reuse, R26 ;  /* 0x0000001a04088220 */ /* 0x040fe40000410000 */
[C---:B------:R-:W-:Y:S02]  /*6290*/  @!P0 IMAD.U32 R5, R13.reuse, 0x10000, RZ ;  /* 0x000100000d058824 */ /* 0x040fe400078e00ff */
[-C--:B------:R-:W-:Y:S02]  /*62a0*/  @!P0 FMUL.FTZ R4, R4, R6.reuse ;  /* 0x0000000604048220 */ /* 0x080fe40000410000 */
[----:B------:R-:W-:Y:S01]  /*62b0*/  @!P0 FFMA.FTZ R74, R32, R6, -R8 ;  /* 0x00000006204a8223 */ /* 0x000fe20000010808 */
[----:B------:R-:W-:Y:S01]  /*62c0*/  @!P0 LOP3.LUT R6, R13, 0xffff0000, RZ, 0xc0, !PT ;  /* 0xffff00000d068812 */ /* 0x000fe200078ec0ff */
[----:B------:R-:W-:Y:S02]  /*62d0*/  @!P0 IMAD.U32 R8, R10, 0x10000, RZ ;  /* 0x000100000a088824 */ /* 0x000fe400078e00ff */
[C---:B------:R-:W-:Y:S02]  /*62e0*/  @!P0 FMUL.FTZ R9, R5.reuse, R33 ;  /* 0x0000002105098220 */ /* 0x040fe40000410000 */
[-C--:B------:R-:W-:Y:S02]  /*62f0*/  @!P0 FMUL.FTZ R5, R5, R8.reuse ;  /* 0x0000000805058220 */ /* 0x080fe40000410000 */
[----:B------:R-:W-:Y:S01]  /*6300*/  @!P0 FFMA.FTZ R73, R34, R8, -R9 ;  /* 0x0000000822498223 */ /* 0x000fe20000010809 */
[----:B------:R-:W-:Y:S01]  /*6310*/  @!P0 LOP3.LUT R9, R10, 0xffff0000, RZ, 0xc0, !PT ;  /* 0xffff00000a098812 */ /* 0x000fe200078ec0ff */
[----:B------:R-:W-:Y:S02]  /*6320*/  @!P0 FMUL.FTZ R10, R6, R35 ;  /* 0x00000023060a8220 */ /* 0x000fe40000410000 */
        /* <DEDUP_REMOVED lines=9> */
[----:B------:R-:W-:Y:S02]  /*63c0*/  @!P0 FFMA.FTZ R72, R38, R10, -R24 ;  /* 0x0000000a26488223 */ /* 0x000fe40000010818 */
[----:B------:R-:W-:Y:S02]  /*63d0*/  @!P0 FMUL.FTZ R24, R9, R39 ;  /* 0x0000002709188220 */ /* 0x000fe40000410000 */
[----:B------:R-:W-:Y:S02]  /*63e0*/  @!P0 IMAD.U32 R10, R15, 0x10000, RZ ;  /* 0x000100000f0a8824 */ /* 0x000fe400078e00ff */
[----:B------:R-:W-:Y:S02]  /*63f0*/  @!P0 FFMA.FTZ R70, R40, R11, -R24 ;  /* 0x0000000b28468223 */ /* 0x000fe40000010818 */
[----:B------:R-:W-:Y:S02]  /*6400*/  @!P0 IMAD.U32 R24, R25, 0x10000, RZ ;  /* 0x0001000019188824 */ /* 0x000fe400078e00ff */
[----:B------:R-:W-:Y:S02]  /*6410*/  @!P0 FMUL.FTZ R44, R10, R41 ;  /* 0x000000290a2c8220 */ /* 0x000fe40000410000 */
[----:B------:R-:W-:Y:S01]  /*6420*/  @!P0 FFMA.FTZ R4, R26, R32, R4 ;  /* 0x000000201a048223 */ /* 0x000fe20000010004 */
[----:B------:R-:W-:Y:S01]  /*6430*/  @!P0 F2FP.BF16.PACK_AB R26, R70, R72 ;  /* 0x00000048461a823e */ /* 0x000fe200000010ff */
[----:B------:R-:W-:Y:S01]  /*6440*/  @!P0 FFMA.FTZ R5, R33, R34, R5 ;  /* 0x0000002221058223 */ /* 0x000fe20000010005 */
[----:B------:R-:W-:Y:S01]  /*6450*/  @!P0 F2FP.BF16.PACK_AB R32, R74, R75 ;  /* 0x0000004b4a20823e */ /* 0x000fe200000010ff */
[----:B------:R-:W-:Y:S01]  /*6460*/  @!P0 FMUL.FTZ R9, R9, R11 ;  /* 0x0000000b09098220 */ /* 0x000fe20000410000 */
[----:B------:R-:W-:Y:S01]  /*6470*/  @!P0 LOP3.LUT R11, R15, 0xffff0000, RZ, 0xc0, !PT ;  /* 0xffff00000f0b8812 */ /* 0x000fe200078ec0ff */
[----:B------:R-:W-:Y:S01]  /*6480*/  @!P0 FMUL.FTZ R10, R10, R24 ;  /* 0x000000180a0a8220 */ /* 0x000fe20000410000 */
[----:B------:R-:W-:Y:S01]  /*6490*/  @!P0 MOV R48, R32 ;  /* 0x0000002000308202 */ /* 0x000fe20000000f00 */
[----:B------:R-:W-:Y:S01]  /*64a0*/  @!P0 FFMA.FTZ R71, R42, R24, -R44 ;  /* 0x000000182a478223 */ /* 0x000fe2000001082c */
[----:B------:R-:W-:Y:S01]  /*64b0*/  @!P0 LOP3.LUT R24, R25, 0xffff0000, RZ, 0xc0, !PT ;  /* 0xffff000019188812 */ /* 0x000fe200078ec0ff */
[----:B------:R-:W-:Y:S01]  /*64c0*/  @!P0 FFMA.FTZ R6, R35, R36, R6 ;  /* 0x0000002423068223 */ /* 0x000fe20000010006 */
[----:B------:R-:W-:Y:S01]  /*64d0*/  @!P0 LOP3.LUT R44, R51, 0xffff0000, RZ, 0xc0, !PT ;  /* 0xffff0000332c8812 */ /* 0x000fe200078ec0ff */
[----:B------:R-:W-:Y:S02]  /*64e0*/  @!P0 FFMA.FTZ R8, R37, R38, R8 ;  /* 0x0000002625088223 */ /* 0x000fe40000010008 */
[C---:B------:R-:W-:Y:S01]  /*64f0*/  @!P0 FMUL.FTZ R25, R11.reuse, R43 ;  /* 0x0000002b0b198220 */ /* 0x040fe20000410000 */
[----:B------:R-:W-:Y:S01]  /*6500*/  @!P0 F2FP.BF16.PACK_AB R5, R6, R5 ;  /* 0x000000050605823e */ /* 0x000fe200000010ff */
[----:B------:R-:W-:Y:S02]  /*6510*/  @!P0 FMUL.FTZ R11, R11, R24 ;  /* 0x000000180b0b8220 */ /* 0x000fe40000410000 */
[----:B------:R-:W-:Y:S02]  /*6520*/  @!P0 FFMA.FTZ R9, R39, R40, R9 ;  /* 0x0000002827098223 */ /* 0x000fe40000010009 */
        /* <DEDUP_REMOVED lines=20> */
.L_x_1578:
[----:B------:R-:W-:Y:S05]  /*6670*/  BSYNC B0 ;  /* 0x0000000000007941 */ /* 0x000fea0003800000 */
.L_x_1577:
        /* <DEDUP_REMOVED lines=122> */
.L_x_1580:
[----:B------:R-:W-:Y:S05]  /*6e20*/  BSYNC B0 ;  /* 0x0000000000007941 */ /* 0x000fea0003800000 */
.L_x_1579:
        /* <DEDUP_REMOVED lines=125> */
.L_x_1560:
        /* <DEDUP_REMOVED lines=8> */
[----:B------:R-:W-:Y:S02]  /*7680*/  ISETP.GE.AND P0, PT, R108, c[0x0][0x1d4], PT ;  /* 0x000075006c007a0c */ /* 0x000fe40003f06270 */
[----:B------:R-:W-:Y:S01]  /*7690*/  ISETP.GE.AND P5, PT, R250, c[0x0][0x1d4], PT ;  /* 0x00007500fa007a0c */ /* 0x000fe20003fa6270 */
[----:B------:R-:W5:Y:S04]  /*76a0*/  LDL R6, [R1+0x50] ;  /* 0x0000500001067983 */ /* 0x000f680000100800 */
[----:B---3--:R-:W3:Y:S04]  /*76b0*/  LDL R16, [R1+0x54] ;  /* 0x0000540001107983 */ /* 0x008ee80000100800 */
[----:B--2---:R-:W2:Y:S02]  /*76c0*/  LDL R15, [R1+0x2c] ;  /* 0x00002c00010f7983 */ /* 0x004ea40000100800 */
[CC--:B------:R-:W-:Y:S02]  /*76d0*/  @!P0 LEA R8, P4, R108.reuse, R4.reuse, 0x1 ;  /* 0x000000046c088211 */ /* 0x0c0fe400078808ff */
[----:B------:R-:W2:Y:S02]  /*76e0*/  LDL R14, [R1+0x28] ;  /* 0x00002800010e7983 */ /* 0x000ea40000100800 */
[-C--:B------:R-:W-:Y:S02]  /*76f0*/  @!P0 LEA.HI.X R9, R108, R5.reuse, R109, 0x1, P4 ;  /* 0x000000056c098211 */ /* 0x080fe400020f0c6d */
[CC--:B------:R-:W-:Y:S04]  /*7700*/  @!P5 LEA R12, P4, R250.reuse, R4.reuse, 0x1 ;  /* 0x00000004fa0cd211 */ /* 0x0c0fe800078808ff */
[-C--:B----4-:R-:W-:Y:S02]  /*7710*/  @!P5 LEA.HI.X R13, R250, R5.reuse, R10, 0x1, P4 ;  /* 0x00000005fa0dd211 */ /* 0x090fe400020f0c0a */
[C---:B------:R-:W-:Y:S11]  /*7720*/  ISETP.GE.AND P4, PT, R249.reuse, c[0x0][0x1d4], PT ;  /* 0x00007500f9007a0c */ /* 0x040ff60003f86270 */
[----:B------:R-:W-:Y:S02]  /*7730*/  @!UPT UIADD3 URZ, URZ, URZ, URZ ;  /* 0x0000003f3f3ff290 */ /* 0x000fe4000fffe03f */
[CC--:B------:R-:W-:Y:S04]  /*7740*/  @!P4 LEA R10, P6, R249.reuse, R4.reuse, 0x1 ;  /* 0x00000004f90ac211 */ /* 0x0c0fe800078c08ff */
[-C--:B---3--:R-:W-:Y:S02]  /*7750*/  @!P4 LEA.HI.X R11, R249, R5.reuse, R16, 0x1, P6 ;  /* 0x00000005f90bc211 */ /* 0x088fe400030f0c10 */
[----:B------:R-:W3:Y:S04]  /*7760*/  @!P0 LDS.128 R16, [R246+0x2400] ;  /* 0x00240000f6108984 */ /* 0x000ee80000000c00 */
[----:B---3--:R3:W-:Y:S01]  /*7770*/  @!P0 ST.E.128 [R8.64], R16 ;  /* 0x0000001008008985 */ /* 0x0087e2000c101d08 */
[----:B------:R-:W-:Y:S11]  /*7780*/  ISETP.GE.AND P0, PT, R113, c[0x0][0x1d4], PT ;  /* 0x0000750071007a0c */ /* 0x000ff60003f06270 */
[----:B------:R-:W-:Y:S02]  /*7790*/  @!UPT UIADD3 URZ, URZ, URZ, URZ ;  /* 0x0000003f3f3ff290 */ /* 0x000fe4000fffe03f */
[----:B------:R-:W4:Y:S01]  /*77a0*/  @!P0 LDS.128 R16, [R247+0x2400] ;  /* 0x00240000f7108984 */ /* 0x000f220000000c00 */
[----:B--2---:R-:W-:Y:S04]  /*77b0*/  @!P0 IMAD.SHL.U32 R3, R15, 0x8, RZ ;  /* 0x000000080f038824 */ /* 0x004fe800078e00ff */
[--C-:B---3--:R-:W-:Y:S05]  /*77c0*/  @!P0 IMAD.WIDE R8, R3, 0x2, R4.reuse ;  /* 0x0000000203088825 */ /* 0x108fea00078e0204 */
[----:B----4-:R2:W-:Y:S01]  /*77d0*/  @!P0 ST.E.128 [R8.64], R16 ;  /* 0x0000001008008985 */ /* 0x0105e2000c101d08 */
        /* <DEDUP_REMOVED lines=9> */
[----:B-----5:R-:W-:Y:S01]  /*7870*/  @!P0 LEA.HI.X R5, R248, R5, R6, 0x1, P6 ;  /* 0x00000005f8058211 */ /* 0x020fe200030f0c06 */
[----:B--2---:R-:W-:Y:S04]  /*7880*/  @!P5 ST.E.128 [R12.64], R16 ;  /* 0x000000100c00d985 */ /* 0x004fe8000c101d08 */
[----:B------:R-:W2:Y:S04]  /*7890*/  @!P4 LDS.128 R12, [R246+0x3c00] ;  /* 0x003c0000f60cc984 */ /* 0x000ea80000000c00 */
[----:B--2---:R-:W-:Y:S04]  /*78a0*/  @!P4 ST.E.128 [R10.64], R12 ;  /* 0x0000000c0a00c985 */ /* 0x004fe8000c101d08 */
[----:B------:R-:W2:Y:S04]  /*78b0*/  @!P0 LDS.128 R8, [R247+0x3c00] ;  /* 0x003c0000f7088984 */ /* 0x000ea80000000c00 */
[----:B--2---:R2:W-:Y:S02]  /*78c0*/  @!P0 ST.E.128 [R4.64], R8 ;  /* 0x0000000804008985 */ /* 0x0045e4000c101d08 */
.L_x_1564:
[----:B------:R-:W-:Y:S05]  /*78d0*/  BSYNC B1 ;  /* 0x0000000000017941 */ /* 0x000fea0003800000 */
.L_x_1559:
[----:B-123-5:R-:W-:Y:S01]  /*78e0*/  IMAD.WIDE R4, R31, 0x30, R88 ;  /* 0x000000301f047825 */ /* 0x02efe200078e0258 */
        /* <DEDUP_REMOVED lines=31> */
[----:B------:R-:W-:Y:S02]  /*7ae0*/  IADD3 R3, P5, R102, R8, RZ ;  /* 0x0000000866037210 */ /* 0x000fe40007fbe0ff */
[----:B------:R-:W-:Y:S02]  /*7af0*/  @P0 MOV R8, R82 ;  /* 0x0000005200080202 */ /* 0x000fe40000000f00 */
[----:B------:R-:W-:Y:S01]  /*7b00*/  IADD3.X R12, R125, R9, R10, P5, !PT ;  /* 0x000000097d0c7210 */ /* 0x000fe20002ffe40a */
[----:B------:R-:W-:Y:S02]  /*7b10*/  @P0 IMAD R10, R11, c[0x0][0x258], RZ ;  /* 0x000096000b0a0a24 */ /* 0x000fe400078e02ff */
[----:B------:R-:W-:Y:S04]  /*7b20*/  @P0 IMAD.MOV.U32 R9, RZ, RZ, R81 ;  /* 0x000000ffff090224 */ /* 0x000fe800078e0051 */
        /* <DEDUP_REMOVED lines=16> */
[----:B------:R-:W-:Y:S03]  /*7c30*/  LOP3.LUT P4, RZ, R245, 0x4, RZ, 0xc0, !PT ;  /* 0x00000004f5ff7812 */ /* 0x000fe6000788c0ff */
[----:B-1----:R1:W2:Y:S01]  /*7c40*/  SHFL.IDX PT, R4, R6, RZ, 0x1e1f ;  /* 0x001e1fff06047589 */ /* 0x0022a200000e0000 */
[----:B------:R-:W-:Y:S03]  /*7c50*/  @P0 IMAD.SHL.U32 R3, R24, 0x2, RZ ;  /* 0x0000000218030824 */ /* 0x000fe600078e00ff */
[----:B------:R1:W3:Y:S06]  /*7c60*/  SHFL.IDX PT, R5, R8, RZ, 0x1e1f ;  /* 0x001e1fff08057589 */ /* 0x0002ec00000e0000 */
[----:B------:R1:W-:Y:S04]  /*7c70*/  @P0 LDGSTS.E.BYPASS.LTC128B.128 [R3+0x2080], [R10.64], !P4 ;  /* 0x020800000a030fae */ /* 0x0003e8000e101d48 */
[----:B------:R1:W-:Y:S04]  /*7c80*/  @P0 LDGSTS.E.BYPASS.LTC128B.128 [R3+0x2c80], [R10.64+0x40], !P5 ;  /* 0x02c800400a030fae */ /* 0x0003e8000e901d48 */
[----:B------:R1:W-:Y:S01]  /*7c90*/  @P0 LDGSTS.E.BYPASS.LTC128B.128 [R3+0x3880], [R10.64+0x80], !P6 ;  /* 0x038800800a030fae */ /* 0x0003e2000f101d48 */
[----:B------:R-:W-:Y:S03]  /*7ca0*/  ISETP.GT.AND P0, PT, R76, R114, PT ;  /* 0x000000724c00720c */ /* 0x000fe60003f04270 */
[----:B------:R-:W0:Y:S01]  /*7cb0*/  LDGDEPBAR ;  /* 0x00000000000079af */ /* 0x000e220000000000 */
[----:B------:R-:W-:Y:S04]  /*7cc0*/  DEPBAR.LE SB0, 0x0 ;  /* 0x000080000000791a */ /* 0x000fe80000000000 */
[----:B------:R-:W-:Y:S06]  /*7cd0*/  BAR.SYNC.DEFER_BLOCKING 0x0 ;  /* 0x0000000000007b1d */ /* 0x000fec0000010000 */
[----:B------:R-:W-:-:S05]  /*7ce0*/  @!P0 BRA `(.L_x_1582) ;  /* 0x0000026000008947 */ /* 0x000fca0003800000 */
[----:B-123--:R-:W2:Y:S01]  /*7cf0*/  LDL R17, [R1+0x58] ;  /* 0x0000580001117983 */ /* 0x00eea20000100800 */
[----:B------:R-:W-:Y:S02]  /*7d00*/  ISETP.GE.AND P0, PT, R108, c[0x0][0x1d4], PT ;  /* 0x000075006c007a0c */ /* 0x000fe40003f06270 */
[----:B------:R-:W-:Y:S01]  /*7d10*/  ISETP.GE.AND P5, PT, R250, c[0x0][0x1d4], PT ;  /* 0x00007500fa007a0c */ /* 0x000fe20003fa6270 */
[----:B------:R-:W3:Y:S04]  /*7d20*/  LDL R16, [R1+0x54] ;  /* 0x0000540001107983 */ /* 0x000ee80000100800 */
[----:B------:R-:W5:Y:S04]  /*7d30*/  LDL R20, [R1+0x2c] ;  /* 0x00002c0001147983 */ /* 0x000f680000100800 */
[----:B----4-:R-:W4:Y:S02]  /*7d40*/  LDL R15, [R1+0x28] ;  /* 0x00002800010f7983 */ /* 0x010f240000100800 */
[CC--:B------:R-:W-:Y:S02]  /*7d50*/  @!P0 LEA R8, P4, R108.reuse, R4.reuse, 0x1 ;  /* 0x000000046c088211 */ /* 0x0c0fe400078808ff */
[----:B------:R-:W3:Y:S02]  /*7d60*/  LDL R14, [R1+0x50] ;  /* 0x00005000010e7983 */ /* 0x000ee40000100800 */
[-C--:B------:R-:W-:Y:S02]  /*7d70*/  @!P0 LEA.HI.X R9, R108, R5.reuse, R109, 0x1, P4 ;  /* 0x000000056c098211 */ /* 0x080fe400020f0c6d */
[CC--:B------:R-:W-:Y:S04]  /*7d80*/  @!P5 LEA R12, P4, R250.reuse, R4.reuse, 0x1 ;  /* 0x00000004fa0cd211 */ /* 0x0c0fe800078808ff */
[-C--:B--2---:R-:W-:Y:S02]  /*7d90*/  @!P5 LEA.HI.X R13, R250, R5.reuse, R17, 0x1, P4 ;  /* 0x00000005fa0dd211 */ /* 0x084fe400020f0c11 */
[C---:B------:R-:W-:Y:S11]  /*7da0*/  ISETP.GE.AND P4, PT, R249.reuse, c[0x0][0x1d4], PT ;  /* 0x00007500f9007a0c */ /* 0x040ff60003f86270 */
[----:B------:R-:W-:Y:S02]  /*7db0*/  @!UPT UIADD3 URZ, URZ, URZ, URZ ;  /* 0x0000003f3f3ff290 */ /* 0x000fe4000fffe03f */
[CC--:B------:R-:W-:Y:S04]  /*7dc0*/  @!P4 LEA R10, P6, R249.reuse, R4.reuse, 0x1 ;  /* 0x00000004f90ac211 */ /* 0x0c0fe800078c08ff */
[-C--:B---3--:R-:W-:Y:S02]  /*7dd0*/  @!P4 LEA.HI.X R11, R249, R5.reuse, R16, 0x1, P6 ;  /* 0x00000005f90bc211 */ /* 0x088fe400030f0c10 */
[----:B------:R-:W1:Y:S04]  /*7de0*/  @!P0 LDS.128 R16, [R246] ;  /* 0x00000000f6108984 */ /* 0x000e680000000c00 */
[----:B-1----:R1:W-:Y:S01]  /*7df0*/  @!P0 ST.E.128 [R8.64], R16 ;  /* 0x0000001008008985 */ /* 0x0023e2000c101d08 */
[----:B------:R-:W-:Y:S11]  /*7e00*/  ISETP.GE.AND P0, PT, R113, c[0x0][0x1d4], PT ;  /* 0x0000750071007a0c */ /* 0x000ff60003f06270 */
[----:B------:R-:W-:Y:S02]  /*7e10*/  @!UPT UIADD3 URZ, URZ, URZ, URZ ;  /* 0x0000003f3f3ff290 */ /* 0x000fe4000fffe03f */
[----:B------:R-:W2:Y:S01]  /*7e20*/  @!P0 LDS.128 R16, [R247] ;  /* 0x00000000f7108984 */ /* 0x000ea20000000c00 */
[----:B-----5:R-:W-:Y:S04]  /*7e30*/  @!P0 IMAD.SHL.U32 R3, R20, 0x8, RZ ;  /* 0x0000000814038824 */ /* 0x020fe800078e00ff */
[--C-:B-1----:R-:W-:Y:S05]  /*7e40*/  @!P0 IMAD.WIDE R8, R3, 0x2, R4.reuse ;  /* 0x0000000203088825 */ /* 0x102fea00078e0204 */
[----:B--2---:R1:W-:Y:S01]  /*7e50*/  @!P0 ST.E.128 [R8.64], R16 ;  /* 0x0000001008008985 */ /* 0x0043e2000c101d08 */
[----:B------:R-:W-:Y:S11]  /*7e60*/  ISETP.GE.AND P0, PT, R112, c[0x0][0x1d4], PT ;  /* 0x0000750070007a0c */ /* 0x000ff60003f06270 */
[----:B------:R-:W-:Y:S02]  /*7e70*/  @!UPT UIADD3 URZ, URZ, URZ, URZ ;  /* 0x0000003f3f3ff290 */ /* 0x000fe4000fffe03f */
[----:B------:R-:W2:Y:S01]  /*7e80*/  @!P0 LDS.128 R20, [R246+0xc00] ;  /* 0x000c0000f6148984 */ /* 0x000ea20000000c00 */
[----:B----4-:R-:W-:Y:S04]  /*7e90*/  @!P0 IMAD.SHL.U32 R3, R15, 0x8, RZ ;  /* 0x000000080f038824 */ /* 0x010fe800078e00ff */
        /* <DEDUP_REMOVED lines=11> */
.L_x_1582:
[----:B-123--:R-:W-:Y:S05]  /*7f50*/  BSYNC B0 ;  /* 0x0000000000007941 */ /* 0x00efea0003800000 */
.L_x_1581:
[----:B------:R-:W-:Y:S01]  /*7f60*/  ISETP.GT.AND P5, PT, R31, R87, PT ;  /* 0x000000571f00720c */ /* 0x000fe20003fa4270 */
[----:B------:R-:W-:Y:S01]  /*7f70*/  @!UPT UIADD3 URZ, URZ, URZ, URZ ;  /* 0x0000003f3f3ff290 */ /* 0x000fe2000fffe03f */
[----:B------:R-:W-:Y:S11]  /*7f80*/  BSSY B0, `(.L_x_1583) ;  /* 0x0000029000007945 */ /* 0x000ff60003800000 */
[----:B------:R-:W-:-:S05]  /*7f90*/  @!P5 BRA `(.L_x_1584) ;  /* 0x000002700000d947 */ /* 0x000fca0003800000 */
[----:B------:R-:W-:Y:S01]  /*7fa0*/  IADD3 R3, R31, -0x1, RZ ;  /* 0xffffffff1f037810 */ /* 0x000fe20007ffe0ff */
[----:B------:R-:W-:Y:S01]  /*7fb0*/  IMAD.MOV.U32 R4, RZ, RZ, R92 ;  /* 0x000000ffff047224 */ /* 0x000fe200078e005c */
[----:B------:R-:W-:Y:S01]  /*7fc0*/  P2R R10, PR, RZ, 0x4 ;  /* 0x00000004ff0a7803 */ /* 0x000fe20000000000 */
[----:B------:R-:W-:Y:S01]  /*7fd0*/  IMAD.MOV.U32 R5, RZ, RZ, R91 ;  /* 0x000000ffff057224 */ /* 0x000fe200078e005b */
        /* <DEDUP_REMOVED lines=35> */
.L_x_1584:
[----:B------:R-:W-:Y:S05]  /*8210*/  BSYNC B0 ;  /* 0x0000000000007941 */ /* 0x000fea0003800000 */
.L_x_1583:
[----:B------:R-:W0:Y:S01]  /*8220*/  LDGDEPBAR ;  /* 0x00000000000079af */ /* 0x000e220000000000 */
[----:B------:R-:W-:Y:S01]  /*8230*/  IADD3 R31, R31, -0x1, RZ ;  /* 0xffffffff1f1f7810 */ /* 0x000fe20007ffe0ff */
[----:B------:R-:W-:-:S05]  /*8240*/  @P5 BRA `(.L_x_1585) ;  /* 0xffffb79000005947 */ /* 0x000fca000383ffff */
[----:B------:R-:W-:Y:S01]  /*8250*/  WARPSYNC 0xffffffff ;  /* 0xffffffff00007948 */ /* 0x000fe20003800000 */
[----:B------:R-:W-:Y:S06]  /*8260*/  BAR.SYNC.DEFER_BLOCKING 0x0 ;  /* 0x0000000000007b1d */ /* 0x000fec0000010000 */
.L_x_1558:
[----:B------:R-:W2:Y:S01]  /*8270*/  LDL R11, [R1+0x60] ;  /* 0x00006000010b7983 */ /* 0x000ea20000100800 */
[----:B------:R-:W-:-:S05]  /*8280*/  IMAD.MOV.U32 R0, RZ, RZ, c[0x0][0x2c4] ;  /* 0x0000b100ff007624 */ /* 0x000fca00078e00ff */
[----:B------:R-:W-:Y:S01]  /*8290*/  ISETP.NE.AND P3, PT, R0, 0x1, PT ;  /* 0x000000010000780c */ /* 0x000fe20003f65270 */
[----:B------:R-:W-:Y:S01]  /*82a0*/  BSSY B0, `(.L_x_1586) ;  /* 0x0000028000007945 */ /* 0x000fe20003800000 */
[----:B--2---:R-:W-:-:S11]  /*82b0*/  IADD3 R0, R11, 0x7f, RZ ;  /* 0x0000007f0b007810 */ /* 0x004fd60007ffe0ff */
[----:B------:R-:W-:-:S05]  /*82c0*/  @P3 IMAD.HI.U32 R2, R0, c[0x0][0x2c8], RZ ;  /* 0x0000b20000023a27 */ /* 0x000fca00078e00ff */
[----:B------:R-:W-:-:S05]  /*82d0*/  @P3 SHF.R.U32.HI R0, RZ, c[0x0][0x2cc], R2 ;  /* 0x0000b300ff003a19 */ /* 0x000fca0000011602 */
[----:B------:R-:W-:-:S04]  /*82e0*/  IMAD.IADD R0, R138, 0x1, R0 ;  /* 0x000000018a007824 */ /* 0x000fc800078e0200 */
[----:B------:R-:W-:-:S05]  /*82f0*/  IMAD.HI R0, R0, 0x2aaaaaab, RZ ;  /* 0x2aaaaaab00007827 */ /* 0x000fca00078e02ff */
[----:B------:R-:W-:-:S04]  /*8300*/  SHF.R.U32.HI R2, RZ, 0x1f, R0 ;  /* 0x0000001fff027819 */ /* 0x000fc80000011600 */
[----:B------:R-:W-:-:S04]  /*8310*/  LEA.HI.SX32 R0, R0, R2, 0x1d ;  /* 0x0000000200007211 */ /* 0x000fc800078feaff */
[----:B------:R-:W-:-:S04]  /*8320*/  IMNMX R6, R137, R0, PT ;  /* 0x0000000089067217 */ /* 0x000fc80003800200 */
[----:B------:R-:W-:Y:S01]  /*8330*/  ISETP.GE.AND P0, PT, R6, 0x1, PT ;  /* 0x000000010600780c */ /* 0x000fe20003f06270 */
[----:B------:R-:W-:-:S12]  /*8340*/  IMAD.MOV.U32 R0, RZ, RZ, RZ ;  /* 0x000000ffff007224 */ /* 0x000fd800078e00ff */
[----:B------:R-:W-:Y:S05]  /*8350*/  @!P0 BRA `(.L_x_1587) ;  /* 0x000001c000008947 */ /* 0x000fea0003800000 */
[----:B------:R-:W-:Y:S01]  /*8360*/  IABS R2, R128 ;  /* 0x0000008000027213 */ /* 0x000fe20000000000 */
[----:B-1----:R-:W-:Y:S01]  /*8370*/  IMAD.MOV.U32 R4, RZ, RZ, RZ ;  /* 0x000000ffff047224 */ /* 0x002fe200078e00ff */
[----:B------:R-:W-:Y:S02]  /*8380*/  IADD3 R8, R128, -0x1, R6 ;  /* 0xffffffff80087810 */ /* 0x000fe40007ffe006 */
[----:B------:R-:W1:Y:S02]  /*8390*/  I2F.RP R0, R2 ;  /* 0x0000000200007306 */ /* 0x000e640000209400 */
[----:B------:R-:W-:-:S06]  /*83a0*/  IABS R10, R8 ;  /* 0x00000008000a7213 */ /* 0x000fcc0000000000 */
[----:B-1----:R-:W1:Y:S02]  /*83b0*/  MUFU.RCP R0, R0 ;  /* 0x0000000000007308 */ /* 0x002e640000001000 */
        /* <DEDUP_REMOVED lines=22> */
.L_x_1587:
[----:B------:R-:W-:Y:S05]  /*8520*/  BSYNC B0 ;  /* 0x0000000000007941 */ /* 0x000fea0003800000 */
.L_x_1586:
[----:B------:R-:W2:Y:S01]  /*8530*/  LDL R2, [R1+0xd8] ;  /* 0x0000d80001027983 */ /* 0x000ea20000100800 */
[----:B------:R-:W-:Y:S01]  /*8540*/  CS2R R22, SRZ ;  /* 0x0000000000167805 */ /* 0x000fe2000001ff00 */
[----:B------:R-:W-:Y:S01]  /*8550*/  CS2R R24, SRZ ;  /* 0x0000000000187805 */ /* 0x000fe2000001ff00 */
[----:B------:R-:W-:Y:S01]  /*8560*/  CS2R R32, SRZ ;  /* 0x0000000000207805 */ /* 0x000fe2000001ff00 */
[----:B------:R-:W-:Y:S01]  /*8570*/  CS2R R26, SRZ ;  /* 0x00000000001a7805 */ /* 0x000fe2000001ff00 */
[----:B------:R-:W-:Y:S01]  /*8580*/  CS2R R84, SRZ ;  /* 0x0000000000547805 */ /* 0x000fe2000001ff00 */
[----:B------:R-:W-:Y:S01]  /*8590*/  CS2R R88, SRZ ;  /* 0x0000000000587805 */ /* 0x000fe2000001ff00 */
[----:B----4-:R-:W-:Y:S01]  /*85a0*/  CS2R R52, SRZ ;  /* 0x0000000000347805 */ /* 0x010fe2000001ff00 */
        /* <DEDUP_REMOVED lines=43> */
[----:B-12---:R-:W-:-:S04]  /*8860*/  IMAD R3, R2, R0, RZ ;  /* 0x0000000002037224 */ /* 0x006fc800078e02ff */
[--C-:B------:R-:W-:Y:S01]  /*8870*/  IMAD.IADD R2, R3, 0x1, R0.reuse ;  /* 0x0000000103027824 */ /* 0x100fe200078e0200 */
[----:B------:R1:W-:Y:S01]  /*8880*/  STL [R1+0xc], R3 ;  /* 0x00000c0301007387 */ /* 0x0003e20000100800 */
[----:B------:R-:W-:-:S03]  /*8890*/  PRMT R0, RZ, 0x7610, R0 ;  /* 0x00007610ff007816 */ /* 0x000fc60000000000 */
[----:B------:R-:W-:-:S04]  /*88a0*/  IMNMX R220, R6, R2, PT ;  /* 0x0000000206dc7217 */ /* 0x000fc80003800200 */
[----:B------:R-:W-:-:S13]  /*88b0*/  ISETP.GT.AND P0, PT, R220, R3, PT ;  /* 0x00000003dc00720c */ /* 0x000fda0003f04270 */
[----:B------:R-:W-:Y:S05]  /*88c0*/  @!P0 BRA `(.L_x_1588) ;  /* 0x0001267000008947 */ /* 0x000fea0003800000 */
[----:B-1----:R-:W2:Y:S04]  /*88d0*/  LDL R3, [R1+0x8c] ;  /* 0x00008c0001037983 */ /* 0x002ea80000100800 */
[----:B------:R-:W3:Y:S04]  /*88e0*/  LDL R8, [R1+0x90] ;  /* 0x0000900001087983 */ /* 0x000ee80000100800 */
[----:B------:R-:W4:Y:S04]  /*88f0*/  LDL R4, [R1+0x78] ;  /* 0x0000780001047983 */ /* 0x000f280000100800 */
[----:B------:R-:W4:Y:S04]  /*8900*/  LDL R5, [R1+0xd4] ;  /* 0x0000d40001057983 */ /* 0x000f280000100800 */
[----:B------:R-:W4:Y:S01]  /*8910*/  LDL R9, [R1+0x94] ;  /* 0x0000940001097983 */ /* 0x000f220000100800 */
[----:B------:R-:W-:-:S03]  /*8920*/  ISETP.NE.U32.AND P0, PT, RZ, c[0x0][0x340], PT ;  /* 0x0000d000ff007a0c */ /* 0x000fc60003f05070 */
[----:B------:R-:W4:Y:S01]  /*8930*/  LDL.64 R16, [R1] ;  /* 0x0000000001107983 */ /* 0x000f220000100a00 */
[----:B------:R-:W-:-:S03]  /*8940*/  ISETP.NE.AND.EX P1, PT, RZ, c[0x0][0x344], PT, P0 ;  /* 0x0000d100ff007a0c */ /* 0x000fc60003f25300 */
[----:B------:R-:W4:Y:S01]  /*8950*/  LDL R14, [R1+0x8] ;  /* 0x00000800010e7983 */ /* 0x000f220000100800 */
[----:B------:R-:W-:-:S05]  /*8960*/  SHF.R.S32.HI R0, RZ, 0x1f, R136 ;  /* 0x0000001fff007819 */ /* 0x000fca0000011488 */
[----:B------:R-:W-:-:S04]  /*8970*/  IMAD R0, R0, c[0x0][0x178], RZ ;  /* 0x00005e0000007a24 */ /* 0x000fc800078e02ff */
[----:B------:R-:W-:Y:S01]  /*8980*/  IMAD R0, R136, c[0x0][0x17c], R0 ;  /* 0x00005f0088007a24 */ /* 0x000fe200078e0200 */
[----:B--2---:R-:W-:-:S04]  /*8990*/  @P1 IADD3 R2, P0, R3, c[0x0][0x340], RZ ;  /* 0x0000d00003021a10 */ /* 0x004fc80007f1e0ff */
[----:B---3--:R-:W-:-:S05]  /*89a0*/  @P1 IADD3.X R3, R8, c[0x0][0x344], RZ, P0, !PT ;  /* 0x0000d10008031a10 */ /* 0x008fca00007fe4ff */
[----:B------:R1:W5:Y:S01]  /*89b0*/  @P1 LDG.E R13, [R2.64] ;  /* 0x00000008020d1981 */ /* 0x000362000c1e1900 */
[----:B------:R-:W-:Y:S02]  /*89c0*/  ISETP.NE.U32.AND P0, PT, RZ, c[0x0][0x348], PT ;  /* 0x0000d200ff007a0c */ /* 0x000fe40003f05070 */
[----:B----4-:R-:W-:Y:S01]  /*89d0*/  LOP3.LUT R88, R4, 0xffff, RZ, 0xc0, !PT ;  /* 0x0000ffff04587812 */ /* 0x010fe200078ec0ff */
[----:B------:R-:W-:Y:S01]  /*89e0*/  IMAD.IADD R4, R251, 0x1, R11 ;  /* 0x00000001fb047824 */ /* 0x000fe200078e020b */
[----:B------:R-:W-:Y:S01]  /*89f0*/  ISETP.NE.AND.EX P0, PT, RZ, c[0x0][0x34c], PT, P0 ;  /* 0x0000d300ff007a0c */ /* 0x000fe20003f05300 */
[----:B------:R-:W2:Y:S02]  /*8a00*/  S2R R15, SR_TID.X ;  /* 0x00000000000f7919 */ /* 0x000ea40000002100 */
[----:B------:R-:W-:Y:S01]  /*8a10*/  @P3 IMAD.HI.U32 R8, R4, c[0x0][0x2c8], RZ ;  /* 0x0000b20004083a27 */ /* 0x000fe200078e00ff */
[----:B------:R-:W-:Y:S02]  /*8a20*/  SEL R6, R5, RZ, !P0 ;  /* 0x000000ff05067207 */ /* 0x000fe40004000000 */
[----:B------:R-:W-:Y:S01]  /*8a30*/  SEL R5, R9, RZ, !P0 ;  /* 0x000000ff09057207 */ /* 0x000fe20004000000 */
[----:B-1----:R-:W-:-:S04]  /*8a40*/  IMAD.WIDE.U32 R2, R136, c[0x0][0x178], RZ ;  /* 0x00005e0088027a25 */ /* 0x002fc800078e00ff */
[----:B------:R-:W-:-:S04]  /*8a50*/  IMAD.IADD R3, R3, 0x1, R0 ;  /* 0x0000000103037824 */ /* 0x000fc800078e0200 */
        /* <DEDUP_REMOVED lines=33> */
.L_x_1758:
[----:B------:R-:W-:Y:S05]  /*8c70*/  BRA.DIV ~URZ, `(.L_x_1590) ;  /* 0x000173d27f007947 */ /* 0x000fea000b800000 */
[----:B------:R3:W4:Y:S02]  /*8c80*/  SHFL.IDX PT, R0, R12, RZ, 0x1c1f ;  /* 0x001c1fff0c007589 */ /* 0x00072400000e0000 */
.L_x_1759:
[----:B---3--:R-:W3:Y:S01]  /*8c90*/  LDL R2, [R1+0x64] ;  /* 0x0000640001027983 */ /* 0x008ee20000100800 */
[----:B------:R-:W-:Y:S01]  /*8ca0*/  BSSY B0, `(.L_x_1591) ;  /* 0x0000016000007945 */ /* 0x000fe20003800000 */
[----:B---3--:R-:W-:-:S05]  /*8cb0*/  IMAD R38, R2, c[0x0][0x2c4], RZ ;  /* 0x0000b10002267a24 */ /* 0x008fca00078e02ff */
[----:B------:R-:W-:-:S13]  /*8cc0*/  ISETP.GE.AND P0, PT, R5, R38, PT ;  /* 0x000000260500720c */ /* 0x000fda0003f06270 */
[----:B------:R-:W-:Y:S05]  /*8cd0*/  @P0 BRA `(.L_x_1592) ;  /* 0x0000012000000947 */ /* 0x000fea0003800000 */
[----:B------:R-:W3:Y:S04]  /*8ce0*/  LDL.64 R18, [R1] ;  /* 0x0000000001127983 */ /* 0x000ee80000100a00 */
[----:B----4-:R-:W4:Y:S04]  /*8cf0*/  LDL R15, [R1+0x8] ;  /* 0x00000800010f7983 */ /* 0x010f280000100800 */
[----:B--2---:R-:W2:Y:S04]  /*8d00*/  LDL R14, [R1+0x14] ;  /* 0x00001400010e7983 */ /* 0x004ea80000100800 */
[----:B------:R-:W2:Y:S04]  /*8d10*/  LDL R17, [R1+0x88] ;  /* 0x0000880001117983 */ /* 0x000ea80000100800 */
[----:B------:R-:W2:Y:S01]  /*8d20*/  LDL R16, [R1+0x84] ;  /* 0x0000840001107983 */ /* 0x000ea20000100800 */
[----:B------:R-:W-:-:S02]  /*8d30*/  LEA R8, P1, R252, R0, 0x1 ;  /* 0x00000000fc087211 */ /* 0x000fc400078208ff */
[CC--:B---3--:R-:W-:Y:S02]  /*8d40*/  LEA R10, P2, R18.reuse, R0.reuse, 0x1 ;  /* 0x00000000120a7211 */ /* 0x0c8fe400078408ff */
[----:B----4-:R-:W-:Y:S02]  /*8d50*/  LEA R2, P0, R15, R0, 0x1 ;  /* 0x000000000f027211 */ /* 0x010fe400078008ff */
[-C--:B------:R-:W-:Y:S01]  /*8d60*/  LEA.HI.X R11, R18, R4.reuse, R19, 0x1, P2 ;  /* 0x00000004120b7211 */ /* 0x080fe200010f0c13 */
        /* <DEDUP_REMOVED lines=9> */
.L_x_1592:
[----:B------:R-:W-:Y:S05]  /*8e00*/  BSYNC B0 ;  /* 0x0000000000007941 */ /* 0x000fea0003800000 */
.L_x_1591:
[----:B------:R-:W-:Y:S05]  /*8e10*/  BRA.DIV ~URZ, `(.L_x_1593) ;  /* 0x000172927f007947 */ /* 0x000fea000b800000 */
[----:B--2---:R2:W3:Y:S04]  /*8e20*/  SHFL.IDX PT, R4, R6, 0x1, 0x1c1f ;  /* 0x003c1f0006047f89 */ /* 0x0044e800000e0000 */
[----:B----4-:R2:W4:Y:S02]  /*8e30*/  SHFL.IDX PT, R0, R12, 0x1, 0x1c1f ;  /* 0x003c1f000c007f89 */ /* 0x01052400000e0000 */
.L_x_1760:
[----:B------:R-:W-:Y:S01]  /*8e40*/  IADD3 R2, R5, 0x20, RZ ;  /* 0x0000002005027810 */ /* 0x000fe20007ffe0ff */
[----:B------:R-:W-:Y:S03]  /*8e50*/  BSSY B0, `(.L_x_1594) ;  /* 0x0000015000007945 */ /* 0x000fe60003800000 */
[----:B------:R-:W-:-:S13]  /*8e60*/  ISETP.GE.AND P0, PT, R2, R38, PT ;  /* 0x000000260200720c */ /* 0x000fda0003f06270 */
[----:B------:R-:W-:Y:S05]  /*8e70*/  @P0 BRA `(.L_x_1595) ;  /* 0x0000012000000947 */ /* 0x000fea0003800000 */
[----:B--2---:R-:W2:Y:S04]  /*8e80*/  LDL.64 R18, [R1] ;  /* 0x0000000001127983 */ /* 0x004ea80000100a00 */
[----:B----4-:R-:W4:Y:S04]  /*8e90*/  LDL R15, [R1+0x8] ;  /* 0x00000800010f7983 */ /* 0x010f280000100800 */
[----:B---3--:R-:W3:Y:S04]  /*8ea0*/  LDL R14, [R1+0x14] ;  /* 0x00001400010e7983 */ /* 0x008ee80000100800 */
[----:B------:R-:W3:Y:S04]  /*8eb0*/  LDL R17, [R1+0x88] ;  /* 0x0000880001117983 */ /* 0x000ee80000100800 */
[----:B------:R-:W3:Y:S01]  /*8ec0*/  LDL R16, [R1+0x84] ;  /* 0x0000840001107983 */ /* 0x000ee20000100800 */
[----:B------:R-:W-:-:S02]  /*8ed0*/  LEA R8, P1, R252, R0, 0x1 ;  /* 0x00000000fc087211 */ /* 0x000fc400078208ff */
[CC--:B--2---:R-:W-:Y:S02]  /*8ee0*/  LEA R10, P2, R18.reuse, R0.reuse, 0x1 ;  /* 0x00000000120a7211 */ /* 0x0c4fe400078408ff */
[----:B----4-:R-:W-:Y:S02]  /*8ef0*/  LEA R2, P0, R15, R0, 0x1 ;  /* 0x000000000f027211 */ /* 0x010fe400078008ff */
[-C--:B------:R-:W-:Y:S01]  /*8f00*/  LEA.HI.X R11, R18, R4.reuse, R19, 0x1, P2 ;  /* 0x00000004120b7211 */ /* 0x080fe200010f0c13 */
[----:B---3--:R-:W-:Y:S01]  /*8f10*/  IMAD.SHL.U32 R0, R14, 0x2, RZ ;  /* 0x000000020e007824 */ /* 0x008fe200078e00ff */
        /* <DEDUP_REMOVED lines=8> */
.L_x_1595:
[----:B------:R-:W-:Y:S05]  /*8fa0*/  BSYNC B0 ;  /* 0x0000000000007941 */ /* 0x000fea0003800000 */
.L_x_1594:
[----:B------:R-:W-:Y:S05]  /*8fb0*/  BRA.DIV ~URZ, `(.L_x_1596) ;  /* 0x000171b27f007947 */ /* 0x000fea000b800000 */
[----:B---3--:R3:W1:Y:S02]  /*8fc0*/  SHFL.IDX PT, R4, R6, 0x2, 0x1c1f ;  /* 0x005c1f0006047f89 */ /* 0x00866400000e0000 */
.L_x_1761:
[----:B------:R-:W-:Y:S05]  /*8fd0*/  BRA.DIV ~URZ, `(.L_x_1597) ;  /* 0x000172027f007947 */ /* 0x000fea000b800000 */
[----:B--2-4-:R2:W4:Y:S02]  /*8fe0*/  SHFL.IDX PT, R0, R12, 0x2, 0x1c1f ;  /* 0x005c1f000c007f89 */ /* 0x01452400000e0000 */
.L_x_1762:
        /* <DEDUP_REMOVED lines=10> */
[CC--:B--2---:R-:W-:Y:S02]  /*9090*/  LEA R10, P2, R18.reuse, R0.reuse, 0x1 ;  /* 0x00000000120a7211 */ /* 0x0c4fe400078408ff */
[----:B---3--:R-:W-:Y:S02]  /*90a0*/  LEA R2, P0, R15, R0, 0x1 ;  /* 0x000000000f027211 */ /* 0x008fe400078008ff */
[-C--:B-1----:R-:W-:Y:S01]  /*90b0*/  LEA.HI.X R11, R18, R4.reuse, R19, 0x1, P2 ;  /* 0x00000004120b7211 */ /* 0x082fe200010f0c13 */
        /* <DEDUP_REMOVED lines=9> */
.L_x_1599:
[----:B------:R-:W-:Y:S05]  /*9150*/  BSYNC B0 ;  /* 0x0000000000007941 */ /* 0x000fea0003800000 */
.L_x_1598:
[----:B------:R-:W-:Y:S05]  /*9160*/  BRA.DIV ~URZ, `(.L_x_1600) ;  /* 0x000170d27f007947 */ /* 0x000fea000b800000 */
[----:B-1----:R1:W2:Y:S04]  /*9170*/  SHFL.IDX PT, R4, R6, 0x3, 0x1c1f ;  /* 0x007c1f0006047f89 */ /* 0x0022a800000e0000 */
[----:B----4-:R1:W4:Y:S02]  /*9180*/  SHFL.IDX PT, R0, R12, 0x3, 0x1c1f ;  /* 0x007c1f000c007f89 */ /* 0x01032400000e0000 */
.L_x_1763:
[----:B---3--:R-:W3:Y:S04]  /*9190*/  LDL.64 R104, [R1] ;  /* 0x0000000001687983 */ /* 0x008ee80000100a00 */
[----:B----4-:R-:W4:Y:S04]  /*91a0*/  LDL R99, [R1+0x8] ;  /* 0x0000080001637983 */ /* 0x010f280000100800 */
[----:B--2---:R-:W2:Y:S04]  /*91b0*/  LDL R103, [R1+0x14] ;  /* 0x0000140001677983 */ /* 0x004ea80000100800 */
[----:B------:R-:W2:Y:S04]  /*91c0*/  LDL R101, [R1+0x88] ;  /* 0x0000880001657983 */ /* 0x000ea80000100800 */
[----:B------:R-:W2:Y:S01]  /*91d0*/  LDL R100, [R1+0x84] ;  /* 0x0000840001647983 */ /* 0x000ea20000100800 */
[----:B------:R-:W-:-:S04]  /*91e0*/  IADD3 R2, R5, 0x60, RZ ;  /* 0x0000006005027810 */ /* 0x000fc80007ffe0ff */
[----:B------:R-:W-:-:S13]  /*91f0*/  ISETP.GE.AND P0, PT, R2, R38, PT ;  /* 0x000000260200720c */ /* 0x000fda0003f06270 */
[----:B------:R-:W-:Y:S01]  /*9200*/  @!P0 LEA R8, P2, R252, R0, 0x1 ;  /* 0x00000000fc088211 */ /* 0x000fe200078408ff */
[----:B-----5:R-:W-:-:S05]  /*9210*/  IMAD.WIDE.U32 R14, R13, c[0x0][0x2b0], RZ ;  /* 0x0000ac000d0e7a25 */ /* 0x020fca00078e00ff */
[----:B------:R1:W-:Y:S01]  /*9220*/  STL.64 [R1+0x40], R14 ;  /* 0x0000400e01007387 */ /* 0x0003e20000100a00 */
[----:B---3--:R-:W-:-:S04]  /*9230*/  @!P0 LEA R10, P1, R104, R0, 0x1 ;  /* 0x00000000680a8211 */ /* 0x008fc800078208ff */
[----:B------:R-:W-:Y:S02]  /*9240*/  @!P0 LEA.HI.X R11, R104, R4, R105, 0x1, P1 ;  /* 0x00000004680b8211 */ /* 0x000fe400008f0c69 */
[----:B----4-:R-:W-:Y:S01]  /*9250*/  @!P0 LEA R2, P1, R99, R0, 0x1 ;  /* 0x0000000063028211 */ /* 0x010fe200078208ff */
[----:B--2---:R-:W-:Y:S01]  /*9260*/  @!P0 IMAD.SHL.U32 R0, R103, 0x2, RZ ;  /* 0x0000000267008824 */ /* 0x004fe200078e00ff */
[----:B------:R-:W-:-:S04]  /*9270*/  @!P0 LEA.HI.X R9, R252, R4, R101, 0x1, P2 ;  /* 0x00000004fc098211 */ /* 0x000fc800010f0c65 */
[----:B------:R-:W-:Y:S01]  /*9280*/  @!PT LDS RZ, [RZ] ;  /* 0x00000000fffff984 */ /* 0x000fe20000000800 */
[----:B------:R-:W-:Y:S01]  /*9290*/  @!PT LDS RZ, [RZ] ;  /* 0x00000000fffff984 */ /* 0x000fe20000000800 */
[----:B------:R-:W-:Y:S01]  /*92a0*/  @!PT LDS RZ, [RZ] ;  /* 0x00000000fffff984 */ /* 0x000fe20000000800 */
[----:B------:R2:W-:Y:S01]  /*92b0*/  @!P0 LDGSTS.E.BYPASS.LTC128B.128 [R0+0x7880], [R10.64], !P5 ;  /* 0x078800000a008fae */ /* 0x0005e2000e901d48 */
[----:B------:R-:W-:-:S03]  /*92c0*/  @!P0 LEA.HI.X R3, R99, R4, R100, 0x1, P1 ;  /* 0x0000000463038211 */ /* 0x000fc600008f0c64 */
[----:B------:R2:W-:Y:S04]  /*92d0*/  @!P0 LDGSTS.E.BYPASS.LTC128B.128 [R0+0x9880], [R8.64], !P4 ;  /* 0x0988000008008fae */ /* 0x0005e8000e101d48 */
[----:B------:R2:W-:Y:S04]  /*92e0*/  @!P0 LDGSTS.E.BYPASS.LTC128B.128 [R0+0xb880], [R2.64], !P3 ;  /* 0x0b88000002008fae */ /* 0x0005e8000d901d48 */
[----:B------:R-:W0:Y:S01]  /*92f0*/  LDGDEPBAR ;  /* 0x00000000000079af */ /* 0x000e220000000000 */
[----:B--2---:R-:W-:-:S05]  /*9300*/  SHF.R.S32.HI R0, RZ, 0x1f, R13 ;  /* 0x0000001fff007819 */ /* 0x004fca000001140d */
[----:B------:R-:W-:-:S04]  /*9310*/  IMAD R0, R0, c[0x0][0x2b0], RZ ;  /* 0x0000ac0000007a24 */ /* 0x000fc800078e02ff */
[----:B------:R-:W-:-:S04]  /*9320*/  IMAD R0, R13, c[0x0][0x2b4], R0 ;  /* 0x0000ad000d007a24 */ /* 0x000fc800078e0200 */
[----:B-1----:R-:W-:-:S05]  /*9330*/  IMAD.IADD R6, R15, 0x1, R0 ;  /* 0x000000010f067824 */ /* 0x002fca00078e0200 */
        /* <DEDUP_REMOVED lines=8> */
[----:B------:R-:W-:Y:S01]  /*93c0*/  ISETP.NE.AND P6, PT, R0, 0x1, PT ;  /* 0x000000010000780c */ /* 0x000fe20003fc5270 */
[----:B------:R-:W-:-:S02]  /*93d0*/  IMAD.IADD R2, R251, 0x1, R134 ;  /* 0x00000001fb027824 */ /* 0x000fc400078e0286 */
[----:B------:R-:W-:-:S03]  /*93e0*/  IMAD.MOV.U32 R219, RZ, RZ, RZ ;  /* 0x000000ffffdb7224 */ /* 0x000fc600078e00ff */
[C---:B--2---:R-:W-:Y:S01]  /*93f0*/  ISETP.GE.AND P0, PT, R2.reuse, R12, PT ;  /* 0x0000000c0200720c */ /* 0x044fe20003f06270 */
[----:B---3--:R-:W-:-:S03]  /*9400*/  IMAD.IADD R2, R2, 0x1, R16 ;  /* 0x0000000102027824 */ /* 0x008fc600078e0210 */
[----:B------:R-:W-:-:S03]  /*9410*/  ISETP.GT.OR P0, PT, R251, 0x2f, P0 ;  /* 0x0000002ffb00780c */ /* 0x000fc60000704670 */
[----:B------:R-:W-:-:S04]  /*9420*/  @P6 IMAD.HI.U32 R3, R2, c[0x0][0x2bc], RZ ;  /* 0x0000af0002036a27 */ /* 0x000fc800078e00ff */
[----:B------:R-:W-:Y:S01]  /*9430*/  IMAD.MOV.U32 R0, RZ, RZ, R2 ;  /* 0x000000ffff007224 */ /* 0x000fe200078e0002 */
[----:B------:R-:W-:-:S05]  /*9440*/  @P6 SHF.R.U32.HI R0, RZ, c[0x0][0x2c0], R3 ;  /* 0x0000b000ff006a19 */ /* 0x000fca0000011603 */
        /* <DEDUP_REMOVED lines=14> */
[----:B------:R-:W-:Y:S01]  /*9530*/  IMAD R8, R88, c[0x0][0x1ec], R11 ;  /* 0x00007b0058087a24 */ /* 0x000fe200078e020b */
[----:B-1----:R-:W-:Y:S01]  /*9540*/  SHF.R.S32.HI R102, RZ, 0x1f, R6 ;  /* 0x0000001fff667819 */ /* 0x002fe20000011406 */
[----:B------:R-:W-:-:S03]  /*9550*/  IMAD R133, R135, -0x30, R12 ;  /* 0xffffffd087857824 */ /* 0x000fc600078e020c */
[----:B------:R-:W-:Y:S02]  /*9560*/  LEA.HI R102, R102, R6, RZ, 0x2 ;  /* 0x0000000666667211 */ /* 0x000fe400078f10ff */
[----:B------:R-:W-:Y:S02]  /*9570*/  IMNMX R6, R133, 0x30, PT ;  /* 0x0000003085067817 */ /* 0x000fe40003800200 */
[----:B------:R-:W-:-:S05]  /*9580*/  SHF.R.S32.HI R102, RZ, 0x2, R102 ;  /* 0x00000002ff667819 */ /* 0x000fca0000011466 */
[----:B------:R-:W-:-:S05]  /*9590*/  IMAD.IADD R6, R6, 0x1, -R102 ;  /* 0x0000000106067824 */ /* 0x000fca00078e0a66 */
[----:B------:R-:W-:Y:S01]  /*95a0*/  ISETP.GE.AND P1, PT, R6, 0x1, PT ;  /* 0x000000010600780c */ /* 0x000fe20003f26270 */
[----:B------:R-:W-:Y:S04]  /*95b0*/  STL.64 [R1+0x38], R10 ;  /* 0x0000380a01007387 */ /* 0x000fe80000100a00 */
[----:B------:R-:W-:Y:S08]  /*95c0*/  STL [R1+0x48], R8 ;  /* 0x0000480801007387 */ /* 0x000ff00000100800 */
[----:B------:R-:W-:-:S02]  /*95d0*/  @P1 ISETP.GE.AND P2, PT, R104, c[0x0][0x1d4], PT ;  /* 0x0000750068001a0c */ /* 0x000fc40003f46270 */
[----:B------:R-:W-:Y:S02]  /*95e0*/  @P1 ISETP.GE.AND P4, PT, R252, c[0x0][0x1d4], PT ;  /* 0x00007500fc001a0c */ /* 0x000fe40003f86270 */
        /* <DEDUP_REMOVED lines=14> */
[----:B------:R-:W-:Y:S01]  /*96d0*/  @P1 LEA R10, P3, R252, R3, 0x1 ;  /* 0x00000003fc0a1211 */ /* 0x000fe200078608ff */
[----:B----4-:R-:W-:Y:S01]  /*96e0*/  @P1 IMAD.SHL.U32 R0, R103, 0x2, RZ ;  /* 0x0000000267001824 */ /* 0x010fe200078e00ff */
[----:B------:R-:W-:-:S04]  /*96f0*/  ISETP.GE.AND P0, PT, R6, 0x21, PT ;  /* 0x000000210600780c */ /* 0x000fc80003f06270 */
[----:B------:R1:W-:Y:S01]  /*9700*/  @P1 LDGSTS.E.BYPASS.LTC128B.128 [R0+0x3c80], [R8.64], !P2 ;  /* 0x03c8000008001fae */ /* 0x0003e2000d101d48 */
[----:B------:R-:W-:Y:S02]  /*9710*/  @P1 ISETP.GE.AND P2, PT, R99, c[0x0][0x1d4], PT ;  /* 0x0000750063001a0c */ /* 0x000fe40003f46270 */
[----:B------:R-:W-:-:S05]  /*9720*/  @P1 LEA.HI.X R11, R252, R4, R101, 0x1, P3 ;  /* 0x00000004fc0b1211 */ /* 0x000fca00018f0c65 */
[----:B------:R3:W-:Y:S01]  /*9730*/  @P1 LDGSTS.E.BYPASS.LTC128B.128 [R0+0x4880], [R10.64], !P4 ;  /* 0x048800000a001fae */ /* 0x0007e2000e101d48 */
[----:B------:R-:W-:Y:S02]  /*9740*/  @P0 ISETP.GE.AND P4, PT, R104, c[0x0][0x1d4], PT ;  /* 0x0000750068000a0c */ /* 0x000fe40003f86270 */
[----:B-1----:R-:W-:-:S04]  /*9750*/  @P1 LEA R8, P3, R99, R3, 0x1 ;  /* 0x0000000363081211 */ /* 0x002fc800078608ff */
[----:B------:R-:W-:Y:S02]  /*9760*/  @P1 LEA.HI.X R9, R99, R4, R100, 0x1, P3 ;  /* 0x0000000463091211 */ /* 0x000fe400018f0c64 */
[----:B------:R-:W-:-:S03]  /*9770*/  @P0 ISETP.GE.AND P3, PT, R252, c[0x0][0x1d4], PT ;  /* 0x00007500fc000a0c */ /* 0x000fc60003f66270 */
[----:B------:R1:W-:Y:S01]  /*9780*/  @P1 LDGSTS.E.BYPASS.LTC128B.128 [R0+0x5480], [R8.64], !P2 ;  /* 0x0548000008001fae */ /* 0x0003e2000d101d48 */
[----:B------:R-:W-:Y:S02]  /*9790*/  @P0 ISETP.GE.AND P2, PT, R99, c[0x0][0x1d4], PT ;  /* 0x0000750063000a0c */ /* 0x000fe40003f46270 */
[----:B---3--:R-:W-:-:S04]  /*97a0*/  @P0 LEA R10, P5, R104, R2, 0x1 ;  /* 0x00000002680a0211 */ /* 0x008fc800078a08ff */
[----:B-----5:R-:W-:Y:S02]  /*97b0*/  @P0 LEA.HI.X R11, R104, R5, R105, 0x1, P5 ;  /* 0x00000005680b0211 */ /* 0x020fe400028f0c69 */
[----:B-1----:R-:W-:Y:S01]  /*97c0*/  @P0 LEA R8, P1, R252, R2, 0x1 ;  /* 0x00000002fc080211 */ /* 0x002fe200078208ff */
[----:B------:R-:W-:-:S03]  /*97d0*/  @P0 IMAD.SHL.U32 R0, R103, 0x2, RZ ;  /* 0x0000000267000824 */ /* 0x000fc600078e00ff */
[-C--:B------:R-:W-:Y:S02]  /*97e0*/  @P0 LEA.HI.X R9, R252, R5.reuse, R101, 0x1, P1 ;  /* 0x00000005fc090211 */ /* 0x080fe400008f0c65 */
[C---:B------:R-:W-:Y:S01]  /*97f0*/  @P0 LEA R2, P1, R99.reuse, R2, 0x1 ;  /* 0x0000000263020211 */ /* 0x040fe200078208ff */
[----:B------:R1:W-:Y:S03]  /*9800*/  @P0 LDGSTS.E.BYPASS.LTC128B.128 [R0+0x4480], [R10.64], !P4 ;  /* 0x044800000a000fae */ /* 0x0003e6000e101d48 */
[----:B------:R-:W-:Y:S01]  /*9810*/  @P0 LEA.HI.X R3, R99, R5, R100, 0x1, P1 ;  /* 0x0000000563030211 */ /* 0x000fe200008f0c64 */
        /* <DEDUP_REMOVED lines=8> */
.L_x_1601:
[----:B------:R-:W2:Y:S01]  /*98a0*/  LDL R106, [R1+0x60] ;  /* 0x00006000016a7983 */ /* 0x000ea20000100800 */
[----:B------:R-:W-:Y:S01]  /*98b0*/  ULDC.U8 UR4, c[0x0][0x298] ;  /* 0x0000a60000047ab9 */ /* 0x000fe20000000000 */
[----:B-1----:R-:W-:Y:S01]  /*98c0*/  SHF.R.S32.HI R0, RZ, 0x1f, R129 ;  /* 0x0000001fff007819 */ /* 0x002fe20000011481 */
[C---:B------:R-:W-:Y:S01]  /*98d0*/  IMAD.WIDE.U32 R4, R129.reuse, c[0x0][0x280], RZ ;  /* 0x0000a00081047a25 */ /* 0x040fe200078e00ff */
        /* <DEDUP_REMOVED lines=59> */
[----:B------:R-:W-:-:S11]  /*9c90*/  ISETP.GE.AND P2, PT, R166, c[0x0][0x27c], PT ;  /* 0x00009f00a6007a0c */ /* 0x000fd60003f46270 */
[C---:B------:R-:W-:Y:S01]  /*9ca0*/  @!P0 IMAD.SHL.U32 R0, R169.reuse, 0x2, RZ ;  /* 0x00000002a9008824 */ /* 0x040fe200078e00ff */
[----:B-----5:R-:W-:Y:S01]  /*9cb0*/  @!P0 SHF.L.U64.HI R6, R169, 0x1, R81 ;  /* 0x00000001a9068819 */ /* 0x020fe20000010251 */
[----:B------:R-:W-:Y:S01]  /*9cc0*/  CS2R R24, SRZ ;  /* 0x0000000000187805 */ /* 0x000fe2000001ff00 */
[----:B------:R-:W-:Y:S02]  /*9cd0*/  @!P2 IMAD.SHL.U32 R14, R166, 0x2, RZ ;  /* 0x00000002a60ea824 */ /* 0x000fe400078e00ff */
[-C--:B---3--:R-:W-:Y:S02]  /*9ce0*/  @!P0 IADD3 R8, P3, R4, R0.reuse, RZ ;  /* 0x0000000004088210 */ /* 0x088fe40007f7e0ff */
[----:B------:R-:W-:-:S03]  /*9cf0*/  @!P0 IADD3 R12, P1, R2, R0, RZ ;  /* 0x00000000020c8210 */ /* 0x000fc60007f3e0ff */
[--C-:B----4-:R-:W-:Y:S01]  /*9d00*/  @!P0 IMAD.X R9, R5, 0x1, R6.reuse, P3 ;  /* 0x0000000105098824 */ /* 0x110fe200018e0606 */
[----:B------:R-:W-:Y:S01]  /*9d10*/  ISETP.GE.AND P3, PT, R168, c[0x0][0x27c], PT ;  /* 0x00009f00a8007a0c */ /* 0x000fe20003f66270 */
[----:B-1----:R-:W-:Y:S01]  /*9d20*/  @!P0 IMAD.X R13, R3, 0x1, R6, P1 ;  /* 0x00000001030d8824 */ /* 0x002fe200008e0606 */
[----:B------:R-:W-:Y:S02]  /*9d30*/  ISETP.GE.AND P1, PT, R115, c[0x0][0x27c], PT ;  /* 0x00009f0073007a0c */ /* 0x000fe40003f26270 */
[----:B------:R1:W5:Y:S01]  /*9d40*/  @!P0 LD.E.64 R26, [R8.64] ;  /* 0x00000008081a8980 */ /* 0x000362000c101b00 */
[----:B------:R-:W-:Y:S02]  /*9d50*/  @!P2 SHF.L.U64.HI R0, R166, 0x1, R80 ;  /* 0x00000001a600a819 */ /* 0x000fe40000010250 */
[----:B------:R-:W-:Y:S01]  /*9d60*/  @!P2 IADD3 R10, P4, R4, R14, RZ ;  /* 0x0000000e040aa210 */ /* 0x000fe20007f9e0ff */
[----:B------:R2:W5:Y:S01]  /*9d70*/  @!P0 LD.E.64 R24, [R12.64] ;  /* 0x000000080c188980 */ /* 0x000562000c101b00 */
[----:B------:R-:W-:Y:S01]  /*9d80*/  CS2R R32, SRZ ;  /* 0x0000000000207805 */ /* 0x000fe2000001ff00 */
[----:B------:R-:W-:-:S02]  /*9d90*/  CS2R R28, SRZ ;  /* 0x00000000001c7805 */ /* 0x000fc4000001ff00 */
[----:B------:R-:W-:Y:S01]  /*9da0*/  @!P2 IMAD.X R11, R5, 0x1, R0, P4 ;  /* 0x00000001050ba824 */ /* 0x000fe200020e0600 */
[----:B------:R-:W-:-:S04]  /*9db0*/  @!P3 SHF.L.U64.HI R6, R168, 0x1, R79 ;  /* 0x00000001a806b819 */ /* 0x000fc8000001024f */
[----:B------:R3:W5:Y:S01]  /*9dc0*/  @!P2 LD.E.64 R28, [R10.64] ;  /* 0x000000080a1ca980 */ /* 0x000762000c101b00 */
[----:B-1----:R-:W-:-:S05]  /*9dd0*/  @!P2 IADD3 R8, P0, R2, R14, RZ ;  /* 0x0000000e0208a210 */ /* 0x002fca0007f1e0ff */
[----:B------:R-:W-:Y:S02]  /*9de0*/  @!P2 IMAD.X R9, R3, 0x1, R0, P0 ;  /* 0x000000010309a824 */ /* 0x000fe400000e0600 */
[----:B------:R-:W-:-:S03]  /*9df0*/  @!P3 IMAD.SHL.U32 R0, R168, 0x2, RZ ;  /* 0x00000002a800b824 */ /* 0x000fc600078e00ff */
[----:B------:R1:W5:Y:S02]  /*9e00*/  @!P2 LD.E.64 R32, [R8.64] ;  /* 0x000000080820a980 */ /* 0x000364000c101b00 */
[----:B------:R-:W-:-:S05]  /*9e10*/  @!P3 IADD3 R18, P0, R4, R0, RZ ;  /* 0x000000000412b210 */ /* 0x000fca0007f1e0ff */
[----:B------:R-:W-:Y:S01]  /*9e20*/  @!P3 IMAD.X R19, R5, 0x1, R6, P0 ;  /* 0x000000010513b824 */ /* 0x000fe200000e0606 */
[----:B------:R-:W-:Y:S01]  /*9e30*/  @!P3 IADD3 R16, P2, R2, R0, RZ ;  /* 0x000000000210b210 */ /* 0x000fe20007f5e0ff */
[C---:B-1----:R-:W-:Y:S01]  /*9e40*/  @!P1 IMAD.SHL.U32 R8, R115.reuse, 0x2, RZ ;  /* 0x0000000273089824 */ /* 0x042fe200078e00ff */
[----:B------:R-:W-:-:S04]  /*9e50*/  @!P1 SHF.L.U64.HI R9, R115, 0x1, R78 ;  /* 0x0000000173099819 */ /* 0x000fc8000001024e */
[----:B------:R-:W-:-:S05]  /*9e60*/  @!P1 IADD3 R14, P0, R4, R8, RZ ;  /* 0x00000008040e9210 */ /* 0x000fca0007f1e0ff */
[----:B------:R-:W-:Y:S01]  /*9e70*/  @!P1 IMAD.X R15, R5, 0x1, R9, P0 ;  /* 0x00000001050f9824 */ /* 0x000fe200000e0609 */
[----:B--2---:R-:W-:Y:S01]  /*9e80*/  @!P1 IADD3 R12, P0, R2, R8, RZ ;  /* 0x00000008020c9210 */ /* 0x004fe20007f1e0ff */
[----:B------:R-:W-:Y:S01]  /*9e90*/  @!P3 IMAD.X R17, R3, 0x1, R6, P2 ;  /* 0x000000010311b824 */ /* 0x000fe200010e0606 */
[----:B------:R-:W-:-:S03]  /*9ea0*/  ISETP.GE.AND P2, PT, R164, c[0x0][0x27c], PT ;  /* 0x00009f00a4007a0c */ /* 0x000fc60003f46270 */
[----:B------:R-:W-:Y:S01]  /*9eb0*/  @!P1 IMAD.X R13, R3, 0x1, R9, P0 ;  /* 0x00000001030d9824 */ /* 0x000fe200000e0609 */
[----:B------:R-:W-:Y:S01]  /*9ec0*/  ISETP.GE.AND P0, PT, R167, c[0x0][0x27c], PT ;  /* 0x00009f00a7007a0c */ /* 0x000fe20003f06270 */
[----:B---3--:R-:W-:Y:S01]  /*9ed0*/  CS2R R10, SRZ ;  /* 0x00000000000a7805 */ /* 0x008fe2000001ff00 */
[----:B------:R-:W-:-:S07]  /*9ee0*/  CS2R R8, SRZ ;  /* 0x0000000000087805 */ /* 0x000fce000001ff00 */
[----:B------:R-:W-:-:S04]  /*9ef0*/  @!P2 IMAD.WIDE R22, R164, 0x2, R4 ;  /* 0x00000002a416a825 */ /* 0x000fc800078e0204 */
[----:B------:R-:W-:Y:S01]  /*9f00*/  @!P2 IMAD.WIDE R20, R164, 0x2, R2 ;  /* 0x00000002a414a825 */ /* 0x000fe200078e0202 */
[----:B------:R1:W5:Y:S03]  /*9f10*/  @!P2 LD.E.64 R10, [R22.64] ;  /* 0x00000008160aa980 */ /* 0x000366000c101b00 */
        /* <DEDUP_REMOVED lines=10> */
[----:B------:R-:W-:Y:S01]  /*9fc0*/  CS2R R46, SRZ ;  /* 0x00000000002e7805 */ /* 0x000fe2000001ff00 */
[----:B------:R-:W-:Y:S01]  /*9fd0*/  CS2R R48, SRZ ;  /* 0x0000000000307805 */ /* 0x000fe2000001ff00 */
[----:B------:R-:W-:Y:S01]  /*9fe0*/  @!P0 IMAD.X R3, R3, 0x1, R6, P2 ;  /* 0x0000000103038824 */ /* 0x000fe200010e0606 */
[----:B------:R1:W5:Y:S04]  /*9ff0*/  @!P3 LD.E.64 R34, [R18.64] ;  /* 0x000000081222b980 */ /* 0x000368000c101b00 */
[----:B------:R1:W5:Y:S04]  /*a000*/  @!P3 LD.E.64 R36, [R16.64] ;  /* 0x000000081024b980 */ /* 0x000368000c101b00 */
[----:B------:R1:W5:Y:S04]  /*a010*/  @!P1 LD.E.64 R40, [R14.64] ;  /* 0x000000080e289980 */ /* 0x000368000c101b00 */
[----:B------:R1:W5:Y:S04]  /*a020*/  @!P1 LD.E.64 R42, [R12.64] ;  /* 0x000000080c2a9980 */ /* 0x000368000c101b00 */
[----:B------:R1:W5:Y:S04]  /*a030*/  @!P0 LD.E.64 R46, [R4.64] ;  /* 0x00000008042e8980 */ /* 0x000368000c101b00 */
[----:B------:R1:W5:Y:S02]  /*a040*/  @!P0 LD.E.64 R48, [R2.64] ;  /* 0x0000000802308980 */ /* 0x000364000c101b00 */
.L_x_1605:
[----:B--2---:R-:W-:Y:S05]  /*a050*/  BSYNC B0 ;  /* 0x0000000000007941 */ /* 0x004fea0003800000 */
.L_x_1604:
        /* <DEDUP_REMOVED lines=57> */
[----:B------:R-:W-:-:S11]  /*a3f0*/  ISETP.GE.AND P2, PT, R166, c[0x0][0x27c], PT ;  /* 0x00009f00a6007a0c */ /* 0x000fd60003f46270 */
[C---:B------:R-:W-:Y:S01]  /*a400*/  @!P0 IMAD.SHL.U32 R0, R169.reuse, 0x2, RZ ;  /* 0x00000002a9008824 */ /* 0x040fe200078e00ff */
[----:B------:R-:W-:Y:S01]  /*a410*/  @!P0 SHF.L.U64.HI R6, R169, 0x1, R81 ;  /* 0x00000001a9068819 */ /* 0x000fe20000010251 */
[----:B------:R-:W-:Y:S01]  /*a420*/  CS2R R50, SRZ ;  /* 0x0000000000327805 */ /* 0x000fe2000001ff00 */
[----:B------:R-:W-:Y:S02]  /*a430*/  @!P2 IMAD.SHL.U32 R18, R166, 0x2, RZ ;  /* 0x00000002a612a824 */ /* 0x000fe400078e00ff */
[-C--:B------:R-:W-:Y:S02]  /*a440*/  @!P0 IADD3 R12, P3, R4, R0.reuse, RZ ;  /* 0x00000000040c8210 */ /* 0x080fe40007f7e0ff */
[----:B------:R-:W-:-:S03]  /*a450*/  @!P0 IADD3 R16, P1, R2, R0, RZ ;  /* 0x0000000002108210 */ /* 0x000fc60007f3e0ff */
[--C-:B------:R-:W-:Y:S01]  /*a460*/  @!P0 IMAD.X R13, R5, 0x1, R6.reuse, P3 ;  /* 0x00000001050d8824 */ /* 0x100fe200018e0606 */
[----:B------:R-:W-:Y:S01]  /*a470*/  ISETP.GE.AND P3, PT, R168, c[0x0][0x27c], PT ;  /* 0x00009f00a8007a0c */ /* 0x000fe20003f66270 */
[----:B------:R-:W-:Y:S01]  /*a480*/  @!P0 IMAD.X R17, R3, 0x1, R6, P1 ;  /* 0x0000000103118824 */ /* 0x000fe200008e0606 */
[----:B------:R-:W-:Y:S02]  /*a490*/  ISETP.GE.AND P1, PT, R115, c[0x0][0x27c], PT ;  /* 0x00009f0073007a0c */ /* 0x000fe40003f26270 */
[----:B------:R1:W5:Y:S01]  /*a4a0*/  @!P0 LD.E.64 R52, [R12.64] ;  /* 0x000000080c348980 */ /* 0x000362000c101b00 */
[----:B------:R-:W-:Y:S02]  /*a4b0*/  @!P2 SHF.L.U64.HI R0, R166, 0x1, R80 ;  /* 0x00000001a600a819 */ /* 0x000fe40000010250 */
[----:B------:R-:W-:Y:S01]  /*a4c0*/  @!P2 IADD3 R14, P4, R4, R18, RZ ;  /* 0x00000012040ea210 */ /* 0x000fe20007f9e0ff */
[----:B------:R2:W5:Y:S01]  /*a4d0*/  @!P0 LD.E.64 R50, [R16.64] ;  /* 0x0000000810328980 */ /* 0x000562000c101b00 */
[----:B------:R-:W-:Y:S01]  /*a4e0*/  CS2R R56, SRZ ;  /* 0x0000000000387805 */ /* 0x000fe2000001ff00 */
[----:B------:R-:W-:-:S02]  /*a4f0*/  CS2R R54, SRZ ;  /* 0x0000000000367805 */ /* 0x000fc4000001ff00 */
[----:B------:R-:W-:-:S03]  /*a500*/  @!P2 IMAD.X R15, R5, 0x1, R0, P4 ;  /* 0x00000001050fa824 */ /* 0x000fc600020e0600 */
[----:B------:R-:W-:Y:S02]  /*a510*/  @!P1 IMAD.SHL.U32 R6, R115, 0x2, RZ ;  /* 0x0000000273069824 */ /* 0x000fe400078e00ff */
[----:B------:R3:W5:Y:S01]  /*a520*/  @!P2 LD.E.64 R54, [R14.64] ;  /* 0x000000080e36a980 */ /* 0x000762000c101b00 */
[----:B-1----:R-:W-:-:S05]  /*a530*/  @!P2 IADD3 R12, P0, R2, R18, RZ ;  /* 0x00000012020ca210 */ /* 0x002fca0007f1e0ff */
[----:B------:R-:W-:Y:S02]  /*a540*/  @!P2 IMAD.X R13, R3, 0x1, R0, P0 ;  /* 0x00000001030da824 */ /* 0x000fe400000e0600 */
[----:B------:R-:W-:-:S03]  /*a550*/  @!P3 IMAD.SHL.U32 R0, R168, 0x2, RZ ;  /* 0x00000002a800b824 */ /* 0x000fc600078e00ff */
[----:B------:R1:W5:Y:S02]  /*a560*/  @!P2 LD.E.64 R56, [R12.64] ;  /* 0x000000080c38a980 */ /* 0x000364000c101b00 */
[-C--:B------:R-:W-:Y:S02]  /*a570*/  @!P3 IADD3 R18, P0, R4, R0.reuse, RZ ;  /* 0x000000000412b210 */ /* 0x080fe40007f1e0ff */
[----:B--2---:R-:W-:Y:S02]  /*a580*/  @!P3 IADD3 R16, P2, R2, R0, RZ ;  /* 0x000000000210b210 */ /* 0x004fe40007f5e0ff */
[----:B-1----:R-:W-:Y:S02]  /*a590*/  @!P3 SHF.L.U64.HI R12, R168, 0x1, R79 ;  /* 0x00000001a80cb819 */ /* 0x002fe4000001024f */
[----:B------:R-:W-:-:S03]  /*a5a0*/  @!P1 SHF.L.U64.HI R13, R115, 0x1, R78 ;  /* 0x00000001730d9819 */ /* 0x000fc6000001024e */
[--C-:B------:R-:W-:Y:S01]  /*a5b0*/  @!P3 IMAD.X R19, R5, 0x1, R12.reuse, P0 ;  /* 0x000000010513b824 */ /* 0x100fe200000e060c */
[----:B---3--:R-:W-:Y:S01]  /*a5c0*/  @!P1 IADD3 R14, P0, R4, R6, RZ ;  /* 0x00000006040e9210 */ /* 0x008fe20007f1e0ff */
[----:B------:R-:W-:-:S04]  /*a5d0*/  @!P3 IMAD.X R17, R3, 0x1, R12, P2 ;  /* 0x000000010311b824 */ /* 0x000fc800010e060c */
[----:B------:R-:W-:Y:S01]  /*a5e0*/  @!P1 IMAD.X R15, R5, 0x1, R13, P0 ;  /* 0x00000001050f9824 */ /* 0x000fe200000e060d */
[----:B------:R-:W-:Y:S02]  /*a5f0*/  @!P1 IADD3 R12, P0, R2, R6, RZ ;  /* 0x00000006020c9210 */ /* 0x000fe40007f1e0ff */
[----:B------:R-:W-:-:S03]  /*a600*/  ISETP.GE.AND P2, PT, R164, c[0x0][0x27c], PT ;  /* 0x00009f00a4007a0c */ /* 0x000fc60003f46270 */
[----:B------:R-:W-:Y:S01]  /*a610*/  @!P1 IMAD.X R13, R3, 0x1, R13, P0 ;  /* 0x00000001030d9824 */ /* 0x000fe200000e060d */
[----:B------:R-:W-:Y:S01]  /*a620*/  ISETP.GE.AND P0, PT, R167, c[0x0][0x27c], PT ;  /* 0x00009f00a7007a0c */ /* 0x000fe20003f06270 */
[----:B------:R-:W-:Y:S01]  /*a630*/  CS2R R30, SRZ ;  /* 0x00000000001e7805 */ /* 0x000fe2000001ff00 */
        /* <DEDUP_REMOVED lines=15> */
[----:B------:R3:W5:Y:S01]  /*a730*/  @!P1 LD.E.64 R58, [R14.64] ;  /* 0x000000080e3a9980 */ /* 0x000762000c101b00 */
[----:B-1----:R-:W-:-:S03]  /*a740*/  CS2R R22, SRZ ;  /* 0x0000000000167805 */ /* 0x002fc6000001ff00 */
[----:B------:R3:W5:Y:S01]  /*a750*/  @!P1 LD.E.64 R60, [R12.64] ;  /* 0x000000080c3c9980 */ /* 0x000762000c101b00 */
[----:B--2---:R-:W-:-:S03]  /*a760*/  CS2R R20, SRZ ;  /* 0x0000000000147805 */ /* 0x004fc6000001ff00 */
[----:B------:R3:W5:Y:S04]  /*a770*/  @!P0 LD.E.64 R66, [R4.64] ;  /* 0x0000000804428980 */ /* 0x000768000c101b00 */
[----:B------:R3:W5:Y:S04]  /*a780*/  @!P3 LD.E.64 R22, [R16.64] ;  /* 0x000000081016b980 */ /* 0x000768000c101b00 */
[----:B------:R3:W5:Y:S04]  /*a790*/  @!P3 LD.E.64 R20, [R18.64] ;  /* 0x000000081214b980 */ /* 0x000768000c101b00 */
[----:B------:R3:W5:Y:S02]  /*a7a0*/  @!P0 LD.E.64 R62, [R2.64] ;  /* 0x00000008023e8980 */ /* 0x000764000c101b00 */
.L_x_1607:
[----:B---34-:R-:W-:Y:S05]  /*a7b0*/  BSYNC B0 ;  /* 0x0000000000007941 */ /* 0x018fea0003800000 */
.L_x_1606:
[----:B-----5:R-:W-:Y:S01]  /*a7c0*/  IMAD.MOV.U32 R0, RZ, RZ, R66 ;  /* 0x000000ffff007224 */ /* 0x020fe200078e0042 */
[----:B------:R-:W-:-:S04]  /*a7d0*/  DEPBAR.LE SB0, 0x1 ;  /* 0x000080400000791a */ /* 0x000fc80000000000 */
[----:B------:R-:W-:Y:S01]  /*a7e0*/  IMAD.MOV.U32 R4, RZ, RZ, R67 ;  /* 0x000000ffff047224 */ /* 0x000fe200078e0043 */
        /* <DEDUP_REMOVED lines=47> */
[----:B------:R-:W1:Y:S01]  /*aae0*/  LDS.128 R12, [R246+0x4800] ;  /* 0x00480000f60c7984 */ /* 0x000e620000000c00 */
        /* <DEDUP_REMOVED lines=9> */
[----:B------:R-:W-:Y:S02]  /*ab80*/  LOP3.LUT R17, R6, 0xffff0000, RZ, 0xc0, !PT ;  /* 0xffff000006117812 */ /* 0x000fe400078ec0ff */
        /* <DEDUP_REMOVED lines=35> */
.L_x_1611:
[----:B------:R-:W-:Y:S05]  /*adc0*/  BSYNC B0 ;  /* 0x0000000000007941 */ /* 0x000fea0003800000 */
.L_x_1610:
[----:B------:R-:W-:Y:S01]  /*add0*/  ISETP.GE.AND P0, PT, R169, c[0x0][0x27c], PT ;  /* 0x00009f00a9007a0c */ /* 0x000fe20003f06270 */
[----:B------:R-:W-:-:S12]  /*ade0*/  BSSY B0, `(.L_x_1612) ;  /* 0x0000030000007945 */ /* 0x000fd80003800000 */
[----:B------:R-:W-:Y:S05]  /*adf0*/  @P0 BRA `(.L_x_1613) ;  /* 0x000002e000000947 */ /* 0x000fea0003800000 */
[----:B-1----:R-:W1:Y:S01]  /*ae00*/  LDS.128 R8, [R247+0x4800] ;  /* 0x00480000f7087984 */ /* 0x002e620000000c00 */
        /* <DEDUP_REMOVED lines=45> */
.L_x_1613:
[----:B------:R-:W-:Y:S05]  /*b0e0*/  BSYNC B0 ;  /* 0x0000000000007941 */ /* 0x000fea0003800000 */
.L_x_1612:
        /* <DEDUP_REMOVED lines=49> */
.L_x_1615:
[----:B------:R-:W-:Y:S05]  /*b400*/  BSYNC B0 ;  /* 0x0000000000007941 */ /* 0x000fea0003800000 */
.L_x_1614:
        /* <DEDUP_REMOVED lines=49> */
.L_x_1617:
[----:B------:R-:W-:Y:S05]  /*b720*/  BSYNC B0 ;  /* 0x0000000000007941 */ /* 0x000fea0003800000 */
.L_x_1616:
        /* <DEDUP_REMOVED lines=49> */
.L_x_1619:
[----:B------:R-:W-:Y:S05]  /*ba40*/  BSYNC B0 ;  /* 0x0000000000007941 */ /* 0x000fea0003800000 */
.L_x_1618:
[----:B------:R-:W-:-:S13]  /*ba50*/  ISETP.GE.AND P0, PT, R167, c[0x0][0x27c], PT ;  /* 0x00009f00a7007a0c */ /* 0x000fda0003f06270 */
        /* <DEDUP_REMOVED lines=47> */
.L_x_1609:
[----:B------:R-:W-:Y:S05]  /*bd50*/  BSYNC B1 ;  /* 0x0000000000017941 */ /* 0x000fea0003800000 */
.L_x_1608:
[----:B------:R-:W-:-:S04]  /*bd60*/  IADD3 R0, R114, 0x40, RZ ;  /* 0x0000004072007810 */ /* 0x000fc80007ffe0ff */
[----:B------:R-:W-:-:S13]  /*bd70*/  ISETP.GE.AND P0, PT, R0, R19, PT ;  /* 0x000000130000720c */ /* 0x000fda0003f06270 */
[----:B------:R-:W-:Y:S05]  /*bd80*/  @P0 BRA `(.L_x_1620) ;  /* 0x0000490000000947 */ /* 0x000fea0003800000 */
        /* <DEDUP_REMOVED lines=49> */
.L_x_1622:
[----:B------:R-:W-:Y:S05]  /*c0a0*/  BSYNC B0 ;  /* 0x0000000000007941 */ /* 0x000fea0003800000 */
.L_x_1621:
        /* <DEDUP_REMOVED lines=49> */
.L_x_1624:
[----:B------:R-:W-:Y:S05]  /*c3c0*/  BSYNC B0 ;  /* 0x0000000000007941 */ /* 0x000fea0003800000 */
.L_x_1623:
        /* <DEDUP_REMOVED lines=49> */
.L_x_1626:
[----:B------:R-:W-:Y:S05]  /*c6e0*/  BSYNC B0 ;  /* 0x0000000000007941 */ /* 0x000fea0003800000 */
.L_x_1625:
        /* <DEDUP_REMOVED lines=49> */
.L_x_1628:
[----:B------:R-:W-:Y:S05]  /*ca00*/  BSYNC B0 ;  /* 0x0000000000007941 */ /* 0x000fea0003800000 */
.L_x_1627:
        /* <DEDUP_REMOVED lines=49> */
.L_x_1630:
[----:B------:R-:W-:Y:S05]  /*cd20*/  BSYNC B0 ;  /* 0x0000000000007941 */ /* 0x000fea0003800000 */
.L_x_1629:
        /* <DEDUP_REMOVED lines=49> */
.L_x_1603:
        /* <DEDUP_REMOVED lines=46> */
[----:B------:R-:W-:Y:S01]  /*d320*/  ISETP.GE.AND P1, PT, R112, c[0x0][0x27c], PT ;  /* 0x00009f0070007a0c */ /* 0x000fe20003f26270 */
[----:B------:R-:W-:Y:S01]  /*d330*/  CS2R R14, SRZ ;  /* 0x00000000000e7805 */ /* 0x000fe2000001ff00 */
[----:B------:R-:W-:Y:S01]  /*d340*/  CS2R R12, SRZ ;  /* 0x00000000000c7805 */ /* 0x000fe2000001ff00 */
[----:B------:R-:W-:Y:S01]  /*d350*/  CS2R R46, SRZ ;  /* 0x00000000002e7805 */ /* 0x000fe2000001ff00 */
[----:B------:R-:W-:-:S05]  /*d360*/  CS2R R44, SRZ ;  /* 0x00000000002c7805 */ /* 0x000fca000001ff00 */
[C---:B------:R-:W-:Y:S01]  /*d370*/  @!P0 IMAD.SHL.U32 R0, R108.reuse, 0x2, RZ ;  /* 0x000000026c008824 */ /* 0x040fe200078e00ff */
[----:B------:R-:W-:Y:S01]  /*d380*/  @!P0 SHF.L.U64.HI R8, R108, 0x1, R109 ;  /* 0x000000016c088819 */ /* 0x000fe2000001026d */
[----:B-----5:R-:W-:-:S03]  /*d390*/  @!P2 IMAD.SHL.U32 R6, R37, 0x8, RZ ;  /* 0x000000082506a824 */ /* 0x020fc600078e00ff */
[----:B---3--:R-:W-:Y:S01]  /*d3a0*/  @!P0 IADD3 R26, P3, R4, R0, RZ ;  /* 0x00000000041a8210 */ /* 0x008fe20007f7e0ff */
[----:B----4-:R-:W-:-:S03]  /*d3b0*/  @!P2 IMAD.WIDE R16, R6, 0x2, R4 ;  /* 0x000000020610a825 */ /* 0x010fc600078e0204 */
[----:B------:R-:W-:Y:S01]  /*d3c0*/  @!P0 IADD3.X R27, R5, R8, RZ, P3, !PT ;  /* 0x00000008051b8210 */ /* 0x000fe20001ffe4ff */
[----:B-1----:R-:W-:Y:S01]  /*d3d0*/  @!P2 IMAD.WIDE R10, R6, 0x2, R2 ;  /* 0x00000002060aa825 */ /* 0x002fe200078e0202 */
[----:B------:R-:W-:Y:S01]  /*d3e0*/  @!P0 IADD3 R24, P3, R2, R0, RZ ;  /* 0x0000000002188210 */ /* 0x000fe20007f7e0ff */
[----:B------:R1:W5:Y:S01]  /*d3f0*/  @!P2 LD.E.128 R20, [R16.64] ;  /* 0x000000081014a980 */ /* 0x000362000c101d00 */
[----:B------:R-:W-:Y:S01]  /*d400*/  @!P1 SHF.L.U32 R0, R36, 0x3, RZ ;  /* 0x0000000324009819 */ /* 0x000fe200000006ff */
[----:B------:R-:W-:Y:S01]  /*d410*/  CS2R R42, SRZ ;  /* 0x00000000002a7805 */ /* 0x000fe2000001ff00 */
[----:B------:R-:W-:Y:S01]  /*d420*/  CS2R R40, SRZ ;  /* 0x0000000000287805 */ /* 0x000fe2000001ff00 */
[----:B------:R-:W-:Y:S01]  /*d430*/  @!P0 IMAD.X R25, R3, 0x1, R8, P3 ;  /* 0x0000000103198824 */ /* 0x000fe200018e0608 */
[----:B------:R2:W5:Y:S01]  /*d440*/  @!P2 LD.E.128 R12, [R10.64] ;  /* 0x000000080a0ca980 */ /* 0x000562000c101d00 */
[----:B------:R-:W-:Y:S01]  /*d450*/  CS2R R18, SRZ ;  /* 0x0000000000127805 */ /* 0x000fe2000001ff00 */
[----:B------:R-:W-:Y:S01]  /*d460*/  CS2R R8, SRZ ;  /* 0x0000000000087805 */ /* 0x000fe2000001ff00 */
[----:B------:R-:W-:-:S04]  /*d470*/  @!P1 IMAD.WIDE R4, R0, 0x2, R4 ;  /* 0x0000000200049825 */ /* 0x000fc800078e0204 */
[----:B------:R-:W-:Y:S01]  /*d480*/  @!P1 IMAD.WIDE R28, R0, 0x2, R2 ;  /* 0x00000002001c9825 */ /* 0x000fe200078e0202 */
[----:B------:R3:W5:Y:S04]  /*d490*/  @!P1 LD.E.128 R44, [R4.64] ;  /* 0x00000008042c9980 */ /* 0x000768000c101d00 */
[----:B------:R3:W5:Y:S01]  /*d4a0*/  @!P1 LD.E.128 R40, [R28.64] ;  /* 0x000000081c289980 */ /* 0x000762000c101d00 */
[----:B-1----:R-:W-:Y:S01]  /*d4b0*/  CS2R R16, SRZ ;  /* 0x0000000000107805 */ /* 0x002fe2000001ff00 */
[----:B--2---:R-:W-:-:S05]  /*d4c0*/  CS2R R10, SRZ ;  /* 0x00000000000a7805 */ /* 0x004fca000001ff00 */
[----:B------:R3:W5:Y:S04]  /*d4d0*/  @!P0 LD.E.128 R16, [R26.64] ;  /* 0x000000081a108980 */ /* 0x000768000c101d00 */
[----:B------:R3:W5:Y:S02]  /*d4e0*/  @!P0 LD.E.128 R8, [R24.64] ;  /* 0x0000000818088980 */ /* 0x000764000c101d00 */
.L_x_1632:
[----:B--2---:R-:W-:Y:S05]  /*d4f0*/  BSYNC B0 ;  /* 0x0000000000007941 */ /* 0x004fea0003800000 */
.L_x_1631:
[----:B------:R-:W-:Y:S01]  /*d500*/  IADD3 R0, R30, 0x40, RZ ;  /* 0x000000401e007810 */ /* 0x000fe20007ffe0ff */
[----:B-----5:R-:W-:Y:S01]  /*d510*/  IMAD.MOV.U32 R2, RZ, RZ, R44 ;  /* 0x000000ffff027224 */ /* 0x020fe200078e002c */
[----:B------:R-:W-:Y:S01]  /*d520*/  MOV R6, R8 ;  /* 0x0000000800067202 */ /* 0x000fe20000000f00 */
[----:B---3--:R-:W-:Y:S01]  /*d530*/  IMAD.MOV.U32 R4, RZ, RZ, R46 ;  /* 0x000000ffff047224 */ /* 0x008fe200078e002e */
[----:B------:R-:W-:Y:S01]  /*d540*/  ISETP.GE.AND P0, PT, R0, R38, PT ;  /* 0x000000260000720c */ /* 0x000fe20003f06270 */
[----:B------:R-:W-:Y:S01]  /*d550*/  IMAD.MOV.U32 R0, RZ, RZ, R45 ;  /* 0x000000ffff007224 */ /* 0x000fe200078e002d */
[----:B----4-:R2:W3:Y:S01]  /*d560*/  SHFL.IDX PT, R5, R32, 0x1, 0x1e1f ;  /* 0x003e1f0020057f89 */ /* 0x0104e200000e0000 */
[----:B-1----:R-:W-:Y:S01]  /*d570*/  IMAD.MOV.U32 R3, RZ, RZ, R47 ;  /* 0x000000ffff037224 */ /* 0x002fe200078e002f */
        /* <DEDUP_REMOVED lines=37> */
[----:B------:R2:W1:Y:S01]  /*d7d0*/  SHFL.IDX PT, R2, R34, 0x1, 0x1e1f ;  /* 0x003e1f0022027f89 */ /* 0x00046200000e0000 */
[----:B------:R-:W-:Y:S01]  /*d7e0*/  CS2R R68, SRZ ;  /* 0x0000000000447805 */ /* 0x000fe2000001ff00 */
[----:B------:R-:W-:Y:S01]  /*d7f0*/  CS2R R66, SRZ ;  /* 0x0000000000427805 */ /* 0x000fe2000001ff00 */
[----:B------:R-:W-:Y:S01]  /*d800*/  PRMT R39, R0, 0x5410, R6 ;  /* 0x0000541000277816 */ /* 0x000fe20000000006 */
[----:B------:R2:W4:Y:S01]  /*d810*/  SHFL.IDX PT, R4, R33, 0x1, 0x1e1f ;  /* 0x003e1f0021047f89 */ /* 0x00052200000e0000 */
[----:B------:R-:W-:Y:S01]  /*d820*/  CS2R R64, SRZ ;  /* 0x0000000000407805 */ /* 0x000fe2000001ff00 */
[----:B------:R-:W-:Y:S01]  /*d830*/  CS2R R58, SRZ ;  /* 0x00000000003a7805 */ /* 0x000fe2000001ff00 */
[----:B------:R-:W-:Y:S01]  /*d840*/  CS2R R56, SRZ ;  /* 0x0000000000387805 */ /* 0x000fe2000001ff00 */
[----:B------:R2:W1:Y:S01]  /*d850*/  SHFL.IDX PT, R3, R31, 0x1, 0x1e1f ;  /* 0x003e1f001f037f89 */ /* 0x00046200000e0000 */
[----:B------:R-:W-:Y:S05]  /*d860*/  @P0 BRA `(.L_x_1634) ;  /* 0x0000021000000947 */ /* 0x000fea0003800000 */
[----:B---3--:R-:W-:Y:S01]  /*d870*/  ISETP.GE.AND P0, PT, R108, c[0x0][0x27c], PT ;  /* 0x00009f006c007a0c */ /* 0x008fe20003f06270 */
        /* <DEDUP_REMOVED lines=9> */
[----:B------:R-:W-:-:S03]  /*d910*/  @!P0 SHF.L.U64.HI R25, R108, 0x1, R109 ;  /* 0x000000016c198819 */ /* 0x000fc6000001026d */
[----:B------:R-:W-:Y:S01]  /*d920*/  @!P2 IMAD.SHL.U32 R6, R37, 0x8, RZ ;  /* 0x000000082506a824 */ /* 0x000fe200078e00ff */
[-C--:B----4-:R-:W-:Y:S01]  /*d930*/  @!P0 IADD3 R26, P3, R4, R0.reuse, RZ ;  /* 0x00000000041a8210 */ /* 0x090fe20007f7e0ff */
[----:B------:R-:W-:Y:S01]  /*d940*/  CS2R R70, SRZ ;  /* 0x0000000000467805 */ /* 0x000fe2000001ff00 */
[----:B------:R-:W-:Y:S01]  /*d950*/  CS2R R68, SRZ ;  /* 0x0000000000447805 */ /* 0x000fe2000001ff00 */
[----:B--2---:R-:W-:Y:S01]  /*d960*/  @!P2 IMAD.WIDE R32, R6, 0x2, R4 ;  /* 0x000000020620a825 */ /* 0x004fe200078e0204 */
[----:B------:R-:W-:Y:S02]  /*d970*/  @!P0 IADD3.X R27, R5, R25, RZ, P3, !PT ;  /* 0x00000019051b8210 */ /* 0x000fe40001ffe4ff */
[----:B-1----:R-:W-:Y:S01]  /*d980*/  @!P0 IADD3 R24, P3, R2, R0, RZ ;  /* 0x0000000002188210 */ /* 0x002fe20007f7e0ff */
[----:B------:R-:W-:Y:S01]  /*d990*/  CS2R R54, SRZ ;  /* 0x0000000000367805 */ /* 0x000fe2000001ff00 */
[----:B------:R-:W-:Y:S01]  /*d9a0*/  @!P1 SHF.L.U32 R0, R36, 0x3, RZ ;  /* 0x0000000324009819 */ /* 0x000fe200000006ff */
[----:B------:R-:W-:Y:S01]  /*d9b0*/  CS2R R52, SRZ ;  /* 0x0000000000347805 */ /* 0x000fe2000001ff00 */
[----:B------:R-:W-:Y:S01]  /*d9c0*/  CS2R R58, SRZ ;  /* 0x00000000003a7805 */ /* 0x000fe2000001ff00 */
[----:B------:R-:W-:Y:S01]  /*d9d0*/  CS2R R56, SRZ ;  /* 0x0000000000387805 */ /* 0x000fe2000001ff00 */
[----:B------:R-:W-:Y:S01]  /*d9e0*/  @!P2 IMAD.WIDE R30, R6, 0x2, R2 ;  /* 0x00000002061ea825 */ /* 0x000fe200078e0202 */
[----:B------:R1:W5:Y:S03]  /*d9f0*/  @!P2 LD.E.128 R60, [R32.64] ;  /* 0x00000008203ca980 */ /* 0x000366000c101d00 */
[C---:B------:R-:W-:Y:S01]  /*da00*/  @!P1 IMAD.WIDE R28, R0.reuse, 0x2, R4 ;  /* 0x00000002001c9825 */ /* 0x040fe200078e0204 */
[----:B------:R1:W5:Y:S03]  /*da10*/  @!P2 LD.E.128 R64, [R30.64] ;  /* 0x000000081e40a980 */ /* 0x000366000c101d00 */
[----:B------:R-:W-:Y:S01]  /*da20*/  @!P1 IMAD.WIDE R4, R0, 0x2, R2 ;  /* 0x0000000200049825 */ /* 0x000fe200078e0202 */
[----:B------:R1:W5:Y:S03]  /*da30*/  @!P1 LD.E.128 R72, [R28.64] ;  /* 0x000000081c489980 */ /* 0x000366000c101d00 */
[----:B------:R-:W-:Y:S01]  /*da40*/  @!P0 IMAD.X R25, R3, 0x1, R25, P3 ;  /* 0x0000000103198824 */ /* 0x000fe200018e0619 */
[----:B------:R1:W5:Y:S04]  /*da50*/  @!P1 LD.E.128 R68, [R4.64] ;  /* 0x0000000804449980 */ /* 0x000368000c101d00 */
[----:B------:R1:W5:Y:S04]  /*da60*/  @!P0 LD.E.128 R52, [R26.64] ;  /* 0x000000081a348980 */ /* 0x000368000c101d00 */
[----:B------:R1:W5:Y:S02]  /*da70*/  @!P0 LD.E.128 R56, [R24.64] ;  /* 0x0000000818388980 */ /* 0x000364000c101d00 */
.L_x_1634:
[----:B---3--:R-:W-:Y:S05]  /*da80*/  BSYNC B0 ;  /* 0x0000000000007941 */ /* 0x008fea0003800000 */
.L_x_1633:
[----:B-----5:R-:W-:Y:S01]  /*da90*/  IMAD.MOV.U32 R0, RZ, RZ, R74 ;  /* 0x000000ffff007224 */ /* 0x020fe200078e004a */
[----:B------:R-:W-:-:S04]  /*daa0*/  DEPBAR.LE SB0, 0x1 ;  /* 0x000080400000791a */ /* 0x000fc80000000000 */
[----:B-1--4-:R-:W-:Y:S01]  /*dab0*/  IMAD.MOV.U32 R4, RZ, RZ, R75 ;  /* 0x000000ffff047224 */ /* 0x012fe200078e004b */
        /* <DEDUP_REMOVED lines=49> */
[----:B------:R-:W3:Y:S01]  /*ddd0*/  LDL R110, [R1+0x12c] ;  /* 0x00012c00016e7983 */ /* 0x000ee20000100800 */
[----:B------:R-:W-:Y:S01]  /*dde0*/  IMAD.MOV.U32 R0, RZ, RZ, c[0x0][0x27c] ;  /* 0x00009f00ff007624 */ /* 0x000fe200078e00ff */
[----:B------:R-:W-:Y:S02]  /*ddf0*/  SHF.R.U64 R8, R8, 0x10, R9 ;  /* 0x0000001008087819 */ /* 0x000fe40000001209 */
[----:B------:R-:W-:Y:S02]  /*de00*/  SHF.R.U64 R5, R16, 0x10, R17 ;  /* 0x0000001010057819 */ /* 0x000fe40000001211 */
[----:B------:R-:W-:Y:S02]  /*de10*/  LEA.HI R0, R0, R170, RZ, 0x1d ;  /* 0x000000aa00007211 */ /* 0x000fe400078fe8ff */
[----:B--2---:R-:W-:Y:S02]  /*de20*/  PRMT R33, R39, 0x5432, R8 ;  /* 0x0000543227217816 */ /* 0x004fe40000000008 */
        /* <DEDUP_REMOVED lines=12> */
[----:B------:R-:W-:Y:S02]  /*def0*/  SHF.R.U32.HI R2, RZ, 0x10, R19 ;  /* 0x00000010ff027819 */ /* 0x000fe40000011613 */
[----:B------:R-:W-:Y:S01]  /*df00*/  PRMT R19, R49, 0x5432, R9 ;  /* 0x0000543231137816 */ /* 0x000fe20000000009 */
[----:B------:R-:W-:Y:S01]  /*df10*/  IMAD.SHL.U32 R48, R0, 0x2, RZ ;  /* 0x0000000200307824 */ /* 0x000fe200078e00ff */
[----:B------:R-:W-:Y:S02]  /*df20*/  SHF.R.U32.HI R0, RZ, 0x10, R17 ;  /* 0x00000010ff007819 */ /* 0x000fe40000011611 */
[----:B------:R-:W-:-:S02]  /*df30*/  SHF.R.U32.HI R4, RZ, 0x10, R11 ;  /* 0x00000010ff047819 */ /* 0x000fc4000001160b */
[----:B------:R-:W2:Y:S01]  /*df40*/  LDS.128 R24, [R48+0x6080] ;  /* 0x0060800030187984 */ /* 0x000ea20000000c00 */
[----:B------:R-:W-:Y:S02]  /*df50*/  PRMT R36, R35, 0x5410, R0 ;  /* 0x0000541023247816 */ /* 0x000fe40000000000 */
[----:B------:R-:W-:Y:S02]  /*df60*/  PRMT R32, R39, 0x5410, R3 ;  /* 0x0000541027207816 */ /* 0x000fe40000000003 */
[C---:B------:R-:W-:Y:S02]  /*df70*/  PRMT R35, R50.reuse, 0x5432, R6 ;  /* 0x0000543232237816 */ /* 0x040fe40000000006 */
[----:B------:R-:W-:Y:S02]  /*df80*/  PRMT R34, R50, 0x5410, R2 ;  /* 0x0000541032227816 */ /* 0x000fe40000000002 */
[----:B------:R-:W-:-:S05]  /*df90*/  PRMT R18, R49, 0x5410, R4 ;  /* 0x0000541031127816 */ /* 0x000fca0000000004 */
[C---:B------:R-:W-:Y:S01]  /*dfa0*/  IMAD.U32 R50, R18.reuse, 0x10000, RZ ;  /* 0x0001000012327824 */ /* 0x040fe200078e00ff */
[----:B------:R-:W-:Y:S01]  /*dfb0*/  LOP3.LUT R18, R18, 0xffff0000, RZ, 0xc0, !PT ;  /* 0xffff000012127812 */ /* 0x000fe200078ec0ff */
[C---:B--2---:R-:W-:Y:S01]  /*dfc0*/  IMAD.U32 R9, R24.reuse, 0x10000, RZ ;  /* 0x0001000018097824 */ /* 0x044fe200078e00ff */
[----:B------:R-:W-:Y:S01]  /*dfd0*/  SHF.L.U32 R6, R25, 0x10, RZ ;  /* 0x0000001019067819 */ /* 0x000fe200000006ff */
[----:B------:R-:W-:Y:S01]  /*dfe0*/  IMAD.U32 R2, R27, 0x10000, RZ ;  /* 0x000100001b027824 */ /* 0x000fe200078e00ff */
[----:B------:R-:W-:Y:S02]  /*dff0*/  LOP3.LUT R8, R24, 0xffff0000, RZ, 0xc0, !PT ;  /* 0xffff000018087812 */ /* 0x000fe400078ec0ff */
[----:B------:R-:W-:Y:S01]  /*e000*/  LOP3.LUT R5, R25, 0xffff0000, RZ, 0xc0, !PT ;  /* 0xffff000019057812 */ /* 0x000fe200078ec0ff */
[----:B------:R-:W-:Y:S01]  /*e010*/  IMAD.U32 R25, R37, 0x10000, RZ ;  /* 0x0001000025197824 */ /* 0x000fe200078e00ff */
[----:B------:R-:W-:Y:S01]  /*e020*/  LOP3.LUT R0, R27, 0xffff0000, RZ, 0xc0, !PT ;  /* 0xffff00001b007812 */ /* 0x000fe200078ec0ff */
[----:B------:R-:W-:Y:S01]  /*e030*/  IMAD.U32 R27, R32, 0x10000, RZ ;  /* 0x00010000201b7824 */ /* 0x000fe200078e00ff */
[----:B------:R-:W-:-:S02]  /*e040*/  SHF.L.U32 R4, R26, 0x10, RZ ;  /* 0x000000101a047819 */ /* 0x000fc400000006ff */
[----:B------:R-:W-:Y:S02]  /*e050*/  LOP3.LUT R3, R26, 0xffff0000, RZ, 0xc0, !PT ;  /* 0xffff00001a037812 */ /* 0x000fe400078ec0ff */
[----:B------:R-:W-:Y:S01]  /*e060*/  SHF.L.U32 R26, R34, 0x10, RZ ;  /* 0x00000010221a7819 */ /* 0x000fe200000006ff */
[----:B---3--:R-:W2:Y:S02]  /*e070*/  LDS.128 R28, [R110] ;  /* 0x000000006e1c7984 */ /* 0x008ea40000000c00 */
        /* <DEDUP_REMOVED lines=61> */
.L_x_1638:
[----:B------:R-:W-:Y:S05]  /*e450*/  BSYNC B0 ;  /* 0x0000000000007941 */ /* 0x000fea0003800000 */
.L_x_1637:
        /* <DEDUP_REMOVED lines=10> */
[----:B------:R-:W-:Y:S02]  /*e500*/  PRMT R29, R79, 0x5432, R6 ;  /* 0x000054324f1d7816 */ /* 0x000fe40000000006 */
        /* <DEDUP_REMOVED lines=97> */
.L_x_1640:
[----:B------:R-:W-:Y:S05]  /*eb20*/  BSYNC B0 ;  /* 0x0000000000007941 */ /* 0x000fea0003800000 */
.L_x_1639:
[----:B------:R-:W-:-:S13]  /*eb30*/  ISETP.GE.AND P0, PT, R112, c[0x0][0x27c], PT ;  /* 0x00009f0070007a0c */ /* 0x000fda0003f06270 */
[----:B------:R-:W-:Y:S05]  /*eb40*/  @P0 BRA `(.L_x_1636) ;  /* 0x0000069000000947 */ /* 0x000fea0003800000 */
[----:B------:R-:W3:Y:S04]  /*eb50*/  LDL R2, [R1+0x28] ;  /* 0x0000280001027983 */ /* 0x000ee80000100800 */
[----:B------:R-:W4:Y:S01]  /*eb60*/  LDL R35, [R1+0x134] ;  /* 0x0001340001237983 */ /* 0x000f220000100800 */
[----:B------:R-:W-:Y:S01]  /*eb70*/  IMAD.MOV.U32 R0, RZ, RZ, c[0x0][0x27c] ;  /* 0x00009f00ff007624 */ /* 0x000fe200078e00ff */
[--C-:B------:R-:W-:Y:S02]  /*eb80*/  SHF.R.U64 R5, R40, 0x10, R41.reuse ;  /* 0x0000001028057819 */ /* 0x100fe40000001229 */
[----:B------:R-:W-:Y:S02]  /*eb90*/  SHF.R.U32.HI R6, RZ, 0x10, R41 ;  /* 0x00000010ff067819 */ /* 0x000fe40000011629 */
[----:B--2---:R-:W-:-:S02]  /*eba0*/  PRMT R19, R80, 0x5432, R5 ;  /* 0x0000543250137816 */ /* 0x004fc40000000005 */
[--C-:B------:R-:W-:Y:S02]  /*ebb0*/  SHF.R.U64 R16, R42, 0x10, R43.reuse ;  /* 0x000000102a107819 */ /* 0x100fe4000000122b */
[----:B------:R-:W-:Y:S01]  /*ebc0*/  SHF.R.U32.HI R17, RZ, 0x10, R43 ;  /* 0x00000010ff117819 */ /* 0x000fe2000001162b */
[----:B------:R-:W-:Y:S01]  /*ebd0*/  IMAD.U32 R31, R19, 0x10000, RZ ;  /* 0x00010000131f7824 */ /* 0x000fe200078e00ff */
        /* <DEDUP_REMOVED lines=11> */
[----:B----4-:R-:W2:Y:S02]  /*ec90*/  LDS.128 R12, [R35] ;  /* 0x00000000230c7984 */ /* 0x010ea40000000c00 */
        /* <DEDUP_REMOVED lines=36> */
[C---:B------:R-:W-:Y:S02]  /*eee0*/  FMUL.FTZ R10, R6.reuse, R34 ;  /* 0x00000022060a7220 */ /* 0x040fe40000410000 */
        /* <DEDUP_REMOVED lines=47> */
.L_x_1636:
[----:B------:R-:W-:Y:S05]  /*f1e0*/  BSYNC B1 ;  /* 0x0000000000017941 */ /* 0x000fea0003800000 */
.L_x_1635:
        /* <DEDUP_REMOVED lines=18> */
[----:B------:R-:W-:Y:S01]  /*f310*/  IMAD.U32 R31, R19, 0x10000, RZ ;  /* 0x00010000131f7824 */ /* 0x000fe200078e00ff */
        /* <DEDUP_REMOVED lines=45> */
[C---:B------:R-:W-:Y:S02]  /*f5f0*/  FFMA.FTZ R32, R23.reuse, R15, -R10 ;  /* 0x0000000f17207223 */ /* 0x040fe4000001080a */
[C---:B------:R-:W-:Y:S02]  /*f600*/  FMUL.FTZ R10, R6.reuse, R34 ;  /* 0x00000022060a7220 */ /* 0x040fe40000410000 */
        /* <DEDUP_REMOVED lines=47> */
.L_x_1642:
[----:B------:R-:W-:Y:S05]  /*f900*/  BSYNC B0 ;  /* 0x0000000000007941 */ /* 0x000fea0003800000 */
.L_x_1641:
[----:B------:R-:W-:Y:S01]  /*f910*/  ISETP.GE.AND P0, PT, R113, c[0x0][0x27c], PT ;  /* 0x00009f0071007a0c */ /* 0x000fe20003f06270 */
[----:B------:R-:W-:-:S12]  /*f920*/  BSSY B0, `(.L_x_1643) ;  /* 0x000006b000007945 */ /* 0x000fd80003800000 */
[----:B------:R-:W-:Y:S05]  /*f930*/  @P0 BRA `(.L_x_1644) ;  /* 0x0000069000000947 */ /* 0x000fea0003800000 */
[----:B------:R-:W4:Y:S04]  /*f940*/  LDL R2, [R1+0x2c] ;  /* 0x00002c0001027983 */ /* 0x000f280000100800 */
[----:B--2---:R-:W2:Y:S01]  /*f950*/  LDL R35, [R1+0x138] ;  /* 0x0001380001237983 */ /* 0x004ea20000100800 */
[----:B------:R-:W-:Y:S01]  /*f960*/  IMAD.MOV.U32 R0, RZ, RZ, c[0x0][0x27c] ;  /* 0x00009f00ff007624 */ /* 0x000fe200078e00ff */
[--C-:B------:R-:W-:Y:S02]  /*f970*/  SHF.R.U64 R5, R64, 0x10, R65.reuse ;  /* 0x0000001040057819 */ /* 0x100fe40000001241 */
[----:B------:R-:W-:Y:S02]  /*f980*/  SHF.R.U32.HI R6, RZ, 0x10, R65 ;  /* 0x00000010ff067819 */ /* 0x000fe40000011641 */
[----:B------:R-:W-:-:S02]  /*f990*/  PRMT R19, R89, 0x5432, R5 ;  /* 0x0000543259137816 */ /* 0x000fc40000000005 */
        /* <DEDUP_REMOVED lines=11> */
[----:B----4-:R-:W-:-:S04]  /*fa50*/  LEA.HI R0, R0, R2, RZ, 0x1d ;  /* 0x0000000200007211 */ /* 0x010fc800078fe8ff */
        /* <DEDUP_REMOVED lines=15> */
[----:B------:R-:W4:Y:S01]  /*fb50*/  LDS.128 R8, [R30+0x6080] ;  /* 0x006080001e087984 */ /* 0x000f220000000c00 */
        /* <DEDUP_REMOVED lines=10> */
[----:B----4-:R-:W-:Y:S01]  /*fc00*/  IMAD.U32 R12, R8, 0x10000, RZ ;  /* 0x00010000080c7824 */ /* 0x010fe200078e00ff */
        /* <DEDUP_REMOVED lines=60> */
.L_x_1644:
[----:B------:R-:W-:Y:S05]  /*ffd0*/  BSYNC B0 ;  /* 0x0000000000007941 */ /* 0x000fea0003800000 */
.L_x_1643:
[----:B------:R-:W-:-:S13]  /*ffe0*/  ISETP.GE.AND P0, PT, R112, c[0x0][0x27c], PT ;  /* 0x00009f0070007a0c */ /* 0x000fda0003f06270 */
        /* <DEDUP_REMOVED lines=106> */
.L_x_1620:
[----:B------:R-:W-:Y:S05]  /*10690*/  BSYNC B2 ;  /* 0x0000000000027941 */ /* 0x000fea0003800000 */
.L_x_1602:
[----:B-1----:R-:W-:Y:S01]  /*106a0*/  IMAD R0, R97, c[0x0][0x208], RZ ;  /* 0x0000820061007a24 */ /* 0x002fe200078e02ff */
[----:B------:R-:W-:-:S04]  /*106b0*/  DEPBAR.LE SB0, 0x0 ;  /* 0x000080000000791a */ /* 0x000fc80000000000 */
[C---:B------:R-:W-:Y:S01]  /*106c0*/  IMAD.WIDE.U32 R2, R221.reuse, c[0x0][0x208], RZ ;  /* 0x00008200dd027a25 */ /* 0x040fe200078e00ff */
[----:B------:R-:W-:Y:S01]  /*106d0*/  BAR.SYNC.DEFER_BLOCKING 0x0 ;  /* 0x0000000000007b1d */ /* 0x000fe20000010000 */
[C---:B------:R-:W-:Y:S02]  /*106e0*/  ISETP.GE.AND P3, PT, R104.reuse, c[0x0][0x1d4], PT ;  /* 0x0000750068007a0c */ /* 0x040fe40003f66270 */
[----:B------:R-:W-:Y:S01]  /*106f0*/  IMAD R0, R221, c[0x0][0x20c], R0 ;  /* 0x00008300dd007a24 */ /* 0x000fe200078e0200 */
[----:B------:R-:W-:Y:S01]  /*10700*/  SHF.L.U64.HI R233, R104, 0x1, R105 ;  /* 0x0000000168e97819 */ /* 0x000fe20000010269 */
[----:B--2---:R-:W-:Y:S01]  /*10710*/  IMAD.WIDE.U32 R8, R88, c[0x0][0x210], RZ ;  /* 0x0000840058087a25 */ /* 0x004fe200078e00ff */
[----:B------:R-:W-:Y:S01]  /*10720*/  SHF.L.U64.HI R230, R252, 0x1, R101 ;  /* 0x00000001fce67819 */ /* 0x000fe20000010265 */
[----:B------:R-:W-:Y:S01]  /*10730*/  BSSY B0, `(.L_x_1645) ;  /* 0x0000044000007945 */ /* 0x000fe20003800000 */
[----:B------:R-:W-:Y:S01]  /*10740*/  SHF.L.U64.HI R231, R99, 0x1, R100 ;  /* 0x0000000163e77819 */ /* 0x000fe20000010264 */
[----:B------:R-:W-:Y:S01]  /*10750*/  IMAD.IADD R3, R3, 0x1, R0 ;  /* 0x0000000103037824 */ /* 0x000fe200078e0200 */
[----:B------:R-:W-:Y:S01]  /*10760*/  STL.64 [R1+0x20], R8 ;  /* 0x0000200801007387 */ /* 0x000fe20000100a00 */
[----:B------:R-:W-:Y:S01]  /*10770*/  IMAD R0, R98, c[0x0][0x218], RZ ;  /* 0x0000860062007a24 */ /* 0x000fe200078e02ff */
[----:B------:R-:W-:Y:S01]  /*10780*/  ISETP.GE.AND P4, PT, R252, c[0x0][0x1d4], PT ;  /* 0x00007500fc007a0c */ /* 0x000fe20003f86270 */
[----:B------:R-:W-:-:S04]  /*10790*/  IMAD.WIDE.U32 R2, R219, c[0x0][0x218], R2 ;  /* 0x00008600db027a25 */ /* 0x000fc800078e0002 */
[----:B------:R-:W-:Y:S01]  /*107a0*/  IMAD R4, R219, c[0x0][0x21c], R0 ;  /* 0x00008700db047a24 */ /* 0x000fe200078e0200 */
[----:B------:R-:W-:Y:S01]  /*107b0*/  IADD3 R0, P0, R2, R8, RZ ;  /* 0x0000000802007210 */ /* 0x000fe20007f1e0ff */
[----:B------:R-:W-:Y:S02]  /*107c0*/  IMAD R5, R88, c[0x0][0x214], R9 ;  /* 0x0000850058057a24 */ /* 0x000fe400078e0209 */
[----:B------:R-:W-:Y:S02]  /*107d0*/  IMAD.SHL.U32 R234, R104, 0x2, RZ ;  /* 0x0000000268ea7824 */ /* 0x000fe400078e00ff */
[----:B------:R-:W-:Y:S01]  /*107e0*/  IMAD.SHL.U32 R235, R252, 0x2, RZ ;  /* 0x00000002fceb7824 */ /* 0x000fe200078e00ff */
[----:B------:R-:W-:Y:S01]  /*107f0*/  IADD3.X R2, R5, R3, R4, P0, !PT ;  /* 0x0000000305027210 */ /* 0x000fe200007fe404 */
[----:B------:R-:W-:Y:S01]  /*10800*/  IMAD.IADD R4, R133, 0x1, -R102 ;  /* 0x0000000185047824 */ /* 0x000fe200078e0a66 */
[C---:B------:R-:W-:Y:S01]  /*10810*/  LEA R6, P0, R0.reuse, c[0x0][0x1f8], 0x1 ;  /* 0x00007e0000067a11 */ /* 0x040fe200078008ff */
[----:B------:R-:W-:Y:S01]  /*10820*/  IMAD.SHL.U32 R209, R103, 0x2, RZ ;  /* 0x0000000267d17824 */ /* 0x000fe200078e00ff */
[----:B------:R-:W-:Y:S01]  /*10830*/  STL [R1+0x18], R5 ;  /* 0x0000180501007387 */ /* 0x000fe20000100800 */
[----:B------:R-:W-:Y:S01]  /*10840*/  IMAD.SHL.U32 R232, R99, 0x2, RZ ;  /* 0x0000000263e87824 */ /* 0x000fe200078e00ff */
[----:B------:R-:W-:-:S02]  /*10850*/  LEA.HI.X R3, R0, c[0x0][0x1fc], R2, 0x1, P0 ;  /* 0x00007f0000037a11 */ /* 0x000fc400000f0c02 */
[----:B------:R-:W1:Y:S01]  /*10860*/  SHFL.IDX PT, R0, R6, RZ, 0x1c1f ;  /* 0x001c1fff06007589 */ /* 0x000e6200000e0000 */
[C---:B------:R-:W-:Y:S02]  /*10870*/  ISETP.LT.OR P1, PT, R4.reuse, 0x1, P3 ;  /* 0x000000010400780c */ /* 0x040fe40001f21670 */
[----:B------:R-:W-:Y:S01]  /*10880*/  ISETP.LT.OR P2, PT, R4, 0x1, P4 ;  /* 0x000000010400780c */ /* 0x000fe20002741670 */
[----:B------:R-:W2:Y:S04]  /*10890*/  SHFL.IDX PT, R2, R3, RZ, 0x1c1f ;  /* 0x001c1fff03027589 */ /* 0x000ea800000e0000 */
[----:B------:R4:W3:Y:S04]  /*108a0*/  LDSM.16.M88.4 R16, [R198] ;  /* 0x00000000c610783b */ /* 0x0008e80000000200 */
[----:B------:R4:W3:Y:S04]  /*108b0*/  LDSM.16.M88.4 R12, [R198+0x1000] ;  /* 0x00100000c60c783b */ /* 0x0008e80000000200 */
[----:B------:R4:W3:Y:S04]  /*108c0*/  LDSM.16.M88.4 R24, [R171] ;  /* 0x00000000ab18783b */ /* 0x0008e80000000200 */
[----:B------:R4:W3:Y:S01]  /*108d0*/  LDSM.16.M88.4 R32, [R171+0x400] ;  /* 0x00040000ab20783b */ /* 0x0008e20000000200 */
[----:B-1----:R-:W-:-:S03]  /*108e0*/  IADD3 R20, P0, R0, R234, RZ ;  /* 0x000000ea00147210 */ /* 0x002fc60007f1e0ff */
[----:B------:R-:W1:Y:S02]  /*108f0*/  S2R R5, SR_TID.X ;  /* 0x0000000000057919 */ /* 0x000e640000002100 */
[----:B--2---:R-:W-:Y:S01]  /*10900*/  IMAD.X R21, R2, 0x1, R233, P0 ;  /* 0x0000000102157824 */ /* 0x004fe200000e06e9 */
[----:B------:R-:W-:Y:S01]  /*10910*/  IADD3 R22, P0, R0, R235, RZ ;  /* 0x000000eb00167210 */ /* 0x000fe20007f1e0ff */
[----:B------:R4:W2:Y:S04]  /*10920*/  LDSM.16.M88.4 R28, [R171+0x800] ;  /* 0x00080000ab1c783b */ /* 0x0008a80000000200 */
[----:B-----5:R4:W1:Y:S01]  /*10930*/  LDSM.16.M88.4 R36, [R199] ;  /* 0x00000000c724783b */ /* 0x0208620000000200 */
[----:B------:R-:W-:-:S03]  /*10940*/  IMAD.X R23, R2, 0x1, R230, P0 ;  /* 0x0000000102177824 */ /* 0x000fc600000e06e6 */
        /* <DEDUP_REMOVED lines=9> */
[----:B------:R4:W-:Y:S01]  /*109e0*/  LDGSTS.E.BYPASS.LTC128B.128 [R209+0x2480], [R22.64], !P2 ;  /* 0x0248000016d17fae */ /* 0x0009e2000d101d48 */
[----:B--2---:R-:W-:-:S05]  /*109f0*/  IADD3 R20, P0, R0, R232, RZ ;  /* 0x000000e800147210 */ /* 0x004fca0007f1e0ff */
[----:B------:R-:W-:Y:S01]  /*10a00*/  IMAD.X R21, R2, 0x1, R231, P0 ;  /* 0x0000000102157824 */ /* 0x000fe200000e06e7 */
[----:B------:R-:W-:-:S13]  /*10a10*/  ISETP.LT.OR P0, PT, R4, 0x1, P1 ;  /* 0x000000010400780c */ /* 0x000fda0000f01670 */
[----:B------:R4:W-:Y:S01]  /*10a20*/  LDGSTS.E.BYPASS.LTC128B.128 [R209+0x3080], [R20.64], !P0 ;  /* 0x0308000014d17fae */ /* 0x0009e2000c101d48 */
[----:B-1----:R-:W-:-:S13]  /*10a30*/  ISETP.GT.AND P0, PT, R5, 0x3f, PT ;  /* 0x0000003f0500780c */ /* 0x002fda0003f04270 */
[----:B------:R-:W-:Y:S05]  /*10a40*/  @P0 BRA `(.L_x_1646) ;  /* 0x0000012000000947 */ /* 0x000fea0003800000 */
[----:B---3--:R-:W-:Y:S05]  /*10a50*/  BRA.DIV ~URZ, `(.L_x_1647) ;  /* 0x0000f8a27f007947 */ /* 0x008fea000b800000 */
[----:B------:R1:W2:Y:S04]  /*10a60*/  SHFL.IDX PT, R5, R3, 0x1, 0x1c1f ;  /* 0x003c1f0003057f89 */ /* 0x0002a800000e0000 */
[----:B------:R1:W3:Y:S02]  /*10a70*/  SHFL.IDX PT, R0, R6, 0x1, 0x1c1f ;  /* 0x003c1f0006007f89 */ /* 0x0002e400000e0000 */
.L_x_1764:
[----:B---34-:R-:W-:Y:S02]  /*10a80*/  IADD3 R22, P0, R0, R234, RZ ;  /* 0x000000ea00167210 */ /* 0x018fe40007f1e0ff */
[C---:B------:R-:W-:Y:S02]  /*10a90*/  ISETP.LT.OR P3, PT, R4.reuse, 0x21, P3 ;  /* 0x000000210400780c */ /* 0x040fe40001f61670 */
[----:B------:R-:W-:Y:S01]  /*10aa0*/  ISETP.LT.OR P2, PT, R4, 0x21, P4 ;  /* 0x000000210400780c */ /* 0x000fe20002741670 */
[----:B--2---:R-:W-:Y:S01]  /*10ab0*/  IMAD.X R23, R5, 0x1, R233, P0 ;  /* 0x0000000105177824 */ /* 0x004fe200000e06e9 */
[----:B------:R-:W-:-:S02]  /*10ac0*/  IADD3 R20, P0, R0, R235, RZ ;  /* 0x000000eb00147210 */ /* 0x000fc40007f1e0ff */
[----:B------:R-:W-:-:S03]  /*10ad0*/  ISETP.LT.OR P1, PT, R4, 0x21, P1 ;  /* 0x000000210400780c */ /* 0x000fc60000f21670 */
[----:B------:R-:W-:Y:S01]  /*10ae0*/  IMAD.X R21, R5, 0x1, R230, P0 ;  /* 0x0000000105157824 */ /* 0x000fe200000e06e6 */
[----:B------:R-:W-:-:S03]  /*10af0*/  IADD3 R2, P0, R0, R232, RZ ;  /* 0x000000e800027210 */ /* 0x000fc60007f1e0ff */
[----:B------:R-:W-:Y:S01]  /*10b00*/  @!PT LDS RZ, [RZ] ;  /* 0x00000000fffff984 */ /* 0x000fe20000000800 */
[----:B------:R-:W-:Y:S01]  /*10b10*/  @!PT LDS RZ, [RZ] ;  /* 0x00000000fffff984 */ /* 0x000fe20000000800 */
[----:B------:R-:W-:Y:S01]  /*10b20*/  @!PT LDS RZ, [RZ] ;  /* 0x00000000fffff984 */ /* 0x000fe20000000800 */
[----:B------:R2:W-:Y:S02]  /*10b30*/  LDGSTS.E.BYPASS.LTC128B.128 [R209+0x2080], [R22.64], !P3 ;  /* 0x0208000016d17fae */ /* 0x0005e4000d901d48 */
[----:B-1----:R-:W-:Y:S02]  /*10b40*/  IMAD.X R3, R5, 0x1, R231, P0 ;  /* 0x0000000105037824 */ /* 0x002fe400000e06e7 */
[----:B------:R2:W-:Y:S04]  /*10b50*/  LDGSTS.E.BYPASS.LTC128B.128 [R209+0x2c80], [R20.64], !P2 ;  /* 0x02c8000014d17fae */ /* 0x0005e8000d101d48 */
[----:B------:R2:W-:Y:S02]  /*10b60*/  LDGSTS.E.BYPASS.LTC128B.128 [R209+0x3880], [R2.64], !P1 ;  /* 0x0388000002d17fae */ /* 0x0005e4000c901d48 */
.L_x_1646:
[----:B---3--:R-:W-:Y:S05]  /*10b70*/  BSYNC B0 ;  /* 0x0000000000007941 */ /* 0x008fea0003800000 */
.L_x_1645:
[----:B------:R-:W0:Y:S01]  /*10b80*/  LDGDEPBAR ;  /* 0x00000000000079af */ /* 0x000e220000000000 */
[----:B------:R-:W-:Y:S01]  /*10b90*/  WARPSYNC 0xffffffff ;  /* 0xffffffff00007948 */ /* 0x000fe20003800000 */
[-C--:B--2-4-:R-:W-:Y:S02]  /*10ba0*/  HMMA.16816.F32.BF16 R20, R16, R24.reuse, RZ ;  /* 0x000000181014723c */ /* 0x094fe400000418ff */
[----:B------:R-:W-:Y:S04]  /*10bb0*/  LDSM.16.M88.4 R56, [R171+0xc00] ;  /* 0x000c0000ab38783b */ /* 0x000fe80000000200 */
[----:B------:R-:W1:Y:S02]  /*10bc0*/  LDSM.16.M88.4 R40, [R198+0x2000] ;  /* 0x00200000c628783b */ /* 0x000e640000000200 */
[C---:B------:R-:W-:Y:S02]  /*10bd0*/  HMMA.16816.F32.BF16 R60, R12.reuse, R24, RZ ;  /* 0x000000180c3c723c */ /* 0x040fe400000418ff */
[----:B------:R-:W-:Y:S04]  /*10be0*/  LDSM.16.M88.4 R44, [R206] ;  /* 0x00000000ce2c783b */ /* 0x000fe80000000200 */
[----:B------:R-:W2:Y:S01]  /*10bf0*/  LDL R2, [R1+0xc] ;  /* 0x00000c0001027983 */ /* 0x000ea20000100800 */
        /* <DEDUP_REMOVED lines=192> */
[----:B------:R-:W4:Y:S01]  /*11800*/  LDL R4, [R1+0x4c] ;  /* 0x00004c0001047983 */ /* 0x000f220000100800 */
[----:B------:R-:W-:-:S03]  /*11810*/  IMAD.MOV.U32 R219, RZ, RZ, RZ ;  /* 0x000000ffffdb7224 */ /* 0x000fc600078e00ff */
[----:B------:R-:W5:Y:S04]  /*11820*/  LDL.64 R138, [R1+0x38] ;  /* 0x00003800018a7983 */ /* 0x000f680000100a00 */
[----:B------:R-:W3:Y:S01]  /*11830*/  LDL R136, [R1+0x48] ;  /* 0x0000480001887983 */ /* 0x000ee20000100800 */
[----:B--2---:R-:W-:-:S04]  /*11840*/  IADD3 R2, R251, R134, R2 ;  /* 0x00000086fb027210 */ /* 0x004fc80007ffe002 */
        /* <DEDUP_REMOVED lines=24> */
[----:B------:R-:W-:Y:S01]  /*119d0*/  IMAD R4, R0, c[0x0][0x1f0], RZ ;  /* 0x00007c0000047a24 */ /* 0x000fe200078e02ff */
[----:B-----5:R-:W-:-:S03]  /*119e0*/  IADD3 R0, P2, R138, R2, RZ ;  /* 0x000000028a007210 */ /* 0x020fc60007f5e0ff */
[----:B------:R-:W-:Y:S01]  /*119f0*/  IMAD R2, R219, c[0x0][0x1f4], R4 ;  /* 0x00007d00db027a24 */ /* 0x000fe200078e0204 */
[----:B------:R-:W-:-:S04]  /*11a00*/  LEA R6, P1, R0, c[0x0][0x1c8], 0x1 ;  /* 0x0000720000067a11 */ /* 0x000fc800078208ff */
[----:B------:R-:W-:-:S04]  /*11a10*/  IADD3.X R2, R136, R3, R2, P2, !PT ;  /* 0x0000000388027210 */ /* 0x000fc800017fe402 */
[----:B------:R-:W-:Y:S01]  /*11a20*/  LEA.HI.X R5, R0, c[0x0][0x1cc], R2, 0x1, P1 ;  /* 0x0000730000057a11 */ /* 0x000fe200008f0c02 */
[----:B------:R-:W-:Y:S05]  /*11a30*/  BRA.DIV ~URZ, `(.L_x_1650) ;  /* 0x0000e9827f007947 */ /* 0x000fea000b800000 */
[----:B------:R1:W2:Y:S02]  /*11a40*/  SHFL.IDX PT, R4, R5, RZ, 0x1c1f ;  /* 0x001c1fff05047589 */ /* 0x0002a400000e0000 */
.L_x_1765:
[----:B------:R-:W-:Y:S05]  /*11a50*/  BRA.DIV ~URZ, `(.L_x_1651) ;  /* 0x0000e9d27f007947 */ /* 0x000fea000b800000 */
[----:B------:R3:W4:Y:S02]  /*11a60*/  SHFL.IDX PT, R0, R6, RZ, 0x1c1f ;  /* 0x001c1fff06007589 */ /* 0x00072400000e0000 */
.L_x_1766:
[----:B------:R-:W-:Y:S01]  /*11a70*/  BSSY B0, `(.L_x_1652) ;  /* 0x0000013000007945 */ /* 0x000fe20003800000 */
[----:B------:R-:W-:Y:S05]  /*11a80*/  @!P0 BRA `(.L_x_1653) ;  /* 0x0000011000008947 */ /* 0x000fea0003800000 */
[----:B------:R-:W5:Y:S04]  /*11a90*/  LDL.64 R8, [R1] ;  /* 0x0000000001087983 */ /* 0x000f680000100a00 */
[----:B---3--:R-:W3:Y:S01]  /*11aa0*/  LDL R2, [R1+0x8] ;  /* 0x0000080001027983 */ /* 0x008ee20000100800 */
[----:B----4-:R-:W-:Y:S02]  /*11ab0*/  IADD3 R10, P0, R0, R234, RZ ;  /* 0x000000ea000a7210 */ /* 0x010fe40007f1e0ff */
[----:B------:R-:W-:-:S03]  /*11ac0*/  ISETP.GE.AND P2, PT, R252, c[0x0][0x1d4], PT ;  /* 0x00007500fc007a0c */ /* 0x000fc60003f46270 */
[----:B--2---:R-:W-:Y:S01]  /*11ad0*/  IMAD.X R11, R4, 0x1, R233, P0 ;  /* 0x00000001040b7824 */ /* 0x004fe200000e06e9 */
[----:B-----5:R-:W-:Y:S02]  /*11ae0*/  ISETP.GE.AND P3, PT, R8, c[0x0][0x1d4], PT ;  /* 0x0000750008007a0c */ /* 0x020fe40003f66270 */
[----:B------:R-:W-:Y:S02]  /*11af0*/  IADD3 R8, P1, R0, R235, RZ ;  /* 0x000000eb00087210 */ /* 0x000fe40007f3e0ff */
[----:B---3--:R-:W-:-:S03]  /*11b00*/  ISETP.GE.AND P0, PT, R2, c[0x0][0x1d4], PT ;  /* 0x0000750002007a0c */ /* 0x008fc60003f06270 */
[----:B------:R-:W-:Y:S01]  /*11b10*/  IMAD.X R9, R4, 0x1, R230, P1 ;  /* 0x0000000104097824 */ /* 0x000fe200008e06e6 */
[----:B------:R-:W-:-:S05]  /*11b20*/  IADD3 R2, P1, R0, R232, RZ ;  /* 0x000000e800027210 */ /* 0x000fca0007f3e0ff */
[----:B------:R-:W-:Y:S01]  /*11b30*/  IMAD.X R3, R4, 0x1, R231, P1 ;  /* 0x0000000104037824 */ /* 0x000fe200008e06e7 */
[----:B------:R-:W-:Y:S01]  /*11b40*/  @!PT LDS RZ, [RZ] ;  /* 0x00000000fffff984 */ /* 0x000fe20000000800 */
[----:B------:R-:W-:Y:S01]  /*11b50*/  @!PT LDS RZ, [RZ] ;  /* 0x00000000fffff984 */ /* 0x000fe20000000800 */
[----:B------:R-:W-:Y:S01]  /*11b60*/  @!PT LDS RZ, [RZ] ;  /* 0x00000000fffff984 */ /* 0x000fe20000000800 */
[----:B------:R2:W-:Y:S04]  /*11b70*/  LDGSTS.E.BYPASS.LTC128B.128 [R209+0x3c80], [R10.64], !P3 ;  /* 0x03c800000ad17fae */ /* 0x0005e8000d901d48 */
[----:B------:R2:W-:Y:S04]  /*11b80*/  LDGSTS.E.BYPASS.LTC128B.128 [R209+0x4880], [R8.64], !P2 ;  /* 0x0488000008d17fae */ /* 0x0005e8000d101d48 */
[----:B------:R2:W-:Y:S02]  /*11b90*/  LDGSTS.E.BYPASS.LTC128B.128 [R209+0x5480], [R2.64], !P0 ;  /* 0x0548000002d17fae */ /* 0x0005e4000c101d48 */
.L_x_1653:
[----:B------:R-:W-:Y:S05]  /*11ba0*/  BSYNC B0 ;  /* 0x0000000000007941 */ /* 0x000fea0003800000 */
.L_x_1652:
[----:B------:R-:W-:Y:S01]  /*11bb0*/  ISETP.GE.AND P0, PT, R12, 0x21, PT ;  /* 0x000000210c00780c */ /* 0x000fe20003f06270 */
[----:B------:R-:W-:Y:S06]  /*11bc0*/  BRA.DIV ~URZ, `(.L_x_1654) ;  /* 0x0000e8c27f007947 */ /* 0x000fec000b800000 */
[----:B--2---:R2:W1:Y:S04]  /*11bd0*/  SHFL.IDX PT, R4, R5, 0x1, 0x1c1f ;  /* 0x003c1f0005047f89 */ /* 0x00446800000e0000 */
[----:B----4-:R2:W4:Y:S02]  /*11be0*/  SHFL.IDX PT, R0, R6, 0x1, 0x1c1f ;  /* 0x003c1f0006007f89 */ /* 0x01052400000e0000 */
.L_x_1767:
[----:B------:R-:W-:Y:S05]  /*11bf0*/  @!P0 BRA `(.L_x_1649) ;  /* 0x0000011000008947 */ /* 0x000fea0003800000 */
[----:B------:R-:W5:Y:S04]  /*11c00*/  LDL.64 R8, [R1] ;  /* 0x0000000001087983 */ /* 0x000f680000100a00 */
[----:B--2---:R-:W2:Y:S01]  /*11c10*/  LDL R2, [R1+0x8] ;  /* 0x0000080001027983 */ /* 0x004ea20000100800 */
[----:B----4-:R-:W-:-:S02]  /*11c20*/  IADD3 R10, P0, R0, R234, RZ ;  /* 0x000000ea000a7210 */ /* 0x010fc40007f1e0ff */
[----:B------:R-:W-:-:S03]  /*11c30*/  ISETP.GE.AND P2, PT, R252, c[0x0][0x1d4], PT ;  /* 0x00007500fc007a0c */ /* 0x000fc60003f46270 */
[----:B-1----:R-:W-:Y:S01]  /*11c40*/  IMAD.X R11, R4, 0x1, R233, P0 ;  /* 0x00000001040b7824 */ /* 0x002fe200000e06e9 */
[----:B-----5:R-:W-:Y:S02]  /*11c50*/  ISETP.GE.AND P3, PT, R8, c[0x0][0x1d4], PT ;  /* 0x0000750008007a0c */ /* 0x020fe40003f66270 */
[----:B------:R-:W-:Y:S02]  /*11c60*/  IADD3 R8, P1, R0, R235, RZ ;  /* 0x000000eb00087210 */ /* 0x000fe40007f3e0ff */
[----:B--2---:R-:W-:-:S03]  /*11c70*/  ISETP.GE.AND P0, PT, R2, c[0x0][0x1d4], PT ;  /* 0x0000750002007a0c */ /* 0x004fc60003f06270 */
        /* <DEDUP_REMOVED lines=9> */
.L_x_1649:
[----:B--234-:R-:W-:Y:S05]  /*11d10*/  BSYNC B1 ;  /* 0x0000000000017941 */ /* 0x01cfea0003800000 */
.L_x_1648:
[----:B-1----:R-:W2:Y:S01]  /*11d20*/  LDL R2, [R1+0x60] ;  /* 0x0000600001027983 */ /* 0x002ea20000100800 */
[----:B------:R-:W-:-:S03]  /*11d30*/  IMAD.MOV.U32 R4, RZ, RZ, c[0x0][0x2c4] ;  /* 0x0000b100ff047624 */ /* 0x000fc600078e00ff */
[----:B------:R-:W2:Y:S04]  /*11d40*/  LDL R0, [R1+0x80] ;  /* 0x0000800001007983 */ /* 0x000ea80000100800 */
[----:B------:R-:W3:Y:S04]  /*11d50*/  LDL R5, [R1+0x68] ;  /* 0x0000680001057983 */ /* 0x000ee80000100800 */
[----:B------:R-:W4:Y:S01]  /*11d60*/  LDL R3, [R1+0x64] ;  /* 0x0000640001037983 */ /* 0x000f220000100800 */
[----:B------:R-:W-:-:S03]  /*11d70*/  ISETP.NE.AND P0, PT, R4, 0x1, PT ;  /* 0x000000010400780c */ /* 0x000fc60003f05270 */
[----:B------:R-:W0:Y:S01]  /*11d80*/  LDGDEPBAR ;  /* 0x00000000000079af */ /* 0x000e220000000000 */
[----:B--2---:R-:W-:Y:S02]  /*11d90*/  IADD3 R0, R0, R2, RZ ;  /* 0x0000000200007210 */ /* 0x004fe40007ffe0ff */
[----:B---3--:R-:W-:-:S07]  /*11da0*/  IADD3 R6, -R5, R133, RZ ;  /* 0x0000008505067210 */ /* 0x008fce0007ffe1ff */
[----:B------:R-:W-:-:S04]  /*11db0*/  @P0 IMAD.HI.U32 R2, R0, c[0x0][0x2c8], RZ ;  /* 0x0000b20000020a27 */ /* 0x000fc800078e00ff */
[----:B------:R-:W-:Y:S01]  /*11dc0*/  IMAD.MOV.U32 R4, RZ, RZ, R0 ;  /* 0x000000ffff047224 */ /* 0x000fe200078e0000 */
[----:B------:R-:W-:Y:S02]  /*11dd0*/  IADD3 R0, -R5, 0x1, R133 ;  /* 0x0000000105007810 */ /* 0x000fe40007ffe185 */
[----:B------:R-:W-:-:S03]  /*11de0*/  @P0 SHF.R.U32.HI R4, RZ, c[0x0][0x2cc], R2 ;  /* 0x0000b300ff040a19 */ /* 0x000fc60000011602 */
[----:B----4-:R-:W-:Y:S01]  /*11df0*/  IMAD.IADD R5, R0, 0x1, -R3 ;  /* 0x0000000100057824 */ /* 0x010fe200078e0a03 */
[----:B------:R-:W-:Y:S05]  /*11e00*/  BRA.DIV ~URZ, `(.L_x_1655) ;  /* 0x0000e7427f007947 */ /* 0x000fea000b800000 */
[----:B------:R1:W2:Y:S02]  /*11e10*/  SHFL.IDX PT, R0, R4, RZ, 0x1c1f ;  /* 0x001c1fff04007589 */ /* 0x0002a400000e0000 */
.L_x_1768:
[----:B--2---:R-:W-:-:S05]  /*11e20*/  IMAD.IADD R0, R5, 0x1, R0 ;  /* 0x0000000105007824 */ /* 0x004fca00078e0200 */
[----:B------:R-:W-:-:S04]  /*11e30*/  IMNMX R0, R6, R0, PT ;  /* 0x0000000006007217 */ /* 0x000fc80003800200 */
[C---:B------:R-:W-:Y:S02]  /*11e40*/  ISETP.GT.AND P1, PT, R0.reuse, RZ, PT ;  /* 0x000000ff0000720c */ /* 0x040fe40003f24270 */
[----:B------:R-:W-:Y:S02]  /*11e50*/  ISETP.GT.AND P0, PT, R0, 0x1, PT ;  /* 0x000000010000780c */ /* 0x000fe40003f04270 */
[----:B------:R-:W-:Y:S02]  /*11e60*/  FSEL R11, R110, -INF , P1 ;  /* 0xff8000006e0b7808 */ /* 0x000fe40000800000 */
[----:B------:R-:W-:Y:S02]  /*11e70*/  FSEL R13, R99, -INF , P0 ;  /* 0xff800000630d7808 */ /* 0x000fe40000000000 */
[C---:B------:R-:W-:Y:S02]  /*11e80*/  ISETP.GT.AND P3, PT, R0.reuse, 0x8, PT ;  /* 0x000000080000780c */ /* 0x040fe40003f64270 */
        /* <DEDUP_REMOVED lines=29> */
[----:B------:R-:W-:Y:S02]  /*12060*/  ISETP.GT.AND P0, PT, R2, 0x1, PT ;  /* 0x000000010200780c */ /* 0x000fe40003f04270 */
        /* <DEDUP_REMOVED lines=39> */
[----:B------:R-:W-:Y:S02]  /*122e0*/  IMNMX R0, R6, R0, PT ;  /* 0x0000000006007217 */ /* 0x000fe40003800200 */
[----:B------:R-:W-:Y:S02]  /*122f0*/  FSEL R81, R48, -INF , P3 ;  /* 0xff80000030517808 */ /* 0x000fe40001800000 */
[----:B------:R-:W-:Y:S02]  /*12300*/  FSEL R80, R45, -INF , P2 ;  /* 0xff8000002d507808 */ /* 0x000fe40001000000 */
[----:B------:R-:W-:Y:S02]  /*12310*/  FSEL R55, R37, -INF , P1 ;  /* 0xff80000025377808 */ /* 0x000fe40000800000 */
[----:B------:R-:W-:-:S02]  /*12320*/  FSEL R54, R35, -INF , P0 ;  /* 0xff80000023367808 */ /* 0x000fc40000000000 */
[C---:B------:R-:W-:Y:S02]  /*12330*/  ISETP.GT.AND P3, PT, R0.reuse, RZ, PT ;  /* 0x000000ff0000720c */ /* 0x040fe40003f64270 */
[C---:B------:R-:W-:Y:S02]  /*12340*/  ISETP.GT.AND P2, PT, R0.reuse, 0x1, PT ;  /* 0x000000010000780c */ /* 0x040fe40003f44270 */
[C---:B------:R-:W-:Y:S02]  /*12350*/  ISETP.GT.AND P1, PT, R0.reuse, 0x8, PT ;  /* 0x000000080000780c */ /* 0x040fe40003f24270 */
[----:B------:R-:W-:Y:S02]  /*12360*/  ISETP.GT.AND P0, PT, R0, 0x9, PT ;  /* 0x000000090000780c */ /* 0x000fe40003f04270 */
        /* <DEDUP_REMOVED lines=10> */
[----:B------:R-:W-:Y:S02]  /*12410*/  ISETP.GT.AND P4, PT, R2, 0x19, PT ;  /* 0x000000190200780c */ /* 0x000fe40003f84270 */
[----:B------:R-:W-:Y:S02]  /*12420*/  FSEL R39, R72, -INF , P3 ;  /* 0xff80000048277808 */ /* 0x000fe40001800000 */
[----:B------:R-:W-:Y:S02]  /*12430*/  FSEL R40, R63, -INF , P2 ;  /* 0xff8000003f287808 */ /* 0x000fe40001000000 */
[----:B------:R-:W-:-:S02]  /*12440*/  FSEL R48, R59, -INF , P1 ;  /* 0xff8000003b307808 */ /* 0x000fc40000800000 */
[----:B------:R-:W-:Y:S02]  /*12450*/  FSEL R49, R49, -INF , P0 ;  /* 0xff80000031317808 */ /* 0x000fe40000000000 */
[----:B------:R-:W-:Y:S02]  /*12460*/  FMNMX.FTZ R2, R15, R4, !PT ;  /* 0x000000040f027209 */ /* 0x000fe40007810000 */
[C---:B------:R-:W-:Y:S02]  /*12470*/  ISETP.GT.AND P3, PT, R0.reuse, 0x20, PT ;  /* 0x000000200000780c */ /* 0x040fe40003f64270 */
[C---:B------:R-:W-:Y:S02]  /*12480*/  ISETP.GT.AND P2, PT, R0.reuse, 0x21, PT ;  /* 0x000000210000780c */ /* 0x040fe40003f44270 */
[C---:B------:R-:W-:Y:S02]  /*12490*/  ISETP.GT.AND P1, PT, R0.reuse, 0x28, PT ;  /* 0x000000280000780c */ /* 0x040fe40003f24270 */
[----:B------:R-:W-:-:S02]  /*124a0*/  ISETP.GT.AND P0, PT, R0, 0x29, PT ;  /* 0x000000290000780c */ /* 0x000fc40003f04270 */
        /* <DEDUP_REMOVED lines=62> */
.L_x_1769:
[C---:B------:R-:W-:Y:S01]  /*12890*/  FMUL.FTZ R0, R106.reuse, c[0x0][0x2d0] ;  /* 0x0000b4006a007a20 */ /* 0x040fe20000410000 */
[----:B------:R-:W-:Y:S01]  /*128a0*/  FSETP.NEU.FTZ.AND P0, PT, R106, -INF , PT ;  /* 0xff8000006a00780b */ /* 0x000fe20003f1d000 */
[----:B------:R-:W2:Y:S03]  /*128b0*/  LDL R195, [R1+0x60] ;  /* 0x0000600001c37983 */ /* 0x000ea60000100800 */
[----:B------:R-:W-:Y:S01]  /*128c0*/  FSEL R4, R0, RZ, P0 ;  /* 0x000000ff00047208 */ /* 0x000fe20000000000 */
[----:B------:R-:W3:Y:S04]  /*128d0*/  LDL R194, [R1+0x64] ;  /* 0x0000640001c27983 */ /* 0x000ee80000100800 */
[--C-:B------:R-:W-:Y:S01]  /*128e0*/  FFMA.FTZ R0, R11, c[0x0][0x2d0], -R4.reuse ;  /* 0x0000b4000b007a23 */ /* 0x100fe20000010804 */
[----:B------:R-:W3:Y:S03]  /*128f0*/  LDL R193, [R1+0x6c] ;  /* 0x00006c0001c17983 */ /* 0x000ee60000100800 */
[----:B------:R1:W-:Y:S01]  /*12900*/  MUFU.EX2 R107, R0 ;  /* 0x00000000006b7308 */ /* 0x0003e20000000800 */
[----:B------:R-:W5:Y:S01]  /*12910*/  LDL R192, [R1+0xc] ;  /* 0x00000c0001c07983 */ /* 0x000f620000100800 */
[C---:B------:R-:W-:Y:S01]  /*12920*/  FMUL.FTZ R3, R105.reuse, c[0x0][0x2d0] ;  /* 0x0000b40069037a20 */ /* 0x040fe20000410000 */
[----:B------:R-:W-:Y:S01]  /*12930*/  FSETP.NEU.FTZ.AND P0, PT, R105, -INF , PT ;  /* 0xff8000006900780b */ /* 0x000fe20003f1d000 */
[--C-:B------:R-:W-:Y:S01]  /*12940*/  FFMA.FTZ R2, R23, c[0x0][0x2d0], -R4.reuse ;  /* 0x0000b40017027a23 */ /* 0x100fe20000010804 */
[----:B------:R-:W-:Y:S01]  /*12950*/  WARPSYNC 0xffffffff ;  /* 0xffffffff00007948 */ /* 0x000fe20003800000 */
[----:B------:R-:W-:Y:S01]  /*12960*/  LDSM.16.MT88.4 R56, [R197] ;  /* 0x00000000c538783b */ /* 0x000fe20000004200 */
[----:B------:R-:W-:Y:S01]  /*12970*/  FSEL R3, R3, RZ, P0 ;  /* 0x000000ff03037208 */ /* 0x000fe20000000000 */
[----:B------:R4:W-:Y:S01]  /*12980*/  MUFU.EX2 R145, R2 ;  /* 0x0000000200917308 */ /* 0x0009e20000000800 */
[----:B------:R-:W-:Y:S01]  /*12990*/  FSETP.NEU.FTZ.AND P0, PT, R104, -INF , PT ;  /* 0xff8000006800780b */ /* 0x000fe20003f1d000 */
[----:B------:R-:W4:Y:S01]  /*129a0*/  LDSM.16.MT88.4 R44, [R196] ;  /* 0x00000000c42c783b */ /* 0x000f220000004200 */
[----:B------:R-:W-:Y:S01]  /*129b0*/  MOV R210, c[0x0][0x2c4] ;  /* 0x0000b10000d27a02 */ /* 0x000fe20000000f00 */
[----:B------:R-:W-:Y:S01]  /*129c0*/  FFMA.FTZ R5, R24, c[0x0][0x2d0], -R3 ;  /* 0x0000b40018057a23 */ /* 0x000fe20000010803 */
[----:B------:R-:W-:Y:S01]  /*129d0*/  IADD3 R220, R220, -0x2, RZ ;  /* 0xfffffffedcdc7810 */ /* 0x000fe20007ffe0ff */
[----:B------:R-:W-:Y:S01]  /*129e0*/  LDSM.16.MT88.4 R68, [R196+0xc00] ;  /* 0x000c0000c444783b */ /* 0x000fe20000004200 */
[----:B------:R-:W-:Y:S01]  /*129f0*/  ISETP.NE.AND P1, PT, R210, 0x1, PT ;  /* 0x00000001d200780c */ /* 0x000fe20003f25270 */
[----:B-1----:R-:W-:Y:S01]  /*12a00*/  FFMA.FTZ R0, R13, c[0x0][0x2d0], -R4 ;  /* 0x0000b4000d007a23 */ /* 0x002fe20000010804 */
[----:B------:R1:W-:Y:S01]  /*12a10*/  MUFU.EX2 R135, R5 ;  /* 0x0000000500877308 */ /* 0x0003e20000000800 */
[----:B------:R-:W-:Y:S04]  /*12a20*/  LDSM.16.MT88.4 R72, [R197+0x400] ;  /* 0x00040000c548783b */ /* 0x000fe80000004200 */
[----:B------:R-:W2:Y:S01]  /*12a30*/  LDSM.16.MT88.4 R60, [R196+0x400] ;  /* 0x00040000c43c783b */ /* 0x000ea20000004200 */
[----:B----4-:R-:W-:-:S02]  /*12a40*/  FMUL.FTZ R2, R104, c[0x0][0x2d0] ;  /* 0x0000b40068027a20 */ /* 0x010fc40000410000 */
[----:B------:R4:W-:Y:S01]  /*12a50*/  MUFU.EX2 R103, R0 ;  /* 0x0000000000677308 */ /* 0x0009e20000000800 */
[----:B------:R-:W2:Y:S02]  /*12a60*/  LDSM.16.MT88.4 R76, [R196+0x1000] ;  /* 0x00100000c44c783b */ /* 0x000ea40000004200 */
[----:B------:R-:W-:Y:S02]  /*12a70*/  FSEL R2, R2, RZ, P0 ;  /* 0x000000ff02027208 */ /* 0x000fe40000000000 */
[----:B------:R-:W2:Y:S01]  /*12a80*/  LDSM.16.MT88.4 R64, [R197+0xc00] ;  /* 0x000c0000c540783b */ /* 0x000ea20000004200 */
[----:B-1----:R-:W-:Y:S02]  /*12a90*/  FMNMX.FTZ R5, R10, R9, !PT ;  /* 0x000000090a057209 */ /* 0x002fe40007810000 */
[----:B------:R-:W-:Y:S02]  /*12aa0*/  FFMA.FTZ R6, R36, c[0x0][0x2d0], -R2 ;  /* 0x0000b40024067a23 */ /* 0x000fe40000010802 */
[----:B------:R-:W-:-:S02]  /*12ab0*/  FSETP.NEU.FTZ.AND P0, PT, R5, -INF , PT ;  /* 0xff8000000500780b */ /* 0x000fc40003f1d000 */
[----:B------:R1:W-:Y:S01]  /*12ac0*/  MUFU.EX2 R132, R6 ;  /* 0x0000000600847308 */ /* 0x0003e20000000800 */
[----:B----4-:R-:W-:-:S07]  /*12ad0*/  FFMA.FTZ R0, R15, c[0x0][0x2d0], -R4 ;  /* 0x0000b4000f007a23 */ /* 0x010fce0000010804 */
[----:B------:R4:W-:Y:S01]  /*12ae0*/  MUFU.EX2 R111, R0 ;  /* 0x00000000006f7308 */ /* 0x0009e20000000800 */
[----:B-1----:R-:W-:-:S07]  /*12af0*/  FFMA.FTZ R6, R38, c[0x0][0x2d0], -R2 ;  /* 0x0000b40026067a23 */ /* 0x002fce0000010802 */
[----:B------:R-:W-:Y:S01]  /*12b00*/  MUFU.EX2 R133, R6 ;  /* 0x0000000600857308 */ /* 0x000fe20000000800 */
[----:B----4-:R-:W-:-:S07]  /*12b10*/  FFMA.FTZ R0, R17, c[0x0][0x2d0], -R4 ;  /* 0x0000b40011007a23 */ /* 0x010fce0000010804 */
[----:B------:R1:W-:Y:S02]  /*12b20*/  MUFU.EX2 R126, R0 ;  /* 0x00000000007e7308 */ /* 0x0003e40000000800 */
[----:B-1----:R-:W-:-:S06]  /*12b30*/  FFMA.FTZ R0, R19, c[0x0][0x2d0], -R4 ;  /* 0x0000b40013007a23 */ /* 0x002fcc0000010804 */
[----:B------:R1:W-:Y:S02]  /*12b40*/  MUFU.EX2 R127, R0 ;  /* 0x00000000007f7308 */ /* 0x0003e40000000800 */
[----:B-1----:R-:W-:-:S06]  /*12b50*/  FFMA.FTZ R0, R21, c[0x0][0x2d0], -R4 ;  /* 0x0000b40015007a23 */ /* 0x002fcc0000010804 */
[----:B------:R1:W4:Y:S02]  /*12b60*/  MUFU.EX2 R134, R0 ;  /* 0x0000000000867308 */ /* 0x0003240000000800 */
[----:B-1----:R-:W-:-:S06]  /*12b70*/  FFMA.FTZ R0, R25, c[0x0][0x2d0], -R4 ;  /* 0x0000b40019007a23 */ /* 0x002fcc0000010804 */
[----:B------:R1:W1:Y:S02]  /*12b80*/  MUFU.EX2 R146, R0 ;  /* 0x0000000000927308 */ /* 0x0002640000000800 */
[----:B-1----:R-:W-:Y:S01]  /*12b90*/  FFMA.FTZ R0, R12, c[0x0][0x2d0], -R3 ;  /* 0x0000b4000c007a23 */ /* 0x002fe20000010803 */
[----:B----4-:R-:W-:-:S05]  /*12ba0*/  F2FP.BF16.PACK_AB R12, R134, R127 ;  /* 0x0000007f860c723e */ /* 0x010fca00000010ff */
[----:B------:R1:W-:Y:S02]  /*12bb0*/  MUFU.EX2 R99, R0 ;  /* 0x0000000000637308 */ /* 0x0003e40000000800 */
[----:B-1----:R-:W-:Y:S01]  /*12bc0*/  FFMA.FTZ R0, R14, c[0x0][0x2d0], -R3 ;  /* 0x0000b4000e007a23 */ /* 0x002fe20000010803 */
[----:B------:R-:W-:-:S05]  /*12bd0*/  F2FP.BF16.PACK_AB R14, R146, R145 ;  /* 0x00000091920e723e */ /* 0x000fca00000010ff */
[----:B------:R1:W4:Y:S02]  /*12be0*/  MUFU.EX2 R98, R0 ;  /* 0x0000000000627308 */ /* 0x0003240000000800 */
[----:B-1----:R-:W-:Y:S01]  /*12bf0*/  FFMA.FTZ R0, R16, c[0x0][0x2d0], -R3 ;  /* 0x0000b40010007a23 */ /* 0x002fe20000010803 */
[----:B----4-:R-:W-:-:S05]  /*12c00*/  F2FP.BF16.PACK_AB R21, R98, R99 ;  /* 0x000000636215723e */ /* 0x010fca00000010ff */
[----:B------:R1:W-:Y:S02]  /*12c10*/  MUFU.EX2 R101, R0 ;  /* 0x0000000000657308 */ /* 0x0003e40000000800 */
[----:B-1----:R-:W-:-:S06]  /*12c20*/  FFMA.FTZ R0, R18, c[0x0][0x2d0], -R3 ;  /* 0x0000b40012007a23 */ /* 0x002fcc0000010803 */
[----:B------:R1:W4:Y:S02]  /*12c30*/  MUFU.EX2 R116, R0 ;  /* 0x0000000000747308 */ /* 0x0003240000000800 */
[----:B-1----:R-:W-:Y:S01]  /*12c40*/  FFMA.FTZ R0, R20, c[0x0][0x2d0], -R3 ;  /* 0x0000b40014007a23 */ /* 0x002fe20000010803 */
[----:B------:R-:W-:Y:S02]  /*12c50*/  F2FP.BF16.PACK_AB R20, R103, R107 ;  /* 0x0000006b6714723e */ /* 0x000fe400000010ff */
[----:B----4-:R-:W-:-:S03]  /*12c60*/  F2FP.BF16.PACK_AB R23, R116, R101 ;  /* 0x000000657417723e */ /* 0x010fc600000010ff */
[----:B------:R1:W-:Y:S02]  /*12c70*/  MUFU.EX2 R117, R0 ;  /* 0x0000000000757308 */ /* 0x0003e40000000800 */
[----:B-1----:R-:W-:Y:S01]  /*12c80*/  FFMA.FTZ R0, R22, c[0x0][0x2d0], -R3 ;  /* 0x0000b40016007a23 */ /* 0x002fe20000010803 */
[----:B------:R-:W-:-:S05]  /*12c90*/  F2FP.BF16.PACK_AB R22, R126, R111 ;  /* 0x0000006f7e16723e */ /* 0x000fca00000010ff */
[----:B------:R1:W4:Y:S02]  /*12ca0*/  MUFU.EX2 R125, R0 ;  /* 0x00000000007d7308 */ /* 0x0003240000000800 */
[----:B------:R-:W-:Y:S01]  /*12cb0*/  HMMA.16816.F32.BF16 R8, R20, R44, RZ ;  /* 0x0000002c1408723c */ /* 0x000fe200000418ff */
[----:B-1----:R-:W-:Y:S01]  /*12cc0*/  FFMA.FTZ R0, R27, c[0x0][0x2d0], -R3 ;  /* 0x0000b4001b007a23 */ /* 0x002fe20000010803 */
[----:B----4-:R-:W-:-:S04]  /*12cd0*/  F2FP.BF16.PACK_AB R13, R125, R117 ;  /* 0x000000757d0d723e */ /* 0x010fc800000010ff */
[----:B------:R1:W4:Y:S02]  /*12ce0*/  MUFU.EX2 R144, R0 ;  /* 0x0000000000907308 */ /* 0x0003240000000800 */
[----:B-1----:R-:W-:Y:S01]  /*12cf0*/  FFMA.FTZ R0, R26, c[0x0][0x2d0], -R2 ;  /* 0x0000b4001a007a23 */ /* 0x002fe20000010802 */
[----:B----4-:R-:W-:-:S05]  /*12d00*/  F2FP.BF16.PACK_AB R15, R144, R135 ;  /* 0x00000087900f723e */ /* 0x010fca00000010ff */
[----:B------:R1:W-:Y:S10]  /*12d10*/  MUFU.EX2 R94, R0 ;  /* 0x00000000005e7308 */ /* 0x0003f40000000800 */
[----:B--2---:R-:W-:Y:S07]  /*12d20*/  HMMA.16816.F32.BF16 R140, R12, R60, R8 ;  /* 0x0000003c0c8c723c */ /* 0x004fee0000041808 */
        /* <DEDUP_REMOVED lines=15> */
[----:B------:R-:W-:-:S05]  /*12e20*/  FSEL R0, R0, RZ, P0 ;  /* 0x000000ff00007208 */ /* 0x000fca0000000000 */
[----:B------:R-:W-:-:S04]  /*12e30*/  FFMA.FTZ R6, R31, c[0x0][0x2d0], -R0 ;  /* 0x0000b4001f067a23 */ /* 0x000fc80000010800 */
        /* <DEDUP_REMOVED lines=10> */
[----:B------:R-:W-:Y:S04]  /*12ee0*/  HMMA.16816.F32.BF16 R36, R20, R68, RZ ;  /* 0x000000441424723c */ /* 0x000fe800000418ff */
[----:B------:R1:W-:Y:S04]  /*12ef0*/  MUFU.EX2 R97, R6 ;  /* 0x0000000600617308 */ /* 0x0003e80000000800 */
[C---:B------:R-:W-:Y:S08]  /*12f00*/  HMMA.16816.F32.BF16 R28, R16.reuse, R56, RZ ;  /* 0x00000038101c723c */ /* 0x040ff000000418ff */
[----:B------:R-:W-:Y:S01]  /*12f10*/  HMMA.16816.F32.BF16 R24, R16, R68, RZ ;  /* 0x000000441018723c */ /* 0x000fe200000418ff */
[----:B-1----:R-:W-:-:S04]  /*12f20*/  FFMA.FTZ R6, R40, c[0x0][0x2d0], -R0 ;  /* 0x0000b40028067a23 */ /* 0x002fc80000010800 */
[----:B------:R1:W2:Y:S02]  /*12f30*/  MUFU.EX2 R119, R6 ;  /* 0x0000000600777308 */ /* 0x0002a40000000800 */
[--C-:B------:R-:W-:Y:S01]  /*12f40*/  FFMA.FTZ R69, R89, c[0x0][0x2d0], -R4.reuse ;  /* 0x0000b40059457a23 */ /* 0x100fe20000010804 */
[----:B------:R-:W-:Y:S01]  /*12f50*/  HMMA.16816.F32.BF16 R40, R20, R56, RZ ;  /* 0x000000381428723c */ /* 0x000fe200000418ff */
[----:B------:R-:W-:-:S06]  /*12f60*/  FFMA.FTZ R68, R88, c[0x0][0x2d0], -R4 ;  /* 0x0000b40058447a23 */ /* 0x000fcc0000010804 */
[--C-:B------:R-:W-:Y:S01]  /*12f70*/  FFMA.FTZ R57, R55, c[0x0][0x2d0], -R3.reuse ;  /* 0x0000b40037397a23 */ /* 0x100fe20000010803 */
[----:B------:R-:W-:Y:S01]  /*12f80*/  HMMA.16816.F32.BF16 R156, R12, R76, R36 ;  /* 0x0000004c0c9c723c */ /* 0x000fe20000041824 */
[----:B------:R-:W-:Y:S01]  /*12f90*/  LDSM.16.MT88.4 R36, [R196+0x1800] ;  /* 0x00180000c424783b */ /* 0x000fe20000004200 */
[----:B------:R-:W-:-:S03]  /*12fa0*/  FFMA.FTZ R56, R54, c[0x0][0x2d0], -R3 ;  /* 0x0000b40036387a23 */ /* 0x000fc60000010803 */
[----:B------:R-:W-:Y:S01]  /*12fb0*/  MUFU.EX2 R57, R57 ;  /* 0x0000003900397308 */ /* 0x000fe20000000800 */
[----:B-1----:R-:W-:Y:S01]  /*12fc0*/  FFMA.FTZ R6, R48, c[0x0][0x2d0], -R0 ;  /* 0x0000b40030067a23 */ /* 0x002fe20000010800 */
[----:B--2---:R-:W-:Y:S01]  /*12fd0*/  F2FP.BF16.PACK_AB R9, R119, R97 ;  /* 0x000000617709723e */ /* 0x004fe200000010ff */
[----:B------:R-:W-:Y:S05]  /*12fe0*/  HMMA.16816.F32.BF16 R32, R16, R44, RZ ;  /* 0x0000002c1020723c */ /* 0x000fea00000418ff */
[----:B------:R1:W-:Y:S02]  /*12ff0*/  MUFU.EX2 R118, R6 ;  /* 0x0000000600767308 */ /* 0x0003e40000000800 */
[--C-:B------:R-:W-:Y:S01]  /*13000*/  FFMA.FTZ R45, R85, c[0x0][0x2d0], -R2.reuse ;  /* 0x0000b400552d7a23 */ /* 0x100fe20000010802 */
[----:B------:R-:W-:Y:S01]  /*13010*/  HMMA.16816.F32.BF16 R148, R12, R72, R40 ;  /* 0x000000480c94723c */ /* 0x000fe20000041828 */
[----:B------:R-:W2:Y:S01]  /*13020*/  LDSM.16.MT88.4 R40, [R197+0x1000] ;  /* 0x00100000c528783b */ /* 0x000ea20000004200 */
[----:B------:R-:W-:-:S03]  /*13030*/  FFMA.FTZ R44, R84, c[0x0][0x2d0], -R2 ;  /* 0x0000b400542c7a23 */ /* 0x000fc60000010802 */
[----:B------:R-:W-:Y:S01]  /*13040*/  MUFU.EX2 R45, R45 ;  /* 0x0000002d002d7308 */ /* 0x000fe20000000800 */
[----:B-1----:R-:W-:-:S07]  /*13050*/  FFMA.FTZ R6, R49, c[0x0][0x2d0], -R0 ;  /* 0x0000b40031067a23 */ /* 0x002fce0000010800 */
[----:B------:R-:W-:Y:S08]  /*13060*/  MUFU.EX2 R56, R56 ;  /* 0x0000003800387308 */ /* 0x000ff00000000800 */
[----:B------:R-:W1:Y:S08]  /*13070*/  MUFU.EX2 R124, R6 ;  /* 0x00000006007c7308 */ /* 0x000e700000000800 */
[----:B------:R-:W4:Y:S01]  /*13080*/  MUFU.EX2 R44, R44 ;  /* 0x0000002c002c7308 */ /* 0x000f220000000800 */
[----:B-1----:R-:W-:-:S07]  /*13090*/  F2FP.BF16.PACK_AB R11, R124, R118 ;  /* 0x000000767c0b723e */ /* 0x002fce00000010ff */
[----:B------:R-:W-:Y:S07]  /*130a0*/  HMMA.16816.F32.BF16 R128, R8, R72, R28 ;  /* 0x000000480880723c */ /* 0x000fee000004181c */
[--C-:B------:R-:W-:Y:S01]  /*130b0*/  FFMA.FTZ R72, R53, c[0x0][0x2d0], -R0.reuse ;  /* 0x0000b40035487a23 */ /* 0x100fe20000010800 */
[----:B------:R-:W-:Y:S01]  /*130c0*/  HMMA.16816.F32.BF16 R28, R20, R64, RZ ;  /* 0x00000040141c723c */ /* 0x000fe200000418ff */
[----:B------:R-:W-:-:S07]  /*130d0*/  FFMA.FTZ R73, R52, c[0x0][0x2d0], -R0 ;  /* 0x0000b40034497a23 */ /* 0x000fce0000010800 */
[C---:B------:R-:W-:Y:S07]  /*130e0*/  HMMA.16816.F32.BF16 R120, R8.reuse, R76, R24 ;  /* 0x0000004c0878723c */ /* 0x040fee0000041818 */
[--C-:B------:R-:W-:Y:S01]  /*130f0*/  FFMA.FTZ R76, R51, c[0x0][0x2d0], -R0.reuse ;  /* 0x0000b400334c7a23 */ /* 0x100fe20000010800 */
[----:B------:R-:W-:Y:S01]  /*13100*/  HMMA.16816.F32.BF16 R136, R8, R60, R32 ;  /* 0x0000003c0888723c */ /* 0x000fe20000041820 */
[----:B------:R-:W-:Y:S02]  /*13110*/  FFMA.FTZ R77, R50, c[0x0][0x2d0], -R0 ;  /* 0x0000b400324d7a23 */ /* 0x000fe40000010800 */
[----:B------:R-:W-:-:S04]  /*13120*/  FADD.FTZ R0, R94, R93 ;  /* 0x0000005d5e007221 */ /* 0x000fc80000010000 */
[--C-:B------:R-:W-:Y:S01]  /*13130*/  FFMA.FTZ R61, R81, c[0x0][0x2d0], -R3.reuse ;  /* 0x0000b400513d7a23 */ /* 0x100fe20000010803 */
[----:B--2---:R-:W-:Y:S01]  /*13140*/  HMMA.16816.F32.BF16 R188, R12, R40, R28 ;  /* 0x000000280cbc723c */ /* 0x004fe2000004181c */
[----:B------:R-:W1:Y:S01]  /*13150*/  LDSM.16.MT88.4 R28, [R196+0x1c00] ;  /* 0x001c0000c41c783b */ /* 0x000e620000004200 */
[----:B------:R-:W-:Y:S02]  /*13160*/  FFMA.FTZ R60, R80, c[0x0][0x2d0], -R3 ;  /* 0x0000b400503c7a23 */ /* 0x000fe40000010803 */
[----:B------:R-:W-:Y:S01]  /*13170*/  FADD.FTZ R3, R107, R103 ;  /* 0x000000676b037221 */ /* 0x000fe20000010000 */
[----:B------:R-:W-:Y:S01]  /*13180*/  F2FP.BF16.PACK_AB R103, R56, R57 ;  /* 0x000000393867723e */ /* 0x000fe200000010ff */
[----:B------:R-:W-:Y:S01]  /*13190*/  FADD.FTZ R0, R96, R0 ;  /* 0x0000000060007221 */ /* 0x000fe20000010000 */
[----:B----4-:R-:W-:Y:S01]  /*131a0*/  F2FP.BF16.PACK_AB R96, R44, R45 ;  /* 0x0000002d2c60723e */ /* 0x010fe200000010ff */
[----:B------:R-:W-:Y:S01]  /*131b0*/  HMMA.16816.F32.BF16 R24, R16, R64, RZ ;  /* 0x000000401018723c */ /* 0x000fe200000418ff */
[----:B------:R-:W-:-:S02]  /*131c0*/  FADD.FTZ R3, R111, R3 ;  /* 0x000000036f037221 */ /* 0x000fc40000010000 */
[----:B------:R-:W-:Y:S02]  /*131d0*/  FADD.FTZ R0, R100, R0 ;  /* 0x0000000064007221 */ /* 0x000fe40000010000 */
[----:B------:R-:W-:Y:S02]  /*131e0*/  FADD.FTZ R3, R126, R3 ;  /* 0x000000037e037221 */ /* 0x000fe40000010000 */
[--C-:B------:R-:W-:Y:S01]  /*131f0*/  FFMA.FTZ R65, R87, c[0x0][0x2d0], -R4.reuse ;  /* 0x0000b40057417a23 */ /* 0x100fe20000010804 */
[----:B------:R-:W-:Y:S01]  /*13200*/  HMMA.16816.F32.BF16 R32, R20, R36, RZ ;  /* 0x000000241420723c */ /* 0x000fe200000418ff */
[----:B------:R-:W-:Y:S02]  /*13210*/  FFMA.FTZ R64, R86, c[0x0][0x2d0], -R4 ;  /* 0x0000b40056407a23 */ /* 0x000fe40000010804 */
[----:B------:R-:W-:Y:S02]  /*13220*/  FADD.FTZ R4, R91, R90 ;  /* 0x0000005a5b047221 */ /* 0x000fe40000010000 */
[----:B------:R-:W-:Y:S01]  /*13230*/  FADD.FTZ R3, R127, R3 ;  /* 0x000000037f037221 */ /* 0x000fe20000010000 */
[----:B------:R-:W-:Y:S01]  /*13240*/  MUFU.EX2 R65, R65 ;  /* 0x0000004100417308 */ /* 0x000fe20000000800 */
[----:B------:R-:W-:Y:S01]  /*13250*/  FADD.FTZ R4, R92, R4 ;  /* 0x000000045c047221 */ /* 0x000fe20000010000 */
[----:B------:R-:W-:Y:S01]  /*13260*/  HMMA.16816.F32.BF16 R88, R16, R46, RZ ;  /* 0x0000002e1058723c */ /* 0x000fe200000418ff */
[----:B------:R-:W-:-:S02]  /*13270*/  FADD.FTZ R0, R102, R0 ;  /* 0x0000000066007221 */ /* 0x000fc40000010000 */
[----:B------:R-:W-:Y:S02]  /*13280*/  FADD.FTZ R6, R134, R3 ;  /* 0x0000000386067221 */ /* 0x000fe40000010000 */
[----:B------:R-:W-:Y:S01]  /*13290*/  FADD.FTZ R3, R110, R0 ;  /* 0x000000006e037221 */ /* 0x000fe20000010000 */
[----:B------:R-:W2:Y:S01]  /*132a0*/  MUFU.EX2 R64, R64 ;  /* 0x0000004000407308 */ /* 0x000ea20000000800 */
[----:B------:R-:W-:Y:S01]  /*132b0*/  FADD.FTZ R0, R145, R6 ;  /* 0x0000000691007221 */ /* 0x000fe20000010000 */
[----:B------:R-:W-:Y:S01]  /*132c0*/  HMMA.16816.F32.BF16 R184, R8, R40, R24 ;  /* 0x0000002808b8723c */ /* 0x000fe20000041818 */
[----:B------:R-:W-:Y:S02]  /*132d0*/  FADD.FTZ R6, R132, R3 ;  /* 0x0000000384067221 */ /* 0x000fe40000010000 */
[----:B------:R-:W-:Y:S02]  /*132e0*/  FADD.FTZ R0, R146, R0 ;  /* 0x0000000092007221 */ /* 0x000fe40000010000 */
[----:B------:R-:W-:-:S02]  /*132f0*/  FADD.FTZ R6, R133, R6 ;  /* 0x0000000685067221 */ /* 0x000fc40000010000 */
[--C-:B------:R-:W-:Y:S01]  /*13300*/  FFMA.FTZ R41, R83, c[0x0][0x2d0], -R2.reuse ;  /* 0x0000b40053297a23 */ /* 0x100fe20000010802 */
[----:B------:R-:W-:Y:S01]  /*13310*/  HMMA.16816.F32.BF16 R24, R16, R36, RZ ;  /* 0x000000241018723c */ /* 0x000fe200000418ff */
[----:B------:R-:W-:Y:S01]  /*13320*/  FFMA.FTZ R40, R82, c[0x0][0x2d0], -R2 ;  /* 0x0000b40052287a23 */ /* 0x000fe20000010802 */
[----:B------:R-:W4:Y:S01]  /*13330*/  MUFU.EX2 R37, R69 ;  /* 0x0000004500257308 */ /* 0x000f220000000800 */
[----:B------:R-:W-:Y:S01]  /*13340*/  FADD.FTZ R2, R99, R98 ;  /* 0x0000006263027221 */ /* 0x000fe20000010000 */
[----:B--2---:R-:W-:-:S03]  /*13350*/  F2FP.BF16.PACK_AB R102, R64, R65 ;  /* 0x000000414066723e */ /* 0x004fc600000010ff */
[----:B------:R-:W-:Y:S01]  /*13360*/  FADD.FTZ R2, R101, R2 ;  /* 0x0000000265027221 */ /* 0x000fe20000010000 */
[----:B-1----:R-:W-:Y:S01]  /*13370*/  HMMA.16816.F32.BF16 R176, R12, R28, R32 ;  /* 0x0000001c0cb0723c */ /* 0x002fe20000041820 */
[----:B------:R-:W1:Y:S01]  /*13380*/  LDSM.16.MT88.4 R32, [R197+0x1800] ;  /* 0x00180000c520783b */ /* 0x000e620000004200 */
[----:B------:R-:W2:Y:S01]  /*13390*/  MUFU.EX2 R36, R68 ;  /* 0x0000004400247308 */ /* 0x000ea20000000800 */
[----:B------:R-:W-:-:S04]  /*133a0*/  FADD.FTZ R2, R116, R2 ;  /* 0x0000000274027221 */ /* 0x000fc80000010000 */
[----:B------:R-:W-:Y:S01]  /*133b0*/  FADD.FTZ R2, R117, R2 ;  /* 0x0000000275027221 */ /* 0x000fe20000010000 */
[----:B------:R-:W-:Y:S01]  /*133c0*/  HMMA.16816.F32.BF16 R84, R16, R58, RZ ;  /* 0x0000003a1054723c */ /* 0x000fe200000418ff */
[----:B----4-:R-:W-:Y:S01]  /*133d0*/  FADD.FTZ R0, R37, R0 ;  /* 0x0000000025007221 */ /* 0x010fe20000010000 */
[----:B------:R-:W-:Y:S06]  /*133e0*/  MUFU.EX2 R41, R41 ;  /* 0x0000002900297308 */ /* 0x000fec0000000800 */
[----:B------:R-:W-:Y:S01]  /*133f0*/  HMMA.16816.F32.BF16 R180, R8, R28, R24 ;  /* 0x0000001c08b4723c */ /* 0x000fe20000041818 */
[----:B------:R-:W4:Y:S01]  /*13400*/  LDSM.16.MT88.4 R24, [R197+0x1c00] ;  /* 0x001c0000c518783b */ /* 0x000f220000004200 */
[C---:B--2---:R-:W-:Y:S01]  /*13410*/  FADD.FTZ R0, R36.reuse, R0 ;  /* 0x0000000024007221 */ /* 0x044fe20000010000 */
[----:B------:R-:W2:Y:S01]  /*13420*/  MUFU.EX2 R29, R40 ;  /* 0x00000028001d7308 */ /* 0x000ea20000000800 */
[----:B------:R-:W-:-:S02]  /*13430*/  F2FP.BF16.PACK_AB R100, R36, R37 ;  /* 0x000000252464723e */ /* 0x000fc400000010ff */
[----:B------:R-:W-:Y:S02]  /*13440*/  FADD.FTZ R0, R65, R0 ;  /* 0x0000000041007221 */ /* 0x000fe40000010000 */
[----:B------:R-:W-:Y:S01]  /*13450*/  FADD.FTZ R28, R95, R4 ;  /* 0x000000045f1c7221 */ /* 0x000fe20000010000 */
[----:B------:R-:W-:Y:S01]  /*13460*/  HMMA.16816.F32.BF16 R80, R16, R70, RZ ;  /* 0x000000461050723c */ /* 0x000fe200000418ff */
[----:B------:R-:W-:Y:S02]  /*13470*/  FADD.FTZ R4, R125, R2 ;  /* 0x000000027d047221 */ /* 0x000fe40000010000 */
[----:B------:R-:W-:Y:S02]  /*13480*/  FADD.FTZ R2, R97, R28 ;  /* 0x0000001c61027221 */ /* 0x000fe40000010000 */
[----:B------:R-:W-:Y:S01]  /*13490*/  FADD.FTZ R225, R64, R0 ;  /* 0x0000000040e17221 */ /* 0x000fe20000010000 */
[----:B------:R-:W-:Y:S01]  /*134a0*/  MUFU.EX2 R28, R72 ;  /* 0x00000048001c7308 */ /* 0x000fe20000000800 */
[----:B------:R-:W-:Y:S01]  /*134b0*/  FADD.FTZ R2, R119, R2 ;  /* 0x0000000277027221 */ /* 0x000fe20000010000 */
[----:B------:R-:W-:Y:S01]  /*134c0*/  HMMA.16816.F32.BF16 R88, R8, R62, R88 ;  /* 0x0000003e0858723c */ /* 0x000fe20000041858 */
[----:B------:R-:W-:Y:S01]  /*134d0*/  FADD.FTZ R4, R135, R4 ;  /* 0x0000000487047221 */ /* 0x000fe20000010000 */
[----:B--2---:R-:W-:Y:S01]  /*134e0*/  F2FP.BF16.PACK_AB R98, R29, R41 ;  /* 0x000000291d62723e */ /* 0x004fe200000010ff */
[----:B------:R-:W-:Y:S01]  /*134f0*/  FADD.FTZ R3, R118, R2 ;  /* 0x0000000276037221 */ /* 0x000fe20000010000 */
[----:B------:R-:W-:Y:S01]  /*13500*/  LDSM.16.MT88.4 R132, [R196+0x800] ;  /* 0x00080000c484783b */ /* 0x000fe20000004200 */
[----:B------:R-:W-:-:S02]  /*13510*/  FADD.FTZ R2, R144, R4 ;  /* 0x0000000490027221 */ /* 0x000fc40000010000 */
[----:B------:R-:W-:Y:S01]  /*13520*/  MUFU.EX2 R4, R77 ;  /* 0x0000004d00047308 */ /* 0x000fe20000000800 */
[-C--:B-1----:R-:W-:Y:S01]  /*13530*/  HMMA.16816.F32.BF16 R52, R20, R32.reuse, RZ ;  /* 0x000000201434723c */ /* 0x082fe200000418ff */
[----:B------:R-:W1:Y:S01]  /*13540*/  LDSM.16.MT88.4 R116, [R196+0x1400] ;  /* 0x00140000c474783b */ /* 0x000e620000004200 */
[----:B------:R-:W-:Y:S02]  /*13550*/  FADD.FTZ R0, R45, R6 ;  /* 0x000000062d007221 */ /* 0x000fe40000010000 */
[----:B------:R-:W-:Y:S02]  /*13560*/  FADD.FTZ R3, R124, R3 ;  /* 0x000000037c037221 */ /* 0x000fe40000010000 */
[----:B------:R-:W-:Y:S01]  /*13570*/  FADD.FTZ R0, R44, R0 ;  /* 0x000000002c007221 */ /* 0x000fe20000010000 */
[----:B------:R-:W-:Y:S01]  /*13580*/  LDSM.16.MT88.4 R124, [R197+0x800] ;  /* 0x00080000c57c783b */ /* 0x000fe20000004200 */
[----:B------:R-:W-:Y:S01]  /*13590*/  HMMA.16816.F32.BF16 R48, R16, R32, RZ ;  /* 0x000000201030723c */ /* 0x000fe200000418ff */
[----:B------:R-:W2:Y:S01]  /*135a0*/  MUFU.EX2 R33, R61 ;  /* 0x0000003d00217308 */ /* 0x000ea20000000800 */
[----:B------:R-:W-:-:S04]  /*135b0*/  FADD.FTZ R0, R41, R0 ;  /* 0x0000000029007221 */ /* 0x000fc80000010000 */
[----:B------:R-:W-:Y:S02]  /*135c0*/  FADD.FTZ R237, R29, R0 ;  /* 0x000000001ded7221 */ /* 0x000fe40000010000 */
[----:B------:R-:W-:Y:S01]  /*135d0*/  HMMA.16816.F32.BF16 R84, R8, R74, R84 ;  /* 0x0000004a0854723c */ /* 0x000fe20000041854 */
[----:B------:R-:W3:Y:S07]  /*135e0*/  MUFU.EX2 R32, R60 ;  /* 0x0000003c00207308 */ /* 0x000eee0000000800 */
[----:B----4-:R-:W-:Y:S01]  /*135f0*/  HMMA.16816.F32.BF16 R92, R12, R24, R52 ;  /* 0x000000180c5c723c */ /* 0x010fe20000041834 */
[----:B--2---:R-:W-:-:S07]  /*13600*/  FADD.FTZ R2, R33, R2 ;  /* 0x0000000221027221 */ /* 0x004fce0000010000 */
[----:B------:R-:W-:Y:S01]  /*13610*/  HMMA.16816.F32.BF16 R172, R8, R24, R48 ;  /* 0x0000001808ac723c */ /* 0x000fe20000041830 */
[----:B------:R-:W2:Y:S01]  /*13620*/  MUFU.EX2 R25, R73 ;  /* 0x0000004900197308 */ /* 0x000ea20000000800 */
[C---:B---3--:R-:W-:Y:S01]  /*13630*/  FADD.FTZ R2, R32.reuse, R2 ;  /* 0x0000000220027221 */ /* 0x048fe20000010000 */
[----:B------:R-:W-:-:S03]  /*13640*/  F2FP.BF16.PACK_AB R101, R32, R33 ;  /* 0x000000212065723e */ /* 0x000fc600000010ff */
[----:B------:R-:W-:Y:S02]  /*13650*/  FADD.FTZ R2, R57, R2 ;  /* 0x0000000239027221 */ /* 0x000fe40000010000 */
[----:B------:R-:W-:Y:S01]  /*13660*/  HMMA.16816.F32.BF16 R52, R16, R66, RZ ;  /* 0x000000421034723c */ /* 0x000fe200000418ff */
[----:B------:R-:W3:Y:S01]  /*13670*/  MUFU.EX2 R24, R76 ;  /* 0x0000004c00187308 */ /* 0x000ee20000000800 */
[----:B------:R-:W-:Y:S02]  /*13680*/  FADD.FTZ R236, R56, R2 ;  /* 0x0000000238ec7221 */ /* 0x000fe40000010000 */
[----:B------:R-:W-:-:S04]  /*13690*/  FADD.FTZ R2, R28, R3 ;  /* 0x000000031c027221 */ /* 0x000fc80000010000 */
[----:B------:R-:W-:Y:S01]  /*136a0*/  HMMA.16816.F32.BF16 R48, R16, R38, RZ ;  /* 0x000000261030723c */ /* 0x000fe200000418ff */
[C---:B--2---:R-:W-:Y:S01]  /*136b0*/  FADD.FTZ R2, R25.reuse, R2 ;  /* 0x0000000219027221 */ /* 0x044fe20000010000 */
[----:B------:R-:W-:-:S06]  /*136c0*/  F2FP.BF16.PACK_AB R97, R25, R28 ;  /* 0x0000001c1961723e */ /* 0x000fcc00000010ff */
[----:B------:R-:W-:Y:S01]  /*136d0*/  HMMA.16816.F32.BF16 R16, R16, R34, RZ ;  /* 0x000000221010723c */ /* 0x000fe200000418ff */
[----:B---3--:R-:W-:Y:S01]  /*136e0*/  F2FP.BF16.PACK_AB R99, R4, R24 ;  /* 0x000000180463723e */ /* 0x008fe200000010ff */
[----:B------:R-:W-:Y:S02]  /*136f0*/  FADD.FTZ R0, R24, R2 ;  /* 0x0000000218007221 */ /* 0x000fe40000010000 */
[----:B------:R-:W-:-:S04]  /*13700*/  @P1 IMAD.HI.U32 R2, R195, c[0x0][0x2c8], RZ ;  /* 0x0000b200c3021a27 */ /* 0x000fc800078e00ff */
[----:B------:R-:W-:Y:S01]  /*13710*/  HMMA.16816.F32.BF16 R80, R8, R78, R80 ;  /* 0x0000004e0850723c */ /* 0x000fe20000041850 */
[----:B------:R-:W-:Y:S01]  /*13720*/  FADD.FTZ R238, R4, R0 ;  /* 0x0000000004ee7221 */ /* 0x000fe20000010000 */
[----:B------:R-:W-:Y:S02]  /*13730*/  MOV R0, R195 ;  /* 0x000000c300007202 */ /* 0x000fe40000000f00 */
[----:B------:R-:W-:-:S04]  /*13740*/  @P1 SHF.R.U32.HI R0, RZ, c[0x0][0x2cc], R2 ;  /* 0x0000b300ff001a19 */ /* 0x000fc80000011602 */
[----:B------:R-:W-:Y:S01]  /*13750*/  HMMA.16816.F32.BF16 R52, R8, R42, R52 ;  /* 0x0000002a0834723c */ /* 0x000fe20000041834 */
[----:B------:R-:W-:-:S05]  /*13760*/  IADD3 R0, R0, R193, -R194 ;  /* 0x000000c100007210 */ /* 0x000fca0007ffe8c2 */
[----:B------:R-:W-:Y:S02]  /*13770*/  IMAD.HI R0, R0, 0x2aaaaaab, RZ ;  /* 0x2aaaaaab00007827 */ /* 0x000fe400078e02ff */
[----:B------:R-:W-:Y:S03]  /*13780*/  HMMA.16816.F32.BF16 R48, R8, R30, R48 ;  /* 0x0000001e0830723c */ /* 0x000fe60000041830 */
[----:B------:R-:W-:-:S04]  /*13790*/  SHF.R.U32.HI R2, RZ, 0x1f, R0 ;  /* 0x0000001fff027819 */ /* 0x000fc80000011600 */
[----:B------:R-:W-:Y:S01]  /*137a0*/  LEA.HI.SX32 R0, R0, R2, 0x1d ;  /* 0x0000000200007211 */ /* 0x000fe200078feaff */
[----:B------:R-:W-:Y:S03]  /*137b0*/  HMMA.16816.F32.BF16 R16, R8, R26, R16 ;  /* 0x0000001a0810723c */ /* 0x000fe60000041810 */
[----:B-----5:R-:W-:-:S04]  /*137c0*/  IMNMX R3, R192, R0, !PT ;  /* 0x00000000c0037217 */ /* 0x020fc80007800200 */
[----:B------:R-:W-:Y:S01]  /*137d0*/  ISETP.GE.AND P0, PT, R220, R3, PT ;  /* 0x00000003dc00720c */ /* 0x000fe20003f06270 */
[C---:B------:R-:W-:Y:S01]  /*137e0*/  HMMA.16816.F32.BF16 R8, R20.reuse, R58, RZ ;  /* 0x0000003a1408723c */ /* 0x040fe200000418ff */
[----:B------:R-:W-:Y:S07]  /*137f0*/  STL [R1+0x10], R3 ;  /* 0x0000100301007387 */ /* 0x000fee0000100800 */
[C---:B------:R-:W-:Y:S08]  /*13800*/  HMMA.16816.F32.BF16 R44, R20.reuse, R46, RZ ;  /* 0x0000002e142c723c */ /* 0x040ff000000418ff */
[----:B------:R-:W-:Y:S08]  /*13810*/  HMMA.16816.F32.BF16 R36, R20, R38, RZ ;  /* 0x000000261424723c */ /* 0x000ff000000418ff */
[----:B------:R-:W-:Y:S08]  /*13820*/  HMMA.16816.F32.BF16 R152, R12, R74, R8 ;  /* 0x0000004a0c98723c */ /* 0x000ff00000041808 */
[----:B------:R-:W-:Y:S08]  /*13830*/  HMMA.16816.F32.BF16 R8, R20, R70, RZ ;  /* 0x000000461408723c */ /* 0x000ff000000418ff */
[-C--:B-1----:R-:W-:Y:S08]  /*13840*/  HMMA.16816.F32.BF16 R156, R100, R116.reuse, R156 ;  /* 0x00000074649c723c */ /* 0x082ff0000004189c */
[----:B------:R-:W-:Y:S08]  /*13850*/  HMMA.16816.F32.BF16 R120, R96, R116, R120 ;  /* 0x000000746078723c */ /* 0x000ff00000041878 */
[----:B------:R-:W-:Y:S08]  /*13860*/  HMMA.16816.F32.BF16 R160, R12, R78, R8 ;  /* 0x0000004e0ca0723c */ /* 0x000ff00000041808 */
[C---:B------:R-:W-:Y:S01]  /*13870*/  HMMA.16816.F32.BF16 R8, R20.reuse, R66, RZ ;  /* 0x000000421408723c */ /* 0x040fe200000418ff */
[----:B------:R-:W1:Y:S07]  /*13880*/  LDSM.16.MT88.4 R64, [R197+0x1400] ;  /* 0x00140000c540783b */ /* 0x000e6e0000004200 */
[----:B------:R-:W-:Y:S08]  /*13890*/  HMMA.16816.F32.BF16 R20, R20, R34, RZ ;  /* 0x000000221414723c */ /* 0x000ff000000418ff */
[----:B------:R-:W-:Y:S08]  /*138a0*/  HMMA.16816.F32.BF16 R160, R100, R118, R160 ;  /* 0x0000007664a0723c */ /* 0x000ff000000418a0 */
[----:B------:R-:W-:Y:S08]  /*138b0*/  HMMA.16816.F32.BF16 R8, R12, R42, R8 ;  /* 0x0000002a0c08723c */ /* 0x000ff00000041808 */
[----:B------:R-:W-:Y:S01]  /*138c0*/  HMMA.16816.F32.BF16 R116, R96, R118, R80 ;  /* 0x000000766074723c */ /* 0x000fe20000041850 */
[----:B------:R-:W2:Y:S07]  /*138d0*/  LDSM.16.MT88.4 R80, [R196+0x2000] ;  /* 0x00200000c450783b */ /* 0x000eae0000004200 */
[----:B------:R-:W-:Y:S08]  /*138e0*/  HMMA.16816.F32.BF16 R44, R12, R62, R44 ;  /* 0x0000003e0c2c723c */ /* 0x000ff0000004182c */
[----:B-1----:R-:W-:Y:S01]  /*138f0*/  HMMA.16816.F32.BF16 R68, R100, R66, R8 ;  /* 0x000000426444723c */ /* 0x002fe20000041808 */
[----:B------:R-:W1:Y:S07]  /*13900*/  LDSM.16.MT88.4 R8, [R197+0x2000] ;  /* 0x00200000c508783b */ /* 0x000e6e0000004200 */
[C---:B------:R-:W-:Y:S08]  /*13910*/  HMMA.16816.F32.BF16 R36, R12.reuse, R30, R36 ;  /* 0x0000001e0c24723c */ /* 0x040ff00000041824 */
[----:B------:R-:W-:Y:S08]  /*13920*/  HMMA.16816.F32.BF16 R20, R12, R26, R20 ;  /* 0x0000001a0c14723c */ /* 0x000ff00000041814 */
[-C--:B------:R-:W-:Y:S08]  /*13930*/  HMMA.16816.F32.BF16 R140, R100, R132.reuse, R140 ;  /* 0x00000084648c723c */ /* 0x080ff0000004188c */
[----:B------:R-:W-:Y:S08]  /*13940*/  HMMA.16816.F32.BF16 R136, R96, R132, R136 ;  /* 0x000000846088723c */ /* 0x000ff00000041888 */
[C---:B------:R-:W-:Y:S08]  /*13950*/  HMMA.16816.F32.BF16 R144, R100.reuse, R134, R44 ;  /* 0x000000866490723c */ /* 0x040ff0000004182c */
[-C--:B------:R-:W-:Y:S08]  /*13960*/  HMMA.16816.F32.BF16 R148, R100, R124.reuse, R148 ;  /* 0x0000007c6494723c */ /* 0x080ff00000041894 */
[----:B------:R-:W-:Y:S08]  /*13970*/  HMMA.16816.F32.BF16 R128, R96, R124, R128 ;  /* 0x0000007c6080723c */ /* 0x000ff00000041880 */
[----:B------:R-:W-:Y:S08]  /*13980*/  HMMA.16816.F32.BF16 R152, R100, R126, R152 ;  /* 0x0000007e6498723c */ /* 0x000ff00000041898 */
        /* <DEDUP_REMOVED lines=13> */
[----:B------:R-:W-:Y:S02]  /*13a60*/  @!UPT UIADD3 URZ, URZ, URZ, URZ ;  /* 0x0000003f3f3ff290 */ /* 0x000fe4000fffe03f */
[----:B------:R-:W-:Y:S11]  /*13a70*/  @!P0 BRA `(.L_x_1657) ;  /* 0x00003a2000008947 */ /* 0x000ff60003800000 */
[----:B------:R-:W-:Y:S01]  /*13a80*/  IMAD.MOV.U32 R107, RZ, RZ, R105 ;  /* 0x000000ffff6b7224 */ /* 0x000fe200078e0069 */
[----:B------:R-:W-:Y:S01]  /*13a90*/  MOV R111, R5 ;  /* 0x00000005006f7202 */ /* 0x000fe20000000f00 */
[----:B------:R-:W-:Y:S01]  /*13aa0*/  IMAD.MOV.U32 R6, RZ, RZ, R106 ;  /* 0x000000ffff067224 */ /* 0x000fe200078e006a */
[----:B------:R-:W-:-:S07]  /*13ab0*/  MOV R110, R104 ;  /* 0x00000068006e7202 */ /* 0x000fce0000000f00 */
.L_x_1670:
[----:B------:R-:W2:Y:S01]  /*13ac0*/  LDL R0, [R1+0xc] ;  /* 0x00000c0001007983 */ /* 0x000ea20000100800 */
[----:B------:R-:W-:Y:S04]  /*13ad0*/  DEPBAR.LE SB0, 0x0 ;  /* 0x000080000000791a */ /* 0x000fe80000000000 */
[----:B------:R-:W-:Y:S01]  /*13ae0*/  WARPSYNC 0xffffffff ;  /* 0xffffffff00007948 */ /* 0x000fe20003800000 */
[----:B------:R-:W-:Y:S06]  /*13af0*/  BAR.SYNC.DEFER_BLOCKING 0x0 ;  /* 0x0000000000007b1d */ /* 0x000fec0000010000 */
        /* <DEDUP_REMOVED lines=14> */
[C---:B-1-34-:R-:W-:Y:S01]  /*13be0*/  IMAD.WIDE.U32 R2, R221.reuse, c[0x0][0x208], RZ ;  /* 0x00008200dd027a25 */ /* 0x05afe200078e00ff */
[----:B------:R-:W-:Y:S01]  /*13bf0*/  SHF.R.S32.HI R0, RZ, 0x1f, R221 ;  /* 0x0000001fff007819 */ /* 0x000fe200000114dd */
[----:B------:R-:W2:Y:S04]  /*13c00*/  LDL.64 R8, [R1+0x20] ;  /* 0x0000200001087983 */ /* 0x000ea80000100a00 */
[----:B------:R-:W-:Y:S02]  /*13c10*/  IMAD R0, R0, c[0x0][0x208], RZ ;  /* 0x0000820000007a24 */ /* 0x000fe400078e02ff */
[----:B------:R-:W3:Y:S02]  /*13c20*/  LDL R5, [R1+0x18] ;  /* 0x0000180001057983 */ /* 0x000ee40000100800 */
[----:B------:R-:W-:Y:S05]  /*13c30*/  IMAD R0, R221, c[0x0][0x20c], R0 ;  /* 0x00008300dd007a24 */ /* 0x000fea00078e0200 */
[----:B------:R-:W-:Y:S02]  /*13c40*/  IADD3 R3, R3, R0, RZ ;  /* 0x0000000003037210 */ /* 0x000fe40007ffe0ff */
[----:B------:R-:W-:Y:S03]  /*13c50*/  SHF.R.S32.HI R0, RZ, 0x1f, R219 ;  /* 0x0000001fff007819 */ /* 0x000fe600000114db */
[C---:B------:R-:W-:Y:S04]  /*13c60*/  IMAD.WIDE.U32 R2, R219.reuse, c[0x0][0x218], R2 ;  /* 0x00008600db027a25 */ /* 0x040fe800078e0002 */
        /* <DEDUP_REMOVED lines=8> */
.L_x_1770:
[----:B------:R-:W-:-:S05]  /*13cf0*/  BRA.DIV ~URZ, `(.L_x_1661) ;  /* 0x0000d4427f007947 */ /* 0x000fca000b800000 */
[----:B------:R3:W4:Y:S02]  /*13d00*/  SHFL.IDX PT, R0, R10, RZ, 0x1c1f ;  /* 0x001c1fff0a007589 */ /* 0x00072400000e0000 */
.L_x_1771:
[----:B------:R-:W5:Y:S01]  /*13d10*/  LDL.64 R2, [R1] ;  /* 0x0000000001027983 */ /* 0x000f620000100a00 */
[----:B------:R-:W-:Y:S03]  /*13d20*/  ISETP.GE.AND P3, PT, R252, c[0x0][0x1d4], PT ;  /* 0x00007500fc007a0c */ /* 0x000fe60003f66270 */
[----:B---3--:R-:W3:Y:S02]  /*13d30*/  LDL R11, [R1+0x8] ;  /* 0x00000800010b7983 */ /* 0x008ee40000100800 */
[----:B---3--:R-:W-:Y:S02]  /*13d40*/  ISETP.GE.AND P2, PT, R11, c[0x0][0x1d4], PT ;  /* 0x000075000b007a0c */ /* 0x008fe40003f46270 */
[----:B------:R-:W3:Y:S01]  /*13d50*/  S2R R11, SR_TID.X ;  /* 0x00000000000b7919 */ /* 0x000ee20000002100 */
[----:B-----5:R-:W-:Y:S02]  /*13d60*/  ISETP.GE.AND P1, PT, R2, c[0x0][0x1d4], PT ;  /* 0x0000750002007a0c */ /* 0x020fe40003f26270 */
[----:B----4-:R-:W-:Y:S05]  /*13d70*/  IADD3 R2, P0, R0, R234, RZ ;  /* 0x000000ea00027210 */ /* 0x010fea0007f1e0ff */
[----:B--2---:R-:W-:Y:S01]  /*13d80*/  IMAD.X R3, R4, 0x1, R233, P0 ;  /* 0x0000000104037824 */ /* 0x004fe200000e06e9 */
[----:B------:R-:W-:Y:S05]  /*13d90*/  IADD3 R8, P0, R0, R235, RZ ;  /* 0x000000eb00087210 */ /* 0x000fea0007f1e0ff */
[----:B------:R-:W-:Y:S01]  /*13da0*/  @!PT LDS RZ, [RZ] ;  /* 0x00000000fffff984 */ /* 0x000fe20000000800 */
[----:B------:R-:W-:Y:S01]  /*13db0*/  @!PT LDS RZ, [RZ] ;  /* 0x00000000fffff984 */ /* 0x000fe20000000800 */
[----:B------:R-:W-:Y:S01]  /*13dc0*/  @!PT LDS RZ, [RZ] ;  /* 0x00000000fffff984 */ /* 0x000fe20000000800 */
[----:B------:R2:W-:Y:S01]  /*13dd0*/  LDGSTS.E.BYPASS.LTC128B.128 [R209+0x1880], [R2.64], !P1 ;  /* 0x0188000002d17fae */ /* 0x0005e2000c901d48 */
[----:B------:R-:W-:Y:S05]  /*13de0*/  IMAD.X R9, R4, 0x1, R230, P0 ;  /* 0x0000000104097824 */ /* 0x000fea00000e06e6 */
[----:B------:R4:W-:Y:S01]  /*13df0*/  LDGSTS.E.BYPASS.LTC128B.128 [R209+0x2480], [R8.64], !P3 ;  /* 0x0248000008d17fae */ /* 0x0009e2000d901d48 */
[----:B--2---:R-:W-:Y:S05]  /*13e00*/  IADD3 R2, P0, R0, R232, RZ ;  /* 0x000000e800027210 */ /* 0x004fea0007f1e0ff */
[----:B------:R-:W-:Y:S01]  /*13e10*/  IMAD.X R3, R4, 0x1, R231, P0 ;  /* 0x0000000104037824 */ /* 0x000fe200000e06e7 */
[----:B---3--:R-:W-:Y:S04]  /*13e20*/  ISETP.GT.AND P0, PT, R11, 0x3f, PT ;  /* 0x0000003f0b00780c */ /* 0x008fe80003f04270 */
[----:B------:R4:W-:Y:S09]  /*13e30*/  LDGSTS.E.BYPASS.LTC128B.128 [R209+0x3080], [R2.64], !P2 ;  /* 0x0308000002d17fae */ /* 0x0009f2000d101d48 */
[----:B------:R-:W-:-:S05]  /*13e40*/  @P0 BRA `(.L_x_1659) ;  /* 0x000000f000000947 */ /* 0x000fca0003800000 */
[----:B------:R-:W-:-:S05]  /*13e50*/  BRA.DIV ~URZ, `(.L_x_1662) ;  /* 0x0000d3427f007947 */ /* 0x000fca000b800000 */
[----:B------:R2:W3:Y:S04]  /*13e60*/  SHFL.IDX PT, R4, R5, 0x1, 0x1c1f ;  /* 0x003c1f0005047f89 */ /* 0x0004e800000e0000 */
[----:B------:R2:W1:Y:S02]  /*13e70*/  SHFL.IDX PT, R0, R10, 0x1, 0x1c1f ;  /* 0x003c1f000a007f89 */ /* 0x00046400000e0000 */
.L_x_1772:
[----:B-1--4-:R-:W-:Y:S05]  /*13e80*/  IADD3 R2, P0, R0, R234, RZ ;  /* 0x000000ea00027210 */ /* 0x012fea0007f1e0ff */
[----:B---3--:R-:W-:Y:S01]  /*13e90*/  IMAD.X R3, R4, 0x1, R233, P0 ;  /* 0x0000000104037824 */ /* 0x008fe200000e06e9 */
[----:B------:R-:W-:Y:S04]  /*13ea0*/  IADD3 R8, P0, R0, R235, RZ ;  /* 0x000000eb00087210 */ /* 0x000fe80007f1e0ff */
[----:B------:R-:W-:Y:S01]  /*13eb0*/  @!PT LDS RZ, [RZ] ;  /* 0x00000000fffff984 */ /* 0x000fe20000000800 */
[----:B------:R-:W-:Y:S01]  /*13ec0*/  @!PT LDS RZ, [RZ] ;  /* 0x00000000fffff984 */ /* 0x000fe20000000800 */
[----:B------:R-:W-:Y:S01]  /*13ed0*/  @!PT LDS RZ, [RZ] ;  /* 0x00000000fffff984 */ /* 0x000fe20000000800 */
[----:B------:R1:W-:Y:S01]  /*13ee0*/  LDGSTS.E.BYPASS.LTC128B.128 [R209+0x2080], [R2.64], !P1 ;  /* 0x0208000002d17fae */ /* 0x0003e2000c901d48 */
[----:B------:R-:W-:Y:S05]  /*13ef0*/  IMAD.X R9, R4, 0x1, R230, P0 ;  /* 0x0000000104097824 */ /* 0x000fea00000e06e6 */
[----:B------:R3:W-:Y:S01]  /*13f00*/  LDGSTS.E.BYPASS.LTC128B.128 [R209+0x2c80], [R8.64], !P3 ;  /* 0x02c8000008d17fae */ /* 0x0007e2000d901d48 */
[----:B-1----:R-:W-:Y:S05]  /*13f10*/  IADD3 R2, P0, R0, R232, RZ ;  /* 0x000000e800027210 */ /* 0x002fea0007f1e0ff */
[----:B------:R-:W-:Y:S05]  /*13f20*/  IMAD.X R3, R4, 0x1, R231, P0 ;  /* 0x0000000104037824 */ /* 0x000fea00000e06e7 */
[----:B------:R3:W-:Y:S03]  /*13f30*/  LDGSTS.E.BYPASS.LTC128B.128 [R209+0x3880], [R2.64], !P2 ;  /* 0x0388000002d17fae */ /* 0x0007e6000d101d48 */
.L_x_1659:
[----:B-1-34-:R-:W-:Y:S05]  /*13f40*/  BSYNC B0 ;  /* 0x0000000000007941 */ /* 0x01afea0003800000 */
.L_x_1658:
        /* <DEDUP_REMOVED lines=199> */
[----:B------:R-:W-:Y:S03]  /*14bc0*/  IMAD.MOV.U32 R219, RZ, RZ, RZ ;  /* 0x000000ffffdb7224 */ /* 0x000fe600078e00ff */
[----:B------:R-:W3:Y:S04]  /*14bd0*/  LDL.64 R222, [R1+0x40] ;  /* 0x0000400001de7983 */ /* 0x000ee80000100a00 */
[----:B------:R-:W4:Y:S04]  /*14be0*/  LDL R5, [R1+0x4c] ;  /* 0x00004c0001057983 */ /* 0x000f280000100800 */
[----:B------:R-:W5:Y:S04]  /*14bf0*/  LDL.64 R226, [R1+0x38] ;  /* 0x0000380001e27983 */ /* 0x000f680000100a00 */
[----:B------:R-:W3:Y:S01]  /*14c00*/  LDL R218, [R1+0x48] ;  /* 0x0000480001da7983 */ /* 0x000ee20000100800 */
[----:B--2---:R-:W-:Y:S05]  /*14c10*/  IMAD R2, R220, 0x30, R4 ;  /* 0x00000030dc027824 */ /* 0x004fea00078e0204 */
[----:B------:R-:W-:Y:S05]  /*14c20*/  IADD3 R2, R2, -0x30, R251 ;  /* 0xffffffd002027810 */ /* 0x000fea0007ffe0fb */
[----:B------:R-:W-:Y:S04]  /*14c30*/  @P6 IMAD.HI.U32 R3, R2, c[0x0][0x2bc], RZ ;  /* 0x0000af0002036a27 */ /* 0x000fe800078e00ff */
[----:B-1----:R-:W-:Y:S01]  /*14c40*/  IMAD.MOV.U32 R0, RZ, RZ, R2 ;  /* 0x000000ffff007224 */ /* 0x002fe200078e0002 */
[----:B------:R-:W-:Y:S04]  /*14c50*/  @P6 SHF.R.U32.HI R0, RZ, c[0x0][0x2c0], R3 ;  /* 0x0000b000ff006a19 */ /* 0x000fe80000011603 */
[C---:B---3--:R-:W-:Y:S01]  /*14c60*/  @!P5 IADD3 R3, P0, R0.reuse, R222, RZ ;  /* 0x000000de0003d210 */ /* 0x048fe20007f1e0ff */
[----:B------:R-:W-:Y:S01]  /*14c70*/  IMAD.MOV R4, RZ, RZ, -R0 ;  /* 0x000000ffff047224 */ /* 0x000fe200078e0a00 */
[----:B------:R-:W1:Y:S02]  /*14c80*/  S2R R222, SR_TID.X ;  /* 0x0000000000de7919 */ /* 0x000e640000002100 */
[----:B----4-:R-:W-:Y:S01]  /*14c90*/  @!P5 LEA.HI.X.SX32 R0, R0, R5, 0x1, P0 ;  /* 0x000000050000d211 */ /* 0x010fe200000f0eff */
[----:B------:R-:W-:Y:S01]  /*14ca0*/  IMAD R221, R4, c[0x0][0x2b8], R2 ;  /* 0x0000ae0004dd7a24 */ /* 0x000fe200078e0202 */
[C---:B------:R-:W-:Y:S04]  /*14cb0*/  @!P5 LEA R2, P0, R3.reuse, c[0x0][0x2a0], 0x2 ;  /* 0x0000a8000302da11 */ /* 0x040fe800078010ff */
[----:B------:R-:W-:Y:S02]  /*14cc0*/  @!P5 LEA.HI.X R3, R3, c[0x0][0x2a4], R0, 0x2, P0 ;  /* 0x0000a9000303da11 */ /* 0x000fe400000f1400 */
[----:B------:R-:W-:Y:S03]  /*14cd0*/  SHF.R.S32.HI R0, RZ, 0x1f, R221 ;  /* 0x0000001fff007819 */ /* 0x000fe600000114dd */
[----:B------:R2:W3:Y:S02]  /*14ce0*/  @!P5 LDG.E R219, [R2.64] ;  /* 0x0000000802dbd981 */ /* 0x0004e4000c1e1900 */
[----:B------:R-:W-:Y:S04]  /*14cf0*/  IMAD R0, R0, c[0x0][0x1e0], RZ ;  /* 0x0000780000007a24 */ /* 0x000fe800078e02ff */
[----:B------:R-:W-:Y:S01]  /*14d00*/  IMAD R0, R221, c[0x0][0x1e4], R0 ;  /* 0x00007900dd007a24 */ /* 0x000fe200078e0200 */
[----:B-1----:R-:W-:Y:S04]  /*14d10*/  SHF.R.S32.HI R5, RZ, 0x1f, R222 ;  /* 0x0000001fff057819 */ /* 0x002fe800000114de */
[----:B------:R-:W-:Y:S04]  /*14d20*/  LEA.HI R5, R5, R222, RZ, 0x2 ;  /* 0x000000de05057211 */ /* 0x000fe800078f10ff */
[----:B------:R-:W-:Y:S04]  /*14d30*/  SHF.R.S32.HI R5, RZ, 0x2, R5 ;  /* 0x00000002ff057819 */ /* 0x000fe80000011405 */
[----:B------:R-:W-:Y:S01]  /*14d40*/  IADD3 R5, -R5, 0x30, RZ ;  /* 0x0000003005057810 */ /* 0x000fe20007ffe1ff */
[----:B--2---:R-:W-:Y:S04]  /*14d50*/  IMAD.WIDE.U32 R2, R221, c[0x0][0x1e0], RZ ;  /* 0x00007800dd027a25 */ /* 0x004fe800078e00ff */
[----:B------:R-:W-:Y:S01]  /*14d60*/  IMAD.IADD R3, R3, 0x1, R0 ;  /* 0x0000000103037824 */ /* 0x000fe200078e0200 */
[----:B---3--:R-:W-:Y:S03]  /*14d70*/  SHF.R.S32.HI R0, RZ, 0x1f, R219 ;  /* 0x0000001fff007819 */ /* 0x008fe600000114db */
[C---:B------:R-:W-:Y:S04]  /*14d80*/  IMAD.WIDE.U32 R2, R219.reuse, c[0x0][0x1f0], R2 ;  /* 0x00007c00db027a25 */ /* 0x040fe800078e0002 */
[----:B------:R-:W-:Y:S01]  /*14d90*/  IMAD R4, R0, c[0x0][0x1f0], RZ ;  /* 0x00007c0000047a24 */ /* 0x000fe200078e02ff */
[----:B-----5:R-:W-:Y:S03]  /*14da0*/  IADD3 R0, P0, R226, R2, RZ ;  /* 0x00000002e2007210 */ /* 0x020fe60007f1e0ff */
[----:B------:R-:W-:Y:S05]  /*14db0*/  IMAD R4, R219, c[0x0][0x1f4], R4 ;  /* 0x00007d00db047a24 */ /* 0x000fea00078e0204 */
[----:B------:R-:W-:Y:S02]  /*14dc0*/  IADD3.X R2, R218, R3, R4, P0, !PT ;  /* 0x00000003da027210 */ /* 0x000fe400007fe404 */
[C---:B------:R-:W-:Y:S04]  /*14dd0*/  LEA R11, P0, R0.reuse, c[0x0][0x1c8], 0x1 ;  /* 0x00007200000b7a11 */ /* 0x040fe800078008ff */
[----:B------:R-:W-:Y:S02]  /*14de0*/  LEA.HI.X R10, R0, c[0x0][0x1cc], R2, 0x1, P0 ;  /* 0x00007300000a7a11 */ /* 0x000fe400000f0c02 */
[----:B------:R-:W-:Y:S01]  /*14df0*/  ISETP.GE.AND P0, PT, R5, 0x1, PT ;  /* 0x000000010500780c */ /* 0x000fe20003f06270 */
[----:B------:R-:W-:-:S10]  /*14e00*/  BRA.DIV ~URZ, `(.L_x_1665) ;  /* 0x0000c4527f007947 */ /* 0x000fd4000b800000 */
[----:B------:R1:W2:Y:S02]  /*14e10*/  SHFL.IDX PT, R4, R10, RZ, 0x1c1f ;  /* 0x001c1fff0a047589 */ /* 0x0002a400000e0000 */
.L_x_1773:
[----:B------:R-:W-:-:S05]  /*14e20*/  BRA.DIV ~URZ, `(.L_x_1666) ;  /* 0x0000c4a27f007947 */ /* 0x000fca000b800000 */
[----:B------:R3:W4:Y:S02]  /*14e30*/  SHFL.IDX PT, R0, R11, RZ, 0x1c1f ;  /* 0x001c1fff0b007589 */ /* 0x00072400000e0000 */
.L_x_1774:
[----:B------:R-:W5:Y:S01]  /*14e40*/  LDL.64 R2, [R1] ;  /* 0x0000000001027983 */ /* 0x000f620000100a00 */
[----:B------:R-:W-:Y:S03]  /*14e50*/  @P0 ISETP.GE.AND P3, PT, R252, c[0x0][0x1d4], PT ;  /* 0x00007500fc000a0c */ /* 0x000fe60003f66270 */
[----:B---3--:R-:W3:Y:S01]  /*14e60*/  LDL R13, [R1+0x8] ;  /* 0x00000800010d7983 */ /* 0x008ee20000100800 */
[----:B-----5:R-:W-:Y:S02]  /*14e70*/  @P0 ISETP.GE.AND P1, PT, R2, c[0x0][0x1d4], PT ;  /* 0x0000750002000a0c */ /* 0x020fe40003f26270 */
[----:B----4-:R-:W-:Y:S05]  /*14e80*/  @P0 IADD3 R2, P2, R0, R234, RZ ;  /* 0x000000ea00020210 */ /* 0x010fea0007f5e0ff */
[----:B--2---:R-:W-:Y:S01]  /*14e90*/  @P0 IMAD.X R3, R4, 0x1, R233, P2 ;  /* 0x0000000104030824 */ /* 0x004fe200010e06e9 */
[----:B---3--:R-:W-:Y:S05]  /*14ea0*/  @P0 ISETP.GE.AND P2, PT, R13, c[0x0][0x1d4], PT ;  /* 0x000075000d000a0c */ /* 0x008fea0003f46270 */
[----:B------:R-:W-:Y:S01]  /*14eb0*/  @!PT LDS RZ, [RZ] ;  /* 0x00000000fffff984 */ /* 0x000fe20000000800 */
[----:B------:R-:W-:Y:S01]  /*14ec0*/  @!PT LDS RZ, [RZ] ;  /* 0x00000000fffff984 */ /* 0x000fe20000000800 */
[----:B------:R-:W-:Y:S01]  /*14ed0*/  @!PT LDS RZ, [RZ] ;  /* 0x00000000fffff984 */ /* 0x000fe20000000800 */
[----:B------:R2:W-:Y:S01]  /*14ee0*/  @P0 LDGSTS.E.BYPASS.LTC128B.128 [R209+0x3c80], [R2.64], !P1 ;  /* 0x03c8000002d10fae */ /* 0x0005e2000c901d48 */
[----:B------:R-:W-:Y:S05]  /*14ef0*/  @P0 IADD3 R8, P1, R0, R235, RZ ;  /* 0x000000eb00080210 */ /* 0x000fea0007f3e0ff */
[----:B------:R-:W-:Y:S05]  /*14f00*/  @P0 IMAD.X R9, R4, 0x1, R230, P1 ;  /* 0x0000000104090824 */ /* 0x000fea00008e06e6 */
[----:B------:R3:W-:Y:S01]  /*14f10*/  @P0 LDGSTS.E.BYPASS.LTC128B.128 [R209+0x4880], [R8.64], !P3 ;  /* 0x0488000008d10fae */ /* 0x0007e2000d901d48 */
[----:B--2---:R-:W-:Y:S05]  /*14f20*/  @P0 IADD3 R2, P1, R0, R232, RZ ;  /* 0x000000e800020210 */ /* 0x004fea0007f3e0ff */
[----:B------:R-:W-:Y:S05]  /*14f30*/  @P0 IMAD.X R3, R4, 0x1, R231, P1 ;  /* 0x0000000104030824 */ /* 0x000fea00008e06e7 */
[----:B------:R3:W-:Y:S01]  /*14f40*/  @P0 LDGSTS.E.BYPASS.LTC128B.128 [R209+0x5480], [R2.64], !P2 ;  /* 0x0548000002d10fae */ /* 0x0007e2000d101d48 */
[----:B------:R-:W-:Y:S01]  /*14f50*/  ISETP.GE.AND P0, PT, R5, 0x21, PT ;  /* 0x000000210500780c */ /* 0x000fe20003f06270 */
[----:B------:R-:W-:-:S06]  /*14f60*/  BRA.DIV ~URZ, `(.L_x_1667) ;  /* 0x0000c3c27f007947 */ /* 0x000fcc000b800000 */
[----:B------:R2:W4:Y:S04]  /*14f70*/  SHFL.IDX PT, R4, R10, 0x1, 0x1c1f ;  /* 0x003c1f000a047f89 */ /* 0x00052800000e0000 */
[----:B------:R2:W1:Y:S02]  /*14f80*/  SHFL.IDX PT, R0, R11, 0x1, 0x1c1f ;  /* 0x003c1f000b007f89 */ /* 0x00046400000e0000 */
.L_x_1775:
[----:B---3--:R-:W3:Y:S01]  /*14f90*/  LDL.64 R2, [R1] ;  /* 0x0000000001027983 */ /* 0x008ee20000100a00 */
[----:B------:R-:W-:Y:S03]  /*14fa0*/  @P0 ISETP.GE.AND P3, PT, R252, c[0x0][0x1d4], PT ;  /* 0x00007500fc000a0c */ /* 0x000fe60003f66270 */
[----:B------:R-:W5:Y:S01]  /*14fb0*/  LDL R5, [R1+0x8] ;  /* 0x0000080001057983 */ /* 0x000f620000100800 */
[----:B---3--:R-:W-:Y:S02]  /*14fc0*/  @P0 ISETP.GE.AND P1, PT, R2, c[0x0][0x1d4], PT ;  /* 0x0000750002000a0c */ /* 0x008fe40003f26270 */
[----:B-1----:R-:W-:Y:S05]  /*14fd0*/  @P0 IADD3 R2, P2, R0, R234, RZ ;  /* 0x000000ea00020210 */ /* 0x002fea0007f5e0ff */
[----:B----4-:R-:W-:Y:S01]  /*14fe0*/  @P0 IMAD.X R3, R4, 0x1, R233, P2 ;  /* 0x0000000104030824 */ /* 0x010fe200010e06e9 */
[----:B-----5:R-:W-:Y:S05]  /*14ff0*/  @P0 ISETP.GE.AND P2, PT, R5, c[0x0][0x1d4], PT ;  /* 0x0000750005000a0c */ /* 0x020fea0003f46270 */
[----:B------:R-:W-:Y:S01]  /*15000*/  @!PT LDS RZ, [RZ] ;  /* 0x00000000fffff984 */ /* 0x000fe20000000800 */
[----:B------:R-:W-:Y:S01]  /*15010*/  @!PT LDS RZ, [RZ] ;  /* 0x00000000fffff984 */ /* 0x000fe20000000800 */
[----:B------:R-:W-:Y:S01]  /*15020*/  @!PT LDS RZ, [RZ] ;  /* 0x00000000fffff984 */ /* 0x000fe20000000800 */
[----:B------:R1:W-:Y:S01]  /*15030*/  @P0 LDGSTS.E.BYPASS.LTC128B.128 [R209+0x4480], [R2.64], !P1 ;  /* 0x0448000002d10fae */ /* 0x0003e2000c901d48 */
[----:B------:R-:W-:Y:S05]  /*15040*/  @P0 IADD3 R8, P1, R0, R235, RZ ;  /* 0x000000eb00080210 */ /* 0x000fea0007f3e0ff */
[----:B------:R-:W-:Y:S05]  /*15050*/  @P0 IMAD.X R9, R4, 0x1, R230, P1 ;  /* 0x0000000104090824 */ /* 0x000fea00008e06e6 */
[----:B------:R3:W-:Y:S01]  /*15060*/  @P0 LDGSTS.E.BYPASS.LTC128B.128 [R209+0x5080], [R8.64], !P3 ;  /* 0x0508000008d10fae */ /* 0x0007e2000d901d48 */
[----:B-1----:R-:W-:Y:S05]  /*15070*/  @P0 IADD3 R2, P1, R0, R232, RZ ;  /* 0x000000e800020210 */ /* 0x002fea0007f3e0ff */
[----:B------:R-:W-:Y:S05]  /*15080*/  @P0 IMAD.X R3, R4, 0x1, R231, P1 ;  /* 0x0000000104030824 */ /* 0x000fea00008e06e7 */
[----:B------:R3:W-:Y:S03]  /*15090*/  @P0 LDGSTS.E.BYPASS.LTC128B.128 [R209+0x5c80], [R2.64], !P2 ;  /* 0x05c8000002d10fae */ /* 0x0007e6000d101d48 */
.L_x_1664:
[----:B--234-:R-:W-:Y:S05]  /*150a0*/  BSYNC B0 ;  /* 0x0000000000007941 */ /* 0x01cfea0003800000 */
.L_x_1663:
[----:B------:R-:W2:Y:S01]  /*150b0*/  LDL R4, [R1+0x60] ;  /* 0x0000600001047983 */ /* 0x000ea20000100800 */
[----:B------:R-:W-:Y:S03]  /*150c0*/  IMAD.MOV.U32 R8, RZ, RZ, c[0x0][0x2c4] ;  /* 0x0000b100ff087624 */ /* 0x000fe600078e00ff */
[----:B-1----:R-:W2:Y:S02]  /*150d0*/  LDL R0, [R1+0x80] ;  /* 0x0000800001007983 */ /* 0x002ea40000100800 */
[----:B------:R-:W-:Y:S02]  /*150e0*/  ISETP.NE.AND P0, PT, R8, 0x1, PT ;  /* 0x000000010800780c */ /* 0x000fe40003f05270 */
[----:B------:R-:W3:Y:S04]  /*150f0*/  LDL R5, [R1+0x68] ;  /* 0x0000680001057983 */ /* 0x000ee80000100800 */
[----:B------:R-:W4:Y:S04]  /*15100*/  LDL R3, [R1+0x6c] ;  /* 0x00006c0001037983 */ /* 0x000f280000100800 */
[----:B------:R-:W4:Y:S04]  /*15110*/  LDL R2, [R1+0x64] ;  /* 0x0000640001027983 */ /* 0x000f280000100800 */
[----:B------:R-:W0:Y:S01]  /*15120*/  LDGDEPBAR ;  /* 0x00000000000079af */ /* 0x000e220000000000 */
[----:B--2---:R-:W-:Y:S04]  /*15130*/  IMAD.IADD R4, R0, 0x1, R4 ;  /* 0x0000000100047824 */ /* 0x004fe800078e0204 */
[----:B------:R-:W-:Y:S05]  /*15140*/  @P0 IMAD.HI.U32 R0, R4, c[0x0][0x2c8], RZ ;  /* 0x0000b20004000a27 */ /* 0x000fea00078e00ff */
[----:B------:R-:W-:Y:S01]  /*15150*/  @P0 SHF.R.U32.HI R4, RZ, c[0x0][0x2cc], R0 ;  /* 0x0000b300ff040a19 */ /* 0x000fe20000011600 */
[----:B------:R-:W-:Y:S05]  /*15160*/  IMAD R0, R220, -0x30, RZ ;  /* 0xffffffd0dc007824 */ /* 0x000fea00078e02ff */
[----:B---3--:R-:W-:Y:S04]  /*15170*/  IADD3 R0, -R5, 0x1, R0 ;  /* 0x0000000105007810 */ /* 0x008fe80007ffe100 */
[----:B----4-:R-:W-:Y:S01]  /*15180*/  IADD3 R5, -R2, R0, R3 ;  /* 0x0000000002057210 */ /* 0x010fe20007ffe103 */
[----:B------:R-:W-:-:S05]  /*15190*/  BRA.DIV ~URZ, `(.L_x_1668) ;  /* 0x0000c2527f007947 */ /* 0x000fca000b800000 */
[----:B------:R1:W2:Y:S02]  /*151a0*/  SHFL.IDX PT, R0, R4, RZ, 0x1c1f ;  /* 0x001c1fff04007589 */ /* 0x0002a400000e0000 */
.L_x_1776:
        /* <DEDUP_REMOVED lines=9> */
[----:B------:R-:W-:Y:S02]  /*15240*/  ISETP.GT.AND P0, PT, R0, 0x18, PT ;  /* 0x000000180000780c */ /* 0x000fe40003f04270 */
[----:B------:R-:W-:Y:S02]  /*15250*/  FSEL R18, R18, -INF , P3 ;  /* 0xff80000012127808 */ /* 0x000fe40001800000 */
        /* <DEDUP_REMOVED lines=8> */
[----:B------:R-:W-:Y:S02]  /*152e0*/  ISETP.GT.AND P0, PT, R0, 0x29, PT ;  /* 0x000000290000780c */ /* 0x000fe40003f04270 */
[----:B------:R-:W-:Y:S02]  /*152f0*/  FSEL R13, R25, -INF , P4 ;  /* 0xff800000190d7808 */ /* 0x000fe40002000000 */
        /* <DEDUP_REMOVED lines=32> */
[C---:B------:R-:W-:Y:S02]  /*15500*/  ISETP.GT.AND P0, PT, R2.reuse, RZ, PT ;  /* 0x000000ff0200720c */ /* 0x040fe40003f04270 */
[C---:B------:R-:W-:Y:S02]  /*15510*/  ISETP.GT.AND P4, PT, R2.reuse, 0x9, PT ;  /* 0x000000090200780c */ /* 0x040fe40003f84270 */
[----:B------:R-:W-:Y:S02]  /*15520*/  FSEL R27, R27, -INF , P1 ;  /* 0xff8000001b1b7808 */ /* 0x000fe40000800000 */
[C---:B------:R-:W-:Y:S02]  /*15530*/  ISETP.GT.AND P1, PT, R2.reuse, 0x1, PT ;  /* 0x000000010200780c */ /* 0x040fe40003f24270 */
[----:B------:R-:W-:Y:S02]  /*15540*/  FSEL R26, R23, -INF , P2 ;  /* 0xff800000171a7808 */ /* 0x000fe40001000000 */
[----:B------:R-:W-:Y:S02]  /*15550*/  ISETP.GT.AND P2, PT, R2, 0x8, PT ;  /* 0x000000080200780c */ /* 0x000fe40003f44270 */
[----:B------:R-:W-:Y:S02]  /*15560*/  FSEL R25, R22, -INF , P3 ;  /* 0xff80000016197808 */ /* 0x000fe40001800000 */
[----:B------:R-:W-:Y:S02]  /*15570*/  FSEL R37, R213, -INF , P0 ;  /* 0xff800000d5257808 */ /* 0x000fe40000000000 */
[C---:B------:R-:W-:Y:S02]  /*15580*/  ISETP.GT.AND P0, PT, R2.reuse, 0x10, PT ;  /* 0x000000100200780c */ /* 0x040fe40003f04270 */
[----:B------:R-:W-:Y:S02]  /*15590*/  ISETP.GT.AND P3, PT, R2, 0x18, PT ;  /* 0x000000180200780c */ /* 0x000fe40003f64270 */
[----:B------:R-:W-:Y:S02]  /*155a0*/  FSEL R54, R194, -INF , P4 ;  /* 0xff800000c2367808 */ /* 0x000fe40002000000 */
[----:B------:R-:W-:Y:S02]  /*155b0*/  ISETP.GT.AND P4, PT, R2, 0x19, PT ;  /* 0x000000190200780c */ /* 0x000fe40003f84270 */
[----:B------:R-:W-:Y:S02]  /*155c0*/  FSEL R49, R212, -INF , P1 ;  /* 0xff800000d4317808 */ /* 0x000fe40000800000 */
[C---:B------:R-:W-:Y:S02]  /*155d0*/  ISETP.GT.AND P1, PT, R2.reuse, 0x11, PT ;  /* 0x000000110200780c */ /* 0x040fe40003f24270 */
[----:B------:R-:W-:Y:S02]  /*155e0*/  FSEL R55, R195, -INF , P2 ;  /* 0xff800000c3377808 */ /* 0x000fe40001000000 */
[----:B------:R-:W-:Y:S02]  /*155f0*/  FSEL R53, R181, -INF , P0 ;  /* 0xff800000b5357808 */ /* 0x000fe40000000000 */
[C---:B------:R-:W-:Y:S02]  /*15600*/  ISETP.GT.AND P0, PT, R2.reuse, 0x20, PT ;  /* 0x000000200200780c */ /* 0x040fe40003f04270 */
[----:B------:R-:W-:Y:S02]  /*15610*/  ISETP.GT.AND P2, PT, R2, 0x21, PT ;  /* 0x000000210200780c */ /* 0x000fe40003f44270 */
[----:B------:R-:W-:Y:S02]  /*15620*/  FSEL R51, R106, -INF , P3 ;  /* 0xff8000006a337808 */ /* 0x000fe40001800000 */
[C---:B------:R-:W-:Y:S02]  /*15630*/  ISETP.GT.AND P3, PT, R2.reuse, 0x28, PT ;  /* 0x000000280200780c */ /* 0x040fe40003f64270 */
[----:B------:R-:W-:Y:S02]  /*15640*/  FSEL R50, R105, -INF , P4 ;  /* 0xff80000069327808 */ /* 0x000fe40002000000 */
[----:B------:R-:W-:Y:S02]  /*15650*/  ISETP.GT.AND P4, PT, R2, 0x29, PT ;  /* 0x000000290200780c */ /* 0x000fe40003f84270 */
[----:B------:R-:W-:Y:S02]  /*15660*/  FMNMX.FTZ R2, R8, R6, !PT ;  /* 0x0000000608027209 */ /* 0x000fe40007810000 */
[----:B------:R-:W-:Y:S02]  /*15670*/  FSEL R52, R180, -INF , P1 ;  /* 0xff800000b4347808 */ /* 0x000fe40000800000 */
[----:B------:R-:W-:Y:S02]  /*15680*/  FMNMX.FTZ R2, R19, R2, !PT ;  /* 0x0000000213027209 */ /* 0x000fe40007810000 */
[----:B------:R-:W-:Y:S02]  /*15690*/  FSEL R41, R41, -INF , P0 ;  /* 0xff80000029297808 */ /* 0x000fe40000000000 */
[----:B------:R-:W-:Y:S02]  /*156a0*/  FMNMX.FTZ R2, R18, R2, !PT ;  /* 0x0000000212027209 */ /* 0x000fe40007810000 */
[C---:B------:R-:W-:Y:S02]  /*156b0*/  ISETP.GT.AND P1, PT, R0.reuse, RZ, PT ;  /* 0x000000ff0000720c */ /* 0x040fe40003f24270 */
[----:B------:R-:W-:Y:S02]  /*156c0*/  FMNMX.FTZ R2, R17, R2, !PT ;  /* 0x0000000211027209 */ /* 0x000fe40007810000 */
[----:B------:R-:W-:Y:S02]  /*156d0*/  ISETP.GT.AND P0, PT, R0, 0x1, PT ;  /* 0x000000010000780c */ /* 0x000fe40003f04270 */
[----:B------:R-:W-:Y:S02]  /*156e0*/  FMNMX.FTZ R2, R16, R2, !PT ;  /* 0x0000000210027209 */ /* 0x000fe40007810000 */
[----:B------:R-:W-:Y:S02]  /*156f0*/  FSEL R40, R36, -INF , P2 ;  /* 0xff80000024287808 */ /* 0x000fe40001000000 */
        /* <DEDUP_REMOVED lines=12> */
[----:B------:R-:W-:Y:S02]  /*157c0*/  FSEL R48, R216, -INF , P0 ;  /* 0xff800000d8307808 */ /* 0x000fe40000000000 */
[C---:B------:R-:W-:Y:S02]  /*157d0*/  ISETP.GT.AND P1, PT, R0.reuse, 0x11, PT ;  /* 0x000000110000780c */ /* 0x040fe40003f24270 */
[----:B------:R-:W-:Y:S02]  /*157e0*/  ISETP.GT.AND P0, PT, R0, 0x18, PT ;  /* 0x000000180000780c */ /* 0x000fe40003f04270 */
[----:B------:R-:W-:Y:S02]  /*157f0*/  FMNMX.FTZ R2, R9, R2, !PT ;  /* 0x0000000209027209 */ /* 0x000fe40007810000 */
[----:B------:R-:W-:Y:S02]  /*15800*/  FSEL R47, R215, -INF , P3 ;  /* 0xff800000d72f7808 */ /* 0x000fe40001800000 */
        /* <DEDUP_REMOVED lines=8> */
[----:B------:R-:W-:Y:S02]  /*15890*/  ISETP.GT.AND P0, PT, R0, 0x29, PT ;  /* 0x000000290000780c */ /* 0x000fe40003f04270 */
[----:B------:R-:W-:Y:S01]  /*158a0*/  FSEL R42, R182, -INF , P4 ;  /* 0xff800000b62a7808 */ /* 0x000fe20002000000 */
[----:B------:R-:W2:Y:S01]  /*158b0*/  SHFL.BFLY PT, R0, R2, 0x2, 0x1f ;  /* 0x0c401f0002007f89 */ /* 0x000ea200000e0000 */
[----:B------:R-:W-:Y:S02]  /*158c0*/  FSEL R23, R185, -INF , P3 ;  /* 0xff800000b9177808 */ /* 0x000fe40001800000 */
        /* <DEDUP_REMOVED lines=53> */
.L_x_1777:
        /* <DEDUP_REMOVED lines=23> */
[----:B------:R-:W-:Y:S10]  /*15d90*/  MUFU.EX2 R13, R8 ;  /* 0x00000008000d7308 */ /* 0x000ff40000000800 */
[----:B------:R-:W-:Y:S10]  /*15da0*/  MUFU.EX2 R2, R6 ;  /* 0x0000000600027308 */ /* 0x000ff40000000800 */
[----:B------:R-:W1:Y:S02]  /*15db0*/  MUFU.EX2 R12, R17 ;  /* 0x00000011000c7308 */ /* 0x000e640000000800 */
[----:B-1----:R-:W-:Y:S01]  /*15dc0*/  F2FP.BF16.PACK_AB R174, R12, R13 ;  /* 0x0000000d0cae723e */ /* 0x002fe200000010ff */
[----:B------:R-:W-:Y:S01]  /*15dd0*/  FFMA.FTZ R0, R4, R225, R3 ;  /* 0x000000e104007223 */ /* 0x000fe20000010003 */
[----:B------:R-:W-:Y:S01]  /*15de0*/  F2FP.BF16.PACK_AB R172, R2, R3 ;  /* 0x0000000302ac723e */ /* 0x000fe200000010ff */
        /* <DEDUP_REMOVED lines=9> */
[----:B------:R-:W-:Y:S02]  /*15e80*/  FMUL.FTZ R0, R0, c[0x0][0x2d0] ;  /* 0x0000b40000007a20 */ /* 0x000fe40000410000 */
        /* <DEDUP_REMOVED lines=14> */
[----:B------:R-:W-:Y:S01]  /*15f70*/  MUFU.EX2 R10, R10 ;  /* 0x0000000a000a7308 */ /* 0x000fe20000000800 */
[C---:B------:R-:W-:Y:S02]  /*15f80*/  FMUL.FTZ R69, R4.reuse, R69 ;  /* 0x0000004504457220 */ /* 0x040fe40000410000 */
[C---:B------:R-:W-:Y:S02]  /*15f90*/  FMUL.FTZ R72, R4.reuse, R72 ;  /* 0x0000004804487220 */ /* 0x040fe40000410000 */
[C---:B------:R-:W-:Y:S02]  /*15fa0*/  FMUL.FTZ R73, R4.reuse, R73 ;  /* 0x0000004904497220 */ /* 0x040fe40000410000 */
[C---:B------:R-:W-:Y:S02]  /*15fb0*/  FMUL.FTZ R84, R4.reuse, R84 ;  /* 0x0000005404547220 */ /* 0x040fe40000410000 */
[C---:B------:R-:W-:Y:S01]  /*15fc0*/  FMUL.FTZ R85, R4.reuse, R85 ;  /* 0x0000005504557220 */ /* 0x040fe20000410000 */
[----:B------:R-:W2:Y:S01]  /*15fd0*/  MUFU.EX2 R2, R6 ;  /* 0x0000000600027308 */ /* 0x000ea20000000800 */
[C---:B------:R-:W-:Y:S02]  /*15fe0*/  FMUL.FTZ R100, R4.reuse, R100 ;  /* 0x0000006404647220 */ /* 0x040fe40000410000 */
[----:B------:R-:W-:Y:S02]  /*15ff0*/  FMUL.FTZ R101, R4, R101 ;  /* 0x0000006504657220 */ /* 0x000fe40000410000 */
[C---:B-1----:R-:W-:Y:S02]  /*16000*/  FFMA.FTZ R0, R3.reuse, R236, R9 ;  /* 0x000000ec03007223 */ /* 0x042fe40000010009 */
[C---:B------:R-:W-:Y:S02]  /*16010*/  FMUL.FTZ R58, R3.reuse, R58 ;  /* 0x0000003a033a7220 */ /* 0x040fe40000410000 */
[C---:B------:R-:W-:Y:S01]  /*16020*/  FMUL.FTZ R59, R3.reuse, R59 ;  /* 0x0000003b033b7220 */ /* 0x040fe20000410000 */
[----:B------:R-:W1:Y:S01]  /*16030*/  MUFU.EX2 R228, R175 ;  /* 0x000000af00e47308 */ /* 0x000e620000000800 */
[C---:B------:R-:W-:Y:S02]  /*16040*/  FMUL.FTZ R70, R3.reuse, R70 ;  /* 0x0000004603467220 */ /* 0x040fe40000410000 */
[C---:B------:R-:W-:Y:S02]  /*16050*/  FMUL.FTZ R71, R3.reuse, R71 ;  /* 0x0000004703477220 */ /* 0x040fe40000410000 */
[C---:B------:R-:W-:Y:S02]  /*16060*/  FMUL.FTZ R74, R3.reuse, R74 ;  /* 0x0000004a034a7220 */ /* 0x040fe40000410000 */
[C---:B------:R-:W-:Y:S02]  /*16070*/  FMUL.FTZ R75, R3.reuse, R75 ;  /* 0x0000004b034b7220 */ /* 0x040fe40000410000 */
[C---:B------:R-:W-:Y:S01]  /*16080*/  FMUL.FTZ R86, R3.reuse, R86 ;  /* 0x0000005603567220 */ /* 0x040fe20000410000 */
[----:B------:R-:W-:Y:S01]  /*16090*/  MUFU.EX2 R240, R186 ;  /* 0x000000ba00f07308 */ /* 0x000fe20000000800 */
[C---:B------:R-:W-:Y:S02]  /*160a0*/  FMUL.FTZ R87, R3.reuse, R87 ;  /* 0x0000005703577220 */ /* 0x040fe40000410000 */
[C---:B------:R-:W-:Y:S01]  /*160b0*/  FMUL.FTZ R90, R3.reuse, R90 ;  /* 0x0000005a035a7220 */ /* 0x040fe20000410000 */
[C---:B--2---:R-:W-:Y:S01]  /*160c0*/  F2FP.BF16.PACK_AB R173, R2.reuse, R9 ;  /* 0x0000000902ad723e */ /* 0x044fe200000010ff */
[----:B------:R-:W-:Y:S01]  /*160d0*/  FADD.FTZ R107, R2, R0 ;  /* 0x00000000026b7221 */ /* 0x000fe20000010000 */
[C---:B------:R-:W-:Y:S01]  /*160e0*/  FSEL R0, R104.reuse, RZ, P0 ;  /* 0x000000ff68007208 */ /* 0x040fe20000000000 */
[----:B------:R-:W-:Y:S02]  /*160f0*/  FMUL.FTZ R2, R104, c[0x0][0x2d0] ;  /* 0x0000b40068027a20 */ /* 0x000fe40000410000 */
[C---:B------:R-:W-:Y:S01]  /*16100*/  FMUL.FTZ R91, R3.reuse, R91 ;  /* 0x0000005b035b7220 */ /* 0x040fe20000410000 */
[----:B------:R-:W-:Y:S01]  /*16110*/  MUFU.EX2 R241, R185 ;  /* 0x000000b900f17308 */ /* 0x000fe20000000800 */
[----:B------:R-:W-:Y:S01]  /*16120*/  FADD.FTZ R0, -R0, R110 ;  /* 0x0000006e00007221 */ /* 0x000fe20000010100 */
[----:B------:R-:W-:Y:S01]  /*16130*/  FSEL R2, R2, RZ, P0 ;  /* 0x000000ff02027208 */ /* 0x000fe20000000000 */
[----:B------:R-:W-:Y:S01]  /*16140*/  FMUL.FTZ R102, R3, R102 ;  /* 0x0000006603667220 */ /* 0x000fe20000410000 */
[----:B------:R-:W-:Y:S01]  /*16150*/  FSETP.NEU.FTZ.AND P0, PT, R5, -INF , PT ;  /* 0xff8000000500780b */ /* 0x000fe20003f1d000 */
[----:B------:R-:W-:Y:S01]  /*16160*/  FMUL.FTZ R0, R0, c[0x0][0x2d0] ;  /* 0x0000b40000007a20 */ /* 0x000fe20000410000 */
[----:B-1----:R-:W-:Y:S01]  /*16170*/  F2FP.BF16.PACK_AB R175, R228, R10 ;  /* 0x0000000ae4af723e */ /* 0x002fe200000010ff */
        /* <DEDUP_REMOVED lines=13> */
[----:B------:R-:W-:Y:S01]  /*16250*/  FFMA.FTZ R177, R50, c[0x0][0x2d0], -R2 ;  /* 0x0000b40032b17a23 */ /* 0x000fe20000010802 */
[----:B------:R-:W-:Y:S01]  /*16260*/  FSEL R2, R5, RZ, P0 ;  /* 0x000000ff05027208 */ /* 0x000fe20000000000 */
[----:B------:R2:W-:Y:S01]  /*16270*/  MUFU.EX2 R25, R8 ;  /* 0x0000000800197308 */ /* 0x0005e20000000800 */
[C---:B------:R-:W-:Y:S02]  /*16280*/  FMUL.FTZ R38, R3.reuse, R154 ;  /* 0x0000009a03267220 */ /* 0x040fe40000410000 */
[----:B------:R-:W-:Y:S02]  /*16290*/  FMUL.FTZ R39, R3, R155 ;  /* 0x0000009b03277220 */ /* 0x000fe40000410000 */
[----:B------:R-:W-:Y:S02]  /*162a0*/  FADD.FTZ R2, -R2, R111 ;  /* 0x0000006f02027221 */ /* 0x000fe40000010100 */
[----:B------:R-:W-:Y:S02]  /*162b0*/  FMUL.FTZ R52, R4, R160 ;  /* 0x000000a004347220 */ /* 0x000fe40000410000 */
[----:B------:R-:W-:Y:S01]  /*162c0*/  FMUL.FTZ R2, R2, c[0x0][0x2d0] ;  /* 0x0000b40002027a20 */ /* 0x000fe20000410000 */
[----:B------:R-:W3:Y:S01]  /*162d0*/  MUFU.EX2 R0, R0 ;  /* 0x0000000000007308 */ /* 0x000ee20000000800 */
[C---:B------:R-:W-:Y:S02]  /*162e0*/  FMUL.FTZ R53, R4.reuse, R161 ;  /* 0x000000a104357220 */ /* 0x040fe40000410000 */
[----:B-1----:R-:W-:Y:S02]  /*162f0*/  FMUL.FTZ R6, R5, c[0x0][0x2d0] ;  /* 0x0000b40005067a20 */ /* 0x002fe40000410000 */
[----:B------:R-:W-:Y:S02]  /*16300*/  FMUL.FTZ R103, R3, R103 ;  /* 0x0000006703677220 */ /* 0x000fe40000410000 */
[----:B------:R-:W-:Y:S01]  /*16310*/  FMUL.FTZ R88, R4, R88 ;  /* 0x0000005804587220 */ /* 0x000fe20000410000 */
[----:B------:R-:W-:Y:S01]  /*16320*/  FSEL R6, R6, RZ, P0 ;  /* 0x000000ff06067208 */ /* 0x000fe20000000000 */
[----:B------:R-:W-:Y:S01]  /*16330*/  FMUL.FTZ R89, R4, R89 ;  /* 0x0000005904597220 */ /* 0x000fe20000410000 */
[----:B------:R-:W1:Y:S03]  /*16340*/  MUFU.EX2 R2, R2 ;  /* 0x0000000200027308 */ /* 0x000e660000000800 */
[--C-:B------:R-:W-:Y:S02]  /*16350*/  FFMA.FTZ R183, R43, c[0x0][0x2d0], -R6.reuse ;  /* 0x0000b4002bb77a23 */ /* 0x100fe40000010806 */
[----:B--2---:R-:W-:Y:S02]  /*16360*/  FADD.FTZ R8, R13, R11 ;  /* 0x0000000b0d087221 */ /* 0x004fe40000010000 */
[----:B------:R-:W-:Y:S02]  /*16370*/  FFMA.FTZ R184, R42, c[0x0][0x2d0], -R6 ;  /* 0x0000b4002ab87a23 */ /* 0x000fe40000010806 */
[----:B------:R-:W-:Y:S01]  /*16380*/  FADD.FTZ R181, R12, R8 ;  /* 0x000000080cb57221 */ /* 0x000fe20000010000 */
[----:B------:R-:W-:Y:S01]  /*16390*/  MUFU.EX2 R227, R55 ;  /* 0x0000003700e37308 */ /* 0x000fe20000000800 */
[--C-:B------:R-:W-:Y:S01]  /*163a0*/  FFMA.FTZ R9, R36, c[0x0][0x2d0], -R6.reuse ;  /* 0x0000b40024097a23 */ /* 0x100fe20000010806 */
[----:B------:R-:W-:Y:S01]  /*163b0*/  LDSM.16.MT88.4 R40, [R197] ;  /* 0x00000000c528783b */ /* 0x000fe20000004200 */
[----:B------:R-:W-:Y:S02]  /*163c0*/  FFMA.FTZ R37, R48, c[0x0][0x2d0], -R6 ;  /* 0x0000b40030257a23 */ /* 0x000fe40000010806 */
[----:B---3--:R-:W-:Y:S02]  /*163d0*/  FFMA.FTZ R8, R0, R237, R26 ;  /* 0x000000ed00087223 */ /* 0x008fe4000001001a */
        /* <DEDUP_REMOVED lines=9> */
[----:B------:R-:W-:Y:S02]  /*16470*/  FFMA.FTZ R6, R24, c[0x0][0x2d0], -R6 ;  /* 0x0000b40018067a23 */ /* 0x000fe40000010806 */
[----:B------:R-:W-:Y:S01]  /*16480*/  FMUL.FTZ R48, R0, R116 ;  /* 0x0000007400307220 */ /* 0x000fe20000410000 */
[C---:B------:R-:W-:Y:S01]  /*16490*/  F2FP.BF16.PACK_AB R116, R25.reuse, R26 ;  /* 0x0000001a1974723e */ /* 0x040fe200000010ff */
[----:B-1----:R-:W-:Y:S02]  /*164a0*/  FMUL.FTZ R14, R2, R138 ;  /* 0x0000008a020e7220 */ /* 0x002fe40000410000 */
[----:B------:R-:W-:Y:S02]  /*164b0*/  FADD.FTZ R138, R25, R8 ;  /* 0x00000008198a7221 */ /* 0x000fe40000010000 */
[----:B------:R-:W1:Y:S01]  /*164c0*/  LDSM.16.MT88.4 R24, [R196] ;  /* 0x00000000c418783b */ /* 0x000e620000004200 */
[C---:B------:R-:W-:Y:S01]  /*164d0*/  FMUL.FTZ R16, R0.reuse, R132 ;  /* 0x0000008400107220 */ /* 0x040fe20000410000 */
        /* <DEDUP_REMOVED lines=27> */
[C---:B------:R-:W-:Y:S02]  /*16690*/  FMUL.FTZ R11, R3.reuse, R143 ;  /* 0x0000008f030b7220 */ /* 0x040fe40000410000 */
[----:B------:R-:W-:Y:S02]  /*166a0*/  FADD.FTZ R136, R10, R107 ;  /* 0x0000006b0a887221 */ /* 0x000fe40000010000 */
[----:B------:R-:W-:Y:S01]  /*166b0*/  FMUL.FTZ R10, R3, R142 ;  /* 0x0000008e030a7220 */ /* 0x000fe20000410000 */
[----:B------:R-:W4:Y:S01]  /*166c0*/  MUFU.EX2 R0, R9 ;  /* 0x0000000900007308 */ /* 0x000f220000000800 */
[----:B------:R-:W-:Y:S02]  /*166d0*/  FMUL.FTZ R8, R4, R140 ;  /* 0x0000008c04087220 */ /* 0x000fe40000410000 */
[C---:B------:R-:W-:Y:S01]  /*166e0*/  FMUL.FTZ R50, R2.reuse, R118 ;  /* 0x0000007602327220 */ /* 0x040fe20000410000 */
[----:B--2---:R-:W-:Y:S01]  /*166f0*/  F2FP.BF16.PACK_AB R118, R243, R227 ;  /* 0x000000e3f376723e */ /* 0x004fe200000010ff */
[----:B------:R-:W-:Y:S01]  /*16700*/  FMUL.FTZ R51, R2, R119 ;  /* 0x0000007702337220 */ /* 0x000fe20000410000 */
[----:B---3--:R-:W-:Y:S01]  /*16710*/  F2FP.BF16.PACK_AB R119, R244, R226 ;  /* 0x000000e2f477723e */ /* 0x008fe200000010ff */
[C---:B------:R-:W-:Y:S02]  /*16720*/  FMUL.FTZ R15, R2.reuse, R139 ;  /* 0x0000008b020f7220 */ /* 0x040fe40000410000 */
[C---:B------:R-:W-:Y:S01]  /*16730*/  FMUL.FTZ R18, R2.reuse, R134 ;  /* 0x0000008602127220 */ /* 0x040fe20000410000 */
[----:B------:R-:W-:Y:S01]  /*16740*/  MUFU.EX2 R140, R188 ;  /* 0x000000bc008c7308 */ /* 0x000fe20000000800 */
[----:B------:R-:W-:Y:S02]  /*16750*/  FMUL.FTZ R19, R2, R135 ;  /* 0x0000008702137220 */ /* 0x000fe40000410000 */
[C---:B------:R-:W-:Y:S01]  /*16760*/  FMUL.FTZ R20, R4.reuse, R144 ;  /* 0x0000009004147220 */ /* 0x040fe20000410000 */
[----:B------:R-:W-:Y:S01]  /*16770*/  LDSM.16.MT88.4 R132, [R196+0x1000] ;  /* 0x00100000c484783b */ /* 0x000fe20000004200 */
[----:B------:R-:W-:Y:S02]  /*16780*/  FMUL.FTZ R21, R4, R145 ;  /* 0x0000009104157220 */ /* 0x000fe40000410000 */
[C---:B------:R-:W-:Y:S02]  /*16790*/  FMUL.FTZ R22, R3.reuse, R146 ;  /* 0x0000009203167220 */ /* 0x040fe40000410000 */
[----:B------:R-:W-:Y:S01]  /*167a0*/  FMUL.FTZ R23, R3, R147 ;  /* 0x0000009303177220 */ /* 0x000fe20000410000 */
[----:B------:R-:W-:Y:S01]  /*167b0*/  MUFU.EX2 R139, R182 ;  /* 0x000000b6008b7308 */ /* 0x000fe20000000800 */
[C---:B------:R-:W-:Y:S01]  /*167c0*/  FMUL.FTZ R46, R2.reuse, R122 ;  /* 0x0000007a022e7220 */ /* 0x040fe20000410000 */
[----:B------:R-:W-:Y:S01]  /*167d0*/  LDSM.16.MT88.4 R144, [R196+0x800] ;  /* 0x00080000c490783b */ /* 0x000fe20000004200 */
[----:B------:R-:W-:Y:S01]  /*167e0*/  FMUL.FTZ R47, R2, R123 ;  /* 0x0000007b022f7220 */ /* 0x000fe20000410000 */
[----:B----4-:R-:W-:Y:S01]  /*167f0*/  F2FP.BF16.PACK_AB R117, R225, R0 ;  /* 0x00000000e175723e */ /* 0x010fe200000010ff */
[----:B------:R-:W-:Y:S02]  /*16800*/  FMUL.FTZ R9, R4, R141 ;  /* 0x0000008d04097220 */ /* 0x000fe40000410000 */
[C---:B------:R-:W-:Y:S02]  /*16810*/  FMUL.FTZ R30, R2.reuse, R130 ;  /* 0x00000082021e7220 */ /* 0x040fe40000410000 */
[C---:B------:R-:W-:Y:S01]  /*16820*/  FMUL.FTZ R31, R2.reuse, R131 ;  /* 0x00000083021f7220 */ /* 0x040fe20000410000 */
[----:B------:R-:W2:Y:S01]  /*16830*/  LDSM.16.MT88.4 R120, [R196+0xc00] ;  /* 0x000c0000c478783b */ /* 0x000ea20000004200 */
[C---:B------:R-:W-:Y:S01]  /*16840*/  FMUL.FTZ R34, R2.reuse, R126 ;  /* 0x0000007e02227220 */ /* 0x040fe20000410000 */
[-C--:B-1----:R-:W-:Y:S01]  /*16850*/  HMMA.16816.F32.BF16 R8, R172, R24.reuse, R8 ;  /* 0x00000018ac08723c */ /* 0x082fe20000041808 */
[----:B------:R-:W1:Y:S04]  /*16860*/  MUFU.EX2 R107, R192 ;  /* 0x000000c0006b7308 */ /* 0x000e680000000800 */
[----:B------:R-:W-:Y:S01]  /*16870*/  FMUL.FTZ R35, R2, R127 ;  /* 0x0000007f02237220 */ /* 0x000fe20000410000 */
[----:B------:R-:W-:Y:S01]  /*16880*/  LDSM.16.MT88.4 R128, [R197+0x400] ;  /* 0x00040000c580783b */ /* 0x000fe20000004200 */
[C---:B------:R-:W-:Y:S01]  /*16890*/  FMUL.FTZ R36, R4.reuse, R152 ;  /* 0x0000009804247220 */ /* 0x040fe20000410000 */
[C---:B------:R-:W-:Y:S03]  /*168a0*/  HMMA.16816.F32.BF16 R12, R116.reuse, R24, R12 ;  /* 0x00000018740c723c */ /* 0x040fe6000004180c */
[----:B------:R-:W-:Y:S01]  /*168b0*/  MUFU.EX2 R242, R177 ;  /* 0x000000b100f27308 */ /* 0x000fe20000000800 */
[----:B------:R-:W-:Y:S02]  /*168c0*/  FMUL.FTZ R37, R4, R153 ;  /* 0x0000009904257220 */ /* 0x000fe40000410000 */
[----:B------:R-:W-:Y:S01]  /*168d0*/  LDSM.16.MT88.4 R124, [R196+0x400] ;  /* 0x00040000c47c783b */ /* 0x000fe20000004200 */
[C---:B------:R-:W-:Y:S01]  /*168e0*/  FMUL.FTZ R54, R3.reuse, R162 ;  /* 0x000000a203367220 */ /* 0x040fe20000410000 */
[-C--:B------:R-:W-:Y:S04]  /*168f0*/  HMMA.16816.F32.BF16 R16, R116, R26.reuse, R16 ;  /* 0x0000001a7410723c */ /* 0x080fe80000041810 */
[C---:B------:R-:W-:Y:S01]  /*16900*/  FMUL.FTZ R55, R3.reuse, R163 ;  /* 0x000000a303377220 */ /* 0x040fe20000410000 */
[----:B------:R-:W-:Y:S01]  /*16910*/  MUFU.EX2 R236, R176 ;  /* 0x000000b000ec7308 */ /* 0x000fe20000000800 */
[----:B------:R-:W-:Y:S01]  /*16920*/  LDSM.16.MT88.4 R152, [R197+0x800] ;  /* 0x00080000c598783b */ /* 0x000fe20000004200 */
[----:B------:R-:W-:Y:S01]  /*16930*/  FMUL.FTZ R62, R2, R62 ;  /* 0x0000003e023e7220 */ /* 0x000fe20000410000 */
[C---:B------:R-:W-:Y:S04]  /*16940*/  HMMA.16816.F32.BF16 R20, R172.reuse, R26, R20 ;  /* 0x0000001aac14723c */ /* 0x040fe80000041814 */
[C---:B------:R-:W-:Y:S02]  /*16950*/  FMUL.FTZ R24, R4.reuse, R148 ;  /* 0x0000009404187220 */ /* 0x040fe40000410000 */
[----:B------:R-:W-:Y:S01]  /*16960*/  FMUL.FTZ R25, R4, R149 ;  /* 0x0000009504197220 */ /* 0x000fe20000410000 */
[----:B------:R-:W-:Y:S01]  /*16970*/  LDSM.16.MT88.4 R160, [R196+0x1400] ;  /* 0x00140000c4a0783b */ /* 0x000fe20000004200 */
[C---:B------:R-:W-:Y:S01]  /*16980*/  FMUL.FTZ R26, R3.reuse, R150 ;  /* 0x00000096031a7220 */ /* 0x040fe20000410000 */
[----:B------:R-:W-:Y:S03]  /*16990*/  MUFU.EX2 R229, R178 ;  /* 0x000000b200e57308 */ /* 0x000fe60000000800 */
[C---:B------:R-:W-:Y:S02]  /*169a0*/  FMUL.FTZ R27, R3.reuse, R151 ;  /* 0x00000097031b7220 */ /* 0x040fe40000410000 */
[C---:B------:R-:W-:Y:S02]  /*169b0*/  FMUL.FTZ R63, R2.reuse, R63 ;  /* 0x0000003f023f7220 */ /* 0x040fe40000410000 */
[C---:B------:R-:W-:Y:S02]  /*169c0*/  FMUL.FTZ R66, R2.reuse, R66 ;  /* 0x0000004202427220 */ /* 0x040fe40000410000 */
[C---:B------:R-:W-:Y:S01]  /*169d0*/  FMUL.FTZ R67, R2.reuse, R67 ;  /* 0x0000004302437220 */ /* 0x040fe20000410000 */
[-C--:B------:R-:W-:Y:S01]  /*169e0*/  HMMA.16816.F32.BF16 R24, R172, R40.reuse, R24 ;  /* 0x00000028ac18723c */ /* 0x080fe20000041818 */
        /* <DEDUP_REMOVED lines=11> */
[----:B------:R-:W-:Y:S02]  /*16aa0*/  FMUL.FTZ R41, R4, R157 ;  /* 0x0000009d04297220 */ /* 0x000fe40000410000 */
[C---:B------:R-:W-:Y:S04]  /*16ab0*/  HMMA.16816.F32.BF16 R36, R172.reuse, R42, R36 ;  /* 0x0000002aac24723c */ /* 0x040fe80000041824 */
[----:B------:R-:W-:Y:S02]  /*16ac0*/  FADD.FTZ R4, R228, R136 ;  /* 0x00000088e4047221 */ /* 0x000fe40000010000 */
[C---:B------:R-:W-:Y:S01]  /*16ad0*/  FMUL.FTZ R94, R2.reuse, R94 ;  /* 0x0000005e025e7220 */ /* 0x040fe20000410000 */
[----:B------:R-:W-:Y:S01]  /*16ae0*/  MUFU.EX2 R136, R218 ;  /* 0x000000da00887308 */ /* 0x000fe20000000800 */
[C---:B------:R-:W-:Y:S04]  /*16af0*/  FMUL.FTZ R42, R3.reuse, R158 ;  /* 0x0000009e032a7220 */ /* 0x040fe80000410000 */
[----:B------:R-:W-:Y:S02]  /*16b00*/  FMUL.FTZ R43, R3, R159 ;  /* 0x0000009f032b7220 */ /* 0x000fe40000410000 */
[----:B------:R-:W-:Y:S02]  /*16b10*/  FADD.FTZ R3, R227, R138 ;  /* 0x0000008ae3037221 */ /* 0x000fe40000010000 */
[----:B------:R-:W3:Y:S01]  /*16b20*/  LDL R227, [R1+0x10] ;  /* 0x0000100001e37983 */ /* 0x000ee20000100800 */
[----:B------:R-:W-:Y:S01]  /*16b30*/  MUFU.EX2 R186, R216 ;  /* 0x000000d800ba7308 */ /* 0x000fe20000000800 */
[C---:B------:R-:W-:Y:S01]  /*16b40*/  FMUL.FTZ R95, R2.reuse, R95 ;  /* 0x0000005f025f7220 */ /* 0x040fe20000410000 */
[-C--:B--2---:R-:W-:Y:S03]  /*16b50*/  HMMA.16816.F32.BF16 R40, R172, R120.reuse, R40 ;  /* 0x00000078ac28723c */ /* 0x084fe60000041828 */
[C---:B------:R-:W-:Y:S02]  /*16b60*/  FMUL.FTZ R98, R2.reuse, R98 ;  /* 0x0000006202627220 */ /* 0x040fe40000410000 */
[----:B------:R-:W-:Y:S02]  /*16b70*/  FMUL.FTZ R99, R2, R99 ;  /* 0x0000006302637220 */ /* 0x000fe40000410000 */
[----:B-1----:R-:W-:Y:S01]  /*16b80*/  FADD.FTZ R0, R107, R181 ;  /* 0x000000b56b007221 */ /* 0x002fe20000010000 */
[C---:B------:R-:W-:Y:S01]  /*16b90*/  HMMA.16816.F32.BF16 R44, R116.reuse, R120, R44 ;  /* 0x00000078742c723c */ /* 0x040fe2000004182c */
[----:B------:R-:W1:Y:S07]  /*16ba0*/  MUFU.EX2 R2, R191 ;  /* 0x000000bf00027308 */ /* 0x000e6e0000000800 */
[-C--:B------:R-:W-:Y:S03]  /*16bb0*/  HMMA.16816.F32.BF16 R48, R116, R122.reuse, R48 ;  /* 0x0000007a7430723c */ /* 0x080fe60000041830 */
[----:B------:R-:W-:Y:S05]  /*16bc0*/  MUFU.EX2 R191, R184 ;  /* 0x000000b800bf7308 */ /* 0x000fea0000000800 */
[C---:B------:R-:W-:Y:S01]  /*16bd0*/  HMMA.16816.F32.BF16 R52, R172.reuse, R122, R52 ;  /* 0x0000007aac34723c */ /* 0x040fe20000041834 */
[----:B------:R-:W2:Y:S04]  /*16be0*/  LDSM.16.MT88.4 R120, [R197+0xc00] ;  /* 0x000c0000c578783b */ /* 0x000ea80000004200 */
[----:B------:R-:W-:Y:S01]  /*16bf0*/  MUFU.EX2 R189, R215 ;  /* 0x000000d700bd7308 */ /* 0x000fe20000000800 */
[----:B-1----:R-:W-:Y:S06]  /*16c00*/  FADD.FTZ R0, R2, R0 ;  /* 0x0000000002007221 */ /* 0x002fec0000010000 */
[----:B------:R-:W-:Y:S03]  /*16c10*/  FADD.FTZ R0, R111, R0 ;  /* 0x000000006f007221 */ /* 0x000fe60000010000 */
[----:B------:R-:W-:Y:S10]  /*16c20*/  MUFU.EX2 R190, R214 ;  /* 0x000000d600be7308 */ /* 0x000ff40000000800 */
[----:B------:R-:W-:Y:S10]  /*16c30*/  MUFU.EX2 R184, R210 ;  /* 0x000000d200b87308 */ /* 0x000ff40000000800 */
[----:B------:R-:W1:Y:S01]  /*16c40*/  MUFU.EX2 R187, R195 ;  /* 0x000000c300bb7308 */ /* 0x000e620000000800 */
[-C--:B--2---:R-:W-:Y:S09]  /*16c50*/  HMMA.16816.F32.BF16 R56, R172, R120.reuse, R56 ;  /* 0x00000078ac38723c */ /* 0x084ff20000041838 */
[----:B------:R-:W-:Y:S01]  /*16c60*/  MUFU.EX2 R188, R193 ;  /* 0x000000c100bc7308 */ /* 0x000fe20000000800 */
[C---:B------:R-:W-:Y:S09]  /*16c70*/  HMMA.16816.F32.BF16 R60, R116.reuse, R120, R60 ;  /* 0x00000078743c723c */ /* 0x040ff2000004183c */
[----:B------:R-:W2:Y:S01]  /*16c80*/  MUFU.EX2 R183, R212 ;  /* 0x000000d400b77308 */ /* 0x000ea20000000800 */
[-C--:B------:R-:W-:Y:S03]  /*16c90*/  HMMA.16816.F32.BF16 R64, R116, R122.reuse, R64 ;  /* 0x0000007a7440723c */ /* 0x080fe60000041840 */
[----:B-1----:R-:W-:Y:S05]  /*16ca0*/  F2FP.BF16.PACK_AB R176, R187, R184 ;  /* 0x000000b8bbb0723e */ /* 0x002fea00000010ff */
[C---:B------:R-:W-:Y:S01]  /*16cb0*/  HMMA.16816.F32.BF16 R68, R172.reuse, R122, R68 ;  /* 0x0000007aac44723c */ /* 0x040fe20000041844 */
[----:B------:R-:W1:Y:S01]  /*16cc0*/  LDSM.16.MT88.4 R120, [R196+0x1800] ;  /* 0x00180000c478783b */ /* 0x000e620000004200 */
[----:B------:R-:W-:Y:S10]  /*16cd0*/  MUFU.EX2 R182, R194 ;  /* 0x000000c200b67308 */ /* 0x000ff40000000800 */
[----:B------:R-:W4:Y:S01]  /*16ce0*/  MUFU.EX2 R181, R211 ;  /* 0x000000d300b57308 */ /* 0x000f220000000800 */
[----:B--2---:R-:W-:Y:S09]  /*16cf0*/  F2FP.BF16.PACK_AB R178, R183, R188 ;  /* 0x000000bcb7b2723e */ /* 0x004ff200000010ff */
[----:B------:R-:W-:Y:S10]  /*16d00*/  MUFU.EX2 R180, R213 ;  /* 0x000000d500b47308 */ /* 0x000ff40000000800 */
[----:B------:R-:W2:Y:S01]  /*16d10*/  MUFU.EX2 R6, R6 ;  /* 0x0000000600067308 */ /* 0x000ea20000000800 */
[----:B----4-:R-:W-:Y:S01]  /*16d20*/  F2FP.BF16.PACK_AB R177, R181, R182 ;  /* 0x000000b6b5b1723e */ /* 0x010fe200000010ff */
[-C--:B-1----:R-:W-:Y:S08]  /*16d30*/  HMMA.16816.F32.BF16 R72, R172, R120.reuse, R72 ;  /* 0x00000078ac48723c */ /* 0x082ff00000041848 */
[C---:B------:R-:W-:Y:S04]  /*16d40*/  HMMA.16816.F32.BF16 R76, R116.reuse, R120, R76 ;  /* 0x00000078744c723c */ /* 0x040fe8000004184c */
[----:B--2---:R-:W-:Y:S04]  /*16d50*/  F2FP.BF16.PACK_AB R179, R6, R180 ;  /* 0x000000b406b3723e */ /* 0x004fe800000010ff */
        /* <DEDUP_REMOVED lines=24> */
[----:B------:R-:W4:Y:S04]  /*16ee0*/  MUFU.EX2 R110, R223 ;  /* 0x000000df006e7308 */ /* 0x000f280000000800 */
        /* <DEDUP_REMOVED lines=9> */
[C---:B----4-:R-:W-:Y:S01]  /*16f80*/  F2FP.BF16.PACK_AB R172, R110.reuse, R111 ;  /* 0x0000006f6eac723e */ /* 0x050fe200000010ff */
        /* <DEDUP_REMOVED lines=13> */
[----:B------:R-:W-:Y:S01]  /*17060*/  FADD.FTZ R4, R139, R0 ;  /* 0x000000008b047221 */ /* 0x000fe20000010000 */
[C---:B---3--:R-:W-:Y:S01]  /*17070*/  ISETP.GT.AND P0, PT, R220.reuse, R227, PT ;  /* 0x000000e3dc00720c */ /* 0x048fe20003f04270 */
[-C--:B------:R-:W-:Y:S04]  /*17080*/  HMMA.16816.F32.BF16 R40, R116, R132.reuse, R40 ;  /* 0x000000847428723c */ /* 0x080fe80000041828 */
[----:B------:R-:W-:Y:S01]  /*17090*/  FADD.FTZ R0, R237, R3 ;  /* 0x00000003ed007221 */ /* 0x000fe20000010000 */
[----:B------:R-:W-:Y:S01]  /*170a0*/  IADD3 R220, R220, -0x1, RZ ;  /* 0xffffffffdcdc7810 */ /* 0x000fe20007ffe0ff */
        /* <DEDUP_REMOVED lines=27> */
[----:B------:R-:W-:Y:S01]  /*17260*/  FADD.FTZ R238, R6, R0 ;  /* 0x0000000006ee7221 */ /* 0x000fe20000010000 */
[----:B------:R-:W-:Y:S03]  /*17270*/  MOV R6, R106 ;  /* 0x0000006a00067202 */ /* 0x000fe60000000f00 */
        /* <DEDUP_REMOVED lines=34> */
.L_x_1657:
[----:B------:R-:W2:Y:S02]  /*174a0*/  LDL R0, [R1+0xc] ;  /* 0x00000c0001007983 */ /* 0x000ea40000100800 */
[----:B--2---:R-:W-:-:S13]  /*174b0*/  ISETP.GE.AND P0, PT, R220, R0, PT ;  /* 0x00000000dc00720c */ /* 0x004fda0003f06270 */
[----:B------:R-:W-:Y:S05]  /*174c0*/  @!P0 BRA `(.L_x_1671) ;  /* 0x0000310000008947 */ /* 0x000fea0003800000 */
.L_x_1683:
        /* <DEDUP_REMOVED lines=9> */
[----:B------:R-:W-:Y:S01]  /*17560*/  MOV R110, R105 ;  /* 0x00000069006e7202 */ /* 0x000fe20000000f00 */
[----:B------:R-:W-:Y:S01]  /*17570*/  IMAD.MOV.U32 R107, RZ, RZ, R106 ;  /* 0x000000ffff6b7224 */ /* 0x000fe200078e006a */
[----:B------:R-:W-:Y:S01]  /*17580*/  MOV R111, R104 ;  /* 0x00000068006f7202 */ /* 0x000fe20000000f00 */
[----:B------:R-:W-:Y:S02]  /*17590*/  IMAD R0, R221, c[0x0][0x20c], R0 ;  /* 0x00008300dd007a24 */ /* 0x000fe400078e0200 */
        /* <DEDUP_REMOVED lines=20> */
.L_x_1778:
        /* <DEDUP_REMOVED lines=8> */
[----:B-----5:R-:W-:Y:S05]  /*17760*/  IADD3 R8, P0, R2, R234, RZ ;  /* 0x000000ea02087210 */ /* 0x020fea0007f1e0ff */
[----:B--2---:R-:W-:Y:S06]  /*17770*/  IMAD.X R9, R0, 0x1, R233, P0 ;  /* 0x0000000100097824 */ /* 0x004fec00000e06e9 */
[----:B------:R-:W-:Y:S01]  /*17780*/  @!PT LDS RZ, [RZ] ;  /* 0x00000000fffff984 */ /* 0x000fe20000000800 */
[----:B------:R-:W-:Y:S01]  /*17790*/  @!PT LDS RZ, [RZ] ;  /* 0x00000000fffff984 */ /* 0x000fe20000000800 */
[----:B------:R2:W-:Y:S02]  /*177a0*/  LDGSTS.E.BYPASS.LTC128B.128 [R209+0x1880], [R8.64], !P2 ;  /* 0x0188000008d17fae */ /* 0x0005e4000d101d48 */
[----:B--2---:R-:W-:Y:S05]  /*177b0*/  IADD3 R8, P0, R2, R235, RZ ;  /* 0x000000eb02087210 */ /* 0x004fea0007f1e0ff */
[----:B------:R-:W-:Y:S01]  /*177c0*/  IMAD.X R9, R0, 0x1, R230, P0 ;  /* 0x0000000100097824 */ /* 0x000fe200000e06e6 */
[----:B------:R-:W-:Y:S04]  /*177d0*/  IADD3 R2, P0, R2, R232, RZ ;  /* 0x000000e802027210 */ /* 0x000fe80007f1e0ff */
[----:B------:R2:W-:Y:S01]  /*177e0*/  LDGSTS.E.BYPASS.LTC128B.128 [R209+0x2480], [R8.64], !P4 ;  /* 0x0248000008d17fae */ /* 0x0005e2000e101d48 */
[----:B------:R-:W-:Y:S01]  /*177f0*/  IMAD.X R3, R0, 0x1, R231, P0 ;  /* 0x0000000100037824 */ /* 0x000fe200000e06e7 */
[----:B-1----:R-:W-:Y:S04]  /*17800*/  ISETP.GT.AND P0, PT, R10, 0x3f, PT ;  /* 0x0000003f0a00780c */ /* 0x002fe80003f04270 */
[----:B------:R2:W-:Y:S09]  /*17810*/  LDGSTS.E.BYPASS.LTC128B.128 [R209+0x3080], [R2.64], !P3 ;  /* 0x0308000002d17fae */ /* 0x0005f2000d901d48 */
[----:B------:R-:W-:-:S05]  /*17820*/  @P0 BRA `(.L_x_1674) ;  /* 0x000000f000000947 */ /* 0x000fca0003800000 */
[----:B------:R-:W-:-:S05]  /*17830*/  BRA.DIV ~URZ, `(.L_x_1675) ;  /* 0x0000a7427f007947 */ /* 0x000fca000b800000 */
[----:B------:R-:W1:Y:S04]  /*17840*/  SHFL.IDX PT, R4, R4, 0x1, 0x1c1f ;  /* 0x003c1f0004047f89 */ /* 0x000e6800000e0000 */
[----:B------:R3:W4:Y:S02]  /*17850*/  SHFL.IDX PT, R0, R6, 0x1, 0x1c1f ;  /* 0x003c1f0006007f89 */ /* 0x00072400000e0000 */
.L_x_1779:
[----:B--2-4-:R-:W-:Y:S05]  /*17860*/  IADD3 R2, P0, R0, R234, RZ ;  /* 0x000000ea00027210 */ /* 0x014fea0007f1e0ff */
[----:B-1----:R-:W-:Y:S01]  /*17870*/  IMAD.X R3, R4, 0x1, R233, P0 ;  /* 0x0000000104037824 */ /* 0x002fe200000e06e9 */
        /* <DEDUP_REMOVED lines=10> */
.L_x_1674:
[----:B------:R-:W-:Y:S05]  /*17920*/  BSYNC B0 ;  /* 0x0000000000007941 */ /* 0x000fea0003800000 */
.L_x_1673:
[----:B------:R-:W0:Y:S01]  /*17930*/  LDGDEPBAR ;  /* 0x00000000000079af */ /* 0x000e220000000000 */
[----:B------:R-:W-:Y:S01]  /*17940*/  WARPSYNC 0xffffffff ;  /* 0xffffffff00007948 */ /* 0x000fe20003800000 */
[-C--:B--2---:R-:W-:Y:S01]  /*17950*/  HMMA.16816.F32.BF16 R8, R52, R20.reuse, RZ ;  /* 0x000000143408723c */ /* 0x084fe200000418ff */
[----:B------:R-:W-:Y:S05]  /*17960*/  BSSY B0, `(.L_x_1676) ;  /* 0x0000109000007945 */ /* 0x000fea0003800000 */
[----:B---3--:R-:W2:Y:S02]  /*17970*/  LDL R6, [R1+0xc] ;  /* 0x00000c0001067983 */ /* 0x008ea40000100800 */
        /* <DEDUP_REMOVED lines=200> */
[----:B--2---:R-:W-:Y:S03]  /*18600*/  IMAD R2, R220, 0x30, R223 ;  /* 0x00000030dc027824 */ /* 0x004fe600078e02df */
[----:B------:R-:W2:Y:S02]  /*18610*/  S2R R223, SR_TID.X ;  /* 0x0000000000df7919 */ /* 0x000ea40000002100 */
[----:B------:R-:W-:Y:S05]  /*18620*/  IADD3 R2, R2, -0x30, R251 ;  /* 0xffffffd002027810 */ /* 0x000fea0007ffe0fb */
[----:B------:R-:W-:Y:S04]  /*18630*/  @P6 IMAD.HI.U32 R3, R2, c[0x0][0x2bc], RZ ;  /* 0x0000af0002036a27 */ /* 0x000fe800078e00ff */
[----:B-1----:R-:W-:Y:S01]  /*18640*/  IMAD.MOV.U32 R0, RZ, RZ, R2 ;  /* 0x000000ffff007224 */ /* 0x002fe200078e0002 */
[----:B------:R-:W-:Y:S04]  /*18650*/  @P6 SHF.R.U32.HI R0, RZ, c[0x0][0x2c0], R3 ;  /* 0x0000b000ff006a19 */ /* 0x000fe80000011603 */
[C---:B---3--:R-:W-:Y:S01]  /*18660*/  @!P5 IADD3 R3, P0, R0.reuse, R228, RZ ;  /* 0x000000e40003d210 */ /* 0x048fe20007f1e0ff */
[----:B------:R-:W-:Y:S03]  /*18670*/  IMAD.MOV R4, RZ, RZ, -R0 ;  /* 0x000000ffff047224 */ /* 0x000fe600078e0a00 */
[----:B----4-:R-:W-:Y:S01]  /*18680*/  @!P5 LEA.HI.X.SX32 R0, R0, R6, 0x1, P0 ;  /* 0x000000060000d211 */ /* 0x010fe200000f0eff */
[----:B------:R-:W-:Y:S01]  /*18690*/  IMAD R221, R4, c[0x0][0x2b8], R2 ;  /* 0x0000ae0004dd7a24 */ /* 0x000fe200078e0202 */
[C---:B------:R-:W-:Y:S02]  /*186a0*/  @!P5 LEA R2, P0, R3.reuse, c[0x0][0x2a0], 0x2 ;  /* 0x0000a8000302da11 */ /* 0x040fe400078010ff */
[----:B--2---:R-:W-:Y:S02]  /*186b0*/  SHF.R.S32.HI R6, RZ, 0x1f, R223 ;  /* 0x0000001fff067819 */ /* 0x004fe400000114df */
        /* <DEDUP_REMOVED lines=21> */
.L_x_1780:
[----:B------:R-:W-:-:S05]  /*18810*/  BRA.DIV ~URZ, `(.L_x_1679) ;  /* 0x000098927f007947 */ /* 0x000fca000b800000 */
[----:B------:R3:W4:Y:S02]  /*18820*/  SHFL.IDX PT, R0, R11, RZ, 0x1c1f ;  /* 0x001c1fff0b007589 */ /* 0x00072400000e0000 */
.L_x_1781:
        /* <DEDUP_REMOVED lines=16> */
.L_x_1782:
[----:B---34-:R-:W-:Y:S05]  /*18930*/  @P0 IADD3 R2, P1, R0, R234, RZ ;  /* 0x000000ea00020210 */ /* 0x018fea0007f3e0ff */
[----:B-1----:R-:W-:Y:S01]  /*18940*/  @P0 IMAD.X R3, R4, 0x1, R233, P1 ;  /* 0x0000000104030824 */ /* 0x002fe200008e06e9 */
[----:B------:R-:W-:Y:S04]  /*18950*/  @P0 IADD3 R8, P1, R0, R235, RZ ;  /* 0x000000eb00080210 */ /* 0x000fe80007f3e0ff */
[----:B------:R-:W-:Y:S01]  /*18960*/  @!PT LDS RZ, [RZ] ;  /* 0x00000000fffff984 */ /* 0x000fe20000000800 */
[----:B------:R-:W-:Y:S01]  /*18970*/  @!PT LDS RZ, [RZ] ;  /* 0x00000000fffff984 */ /* 0x000fe20000000800 */
[----:B------:R-:W-:Y:S01]  /*18980*/  @!PT LDS RZ, [RZ] ;  /* 0x00000000fffff984 */ /* 0x000fe20000000800 */
[----:B------:R1:W-:Y:S01]  /*18990*/  @P0 LDGSTS.E.BYPASS.LTC128B.128 [R209+0x4480], [R2.64], !P2 ;  /* 0x0448000002d10fae */ /* 0x0003e2000d101d48 */
[----:B------:R-:W-:Y:S05]  /*189a0*/  @P0 IMAD.X R9, R4, 0x1, R230, P1 ;  /* 0x0000000104090824 */ /* 0x000fea00008e06e6 */
[----:B------:R3:W-:Y:S01]  /*189b0*/  @P0 LDGSTS.E.BYPASS.LTC128B.128 [R209+0x5080], [R8.64], !P4 ;  /* 0x0508000008d10fae */ /* 0x0007e2000e101d48 */
[----:B-1----:R-:W-:Y:S05]  /*189c0*/  @P0 IADD3 R2, P1, R0, R232, RZ ;  /* 0x000000e800020210 */ /* 0x002fea0007f3e0ff */
[----:B------:R-:W-:Y:S05]  /*189d0*/  @P0 IMAD.X R3, R4, 0x1, R231, P1 ;  /* 0x0000000104030824 */ /* 0x000fea00008e06e7 */
[----:B------:R3:W-:Y:S03]  /*189e0*/  @P0 LDGSTS.E.BYPASS.LTC128B.128 [R209+0x5c80], [R2.64], !P3 ;  /* 0x05c8000002d10fae */ /* 0x0007e6000d901d48 */
.L_x_1677:
[----:B--234-:R-:W-:Y:S05]  /*189f0*/  BSYNC B0 ;  /* 0x0000000000007941 */ /* 0x01cfea0003800000 */
.L_x_1676:
        /* <DEDUP_REMOVED lines=51> */
.L_x_1783:
        /* <DEDUP_REMOVED lines=15> */
.L_x_1784:
[----:B--2---:R-:W-:Y:S01]  /*18e20*/  FMNMX.FTZ R6, R0, R4, !PT ;  /* 0x0000000400067209 */ /* 0x004fe20007810000 */
[C---:B------:R-:W-:Y:S01]  /*18e30*/  FMUL.FTZ R2, R106.reuse, c[0x0][0x2d0] ;  /* 0x0000b4006a027a20 */ /* 0x040fe20000410000 */
[----:B------:R-:W-:Y:S01]  /*18e40*/  WARPSYNC 0xffffffff ;  /* 0xffffffff00007948 */ /* 0x000fe20003800000 */
[----:B------:R-:W-:Y:S01]  /*18e50*/  FADD.FTZ R0, -R106, R107 ;  /* 0x0000006b6a007221 */ /* 0x000fe20000010100 */
[----:B------:R-:W-:Y:S01]  /*18e60*/  LDSM.16.MT88.4 R40, [R197] ;  /* 0x00000000c528783b */ /* 0x000fe20000004200 */
[--C-:B------:R-:W-:Y:S02]  /*18e70*/  FFMA.FTZ R8, R194, c[0x0][0x2d0], -R2.reuse ;  /* 0x0000b400c2087a23 */ /* 0x100fe40000010802 */
        /* <DEDUP_REMOVED lines=200> */
[C---:B----4-:R-:W-:Y:S01]  /*19b00*/  FMUL.FTZ R10, R3.reuse, R142 ;  /* 0x0000008e030a7220 */ /* 0x050fe20000410000 */
        /* <DEDUP_REMOVED lines=13> */
[----:B------:R-:W-:Y:S02]  /*19be0*/  FADD.FTZ R0, R111, R0 ;  /* 0x000000006f007221 */ /* 0x000fe40000010000 */
[C---:B------:R-:W-:Y:S02]  /*19bf0*/  FMUL.FTZ R25, R4.reuse, R149 ;  /* 0x0000009504197220 */ /* 0x040fe40000410000 */
        /* <DEDUP_REMOVED lines=64> */
[C---:B------:R-:W-:Y:S04]  /*1a000*/  HMMA.16816.F32.BF16 R12, R120.reuse, R124, R12 ;  /* 0x0000007c780c723c */ /* 0x040fe8000004180c */
[----:B------:R-:W-:Y:S04]  /*1a010*/  FADD.FTZ R4, R214, R0 ;  /* 0x00000000d6047221 */ /* 0x000fe80000010000 */
[-C--:B------:R-:W-:Y:S01]  /*1a020*/  HMMA.16816.F32.BF16 R16, R120, R126.reuse, R16 ;  /* 0x0000007e7810723c */ /* 0x080fe20000041810 */
[----:B------:R-:W4:Y:S03]  /*1a030*/  MUFU.EX2 R110, R228 ;  /* 0x000000e4006e7308 */ /* 0x000f260000000800 */
[----:B-1----:R-:W-:Y:S04]  /*1a040*/  F2FP.BF16.PACK_AB R174, R136, R137 ;  /* 0x0000008988ae723e */ /* 0x002fe800000010ff */
[C---:B------:R-:W-:Y:S01]  /*1a050*/  HMMA.16816.F32.BF16 R20, R116.reuse, R126, R20 ;  /* 0x0000007e7414723c */ /* 0x040fe20000041814 */
[----:B------:R-:W1:Y:S03]  /*1a060*/  LDSM.16.MT88.4 R124, [R197+0x1000] ;  /* 0x00100000c57c783b */ /* 0x000e660000004200 */
[----:B---3--:R-:W-:Y:S04]  /*1a070*/  FADD.FTZ R0, R111, R2 ;  /* 0x000000026f007221 */ /* 0x008fe80000010000 */
[-C--:B------:R-:W-:Y:S04]  /*1a080*/  HMMA.16816.F32.BF16 R24, R116, R128.reuse, R24 ;  /* 0x000000807418723c */ /* 0x080fe80000041818 */
[----:B------:R-:W-:Y:S02]  /*1a090*/  FADD.FTZ R2, R244, R4 ;  /* 0x00000004f4027221 */ /* 0x000fe40000010000 */
[----:B------:R-:W-:Y:S02]  /*1a0a0*/  FADD.FTZ R4, R140, R3 ;  /* 0x000000038c047221 */ /* 0x000fe40000010000 */
[C---:B------:R-:W-:Y:S04]  /*1a0b0*/  HMMA.16816.F32.BF16 R28, R120.reuse, R128, R28 ;  /* 0x00000080781c723c */ /* 0x040fe8000004181c */
[C---:B----4-:R-:W-:Y:S01]  /*1a0c0*/  F2FP.BF16.PACK_AB R172, R110.reuse, R111 ;  /* 0x0000006f6eac723e */ /* 0x050fe200000010ff */
[----:B------:R-:W-:Y:S02]  /*1a0d0*/  FADD.FTZ R0, R110, R0 ;  /* 0x000000006e007221 */ /* 0x000fe40000010000 */
        /* <DEDUP_REMOVED lines=38> */
[----:B------:R-:W-:Y:S02]  /*1a340*/  FADD.FTZ R236, R194, R4 ;  /* 0x00000004c2ec7221 */ /* 0x000fe40000010000 */
[----:B------:R-:W-:Y:S02]  /*1a350*/  FADD.FTZ R237, R183, R3 ;  /* 0x00000003b7ed7221 */ /* 0x000fe40000010000 */
[-C--:B------:R-:W-:Y:S04]  /*1a360*/  HMMA.16816.F32.BF16 R80, R120, R130.reuse, R80 ;  /* 0x000000827850723c */ /* 0x080fe80000041850 */
[----:B------:R-:W-:Y:S01]  /*1a370*/  FADD.FTZ R238, R5, R2 ;  /* 0x0000000205ee7221 */ /* 0x000fe20000010000 */
[----:B------:R-:W-:Y:S03]  /*1a380*/  MOV R5, R6 ;  /* 0x0000000600057202 */ /* 0x000fe60000000f00 */
        /* <DEDUP_REMOVED lines=22> */
[C---:B------:R-:W-:Y:S04]  /*1a4f0*/  HMMA.16816.F32.BF16 R60, R176.reuse, R8, R60 ;  /* 0x00000008b03c723c */ /* 0x040fe8000004183c */
[----:B------:R-:W-:Y:S04]  /*1a500*/  MOV R220, R0 ;  /* 0x0000000000dc7202 */ /* 0x000fe80000000f00 */
        /* <DEDUP_REMOVED lines=10> */
[----:B------:R-:W-:Y:S07]  /*1a5b0*/  @!UPT UIADD3 URZ, URZ, URZ, URZ ;  /* 0x0000003f3f3ff290 */ /* 0x000fee000fffe03f */
[----:B------:R-:W-:-:S11]  /*1a5c0*/  @P0 BRA `(.L_x_1683) ;  /* 0xffffcf0000000947 */ /* 0x000fd6000383ffff */
.L_x_1671:
[----:B------:R-:W-:Y:S05]  /*1a5d0*/  BRA.DIV ~URZ, `(.L_x_1684) ;  /* 0x00007e227f007947 */ /* 0x000fea000b800000 */
[----:B------:R1:W2:Y:S02]  /*1a5e0*/  SHFL.BFLY PT, R0, R225, 0x2, 0x1f ;  /* 0x0c401f00e1007f89 */ /* 0x0002a400000e0000 */
.L_x_1785:
        /* <DEDUP_REMOVED lines=15> */
.L_x_1786:
        /* <DEDUP_REMOVED lines=55> */
[----:B------:R-:W-:Y:S01]  /*1aa50*/  FMUL.FTZ R155, R3, R87 ;  /* 0x00000057039b7220 */ /* 0x000fe20000410000 */
[----:B------:R-:W1:Y:S01]  /*1aa60*/  @P0 MUFU.RCP R0, R4 ;  /* 0x0000000400000308 */ /* 0x000e620000001000 */
[----:B------:R-:W-:-:S02]  /*1aa70*/  FMUL.FTZ R48, R2, R64 ;  /* 0x0000004002307220 */ /* 0x000fc40000410000 */
[----:B------:R-:W-:Y:S02]  /*1aa80*/  FMUL.FTZ R49, R2, R65 ;  /* 0x0000004102317220 */ /* 0x000fe40000410000 */
        /* <DEDUP_REMOVED lines=75> */
.L_x_1588:
[----:B------:R2:W5:Y:S04]  /*1af40*/  LDL R6, [R1+0x70] ;  /* 0x0000700001067983 */ /* 0x0005680000100800 */
[----:B------:R-:W3:Y:S01]  /*1af50*/  S2R R2, SR_TID.X ;  /* 0x0000000000027919 */ /* 0x000ee20000002100 */
[----:B------:R-:W-:Y:S01]  /*1af60*/  BSSY B0, `(.L_x_1686) ;  /* 0x0000011000007945 */ /* 0x000fe20003800000 */
[----:B---3--:R-:W-:-:S13]  /*1af70*/  LOP3.LUT P0, RZ, R2, 0x7f, RZ, 0xc0, !PT ;  /* 0x0000007f02ff7812 */ /* 0x008fda000780c0ff */
[----:B------:R-:W-:Y:S05]  /*1af80*/  @P0 BRA `(.L_x_1687) ;  /* 0x000000e000000947 */ /* 0x000fea0003800000 */
[----:B--2---:R-:W2:Y:S01]  /*1af90*/  S2R R4, SR_LANEID ;  /* 0x0000000000047919 */ /* 0x004ea20000000000 */
[----:B------:R-:W-:Y:S01]  /*1afa0*/  VOTEU.ANY UR4, UPT, PT ;  /* 0x0000000000047886 */ /* 0x000fe200038e0100 */
[----:B------:R-:W-:Y:S01]  /*1afb0*/  IMAD.MOV.U32 R5, RZ, RZ, c[0x0][0x564] ;  /* 0x00015900ff057624 */ /* 0x000fe200078e00ff */
        /* <DEDUP_REMOVED lines=11> */
.L_x_1687:
[----:B--2---:R-:W-:Y:S05]  /*1b070*/  BSYNC B0 ;  /* 0x0000000000007941 */ /* 0x004fea0003800000 */
.L_x_1686:
        /* <DEDUP_REMOVED lines=130> */
.L_x_1690:
        /* <DEDUP_REMOVED lines=26> */
[----:B------:R-:W-:Y:S02]  /*1ba40*/  IMAD.IADD R3, R3, 0x1, R43 ;  /* 0x0000000103037824 */ /* 0x000fe400078e022b */
        /* <DEDUP_REMOVED lines=66> */
[----:B------:R-:W-:Y:S01]  /*1be70*/  IADD3 R6, R251, R43, RZ ;  /* 0x0000002bfb067210 */ /* 0x000fe20007ffe0ff */
[C---:B-1----:R-:W-:Y:S01]  /*1be80*/  IMAD.WIDE.U32 R8, R2.reuse, c[0x0][0x3a0], RZ ;  /* 0x0000e80002087a25 */ /* 0x042fe200078e00ff */
[----:B------:R-:W1:Y:S03]  /*1be90*/  S2R R12, SR_TID.X ;  /* 0x00000000000c7919 */ /* 0x000e660000002100 */
[----:B------:R-:W-:-:S02]  /*1bea0*/  IMAD R2, R2, c[0x0][0x3a4], R16 ;  /* 0x0000e90002027a24 */ /* 0x000fc400078e0210 */
[----:B------:R-:W-:-:S03]  /*1beb0*/  @P5 IMAD.HI.U32 R10, R6, c[0x0][0x4ec], RZ ;  /* 0x00013b00060a5a27 */ /* 0x000fc600078e00ff */
[----:B------:R-:W-:Y:S02]  /*1bec0*/  IADD3 R3, R9, R2, RZ ;  /* 0x0000000209037210 */ /* 0x000fe40007ffe0ff */
[----:B------:R-:W-:-:S05]  /*1bed0*/  MOV R2, R8 ;  /* 0x0000000800027202 */ /* 0x000fca0000000f00 */
[C---:B------:R-:W-:Y:S01]  /*1bee0*/  IMAD.WIDE.U32 R8, R5.reuse, c[0x0][0x3e8], R2 ;  /* 0x0000fa0005087a25 */ /* 0x040fe200078e0002 */
[----:B------:R-:W-:Y:S02]  /*1bef0*/  SHF.R.S32.HI R3, RZ, 0x1f, R0 ;  /* 0x0000001fff037819 */ /* 0x000fe40000011400 */
[----:B------:R-:W-:Y:S01]  /*1bf00*/  MOV R2, R6 ;  /* 0x0000000600027202 */ /* 0x000fe20000000f00 */
[----:B------:R-:W-:Y:S01]  /*1bf10*/  IMAD R9, R5, c[0x0][0x3ec], R9 ;  /* 0x0000fb0005097a24 */ /* 0x000fe200078e0209 */
[----:B------:R-:W-:Y:S01]  /*1bf20*/  @P5 SHF.R.U32.HI R2, RZ, c[0x0][0x4f0], R10 ;  /* 0x00013c00ff025a19 */ /* 0x000fe2000001160a */
[----:B------:R-:W-:Y:S02]  /*1bf30*/  IMAD R5, R3, c[0x0][0x3f0], RZ ;  /* 0x0000fc0003057a24 */ /* 0x000fe400078e02ff */
[----:B------:R-:W-:Y:S01]  /*1bf40*/  IMAD.WIDE.U32 R8, R0, c[0x0][0x3f0], R8 ;  /* 0x0000fc0000087a25 */ /* 0x000fe200078e0008 */
[----:B-1----:R-:W-:-:S03]  /*1bf50*/  SHF.R.S32.HI R11, RZ, 0x1f, R12 ;  /* 0x0000001fff0b7819 */ /* 0x002fc6000001140c */
[----:B------:R-:W-:Y:S01]  /*1bf60*/  IMAD R10, R0, c[0x0][0x3f4], R5 ;  /* 0x0000fd00000a7a24 */ /* 0x000fe200078e0205 */
[----:B------:R-:W-:Y:S02]  /*1bf70*/  SHF.R.S32.HI R5, RZ, 0x1f, R2 ;  /* 0x0000001fff057819 */ /* 0x000fe40000011402 */
[----:B------:R-:W-:Y:S02]  /*1bf80*/  IADD3 R0, -R2, RZ, RZ ;  /* 0x000000ff02007210 */ /* 0x000fe40007ffe1ff */
[----:B------:R-:W-:Y:S02]  /*1bf90*/  IADD3 R9, R9, R10, RZ ;  /* 0x0000000a09097210 */ /* 0x000fe40007ffe0ff */
[----:B------:R-:W-:Y:S01]  /*1bfa0*/  LEA.HI R11, R11, R12, RZ, 0x2 ;  /* 0x0000000c0b0b7211 */ /* 0x000fe200078f10ff */
[----:B------:R-:W-:-:S03]  /*1bfb0*/  IMAD R0, R0, c[0x0][0x4e8], R6 ;  /* 0x00013a0000007a24 */ /* 0x000fc600078e0206 */
[----:B------:R-:W-:Y:S02]  /*1bfc0*/  SHF.R.S32.HI R11, RZ, 0x2, R11 ;  /* 0x00000002ff0b7819 */ /* 0x000fe4000001140b */
        /* <DEDUP_REMOVED lines=18> */
[----:B------:R-:W-:Y:S02]  /*1c0f0*/  IADD3 R3, R3, R6, RZ ;  /* 0x0000000603037210 */ /* 0x000fe40007ffe0ff */
[----:B------:R-:W-:-:S03]  /*1c100*/  IADD3 R6, R11, R43, RZ ;  /* 0x0000002b0b067210 */ /* 0x000fc60007ffe0ff */
[----:B------:R-:W-:-:S04]  /*1c110*/  IMAD.WIDE.U32 R2, R0, c[0x0][0x3d8], R2 ;  /* 0x0000f60000027a25 */ /* 0x000fc800078e0002 */
[----:B------:R-:W-:Y:S01]  /*1c120*/  IMAD R0, R0, c[0x0][0x3dc], R5 ;  /* 0x0000f70000007a24 */ /* 0x000fe200078e0205 */
[----:B------:R-:W-:-:S04]  /*1c130*/  LEA R13, P0, R2, c[0x0][0x380], 0x1 ;  /* 0x0000e000020d7a11 */ /* 0x000fc800078008ff */
[----:B------:R-:W-:-:S04]  /*1c140*/  IADD3 R0, R3, R0, RZ ;  /* 0x0000000003007210 */ /* 0x000fc80007ffe0ff */
[----:B------:R-:W-:Y:S01]  /*1c150*/  LEA.HI.X R12, R2, c[0x0][0x384], R0, 0x1, P0 ;  /* 0x0000e100020c7a11 */ /* 0x000fe200000f0c00 */
[----:B------:R-:W-:Y:S05]  /*1c160*/  BRA.DIV ~URZ, `(.L_x_1692) ;  /* 0x000065127f007947 */ /* 0x000fea000b800000 */
[----:B-1234-:R1:W2:Y:S02]  /*1c170*/  SHFL.IDX PT, R5, R12, RZ, 0x1c1f ;  /* 0x001c1fff0c057589 */ /* 0x01e2a400000e0000 */
.L_x_1787:
[----:B------:R-:W-:Y:S05]  /*1c180*/  BRA.DIV ~URZ, `(.L_x_1693) ;  /* 0x000065627f007947 */ /* 0x000fea000b800000 */
[----:B------:R3:W4:Y:S02]  /*1c190*/  SHFL.IDX PT, R0, R13, RZ, 0x1c1f ;  /* 0x001c1fff0d007589 */ /* 0x00072400000e0000 */
.L_x_1788:
[----:B------:R-:W-:Y:S01]  /*1c1a0*/  ISETP.GE.AND P0, PT, R6, R4, PT ;  /* 0x000000040600720c */ /* 0x000fe20003f06270 */
[----:B------:R-:W-:-:S12]  /*1c1b0*/  BSSY B0, `(.L_x_1694) ;  /* 0x0000012000007945 */ /* 0x000fd80003800000 */
        /* <DEDUP_REMOVED lines=14> */
[----:B------:R2:W-:Y:S04]  /*1c2a0*/  @!P2 ST.E.128 [R10.64], R24 ;  /* 0x000000180a00a985 */ /* 0x0005e8000c101d08 */
[----:B------:R2:W-:Y:S04]  /*1c2b0*/  @!P1 ST.E.128 [R8.64], R20 ;  /* 0x0000001408009985 */ /* 0x0005e8000c101d08 */
[----:B------:R2:W-:Y:S02]  /*1c2c0*/  @!P0 ST.E.128 [R2.64], R16 ;  /* 0x0000001002008985 */ /* 0x0005e4000c101d08 */
.L_x_1695:
[----:B------:R-:W-:Y:S05]  /*1c2d0*/  BSYNC B0 ;  /* 0x0000000000007941 */ /* 0x000fea0003800000 */
.L_x_1694:
[----:B------:R-:W-:Y:S05]  /*1c2e0*/  BRA.DIV ~URZ, `(.L_x_1696) ;  /* 0x000064627f007947 */ /* 0x000fea000b800000 */
[----:B--2---:R2:W1:Y:S04]  /*1c2f0*/  SHFL.IDX PT, R5, R12, 0x1, 0x1c1f ;  /* 0x003c1f000c057f89 */ /* 0x00446800000e0000 */
[----:B----4-:R2:W4:Y:S02]  /*1c300*/  SHFL.IDX PT, R0, R13, 0x1, 0x1c1f ;  /* 0x003c1f000d007f89 */ /* 0x01052400000e0000 */
.L_x_1789:
        /* <DEDUP_REMOVED lines=17> */
[----:B------:R1:W-:Y:S04]  /*1c420*/  @!P2 ST.E.128 [R10.64], R36 ;  /* 0x000000240a00a985 */ /* 0x0003e8000c101d08 */
[----:B------:R1:W-:Y:S04]  /*1c430*/  @!P1 ST.E.128 [R8.64], R32 ;  /* 0x0000002008009985 */ /* 0x0003e8000c101d08 */
[----:B------:R1:W-:Y:S02]  /*1c440*/  @!P0 ST.E.128 [R2.64], R28 ;  /* 0x0000001c02008985 */ /* 0x0003e4000c101d08 */
.L_x_1698:
[----:B------:R-:W-:Y:S05]  /*1c450*/  BSYNC B0 ;  /* 0x0000000000007941 */ /* 0x000fea0003800000 */
.L_x_1697:
[----:B------:R-:W-:Y:S05]  /*1c460*/  BRA.DIV ~URZ, `(.L_x_1699) ;  /* 0x000063a27f007947 */ /* 0x000fea000b800000 */
[----:B-1----:R1:W2:Y:S02]  /*1c470*/  SHFL.IDX PT, R5, R12, 0x2, 0x1c1f ;  /* 0x005c1f000c057f89 */ /* 0x0022a400000e0000 */
.L_x_1790:
[----:B------:R-:W-:Y:S05]  /*1c480*/  BRA.DIV ~URZ, `(.L_x_1700) ;  /* 0x000063f27f007947 */ /* 0x000fea000b800000 */
[----:B----4-:R4:W1:Y:S02]  /*1c490*/  SHFL.IDX PT, R0, R13, 0x2, 0x1c1f ;  /* 0x005c1f000d007f89 */ /* 0x01086400000e0000 */
.L_x_1791:
        /* <DEDUP_REMOVED lines=20> */
.L_x_1702:
[----:B------:R-:W-:Y:S05]  /*1c5e0*/  BSYNC B0 ;  /* 0x0000000000007941 */ /* 0x000fea0003800000 */
.L_x_1701:
[----:B------:R-:W-:Y:S05]  /*1c5f0*/  BRA.DIV ~URZ, `(.L_x_1703) ;  /* 0x000062e27f007947 */ /* 0x000fea000b800000 */
[----:B--2---:R2:W3:Y:S04]  /*1c600*/  SHFL.IDX PT, R5, R12, 0x3, 0x1c1f ;  /* 0x007c1f000c057f89 */ /* 0x0044e800000e0000 */
[----:B-1----:R2:W1:Y:S02]  /*1c610*/  SHFL.IDX PT, R0, R13, 0x3, 0x1c1f ;  /* 0x007c1f000d007f89 */ /* 0x00246400000e0000 */
.L_x_1792:
[----:B------:R-:W-:-:S04]  /*1c620*/  IADD3 R2, R6, 0x60, RZ ;  /* 0x0000006006027810 */ /* 0x000fc80007ffe0ff */
[----:B------:R-:W-:-:S13]  /*1c630*/  ISETP.GE.AND P0, PT, R2, R4, PT ;  /* 0x000000040200720c */ /* 0x000fda0003f06270 */
[----:B------:R-:W-:Y:S05]  /*1c640*/  @P0 BRA `(.L_x_1704) ;  /* 0x000024b000000947 */ /* 0x000fea0003800000 */
[----:B--234-:R-:W2:Y:S04]  /*1c650*/  LDL.64 R12, [R1] ;  /* 0x00000000010c7983 */ /* 0x01cea80000100a00 */
[----:B------:R-:W3:Y:S04]  /*1c660*/  LDL R11, [R1+0x88] ;  /* 0x00008800010b7983 */ /* 0x000ee80000100800 */
[----:B------:R-:W4:Y:S01]  /*1c670*/  LDL R10, [R1+0x8] ;  /* 0x00000800010a7983 */ /* 0x000f220000100800 */
[----:B------:R-:W-:-:S13]  /*1c680*/  ISETP.GE.AND P0, PT, R252, c[0x0][0x3c8], PT ;  /* 0x0000f200fc007a0c */ /* 0x000fda0003f06270 */
[----:B-1----:R-:W-:Y:S02]  /*1c690*/  @!P0 LEA R2, P2, R252, R0, 0x1 ;  /* 0x00000000fc028211 */ /* 0x002fe400078408ff */
[----:B--2---:R-:W-:Y:S02]  /*1c6a0*/  ISETP.GE.AND P1, PT, R12, c[0x0][0x3c8], PT ;  /* 0x0000f2000c007a0c */ /* 0x004fe40003f26270 */
[----:B---3--:R-:W-:-:S11]  /*1c6b0*/  @!P0 LEA.HI.X R3, R252, R5, R11, 0x1, P2 ;  /* 0x00000005fc038211 */ /* 0x008fd600010f0c0b */
[----:B------:R-:W-:-:S04]  /*1c6c0*/  @!P1 LEA R8, P3, R12, R0, 0x1 ;  /* 0x000000000c089211 */ /* 0x000fc800078608ff */
[----:B------:R-:W-:-:S05]  /*1c6d0*/  @!P1 LEA.HI.X R9, R12, R5, R13, 0x1, P3 ;  /* 0x000000050c099211 */ /* 0x000fca00018f0c0d */
[----:B------:R1:W-:Y:S04]  /*1c6e0*/  @!P1 ST.E.128 [R8.64], R64 ;  /* 0x0000004008009985 */ /* 0x0003e8000c101d08 */
[----:B------:R1:W-:Y:S01]  /*1c6f0*/  @!P0 ST.E.128 [R2.64], R60 ;  /* 0x0000003c02008985 */ /* 0x0003e2000c101d08 */
[----:B----4-:R-:W-:-:S13]  /*1c700*/  ISETP.GE.AND P0, PT, R10, c[0x0][0x3c8], PT ;  /* 0x0000f2000a007a0c */ /* 0x010fda0003f06270 */
[----:B------:R-:W-:Y:S05]  /*1c710*/  @P0 BRA `(.L_x_1704) ;  /* 0x000023e000000947 */ /* 0x000fea0003800000 */
[----:B------:R-:W2:Y:S01]  /*1c720*/  LDL R11, [R1+0x84] ;  /* 0x00008400010b7983 */ /* 0x000ea20000100800 */
[----:B-1----:R-:W-:-:S04]  /*1c730*/  LEA R2, P0, R10, R0, 0x1 ;  /* 0x000000000a027211 */ /* 0x002fc800078008ff */
[----:B--2---:R-:W-:-:S05]  /*1c740*/  LEA.HI.X R3, R10, R5, R11, 0x1, P0 ;  /* 0x000000050a037211 */ /* 0x004fca00000f0c0b */
[----:B------:R1:W-:Y:S01]  /*1c750*/  ST.E.128 [R2.64], R56 ;  /* 0x0000003802007985 */ /* 0x0003e2000c101d08 */
[----:B------:R-:W-:Y:S05]  /*1c760*/  BRA `(.L_x_1704) ;  /* 0x0000239000007947 */ /* 0x000fea0003800000 */
.L_x_1691:
        /* <DEDUP_REMOVED lines=34> */
.L_x_1793:
[----:B------:R-:W-:Y:S05]  /*1c990*/  BRA.DIV ~URZ, `(.L_x_1706) ;  /* 0x000060727f007947 */ /* 0x000fea000b800000 */
[----:B------:R3:W4:Y:S02]  /*1c9a0*/  SHFL.IDX PT, R0, R5, RZ, 0x1c1f ;  /* 0x001c1fff05007589 */ /* 0x00072400000e0000 */
.L_x_1794:
        /* <DEDUP_REMOVED lines=25> */
[----:B------:R-:W-:-:S04]  /*1cb40*/  @!P1 LEA R2, P0, R8, R0, 0x2 ;  /* 0x0000000008029211 */ /* 0x000fc800078010ff */
[----:B--2---:R-:W-:Y:S02]  /*1cb50*/  @!P1 LEA.HI.X R3, R8, R4, R9, 0x2, P0 ;  /* 0x0000000408039211 */ /* 0x004fe400000f1409 */
[----:B------:R-:W-:-:S04]  /*1cb60*/  @!P2 LEA R8, P0, R11, R0, 0x2 ;  /* 0x000000000b08a211 */ /* 0x000fc800078010ff */
[----:B------:R-:W-:Y:S02]  /*1cb70*/  @!P2 LEA.HI.X R9, R11, R4, R17, 0x2, P0 ;  /* 0x000000040b09a211 */ /* 0x000fe400000f1411 */
[----:B------:R-:W2:Y:S04]  /*1cb80*/  LDL R11, [R1+0xe8] ;  /* 0x0000e800010b7983 */ /* 0x000ea80000100800 */
[----:B------:R3:W-:Y:S04]  /*1cb90*/  @!P1 ST.E.64 [R2.64], R172 ;  /* 0x000000ac02009985 */ /* 0x0007e8000c101b08 */
[----:B------:R-:W4:Y:S01]  /*1cba0*/  LDL R17, [R1+0xe4] ;  /* 0x0000e40001117983 */ /* 0x000f220000100800 */
[----:B---3--:R-:W-:-:S04]  /*1cbb0*/  @!P4 LEA R2, P0, R13, R0, 0x2 ;  /* 0x000000000d02c211 */ /* 0x008fc800078010ff */
[----:B------:R-:W-:Y:S02]  /*1cbc0*/  @!P4 LEA.HI.X R3, R13, R4, R15, 0x2, P0 ;  /* 0x000000040d03c211 */ /* 0x000fe400000f140f */
[----:B------:R-:W3:Y:S04]  /*1cbd0*/  LDL R15, [R1+0xe0] ;  /* 0x0000e000010f7983 */ /* 0x000ee80000100800 */
[----:B------:R-:W5:Y:S01]  /*1cbe0*/  LDL R13, [R1+0xdc] ;  /* 0x0000dc00010d7983 */ /* 0x000f620000100800 */
[----:B------:R-:W-:Y:S02]  /*1cbf0*/  ISETP.GE.AND P3, PT, R43, c[0x0][0x3c8], PT ;  /* 0x0000f2002b007a0c */ /* 0x000fe40003f66270 */
[----:B------:R-:W-:Y:S01]  /*1cc00*/  ISETP.GE.AND P1, PT, R24, c[0x0][0x3c8], PT ;  /* 0x0000f20018007a0c */ /* 0x000fe20003f26270 */
[----:B------:R1:W-:Y:S04]  /*1cc10*/  @!P2 ST.E.64 [R8.64], R174 ;  /* 0x000000ae0800a985 */ /* 0x0003e8000c101b08 */
[----:B------:R1:W-:Y:S01]  /*1cc20*/  @!P4 ST.E.64 [R2.64], R176 ;  /* 0x000000b00200c985 */ /* 0x0003e2000c101b08 */
[----:B------:R-:W-:-:S02]  /*1cc30*/  ISETP.GE.AND P4, PT, R22, c[0x0][0x3c8], PT ;  /* 0x0000f20016007a0c */ /* 0x000fc40003f86270 */
[----:B------:R-:W-:-:S03]  /*1cc40*/  ISETP.GE.AND P2, PT, R20, c[0x0][0x3c8], PT ;  /* 0x0000f20014007a0c */ /* 0x000fc60003f46270 */
[----:B-1----:R-:W-:-:S04]  /*1cc50*/  @!P3 LEA R8, P0, R43, R0, 0x2 ;  /* 0x000000002b08b211 */ /* 0x002fc800078010ff */
[----:B------:R-:W-:Y:S02]  /*1cc60*/  @!P3 LEA.HI.X R9, R43, R4, R76, 0x2, P0 ;  /* 0x000000042b09b211 */ /* 0x000fe400000f144c */
[----:B------:R-:W-:-:S04]  /*1cc70*/  @!P1 LEA R2, P0, R24, R0, 0x2 ;  /* 0x0000000018029211 */ /* 0x000fc800078010ff */
[----:B------:R-:W-:Y:S01]  /*1cc80*/  @!P1 LEA.HI.X R3, R24, R4, R25, 0x2, P0 ;  /* 0x0000000418039211 */ /* 0x000fe200000f1419 */
[----:B------:R1:W-:Y:S04]  /*1cc90*/  @!P3 ST.E.64 [R8.64], R178 ;  /* 0x000000b20800b985 */ /* 0x0003e8000c101b08 */
[----:B------:R1:W-:Y:S01]  /*1cca0*/  @!P1 ST.E.64 [R2.64], R156 ;  /* 0x0000009c02009985 */ /* 0x0003e2000c101b08 */
[----:B------:R-:W-:Y:S02]  /*1ccb0*/  ISETP.GE.AND P1, PT, R18, c[0x0][0x3c8], PT ;  /* 0x0000f20012007a0c */ /* 0x000fe40003f26270 */
[----:B------:R-:W-:Y:S02]  /*1ccc0*/  ISETP.GE.AND P3, PT, R16, c[0x0][0x3c8], PT ;  /* 0x0000f20010007a0c */ /* 0x000fe40003f66270 */
        /* <DEDUP_REMOVED lines=8> */
[----:B-1----:R-:W-:-:S04]  /*1cd50*/  @!P1 LEA R8, P0, R18, R0, 0x2 ;  /* 0x0000000012089211 */ /* 0x002fc800078010ff */
[----:B------:R-:W-:Y:S02]  /*1cd60*/  @!P1 LEA.HI.X R9, R18, R4, R19, 0x2, P0 ;  /* 0x0000000412099211 */ /* 0x000fe400000f1413 */
[----:B------:R-:W-:-:S03]  /*1cd70*/  @!P4 LEA R2, P0, R10, R0, 0x2 ;  /* 0x000000000a02c211 */ /* 0x000fc600078010ff */
[----:B------:R1:W-:Y:S01]  /*1cd80*/  @!P1 ST.E.64 [R8.64], R182 ;  /* 0x000000b608009985 */ /* 0x0003e2000c101b08 */
[----:B------:R-:W-:Y:S02]  /*1cd90*/  ISETP.GE.AND P1, PT, R12, c[0x0][0x3c8], PT ;  /* 0x0000f2000c007a0c */ /* 0x000fe40003f26270 */
[----:B--2---:R-:W-:Y:S02]  /*1cda0*/  @!P4 LEA.HI.X R3, R10, R4, R11, 0x2, P0 ;  /* 0x000000040a03c211 */ /* 0x004fe400000f140b */
[----:B------:R-:W-:-:S04]  /*1cdb0*/  @!P3 LEA R10, P0, R16, R0, 0x2 ;  /* 0x00000000100ab211 */ /* 0x000fc800078010ff */
[----:B----4-:R-:W-:Y:S02]  /*1cdc0*/  @!P3 LEA.HI.X R11, R16, R4, R17, 0x2, P0 ;  /* 0x00000004100bb211 */ /* 0x010fe400000f1411 */
[C---:B-1----:R-:W-:Y:S01]  /*1cdd0*/  @!P2 LEA R8, P0, R14.reuse, R0, 0x2 ;  /* 0x000000000e08a211 */ /* 0x042fe200078010ff */
[----:B------:R1:W-:Y:S04]  /*1cde0*/  @!P4 ST.E.64 [R2.64], R110 ;  /* 0x0000006e0200c985 */ /* 0x0003e8000c101b08 */
[----:B------:R2:W-:Y:S01]  /*1cdf0*/  @!P3 ST.E.64 [R10.64], R186 ;  /* 0x000000ba0a00b985 */ /* 0x0005e2000c101b08 */
[----:B---3--:R-:W-:Y:S02]  /*1ce00*/  @!P2 LEA.HI.X R9, R14, R4, R15, 0x2, P0 ;  /* 0x000000040e09a211 */ /* 0x008fe400000f140f */
[----:B-1----:R-:W-:-:S04]  /*1ce10*/  @!P1 LEA R2, P0, R12, R0, 0x2 ;  /* 0x000000000c029211 */ /* 0x002fc800078010ff */
[----:B-----5:R-:W-:Y:S01]  /*1ce20*/  @!P1 LEA.HI.X R3, R12, R4, R13, 0x2, P0 ;  /* 0x000000040c039211 */ /* 0x020fe200000f140d */
[----:B------:R2:W-:Y:S04]  /*1ce30*/  @!P2 ST.E.64 [R8.64], R184 ;  /* 0x000000b80800a985 */ /* 0x0005e8000c101b08 */
[----:B------:R2:W-:Y:S04]  /*1ce40*/  @!P1 ST.E.64 [R2.64], R88 ;  /* 0x0000005802009985 */ /* 0x0005e8000c101b08 */
.L_x_1708:
[----:B------:R-:W-:Y:S05]  /*1ce50*/  BSYNC B0 ;  /* 0x0000000000007941 */ /* 0x000fea0003800000 */
.L_x_1707:
[----:B------:R-:W-:Y:S05]  /*1ce60*/  BRA.DIV ~URZ, `(.L_x_1709) ;  /* 0x00005c027f007947 */ /* 0x000fea000b800000 */
[----:B--2---:R2:W1:Y:S04]  /*1ce70*/  SHFL.IDX PT, R4, R6, 0x1, 0x1c1f ;  /* 0x003c1f0006047f89 */ /* 0x00446800000e0000 */
[----:B----4-:R2:W4:Y:S02]  /*1ce80*/  SHFL.IDX PT, R0, R5, 0x1, 0x1c1f ;  /* 0x003c1f0005007f89 */ /* 0x01052400000e0000 */
.L_x_1795:
[----:B------:R-:W-:Y:S01]  /*1ce90*/  BSSY B0, `(.L_x_1710) ;  /* 0x000004a000007945 */ /* 0x000fe20003800000 */
[----:B------:R-:W-:Y:S05]  /*1cea0*/  @P6 BRA `(.L_x_1711) ;  /* 0x0000048000006947 */ /* 0x000fea0003800000 */
[----:B------:R-:W5:Y:S04]  /*1ceb0*/  LDL R8, [R1+0x68] ;  /* 0x0000680001087983 */ /* 0x000f680000100800 */
[----:B--2---:R-:W2:Y:S04]  /*1cec0*/  LDL R15, [R1+0xc8] ;  /* 0x0000c800010f7983 */ /* 0x004ea80000100800 */
[----:B---3--:R-:W3:Y:S04]  /*1ced0*/  LDL R9, [R1+0x108] ;  /* 0x0001080001097983 */ /* 0x008ee80000100800 */
[----:B----4-:R-:W4:Y:S04]  /*1cee0*/  LDL R17, [R1+0x104] ;  /* 0x0001040001117983 */ /* 0x010f280000100800 */
        /* <DEDUP_REMOVED lines=20> */
[----:B------:R-:W-:-:S04]  /*1d030*/  @!P1 LEA R2, P2, R8, R0, 0x2 ;  /* 0x0000000008029211 */ /* 0x000fc800078410ff */
[----:B-1-3--:R-:W-:Y:S02]  /*1d040*/  @!P1 LEA.HI.X R3, R8, R4, R9, 0x2, P2 ;  /* 0x0000000408039211 */ /* 0x00afe400010f1409 */
[----:B------:R-:W-:-:S04]  /*1d050*/  @!P0 LEA R8, P2, R15, R0, 0x2 ;  /* 0x000000000f088211 */ /* 0x000fc800078410ff */
[----:B----4-:R-:W-:Y:S02]  /*1d060*/  @!P0 LEA.HI.X R9, R15, R4, R17, 0x2, P2 ;  /* 0x000000040f098211 */ /* 0x010fe400010f1411 */
[----:B------:R-:W2:Y:S04]  /*1d070*/  LDL R17, [R1+0xe0] ;  /* 0x0000e00001117983 */ /* 0x000ea80000100800 */
[----:B------:R-:W3:Y:S01]  /*1d080*/  LDL R15, [R1+0xdc] ;  /* 0x0000dc00010f7983 */ /* 0x000ee20000100800 */
[----:B------:R-:W-:Y:S02]  /*1d090*/  ISETP.GE.AND P3, PT, R77, c[0x0][0x3c8], PT ;  /* 0x0000f2004d007a0c */ /* 0x000fe40003f66270 */
        /* <DEDUP_REMOVED lines=19> */
[----:B----4-:R-:W-:Y:S02]  /*1d1d0*/  @!P0 LEA R8, P2, R22, R0, 0x2 ;  /* 0x0000000016088211 */ /* 0x010fe400078410ff */
[----:B------:R-:W-:Y:S01]  /*1d1e0*/  ISETP.GE.AND P3, PT, R18, c[0x0][0x3c8], PT ;  /* 0x0000f20012007a0c */ /* 0x000fe20003f66270 */
[----:B------:R4:W-:Y:S01]  /*1d1f0*/  @!P1 ST.E.64 [R10.64], R142 ;  /* 0x0000008e0a009985 */ /* 0x0009e2000c101b08 */
[----:B------:R-:W-:Y:S02]  /*1d200*/  @!P0 LEA.HI.X R9, R22, R4, R23, 0x2, P2 ;  /* 0x0000000416098211 */ /* 0x000fe400010f1417 */
[----:B------:R-:W-:-:S03]  /*1d210*/  ISETP.GE.AND P2, PT, R16, c[0x0][0x3c8], PT ;  /* 0x0000f20010007a0c */ /* 0x000fc60003f46270 */
[----:B------:R5:W-:Y:S01]  /*1d220*/  @!P0 ST.E.64 [R8.64], R144 ;  /* 0x0000009008008985 */ /* 0x000be2000c101b08 */
[----:B-1----:R-:W-:-:S04]  /*1d230*/  @!P4 LEA R2, P1, R12, R0, 0x2 ;  /* 0x000000000c02c211 */ /* 0x002fc800078210ff */
[----:B------:R-:W-:Y:S02]  /*1d240*/  @!P4 LEA.HI.X R3, R12, R4, R13, 0x2, P1 ;  /* 0x000000040c03c211 */ /* 0x000fe400008f140d */
[----:B------:R-:W-:Y:S02]  /*1d250*/  @!P5 LEA R12, P0, R20, R0, 0x2 ;  /* 0x00000000140cd211 */ /* 0x000fe400078010ff */
[----:B------:R-:W-:Y:S02]  /*1d260*/  ISETP.GE.AND P1, PT, R14, c[0x0][0x3c8], PT ;  /* 0x0000f2000e007a0c */ /* 0x000fe40003f26270 */
[----:B------:R-:W-:Y:S02]  /*1d270*/  @!P5 LEA.HI.X R13, R20, R4, R21, 0x2, P0 ;  /* 0x00000004140dd211 */ /* 0x000fe400000f1415 */
[----:B----4-:R-:W-:-:S04]  /*1d280*/  @!P3 LEA R10, P0, R18, R0, 0x2 ;  /* 0x00000000120ab211 */ /* 0x010fc800078010ff */
[----:B------:R-:W-:Y:S02]  /*1d290*/  @!P3 LEA.HI.X R11, R18, R4, R19, 0x2, P0 ;  /* 0x00000004120bb211 */ /* 0x000fe400000f1413 */
[C---:B-----5:R-:W-:Y:S01]  /*1d2a0*/  @!P2 LEA R8, P0, R16.reuse, R0, 0x2 ;  /* 0x000000001008a211 */ /* 0x060fe200078010ff */
[----:B------:R1:W-:Y:S04]  /*1d2b0*/  @!P4 ST.E.64 [R2.64], R146 ;  /* 0x000000920200c985 */ /* 0x0003e8000c101b08 */
[----:B------:R4:W-:Y:S04]  /*1d2c0*/  @!P5 ST.E.64 [R12.64], R158 ;  /* 0x0000009e0c00d985 */ /* 0x0009e8000c101b08 */
[----:B------:R4:W-:Y:S01]  /*1d2d0*/  @!P3 ST.E.64 [R10.64], R154 ;  /* 0x0000009a0a00b985 */ /* 0x0009e2000c101b08 */
[----:B--2---:R-:W-:-:S02]  /*1d2e0*/  @!P2 LEA.HI.X R9, R16, R4, R17, 0x2, P0 ;  /* 0x000000041009a211 */ /* 0x004fc400000f1411 */
[----:B-1----:R-:W-:-:S04]  /*1d2f0*/  @!P1 LEA R2, P0, R14, R0, 0x2 ;  /* 0x000000000e029211 */ /* 0x002fc800078010ff */
[----:B---3--:R-:W-:Y:S01]  /*1d300*/  @!P1 LEA.HI.X R3, R14, R4, R15, 0x2, P0 ;  /* 0x000000040e039211 */ /* 0x008fe200000f140f */
[----:B------:R4:W-:Y:S04]  /*1d310*/  @!P2 ST.E.64 [R8.64], R86 ;  /* 0x000000560800a985 */ /* 0x0009e8000c101b08 */
[----:B------:R4:W-:Y:S04]  /*1d320*/  @!P1 ST.E.64 [R2.64], R84 ;  /* 0x0000005402009985 */ /* 0x0009e8000c101b08 */
.L_x_1711:
[----:B------:R-:W-:Y:S05]  /*1d330*/  BSYNC B0 ;  /* 0x0000000000007941 */ /* 0x000fea0003800000 */
.L_x_1710:
[----:B------:R-:W-:Y:S05]  /*1d340*/  BRA.DIV ~URZ, `(.L_x_1712) ;  /* 0x000057e27f007947 */ /* 0x000fea000b800000 */
[----:B-1----:R1:W2:Y:S02]  /*1d350*/  SHFL.IDX PT, R4, R6, 0x2, 0x1c1f ;  /* 0x005c1f0006047f89 */ /* 0x0022a400000e0000 */
.L_x_1796:
[----:B------:R-:W-:Y:S05]  /*1d360*/  BRA.DIV ~URZ, `(.L_x_1713) ;  /* 0x000058327f007947 */ /* 0x000fea000b800000 */
[----:B----4-:R4:W1:Y:S02]  /*1d370*/  SHFL.IDX PT, R0, R5, 0x2, 0x1c1f ;  /* 0x005c1f0005007f89 */ /* 0x01086400000e0000 */
.L_x_1797:
        /* <DEDUP_REMOVED lines=25> */
[----:B-----5:R-:W-:-:S13]  /*1d510*/  ISETP.GE.AND P0, PT, R13, c[0x0][0x3c8], PT ;  /* 0x0000f2000d007a0c */ /* 0x020fda0003f06270 */
[----:B-1----:R-:W-:-:S04]  /*1d520*/  @!P0 LEA R2, P5, R13, R0, 0x2 ;  /* 0x000000000d028211 */ /* 0x002fc800078a10ff */
[----:B---3--:R-:W-:Y:S02]  /*1d530*/  @!P0 LEA.HI.X R3, R13, R4, R15, 0x2, P5 ;  /* 0x000000040d038211 */ /* 0x008fe400028f140f */
[----:B------:R-:W3:Y:S04]  /*1d540*/  LDL R13, [R1+0xec] ;  /* 0x0000ec00010d7983 */ /* 0x000ee80000100800 */
[----:B------:R-:W5:Y:S01]  /*1d550*/  LDL R15, [R1+0xdc] ;  /* 0x0000dc00010f7983 */ /* 0x000f620000100800 */
[----:B----4-:R-:W-:Y:S02]  /*1d560*/  ISETP.GE.AND P2, PT, R8, c[0x0][0x3c8], PT ;  /* 0x0000f20008007a0c */ /* 0x010fe40003f46270 */
[----:B--2---:R-:W-:Y:S02]  /*1d570*/  ISETP.GE.AND P4, PT, R79, c[0x0][0x3c8], PT ;  /* 0x0000f2004f007a0c */ /* 0x004fe40003f86270 */
[----:B------:R-:W-:Y:S01]  /*1d580*/  ISETP.GE.AND P3, PT, R77, c[0x0][0x3c8], PT ;  /* 0x0000f2004d007a0c */ /* 0x000fe20003f66270 */
[----:B------:R1:W-:Y:S01]  /*1d590*/  @!P0 ST.E.64 [R2.64], R34 ;  /* 0x0000002202008985 */ /* 0x0003e2000c101b08 */
[----:B------:R-:W-:-:S07]  /*1d5a0*/  ISETP.GE.AND P0, PT, R24, c[0x0][0x3c8], PT ;  /* 0x0000f20018007a0c */ /* 0x000fce0003f06270 */
[----:B------:R-:W-:-:S04]  /*1d5b0*/  @!P2 LEA R10, P1, R8, R0, 0x2 ;  /* 0x00000000080aa211 */ /* 0x000fc800078210ff */
[----:B------:R-:W-:Y:S02]  /*1d5c0*/  @!P2 LEA.HI.X R11, R8, R4, R9, 0x2, P1 ;  /* 0x00000004080ba211 */ /* 0x000fe400008f1409 */
[----:B------:R-:W-:Y:S02]  /*1d5d0*/  ISETP.GE.AND P1, PT, R43, c[0x0][0x3c8], PT ;  /* 0x0000f2002b007a0c */ /* 0x000fe40003f26270 */
[C---:B------:R-:W-:Y:S01]  /*1d5e0*/  @!P4 LEA R8, P5, R79.reuse, R0, 0x2 ;  /* 0x000000004f08c211 */ /* 0x040fe200078a10ff */
[----:B------:R2:W-:Y:S01]  /*1d5f0*/  @!P2 ST.E.64 [R10.64], R36 ;  /* 0x000000240a00a985 */ /* 0x0005e2000c101b08 */
[----:B------:R-:W-:Y:S02]  /*1d600*/  ISETP.GE.AND P6, PT, R22, c[0x0][0x3c8], PT ;  /* 0x0000f20016007a0c */ /* 0x000fe40003fc6270 */
[----:B------:R-:W-:Y:S02]  /*1d610*/  @!P4 LEA.HI.X R9, R79, R4, R80, 0x2, P5 ;  /* 0x000000044f09c211 */ /* 0x000fe400028f1450 */
[----:B-1----:R-:W-:-:S03]  /*1d620*/  @!P3 LEA R2, P2, R77, R0, 0x2 ;  /* 0x000000004d02b211 */ /* 0x002fc600078410ff */
[----:B------:R1:W-:Y:S01]  /*1d630*/  @!P4 ST.E.64 [R8.64], R38 ;  /* 0x000000260800c985 */ /* 0x0003e2000c101b08 */
[----:B------:R-:W-:Y:S02]  /*1d640*/  @!P3 LEA.HI.X R3, R77, R4, R78, 0x2, P2 ;  /* 0x000000044d03b211 */ /* 0x000fe400010f144e */
[----:B------:R-:W-:-:S03]  /*1d650*/  ISETP.GE.AND P4, PT, R12, c[0x0][0x3c8], PT ;  /* 0x0000f2000c007a0c */ /* 0x000fc60003f86270 */
[----:B------:R4:W-:Y:S01]  /*1d660*/  @!P3 ST.E.64 [R2.64], R40 ;  /* 0x000000280200b985 */ /* 0x0009e2000c101b08 */
[----:B------:R-:W-:Y:S02]  /*1d670*/  ISETP.GE.AND P3, PT, R20, c[0x0][0x3c8], PT ;  /* 0x0000f20014007a0c */ /* 0x000fe40003f66270 */
[----:B--2---:R-:W-:-:S04]  /*1d680*/  @!P1 LEA R10, P5, R43, R0, 0x2 ;  /* 0x000000002b0a9211 */ /* 0x004fc800078a10ff */
[----:B------:R-:W-:-:S05]  /*1d690*/  @!P1 LEA.HI.X R11, R43, R4, R76, 0x2, P5 ;  /* 0x000000042b0b9211 */ /* 0x000fca00028f144c */
[----:B------:R-:W-:Y:S01]  /*1d6a0*/  @!P1 ST.E.64 [R10.64], R68 ;  /* 0x000000440a009985 */ /* 0x000fe2000c101b08 */
[-C--:B-1----:R-:W-:Y:S02]  /*1d6b0*/  @!P6 LEA R8, P5, R22, R0.reuse, 0x2 ;  /* 0x000000001608e211 */ /* 0x082fe400078a10ff */
[----:B----4-:R-:W-:-:S04]  /*1d6c0*/  @!P0 LEA R2, P2, R24, R0, 0x2 ;  /* 0x0000000018028211 */ /* 0x010fc800078410ff */
[-C--:B------:R-:W-:Y:S02]  /*1d6d0*/  @!P0 LEA.HI.X R3, R24, R4.reuse, R25, 0x2, P2 ;  /* 0x0000000418038211 */ /* 0x080fe400010f1419 */
[----:B------:R-:W-:Y:S02]  /*1d6e0*/  ISETP.GE.AND P2, PT, R18, c[0x0][0x3c8], PT ;  /* 0x0000f20012007a0c */ /* 0x000fe40003f46270 */
[----:B------:R-:W-:Y:S01]  /*1d6f0*/  @!P6 LEA.HI.X R9, R22, R4, R23, 0x2, P5 ;  /* 0x000000041609e211 */ /* 0x000fe200028f1417 */
[----:B------:R1:W-:Y:S01]  /*1d700*/  @!P0 ST.E.64 [R2.64], R44 ;  /* 0x0000002c02008985 */ /* 0x0003e2000c101b08 */
[----:B------:R-:W-:Y:S02]  /*1d710*/  ISETP.GE.AND P1, PT, R16, c[0x0][0x3c8], PT ;  /* 0x0000f20010007a0c */ /* 0x000fe40003f26270 */
[----:B------:R-:W-:Y:S01]  /*1d720*/  ISETP.GE.AND P0, PT, R14, c[0x0][0x3c8], PT ;  /* 0x0000f2000e007a0c */ /* 0x000fe20003f06270 */
        /* <DEDUP_REMOVED lines=9> */
[----:B------:R-:W-:Y:S01]  /*1d7c0*/  @!P1 LEA.HI.X R9, R16, R4, R17, 0x2, P5 ;  /* 0x0000000410099211 */ /* 0x000fe200028f1411 */
[----:B------:R2:W-:Y:S04]  /*1d7d0*/  @!P3 ST.E.64 [R12.64], R72 ;  /* 0x000000480c00b985 */ /* 0x0005e8000c101b08 */
[----:B------:R2:W-:Y:S04]  /*1d7e0*/  @!P2 ST.E.64 [R10.64], R64 ;  /* 0x000000400a00a985 */ /* 0x0005e8000c101b08 */
[----:B------:R2:W-:Y:S01]  /*1d7f0*/  @!P1 ST.E.64 [R8.64], R50 ;  /* 0x0000003208009985 */ /* 0x0005e2000c101b08 */
[----:B-1----:R-:W-:-:S04]  /*1d800*/  @!P0 LEA R2, P4, R14, R0, 0x2 ;  /* 0x000000000e028211 */ /* 0x002fc800078810ff */
[----:B-----5:R-:W-:-:S05]  /*1d810*/  @!P0 LEA.HI.X R3, R14, R4, R15, 0x2, P4 ;  /* 0x000000040e038211 */ /* 0x020fca00020f140f */
[----:B------:R2:W-:Y:S04]  /*1d820*/  @!P0 ST.E.64 [R2.64], R26 ;  /* 0x0000001a02008985 */ /* 0x0005e8000c101b08 */
.L_x_1715:
[----:B------:R-:W-:Y:S05]  /*1d830*/  BSYNC B0 ;  /* 0x0000000000007941 */ /* 0x000fea0003800000 */
.L_x_1714:
[----:B------:R-:W-:Y:S05]  /*1d840*/  BRA.DIV ~URZ, `(.L_x_1716) ;  /* 0x000053b27f007947 */ /* 0x000fea000b800000 */
[----:B--2---:R2:W3:Y:S04]  /*1d850*/  SHFL.IDX PT, R4, R6, 0x3, 0x1c1f ;  /* 0x007c1f0006047f89 */ /* 0x0044e800000e0000 */
[----:B-1----:R2:W1:Y:S02]  /*1d860*/  SHFL.IDX PT, R0, R5, 0x3, 0x1c1f ;  /* 0x007c1f0005007f89 */ /* 0x00246400000e0000 */
.L_x_1798:
        /* <DEDUP_REMOVED lines=25> */
[-C--:B-1----:R-:W-:Y:S02]  /*1da00*/  @!P4 LEA R8, P6, R14, R0.reuse, 0x2 ;  /* 0x000000000e08c211 */ /* 0x082fe400078c10ff */
[----:B------:R-:W-:Y:S02]  /*1da10*/  @!P3 LEA R2, P5, R10, R0, 0x2 ;  /* 0x000000000a02b211 */ /* 0x000fe400078a10ff */
[-C--:B----4-:R-:W-:Y:S02]  /*1da20*/  @!P4 LEA.HI.X R9, R14, R4.reuse, R16, 0x2, P6 ;  /* 0x000000040e09c211 */ /* 0x090fe400030f1410 */
[----:B------:R-:W-:Y:S01]  /*1da30*/  @!P3 LEA.HI.X R3, R10, R4, R11, 0x2, P5 ;  /* 0x000000040a03b211 */ /* 0x000fe200028f140b */
[----:B------:R-:W2:Y:S04]  /*1da40*/  LDL R16, [R1+0xe4] ;  /* 0x0000e40001107983 */ /* 0x000ea80000100800 */
[----:B------:R1:W-:Y:S04]  /*1da50*/  @!P4 ST.E.64 [R8.64], R54 ;  /* 0x000000360800c985 */ /* 0x0003e8000c101b08 */
[----:B------:R-:W3:Y:S04]  /*1da60*/  LDL R14, [R1+0xe0] ;  /* 0x0000e000010e7983 */ /* 0x000ee80000100800 */
[----:B------:R4:W-:Y:S01]  /*1da70*/  @!P3 ST.E.64 [R2.64], R28 ;  /* 0x0000001c0200b985 */ /* 0x0009e2000c101b08 */
[----:B------:R-:W-:-:S04]  /*1da80*/  @!P2 LEA R10, P3, R5, R0, 0x2 ;  /* 0x00000000050aa211 */ /* 0x000fc800078610ff */
[----:B------:R-:W-:Y:S02]  /*1da90*/  @!P2 LEA.HI.X R11, R5, R4, R27, 0x2, P3 ;  /* 0x00000004050ba211 */ /* 0x000fe400018f141b */
[----:B------:R-:W5:Y:S01]  /*1daa0*/  LDL R5, [R1+0xa0] ;  /* 0x0000a00001057983 */ /* 0x000f620000100800 */
[----:B------:R-:W-:Y:S02]  /*1dab0*/  ISETP.GE.AND P1, PT, R25, c[0x0][0x3c8], PT ;  /* 0x0000f20019007a0c */ /* 0x000fe40003f26270 */
[----:B------:R-:W-:-:S11]  /*1dac0*/  ISETP.GE.AND P0, PT, R23, c[0x0][0x3c8], PT ;  /* 0x0000f20017007a0c */ /* 0x000fd60003f06270 */
[-C--:B-1----:R-:W-:Y:S02]  /*1dad0*/  @!P1 LEA R8, P4, R25, R0.reuse, 0x2 ;  /* 0x0000000019089211 */ /* 0x082fe400078810ff */
[----:B------:R-:W-:Y:S02]  /*1dae0*/  ISETP.GE.AND P5, PT, R21, c[0x0][0x3c8], PT ;  /* 0x0000f20015007a0c */ /* 0x000fe40003fa6270 */
[----:B----4-:R-:W-:-:S09]  /*1daf0*/  @!P0 LEA R2, P6, R23, R0, 0x2 ;  /* 0x0000000017028211 */ /* 0x010fd200078c10ff */
        /* <DEDUP_REMOVED lines=13> */
[----:B----4-:R-:W-:-:S03]  /*1dbd0*/  @!P4 LEA R2, P6, R12, R0, 0x2 ;  /* 0x000000000c02c211 */ /* 0x010fc600078c10ff */
        /* <DEDUP_REMOVED lines=11> */
[----:B------:R-:W-:-:S03]  /*1dc90*/  @!P0 LEA R2, P4, R6, R0, 0x2 ;  /* 0x0000000006028211 */ /* 0x000fc600078810ff */
[----:B------:R1:W-:Y:S04]  /*1dca0*/  @!P3 ST.E.64 [R12.64], R74 ;  /* 0x0000004a0c00b985 */ /* 0x0003e8000c101b08 */
[----:B------:R1:W-:Y:S01]  /*1dcb0*/  @!P2 ST.E.64 [R10.64], R66 ;  /* 0x000000420a00a985 */ /* 0x0003e2000c101b08 */
[-C--:B--2---:R-:W-:Y:S02]  /*1dcc0*/  @!P1 LEA.HI.X R9, R15, R4.reuse, R16, 0x2, P5 ;  /* 0x000000040f099211 */ /* 0x084fe400028f1410 */
[----:B---3--:R-:W-:-:S03]  /*1dcd0*/  @!P0 LEA.HI.X R3, R6, R4, R14, 0x2, P4 ;  /* 0x0000000406038211 */ /* 0x008fc600020f140e */
[----:B------:R1:W-:Y:S04]  /*1dce0*/  @!P1 ST.E.64 [R8.64], R62 ;  /* 0x0000003e08009985 */ /* 0x0003e8000c101b08 */
[----:B------:R1:W-:Y:S01]  /*1dcf0*/  @!P0 ST.E.64 [R2.64], R52 ;  /* 0x0000003402008985 */ /* 0x0003e2000c101b08 */
[----:B-----5:R-:W-:-:S13]  /*1dd00*/  ISETP.GE.AND P0, PT, R5, c[0x0][0x3c8], PT ;  /* 0x0000f20005007a0c */ /* 0x020fda0003f06270 */
[----:B------:R-:W-:Y:S05]  /*1dd10*/  @P0 BRA `(.L_x_1704) ;  /* 0x00000de000000947 */ /* 0x000fea0003800000 */
[----:B------:R-:W2:Y:S01]  /*1dd20*/  LDL R6, [R1+0xdc] ;  /* 0x0000dc0001067983 */ /* 0x000ea20000100800 */
[----:B-1----:R-:W-:-:S04]  /*1dd30*/  LEA R2, P0, R5, R0, 0x2 ;  /* 0x0000000005027211 */ /* 0x002fc800078010ff */
[----:B--2---:R-:W-:-:S05]  /*1dd40*/  LEA.HI.X R3, R5, R4, R6, 0x2, P0 ;  /* 0x0000000405037211 */ /* 0x004fca00000f1406 */
[----:B------:R1:W-:Y:S01]  /*1dd50*/  ST.E.64 [R2.64], R32 ;  /* 0x0000002002007985 */ /* 0x0003e2000c101b08 */
[----:B------:R-:W-:Y:S05]  /*1dd60*/  BRA `(.L_x_1704) ;  /* 0x00000d9000007947 */ /* 0x000fea0003800000 */
.L_x_1689:
[----:B------:R-:W2:Y:S04]  /*1dd70*/  LDL.LU R0, [R1+0x8c] ;  /* 0x00008c0001007983 */ /* 0x000ea80000300800 */
[----:B------:R-:W3:Y:S01]  /*1dd80*/  LDL.LU R8, [R1+0x90] ;  /* 0x0000900001087983 */ /* 0x000ee20000300800 */
[----:B------:R-:W-:Y:S02]  /*1dd90*/  ISETP.NE.U32.AND P0, PT, RZ, c[0x0][0x508], PT ;  /* 0x00014200ff007a0c */ /* 0x000fe40003f05070 */
[----:B------:R-:W-:Y:S01]  /*1dda0*/  ISETP.NE.U32.AND P3, PT, RZ, c[0x0][0x500], PT ;  /* 0x00014000ff007a0c */ /* 0x000fe20003f65070 */
[----:B-1----:R-:W4:Y:S01]  /*1ddb0*/  LDL.LU R6, [R1+0x74] ;  /* 0x0000740001067983 */ /* 0x002f220000300800 */
[----:B------:R-:W-:Y:S01]  /*1ddc0*/  ISETP.NE.AND.EX P2, PT, RZ, c[0x0][0x50c], PT, P0 ;  /* 0x00014300ff007a0c */ /* 0x000fe20003f45300 */
[----:B------:R-:W-:Y:S01]  /*1ddd0*/  IMAD.MOV.U32 R19, RZ, RZ, c[0x0][0x388] ;  /* 0x0000e200ff137624 */ /* 0x000fe200078e00ff */
[----:B------:R-:W-:-:S02]  /*1dde0*/  ISETP.NE.AND.EX P3, PT, RZ, c[0x0][0x504], PT, P3 ;  /* 0x00014100ff007a0c */ /* 0x000fc40003f65330 */
[----:B--2---:R-:W-:-:S09]  /*1ddf0*/  IADD3 R2, P1, R0, c[0x0][0x500], RZ ;  /* 0x0001400000027a10 */ /* 0x004fd20007f3e0ff */
[----:B------:R-:W-:Y:S01]  /*1de00*/  @P2 IADD3 R4, P0, R0, c[0x0][0x508], RZ ;  /* 0x0001420000042a10 */ /* 0x000fe20007f1e0ff */
[----:B------:R-:W-:Y:S01]  /*1de10*/  IMAD.MOV.U32 R0, RZ, RZ, RZ ;  /* 0x000000ffff007224 */ /* 0x000fe200078e00ff */
        /* <DEDUP_REMOVED lines=8> */
[----:B-1----:R1:W2:Y:S04]  /*1dea0*/  LDG.E R4, [R2.64] ;  /* 0x0000000802047981 */ /* 0x0022a8000c1e1900 */
[----:B-1----:R-:W2:Y:S02]  /*1deb0*/  LDG.E R2, [R2.64+0x4] ;  /* 0x0000040802027981 */ /* 0x002ea4000c1e1900 */
[----:B--2--5:R-:W-:Y:S02]  /*1dec0*/  IADD3 R19, -R4, R2, RZ ;  /* 0x0000000204137210 */ /* 0x024fe40007ffe1ff */
.L_x_1717:
        /* <DEDUP_REMOVED lines=60> */
.L_x_1719:
[----:B------:R-:W-:Y:S05]  /*1e290*/  BSYNC B0 ;  /* 0x0000000000007941 */ /* 0x000fea0003800000 */
.L_x_1718:
[----:B------:R-:W-:-:S13]  /*1e2a0*/  ISETP.GT.AND P0, PT, R20, 0x1, PT ;  /* 0x000000011400780c */ /* 0x000fda0003f04270 */
[----:B------:R-:W-:Y:S05]  /*1e2b0*/  @P0 BRA `(.L_x_1704) ;  /* 0x0000084000000947 */ /* 0x000fea0003800000 */
[----:B------:R-:W2:Y:S01]  /*1e2c0*/  LDL.LU R11, [R1+0x60] ;  /* 0x00006000010b7983 */ /* 0x000ea20000300800 */
[----:B-1----:R-:W-:Y:S01]  /*1e2d0*/  MOV R2, c[0x0][0x4e8] ;  /* 0x00013a0000027a02 */ /* 0x002fe20000000f00 */
[----:B------:R-:W-:Y:S02]  /*1e2e0*/  IMAD R4, R18, c[0x0][0x3a0], RZ ;  /* 0x0000e80012047a24 */ /* 0x000fe400078e02ff */
[----:B------:R-:W1:Y:S01]  /*1e2f0*/  S2R R12, SR_TID.X ;  /* 0x00000000000c7919 */ /* 0x000e620000002100 */
[----:B------:R-:W-:Y:S01]  /*1e300*/  ISETP.NE.AND P0, PT, R2, 0x1, PT ;  /* 0x000000010200780c */ /* 0x000fe20003f05270 */
[----:B------:R-:W-:-:S04]  /*1e310*/  IMAD.WIDE.U32 R2, R0, c[0x0][0x3a0], RZ ;  /* 0x0000e80000027a25 */ /* 0x000fc800078e00ff */
[----:B------:R-:W-:Y:S02]  /*1e320*/  IMAD R0, R0, c[0x0][0x3a4], R4 ;  /* 0x0000e90000007a24 */ /* 0x000fe400078e0204 */
[----:B------:R-:W-:-:S03]  /*1e330*/  IMAD R5, R22, c[0x0][0x3f0], RZ ;  /* 0x0000fc0016057a24 */ /* 0x000fc600078e02ff */
[----:B------:R-:W-:-:S05]  /*1e340*/  IADD3 R3, R3, R0, RZ ;  /* 0x0000000003037210 */ /* 0x000fca0007ffe0ff */
[----:B------:R-:W-:-:S04]  /*1e350*/  IMAD.WIDE.U32 R2, R6, c[0x0][0x3e8], R2 ;  /* 0x0000fa0006027a25 */ /* 0x000fc800078e0002 */
[----:B------:R-:W-:-:S04]  /*1e360*/  IMAD R3, R6, c[0x0][0x3ec], R3 ;  /* 0x0000fb0006037a24 */ /* 0x000fc800078e0203 */
[----:B------:R-:W-:Y:S01]  /*1e370*/  IMAD.WIDE.U32 R2, R10, c[0x0][0x3f0], R2 ;  /* 0x0000fc000a027a25 */ /* 0x000fe200078e0002 */
[----:B-1----:R-:W-:-:S04]  /*1e380*/  SHF.R.S32.HI R9, RZ, 0x1f, R12 ;  /* 0x0000001fff097819 */ /* 0x002fc8000001140c */
[----:B------:R-:W-:-:S04]  /*1e390*/  LEA.HI R9, R9, R12, RZ, 0x2 ;  /* 0x0000000c09097211 */ /* 0x000fc800078f10ff */
[----:B------:R-:W-:Y:S02]  /*1e3a0*/  SHF.R.S32.HI R9, RZ, 0x2, R9 ;  /* 0x00000002ff097819 */ /* 0x000fe40000011409 */
[-C--:B--2---:R-:W-:Y:S02]  /*1e3b0*/  IADD3 R4, R251, R11.reuse, RZ ;  /* 0x0000000bfb047210 */ /* 0x084fe40007ffe0ff */
[----:B------:R-:W-:Y:S02]  /*1e3c0*/  IADD3 R12, R9, R11, RZ ;  /* 0x0000000b090c7210 */ /* 0x000fe40007ffe0ff */
[----:B------:R-:W-:Y:S01]  /*1e3d0*/  MOV R0, R4 ;  /* 0x0000000400007202 */ /* 0x000fe20000000f00 */
[----:B------:R-:W-:-:S05]  /*1e3e0*/  @P0 IMAD.HI.U32 R8, R4, c[0x0][0x4ec], RZ ;  /* 0x00013b0004080a27 */ /* 0x000fca00078e00ff */
[----:B------:R-:W-:Y:S01]  /*1e3f0*/  @P0 SHF.R.U32.HI R0, RZ, c[0x0][0x4f0], R8 ;  /* 0x00013c00ff000a19 */ /* 0x000fe20000011608 */
[----:B------:R-:W-:-:S03]  /*1e400*/  IMAD R8, R10, c[0x0][0x3f4], R5 ;  /* 0x0000fd000a087a24 */ /* 0x000fc600078e0205 */
        /* <DEDUP_REMOVED lines=17> */
.L_x_1799:
[----:B------:R-:W-:Y:S05]  /*1e520*/  BRA.DIV ~URZ, `(.L_x_1721) ;  /* 0x000048027f007947 */ /* 0x000fea000b800000 */
[----:B------:R3:W4:Y:S02]  /*1e530*/  SHFL.IDX PT, R0, R13, RZ, 0x1c1f ;  /* 0x001c1fff0d007589 */ /* 0x00072400000e0000 */
.L_x_1800:
        /* <DEDUP_REMOVED lines=20> */
.L_x_1723:
[----:B------:R-:W-:Y:S05]  /*1e680*/  BSYNC B0 ;  /* 0x0000000000007941 */ /* 0x000fea0003800000 */
.L_x_1722:
[----:B------:R-:W-:Y:S05]  /*1e690*/  BRA.DIV ~URZ, `(.L_x_1724) ;  /* 0x000046f27f007947 */ /* 0x000fea000b800000 */
[----:B--2---:R2:W1:Y:S04]  /*1e6a0*/  SHFL.IDX PT, R4, R5, 0x1, 0x1c1f ;  /* 0x003c1f0005047f89 */ /* 0x00446800000e0000 */
[----:B----4-:R2:W4:Y:S02]  /*1e6b0*/  SHFL.IDX PT, R0, R13, 0x1, 0x1c1f ;  /* 0x003c1f000d007f89 */ /* 0x01052400000e0000 */
.L_x_1801:
        /* <DEDUP_REMOVED lines=20> */
.L_x_1726:
[----:B------:R-:W-:Y:S05]  /*1e800*/  BSYNC B0 ;  /* 0x0000000000007941 */ /* 0x000fea0003800000 */
.L_x_1725:
[----:B------:R-:W-:Y:S05]  /*1e810*/  BRA.DIV ~URZ, `(.L_x_1727) ;  /* 0x000046327f007947 */ /* 0x000fea000b800000 */
[----:B-1----:R1:W2:Y:S02]  /*1e820*/  SHFL.IDX PT, R4, R5, 0x2, 0x1c1f ;  /* 0x005c1f0005047f89 */ /* 0x0022a400000e0000 */
.L_x_1802:
[----:B------:R-:W-:Y:S05]  /*1e830*/  BRA.DIV ~URZ, `(.L_x_1728) ;  /* 0x000046827f007947 */ /* 0x000fea000b800000 */
[----:B----4-:R4:W1:Y:S02]  /*1e840*/  SHFL.IDX PT, R0, R13, 0x2, 0x1c1f ;  /* 0x005c1f000d007f89 */ /* 0x01086400000e0000 */
.L_x_1803:
        /* <DEDUP_REMOVED lines=20> */
.L_x_1730:
[----:B------:R-:W-:Y:S05]  /*1e990*/  BSYNC B0 ;  /* 0x0000000000007941 */ /* 0x000fea0003800000 */
.L_x_1729:
[----:B------:R-:W-:Y:S05]  /*1e9a0*/  BRA.DIV ~URZ, `(.L_x_1731) ;  /* 0x000045727f007947 */ /* 0x000fea000b800000 */
[----:B--2---:R2:W3:Y:S04]  /*1e9b0*/  SHFL.IDX PT, R4, R5, 0x3, 0x1c1f ;  /* 0x007c1f0005047f89 */ /* 0x0044e800000e0000 */
[----:B-1----:R2:W1:Y:S02]  /*1e9c0*/  SHFL.IDX PT, R0, R13, 0x3, 0x1c1f ;  /* 0x007c1f000d007f89 */ /* 0x00246400000e0000 */
.L_x_1804:
        /* <DEDUP_REMOVED lines=19> */
.L_x_1704:
[----:B------:R-:W-:Y:S05]  /*1eb00*/  BSYNC B1 ;  /* 0x0000000000017941 */ /* 0x000fea0003800000 */
.L_x_1688:
[----:B-1----:R-:W5:Y:S02]  /*1eb10*/  LDL R0, [R1+0x144] ;  /* 0x0001440001007983 */ /* 0x002f640000100800 */
[----:B-----5:R-:W-:-:S13]  /*1eb20*/  ISETP.NE.AND P0, PT, R0, RZ, PT ;  /* 0x000000ff0000720c */ /* 0x020fda0003f05270 */
[----:B------:R-:W-:Y:S01]  /*1eb30*/  @P0 WARPSYNC 0xffffffff ;  /* 0xffffffff00000948 */ /* 0x000fe20003800000 */
[----:B------:R-:W-:Y:S06]  /*1eb40*/  @P0 BAR.SYNC.DEFER_BLOCKING 0x5, 0x80 ;  /* 0x0142000000000b1d */ /* 0x000fec0000010000 */
[----:B------:R-:W1:Y:S04]  /*1eb50*/  @P0 LDS.128 R8, [0xc080] ;  /* 0x00c08000ff080984 */ /* 0x000e680000000c00 */
[----:B-1----:R1:W-:Y:S04]  /*1eb60*/  @P0 STL.64 [R1+0x70], R8 ;  /* 0x0000700801000387 */ /* 0x0023e80000100a00 */
[----:B------:R1:W-:Y:S04]  /*1eb70*/  @P0 STL.64 [R1+0x78], R10 ;  /* 0x0000780a01000387 */ /* 0x0003e80000100a00 */
[----:B------:R-:W-:Y:S06]  /*1eb80*/  @P0 BAR.ARV 0x4, 0x80 ;  /* 0x0102000000000b1d */ /* 0x000fec0000002000 */
[----:B------:R-:W-:Y:S05]  /*1eb90*/  @P0 BRA `(.L_x_1732) ;  /* 0x0000105000000947 */ /* 0x000fea0003800000 */
[----:B------:R-:W5:Y:S01]  /*1eba0*/  S2R R0, SR_TID.X ;  /* 0x0000000000007919 */ /* 0x000f620000002100 */
[----:B-1----:R-:W-:Y:S01]  /*1ebb0*/  IMAD.MOV.U32 R8, RZ, RZ, RZ ;  /* 0x000000ffff087224 */ /* 0x002fe200078e00ff */
[----:B-----5:R-:W-:-:S04]  /*1ebc0*/  LOP3.LUT R14, R0, 0x1f, RZ, 0xc0, !PT ;  /* 0x0000001f000e7812 */ /* 0x020fc800078ec0ff */
[----:B------:R-:W-:Y:S01]  /*1ebd0*/  ISETP.NE.AND P6, PT, R14, 0x1f, PT ;  /* 0x0000001f0e00780c */ /* 0x000fe20003fc5270 */
[----:B------:R-:W-:Y:S10]  /*1ebe0*/  BRA.DIV ~URZ, `(.L_x_1733) ;  /* 0x000043f27f007947 */ /* 0x000ff4000b800000 */
[----:B------:R1:W2:Y:S02]  /*1ebf0*/  SHFL.IDX PT, R10, R42, RZ, 0x1f ;  /* 0x00001fff2a0a7589 */ /* 0x0002a400000e0000 */
.L_x_1805:
[----:B------:R-:W-:Y:S05]  /*1ec00*/  BRA.DIV ~URZ, `(.L_x_1734) ;  /* 0x000044427f007947 */ /* 0x000fea000b800000 */
[----:B------:R1:W4:Y:S02]  /*1ec10*/  SHFL.IDX PT, R9, R42, 0x1, 0x1f ;  /* 0x00201f002a097f89 */ /* 0x00032400000e0000 */
.L_x_1806:
[----:B------:R-:W5:Y:S01]  /*1ec20*/  LDL R0, [R1+0x7c] ;  /* 0x00007c0001007983 */ /* 0x000f620000100800 */
[----:B--2---:R-:W-:Y:S02]  /*1ec30*/  IMAD.MOV.U32 R6, RZ, RZ, RZ ;  /* 0x000000ffff067224 */ /* 0x004fe400078e00ff */
[----:B-----5:R-:W-:-:S05]  /*1ec40*/  IMAD.IADD R0, R0, 0x1, R14 ;  /* 0x0000000100007824 */ /* 0x020fca00078e020e */
[----:B------:R-:W-:-:S13]  /*1ec50*/  ISETP.GE.OR P0, PT, R0, c[0x0][0x53c], !P6 ;  /* 0x00014f0000007a0c */ /* 0x000fda0007706670 */
[----:B------:R-:W-:Y:S01]  /*1ec60*/  @!P0 MOV R2, 0x4 ;  /* 0x0000000400028802 */ /* 0x000fe20000000f00 */
[----:B---3--:R-:W-:-:S04]  /*1ec70*/  @!P0 IMAD.MOV.U32 R4, RZ, RZ, 0x4 ;  /* 0x00000004ff048424 */ /* 0x008fc800078e00ff */
        /* <DEDUP_REMOVED lines=12> */
[----:B------:R2:W3:Y:S02]  /*1ed40*/  SHFL.UP PT, R4, R0, 0x1, RZ ;  /* 0x0420000000047989 */ /* 0x0004e400000e00ff */
.L_x_1807:
        /* <DEDUP_REMOVED lines=16> */
.L_x_1808:
[----:B---3--:R-:W-:Y:S01]  /*1ee50*/  IMAD R0, R0, c[0x0][0x538], RZ ;  /* 0x00014e0000007a24 */ /* 0x008fe200078e02ff */
[----:B------:R-:W-:Y:S04]  /*1ee60*/  BSSY B1, `(.L_x_1737) ;  /* 0x00000cf000017945 */ /* 0x000fe80003800000 */
[----:B------:R-:W-:-:S04]  /*1ee70*/  IADD3 R9, R0, R9, RZ ;  /* 0x0000000900097210 */ /* 0x000fc80007ffe0ff */
[----:B------:R-:W-:-:S13]  /*1ee80*/  ISETP.GT.AND P0, PT, R9, R10, PT ;  /* 0x0000000a0900720c */ /* 0x000fda0003f04270 */
[----:B------:R-:W-:Y:S05]  /*1ee90*/  @P0 BRA `(.L_x_1738) ;  /* 0x0000026000000947 */ /* 0x000fea0003800000 */
.L_x_1742:
        /* <DEDUP_REMOVED lines=18> */
.L_x_1809:
        /* <DEDUP_REMOVED lines=16> */
.L_x_1810:
[----:B---3--:R-:W-:-:S05]  /*1f0c0*/  IMAD R0, R0, c[0x0][0x538], RZ ;  /* 0x00014e0000007a24 */ /* 0x008fca00078e02ff */
[----:B------:R-:W-:-:S04]  /*1f0d0*/  IADD3 R9, R0, R9, RZ ;  /* 0x0000000900097210 */ /* 0x000fc80007ffe0ff */
[----:B------:R-:W-:-:S13]  /*1f0e0*/  ISETP.GT.AND P0, PT, R9, R10, PT ;  /* 0x0000000a0900720c */ /* 0x000fda0003f04270 */
[----:B-12---:R-:W-:Y:S05]  /*1f0f0*/  @!P0 BRA `(.L_x_1742) ;  /* 0xfffffda000008947 */ /* 0x006fea000383ffff */
.L_x_1738:
[----:B------:R-:W-:-:S05]  /*1f100*/  IADD3 R11, -R0, R9, RZ ;  /* 0x00000009000b7210 */ /* 0x000fca0007ffe1ff */
[----:B------:R-:W-:-:S05]  /*1f110*/  IMAD R0, R4, c[0x0][0x538], R11 ;  /* 0x00014e0004007a24 */ /* 0x000fca00078e020b */
[----:B------:R-:W-:Y:S01]  /*1f120*/  ISETP.GT.AND P0, PT, R0, R10, PT ;  /* 0x0000000a0000720c */ /* 0x000fe20003f04270 */
[----:B------:R-:W-:-:S12]  /*1f130*/  BRA.DIV ~URZ, `(.L_x_1743) ;  /* 0x000043527f007947 */ /* 0x000fd8000b800000 */
[----:B------:R-:W-:-:S03]  /*1f140*/  VOTE.ANY R12, PT, !P0 ;  /* 0x00000000000c7806 */ /* 0x000fc600040e0100 */
.L_x_1811:
[----:B------:R-:W3:Y:S01]  /*1f150*/  LDL.LU R0, [R1+0x7c] ;  /* 0x00007c0001007983 */ /* 0x000ee20000300800 */
[----:B------:R-:W3:Y:S02]  /*1f160*/  POPC R9, R12 ;  /* 0x0000000c00097309 */ /* 0x000ee40000000000 */
[----:B---3--:R-:W-:-:S05]  /*1f170*/  IADD3 R0, R9, R0, RZ ;  /* 0x0000000009007210 */ /* 0x008fca0007ffe0ff */
[----:B------:R3:W-:Y:S01]  /*1f180*/  STL [R1+0x7c], R0 ;  /* 0x00007c0001007387 */ /* 0x0007e20000100800 */
[----:B------:R-:W-:Y:S05]  /*1f190*/  BRA.DIV ~URZ, `(.L_x_1744) ;  /* 0x000043427f007947 */ /* 0x000fea000b800000 */
[----:B------:R4:W1:Y:S04]  /*1f1a0*/  SHFL.IDX PT, R6, R6, R9, 0x1f ;  /* 0x00001f0906067589 */ /* 0x00086800000e0000 */
[----:B------:R4:W2:Y:S02]  /*1f1b0*/  SHFL.IDX PT, R5, R8, R9, 0x1f ;  /* 0x00001f0908057589 */ /* 0x0008a400000e0000 */
.L_x_1812:
[----:B------:R-:W-:Y:S01]  /*1f1c0*/  ISETP.NE.AND P0, PT, R12, RZ, PT ;  /* 0x000000ff0c00720c */ /* 0x000fe20003f05270 */
[----:B------:R-:W-:-:S12]  /*1f1d0*/  BSSY B0, `(.L_x_1745) ;  /* 0x0000005000007945 */ /* 0x000fd80003800000 */
[----:B------:R-:W-:Y:S05]  /*1f1e0*/  @!P0 BRA `(.L_x_1746) ;  /* 0x0000003000008947 */ /* 0x000fea0003800000 */
[----:B----4-:R-:W-:Y:S01]  /*1f1f0*/  IADD3 R9, R9, -0x1, RZ ;  /* 0xffffffff09097810 */ /* 0x010fe20007ffe0ff */
[----:B------:R-:W-:Y:S05]  /*1f200*/  BRA.DIV ~URZ, `(.L_x_1747) ;  /* 0x000043a27f007947 */ /* 0x000fea000b800000 */
[----:B------:R4:W3:Y:S02]  /*1f210*/  SHFL.IDX PT, R13, R4, R9, 0x1f ;  /* 0x00001f09040d7589 */ /* 0x0008e400000e0000 */
.L_x_1746:
[----:B------:R-:W-:Y:S05]  /*1f220*/  BSYNC B0 ;  /* 0x0000000000007941 */ /* 0x000fea0003800000 */
.L_x_1745:
[----:B---3--:R-:W-:Y:S01]  /*1f230*/  IMAD R0, R13, c[0x0][0x538], R11 ;  /* 0x00014e000d007a24 */ /* 0x008fe200078e020b */
[----:B--2---:R-:W-:Y:S01]  /*1f240*/  ISETP.NE.AND P0, PT, R5, 0x1, PT ;  /* 0x000000010500780c */ /* 0x004fe20003f05270 */
[----:B------:R-:W-:Y:S03]  /*1f250*/  BSSY B0, `(.L_x_1748) ;  /* 0x0000086000007945 */ /* 0x000fe60003800000 */
[----:B------:R2:W-:Y:S01]  /*1f260*/  STL [R1+0x70], R0 ;  /* 0x0000700001007387 */ /* 0x0005e20000100800 */
[----:B------:R-:W-:-:S08]  /*1f270*/  IADD3 R10, -R0, R10, RZ ;  /* 0x0000000a000a7210 */ /* 0x000fd00007ffe1ff */
[----:B------:R-:W-:Y:S05]  /*1f280*/  @!P0 BRA `(.L_x_1749) ;  /* 0x000003e000008947 */ /* 0x000fea0003800000 */
[-C--:B-1----:R-:W-:Y:S02]  /*1f290*/  IABS R2, R6.reuse ;  /* 0x0000000600027213 */ /* 0x082fe40000000000 */
[----:B------:R-:W-:Y:S02]  /*1f2a0*/  IABS R11, R6 ;  /* 0x00000006000b7213 */ /* 0x000fe40000000000 */
[----:B--2---:R-:W1:Y:S08]  /*1f2b0*/  I2F.RP R0, R2 ;  /* 0x0000000200007306 */ /* 0x004e700000209400 */
[----:B-1----:R-:W1:Y:S02]  /*1f2c0*/  MUFU.RCP R0, R0 ;  /* 0x0000000000007308 */ /* 0x002e640000001000 */
[----:B-1----:R-:W-:-:S06]  /*1f2d0*/  IADD3 R0, R0, 0xffffffe, RZ ;  /* 0x0ffffffe00007810 */ /* 0x002fcc0007ffe0ff */
[----:B----4-:R-:W1:Y:S02]  /*1f2e0*/  F2I.FTZ.U32.TRUNC.NTZ R9, R0 ;  /* 0x0000000000097305 */ /* 0x010e64000021f000 */
        /* <DEDUP_REMOVED lines=37> */
[----:B------:R-:W-:-:S05]  /*1f540*/  IMAD R3, R2, R8, R3 ;  /* 0x0000000802037224 */ /* 0x000fca00078e0203 */
[----:B------:R-:W-:-:S13]  /*1f550*/  ISETP.GT.U32.AND P0, PT, R4, R3, PT ;  /* 0x000000030400720c */ /* 0x000fda0003f04070 */
[----:B------:R-:W-:Y:S01]  /*1f560*/  @!P0 IMAD.IADD R3, R3, 0x1, -R4 ;  /* 0x0000000103038824 */ /* 0x000fe200078e0a04 */
[----:B------:R-:W-:Y:S02]  /*1f570*/  @!P0 IADD3 R2, R2, 0x1, RZ ;  /* 0x0000000102028810 */ /* 0x000fe40007ffe0ff */
[----:B------:R-:W-:Y:S02]  /*1f580*/  ISETP.NE.AND P0, PT, R5, RZ, PT ;  /* 0x000000ff0500720c */ /* 0x000fe40003f05270 */
[----:B------:R-:W-:Y:S02]  /*1f590*/  ISETP.GE.U32.AND P2, PT, R3, R4, PT ;  /* 0x000000040300720c */ /* 0x000fe40003f46070 */
[C---:B------:R-:W-:Y:S02]  /*1f5a0*/  LOP3.LUT R3, R0.reuse, R5, RZ, 0x3c, !PT ;  /* 0x0000000500037212 */ /* 0x040fe400078e3cff */
[----:B------:R-:W-:Y:S02]  /*1f5b0*/  IADD3 R4, -R0, RZ, RZ ;  /* 0x000000ff00047210 */ /* 0x000fe40007ffe1ff */
        /* <DEDUP_REMOVED lines=11> */
.L_x_1749:
[----:B--2---:R-:W2:Y:S01]  /*1f670*/  LDL R0, [R1+0x7c] ;  /* 0x00007c0001007983 */ /* 0x004ea20000100800 */
[----:B------:R-:W-:-:S04]  /*1f680*/  IMAD.MOV.U32 R2, RZ, RZ, 0x4 ;  /* 0x00000004ff027424 */ /* 0x000fc800078e00ff */
[----:B--2---:R-:W-:-:S05]  /*1f690*/  IMAD.WIDE R2, R0, R2, c[0x0][0x590] ;  /* 0x0001640000027625 */ /* 0x004fca00078e0202 */
[----:B----4-:R-:W2:Y:S02]  /*1f6a0*/  LDG.E R4, [R2.64] ;  /* 0x0000000802047981 */ /* 0x010ea4000c1e1900 */
[----:B-12---:R-:W-:-:S05]  /*1f6b0*/  IMAD R11, R4, R6, RZ ;  /* 0x00000006040b7224 */ /* 0x006fca00078e02ff */
        /* <DEDUP_REMOVED lines=63> */
.L_x_1750:
[----:B------:R-:W-:Y:S05]  /*1fab0*/  BSYNC B0 ;  /* 0x0000000000007941 */ /* 0x000fea0003800000 */
.L_x_1748:
[----:B------:R-:W-:-:S04]  /*1fac0*/  LOP3.LUT R2, RZ, R2, RZ, 0x33, !PT ;  /* 0x00000002ff027212 */ /* 0x000fc800078e33ff */
[----:B-1----:R-:W-:-:S05]  /*1fad0*/  IADD3 R0, R2, R6, RZ ;  /* 0x0000000602007210 */ /* 0x002fca0007ffe0ff */
[----:B------:R1:W-:Y:S01]  /*1fae0*/  STL [R1+0x74], R0 ;  /* 0x0000740001007387 */ /* 0x0003e20000100800 */
[----:B------:R-:W-:Y:S05]  /*1faf0*/  BRA `(.L_x_1751) ;  /* 0x0000005000007947 */ /* 0x000fea0003800000 */
.L_x_1739:
[----:B------:R-:W-:Y:S01]  /*1fb00*/  MOV R0, c[0x0][0x53c] ;  /* 0x00014f0000007a02 */ /* 0x000fe20000000f00 */
[----:B------:R3:W-:Y:S04]  /*1fb10*/  STL [R1+0x70], R10 ;  /* 0x0000700a01007387 */ /* 0x0007e80000100800 */
[----:B------:R3:W-:Y:S04]  /*1fb20*/  STL [R1+0x74], RZ ;  /* 0x000074ff01007387 */ /* 0x0007e80000100800 */
[----:B------:R3:W-:Y:S04]  /*1fb30*/  STL [R1+0x78], RZ ;  /* 0x000078ff01007387 */ /* 0x0007e80000100800 */
[----:B------:R3:W-:Y:S02]  /*1fb40*/  STL [R1+0x7c], R0 ;  /* 0x00007c0001007387 */ /* 0x0007e40000100800 */
.L_x_1751:
[----:B------:R-:W-:Y:S05]  /*1fb50*/  BSYNC B1 ;  /* 0x0000000000017941 */ /* 0x000fea0003800000 */
.L_x_1737:
        /* <DEDUP_REMOVED lines=9> */
.L_x_1732:
[----:B-1----:R-:W5:Y:S02]  /*1fbf0*/  LDL R0, [R1+0x7c] ;  /* 0x00007c0001007983 */ /* 0x002f640000100800 */
[----:B-----5:R-:W-:-:S13]  /*1fc00*/  ISETP.GE.AND P0, PT, R0, c[0x0][0x53c], PT ;  /* 0x00014f0000007a0c */ /* 0x020fda0003f06270 */
[----:B--234-:R-:W-:Y:S01]  /*1fc10*/  @P0 CALL.REL.NOINC `(.L_x_1752) ;  /* 0x0000001000000944 */ /* 0x01cfe20003c00000 */
[----:B------:R-:W-:Y:S05]  /*1fc20*/  BRA `(.L_x_1753) ;  /* 0xfffe27f000007947 */ /* 0x000fea000383ffff */
.L_x_1752:
[----:B------:R-:W-:Y:S05]  /*1fc30*/  EXIT ;  /* 0x000000000000794d */ /* 0x000fea0003800000 */
.L_x_1541:
[----:B------:R-:W-:Y:S01]  /*1fc40*/  IMAD.MOV.U32 R0, RZ, RZ, R5 ;  /* 0x000000ffff007224 */ /* 0x000fe200078e0005 */
[----:B------:R-:W-:Y:S02]  /*1fc50*/  MOV R3, 0x1 ;  /* 0x0000000100037802 */ /* 0x000fe40000000f00 */
[----:B------:R-:W-:Y:S02]  /*1fc60*/  MOV R2, 0x1fc80 ;  /* 0x0001fc8000027802 */ /* 0x000fe40000000f00 */
[----:B------:R-:W-:Y:S05]  /*1fc70*/  CALL.REL.NOINC `($__internal_25_$__cuda_sm70_shflsync_up_p) ;  /* 0x00003a5000007944 */ /* 0x000fea0003c00000 */
[----:B------:R-:W-:Y:S01]  /*1fc80*/  MOV R0, R4 ;  /* 0x0000000400007202 */ /* 0x000fe20000000f00 */
[----:B------:R-:W-:Y:S05]  /*1fc90*/  BRA `(.L_x_1754) ;  /* 0xfffe07c000007947 */ /* 0x000fea000383ffff */
.L_x_1542:
[----:B------:R-:W-:Y:S01]  /*1fca0*/  IMAD.MOV.U32 R0, RZ, RZ, R5 ;  /* 0x000000ffff007224 */ /* 0x000fe200078e0005 */
[----:B------:R-:W-:Y:S02]  /*1fcb0*/  MOV R3, 0x2 ;  /* 0x0000000200037802 */ /* 0x000fe40000000f00 */
[----:B------:R-:W-:Y:S02]  /*1fcc0*/  MOV R2, 0x1fce0 ;  /* 0x0001fce000027802 */ /* 0x000fe40000000f00 */
[----:B------:R-:W-:Y:S05]  /*1fcd0*/  CALL.REL.NOINC `($__internal_25_$__cuda_sm70_shflsync_up_p) ;  /* 0x000039f000007944 */ /* 0x000fea0003c00000 */
[----:B------:R-:W-:Y:S01]  /*1fce0*/  SEL R4, R4, RZ, P4 ;  /* 0x000000ff04047207 */ /* 0x000fe20002000000 */
[----:B------:R-:W-:Y:S01]  /*1fcf0*/  IMAD.MOV.U32 R3, RZ, RZ, 0x4 ;  /* 0x00000004ff037424 */ /* 0x000fe200078e00ff */
[----:B------:R-:W-:-:S03]  /*1fd00*/  MOV R2, 0x1fd30 ;  /* 0x0001fd3000027802 */ /* 0x000fc60000000f00 */
[----:B------:R-:W-:Y:S02]  /*1fd10*/  IMAD.IADD R0, R5, 0x1, R4 ;  /* 0x0000000105007824 */ /* 0x000fe400078e0204 */
        /* <DEDUP_REMOVED lines=11> */
[----:B------:R-:W-:Y:S02]  /*1fdd0*/  SEL R4, R4, RZ, P1 ;  /* 0x000000ff04047207 */ /* 0x000fe40000800000 */
[----:B------:R-:W-:Y:S02]  /*1fde0*/  MOV R3, 0x1f ;  /* 0x0000001f00037802 */ /* 0x000fe40000000f00 */
[----:B------:R-:W-:Y:S01]  /*1fdf0*/  MOV R2, 0x1fe40 ;  /* 0x0001fe4000027802 */ /* 0x000fe20000000f00 */
[----:B------:R-:W-:Y:S02]  /*1fe00*/  IMAD.IADD R4, R0, 0x1, R4 ;  /* 0x0000000100047824 */ /* 0x000fe400078e0204 */
[----:B------:R-:W-:Y:S02]  /*1fe10*/  IMAD.MOV.U32 R0, RZ, RZ, 0x1f ;  /* 0x0000001fff007424 */ /* 0x000fe400078e00ff */
[----:B------:R-:W-:Y:S02]  /*1fe20*/  IMAD.MOV.U32 R43, RZ, RZ, R4 ;  /* 0x000000ffff2b7224 */ /* 0x000fe400078e0004 */
[----:B------:R-:W-:Y:S05]  /*1fe30*/  CALL.REL.NOINC `($__internal_24_$__cuda_sm70_shflsync_idx_p) ;  /* 0x0000384000007944 */ /* 0x000fea0003c00000 */
[----:B------:R-:W-:Y:S05]  /*1fe40*/  BRA `(.L_x_1755) ;  /* 0xfffe071000007947 */ /* 0x000fea000383ffff */
.L_x_1544:
[----:B------:R-:W-:Y:S02]  /*1fe50*/  SEL R0, RZ, 0x1, P0 ;  /* 0x00000001ff007807 */ /* 0x000fe40000000000 */
[----:B------:R-:W-:-:S02]  /*1fe60*/  MOV R2, 0x1fe80 ;  /* 0x0001fe8000027802 */ /* 0x000fc40000000f00 */
[----:B------:R-:W-:Y:S05]  /*1fe70*/  CALL.REL.NOINC `($__internal_26_$__cuda_sm70_votesync_ballot) ;  /* 0x000038b000007944 */ /* 0x000fea0003c00000 */
[----:B------:R-:W-:Y:S01]  /*1fe80*/  MOV R7, R0 ;  /* 0x0000000000077202 */ /* 0x000fe20000000f00 */
[----:B------:R-:W-:Y:S05]  /*1fe90*/  BRA `(.L_x_1756) ;  /* 0xfffe075000007947 */ /* 0x000fea000383ffff */
.L_x_1545:
[----:B------:R-:W-:Y:S01]  /*1fea0*/  IMAD.MOV.U32 R43, RZ, RZ, R9 ;  /* 0x000000ffff2b7224 */ /* 0x000fe200078e0009 */
[----:B-1----:R-:W-:Y:S01]  /*1feb0*/  MOV R0, R5 ;  /* 0x0000000500007202 */ /* 0x002fe20000000f00 */
[----:B------:R-:W-:Y:S01]  /*1fec0*/  IMAD.MOV.U32 R3, RZ, RZ, 0x1f ;  /* 0x0000001fff037424 */ /* 0x000fe200078e00ff */
[----:B------:R-:W-:-:S02]  /*1fed0*/  MOV R2, 0x1fef0 ;  /* 0x0001fef000027802 */ /* 0x000fc40000000f00 */
[----:B------:R-:W-:Y:S05]  /*1fee0*/  CALL.REL.NOINC `($__internal_24_$__cuda_sm70_shflsync_idx_p) ;  /* 0x0000379000007944 */ /* 0x000fea0003c00000 */
[----:B------:R-:W-:Y:S01]  /*1fef0*/  IMAD.MOV.U32 R12, RZ, RZ, R0 ;  /* 0x000000ffff0c7224 */ /* 0x000fe200078e0000 */
[----:B------:R-:W-:Y:S01]  /*1ff00*/  MOV R43, R8 ;  /* 0x00000008002b7202 */ /* 0x000fe20000000f00 */
[----:B------:R-:W-:Y:S01]  /*1ff10*/  IMAD.MOV.U32 R6, RZ, RZ, RZ ;  /* 0x000000ffff067224 */ /* 0x000fe200078e00ff */
[----:B------:R-:W-:Y:S01]  /*1ff20*/  MOV R0, R5 ;  /* 0x0000000500007202 */ /* 0x000fe20000000f00 */
[----:B------:R-:W-:Y:S01]  /*1ff30*/  IMAD.MOV.U32 R3, RZ, RZ, 0x1f ;  /* 0x0000001fff037424 */ /* 0x000fe200078e00ff */
[----:B------:R-:W-:-:S02]  /*1ff40*/  MOV R2, 0x1ff60 ;  /* 0x0001ff6000027802 */ /* 0x000fc40000000f00 */
[----:B------:R-:W-:Y:S05]  /*1ff50*/  CALL.REL.NOINC `($__internal_24_$__cuda_sm70_shflsync_idx_p) ;  /* 0x0000372000007944 */ /* 0x000fea0003c00000 */
[----:B------:R-:W-:Y:S01]  /*1ff60*/  MOV R9, R0 ;  /* 0x0000000000097202 */ /* 0x000fe20000000f00 */
[----:B------:R-:W-:Y:S05]  /*1ff70*/  BRA `(.L_x_1757) ;  /* 0xfffe06e000007947 */ /* 0x000fea000383ffff */
.L_x_1548:
[----:B------:R-:W-:Y:S01]  /*1ff80*/  IMAD.MOV.U32 R43, RZ, RZ, R4 ;  /* 0x000000ffff2b7224 */ /* 0x000fe200078e0004 */
[----:B------:R-:W-:-:S02]  /*1ff90*/  MOV R3, 0x1f ;  /* 0x0000001f00037802 */ /* 0x000fc40000000f00 */
[----:B------:R-:W-:Y:S02]  /*1ffa0*/  MOV R2, 0x1ffc0 ;  /* 0x0001ffc000027802 */ /* 0x000fe40000000f00 */
[----:B--234-:R-:W-:Y:S05]  /*1ffb0*/  CALL.REL.NOINC `($__internal_24_$__cuda_sm70_shflsync_idx_p) ;  /* 0x000036c000007944 */ /* 0x01cfea0003c00000 */
[----:B------:R-:W-:Y:S01]  /*1ffc0*/  MOV R6, R0 ;  /* 0x0000000000067202 */ /* 0x000fe20000000f00 */
[----:B------:R-:W-:Y:S05]  /*1ffd0*/  BRA `(.L_x_1547) ;  /* 0xfffe06e000007947 */ /* 0x000fea000383ffff */
.L_x_1589:
[----:B------:R-:W-:Y:S01]  /*1ffe0*/  IMAD.MOV.U32 R43, RZ, RZ, R6 ;  /* 0x000000ffff2b7224 */ /* 0x000fe200078e0006 */
[----:B------:R-:W-:Y:S01]  /*1fff0*/  MOV R0, RZ ;  /* 0x000000ff00007202 */ /* 0x000fe20000000f00 */
[----:B------:R-:W-:Y:S01]  /*20000*/  IMAD.MOV.U32 R3, RZ, RZ, 0x1c1f ;  /* 0x00001c1fff037424 */ /* 0x000fe200078e00ff */
[----:B------:R-:W-:Y:S02]  /*20010*/  MOV R2, 0x20030 ;  /* 0x0002003000027802 */ /* 0x000fe40000000f00 */
[----:B-----5:R-:W-:Y:S05]  /*20020*/  CALL.REL.NOINC `($__internal_24_$__cuda_sm70_shflsync_idx_p) ;  /* 0x0000365000007944 */ /* 0x020fea0003c00000 */
[----:B------:R-:W-:Y:S01]  /*20030*/  MOV R4, R0 ;  /* 0x0000000000047202 */ /* 0x000fe20000000f00 */
[----:B------:R-:W-:Y:S05]  /*20040*/  BRA `(.L_x_1758) ;  /* 0xfffe8c2000007947 */ /* 0x000fea000383ffff */
.L_x_1590:
[----:B------:R-:W-:Y:S01]  /*20050*/  IMAD.MOV.U32 R43, RZ, RZ, R12 ;  /* 0x000000ffff2b7224 */ /* 0x000fe200078e000c */
[----:B------:R-:W-:Y:S01]  /*20060*/  MOV R0, RZ ;  /* 0x000000ff00007202 */ /* 0x000fe20000000f00 */
[----:B------:R-:W-:Y:S01]  /*20070*/  IMAD.MOV.U32 R3, RZ, RZ, 0x1c1f ;  /* 0x00001c1fff037424 */ /* 0x000fe200078e00ff */
[----:B------:R-:W-:Y:S02]  /*20080*/  MOV R2, 0x200a0 ;  /* 0x000200a000027802 */ /* 0x000fe40000000f00 */
[----:B-12--5:R-:W-:Y:S05]  /*20090*/  CALL.REL.NOINC `($__internal_24_$__cuda_sm70_shflsync_idx_p) ;  /* 0x000035e000007944 */ /* 0x026fea0003c00000 */
[----:B------:R-:W-:Y:S05]  /*200a0*/  BRA `(.L_x_1759) ;  /* 0xfffe8be000007947 */ /* 0x000fea000383ffff */
.L_x_1593:
[----:B------:R-:W-:Y:S01]  /*200b0*/  IMAD.MOV.U32 R43, RZ, RZ, R6 ;  /* 0x000000ffff2b7224 */ /* 0x000fe200078e0006 */
[----:B--2-4-:R-:W-:Y:S01]  /*200c0*/  MOV R0, 0x1 ;  /* 0x0000000100007802 */ /* 0x014fe20000000f00 */
[----:B------:R-:W-:Y:S01]  /*200d0*/  IMAD.MOV.U32 R3, RZ, RZ, 0x1c1f ;  /* 0x00001c1fff037424 */ /* 0x000fe200078e00ff */
[----:B------:R-:W-:-:S02]  /*200e0*/  MOV R2, 0x20100 ;  /* 0x0002010000027802 */ /* 0x000fc40000000f00 */
[----:B-1---5:R-:W-:Y:S05]  /*200f0*/  CALL.REL.NOINC `($__internal_24_$__cuda_sm70_shflsync_idx_p) ;  /* 0x0000358000007944 */ /* 0x022fea0003c00000 */
[----:B------:R-:W-:Y:S01]  /*20100*/  IMAD.MOV.U32 R4, RZ, RZ, R0 ;  /* 0x000000ffff047224 */ /* 0x000fe200078e0000 */
[----:B------:R-:W-:Y:S01]  /*20110*/  MOV R0, 0x1 ;  /* 0x0000000100007802 */ /* 0x000fe20000000f00 */
[----:B------:R-:W-:Y:S01]  /*20120*/  IMAD.MOV.U32 R43, RZ, RZ, R12 ;  /* 0x000000ffff2b7224 */ /* 0x000fe200078e000c */
[----:B------:R-:W-:-:S02]  /*20130*/  MOV R3, 0x1c1f ;  /* 0x00001c1f00037802 */ /* 0x000fc40000000f00 */
[----:B------:R-:W-:Y:S02]  /*20140*/  MOV R2, 0x20160 ;  /* 0x0002016000027802 */ /* 0x000fe40000000f00 */
[----:B------:R-:W-:Y:S05]  /*20150*/  CALL.REL.NOINC `($__internal_24_$__cuda_sm70_shflsync_idx_p) ;  /* 0x0000352000007944 */ /* 0x000fea0003c00000 */
[----:B------:R-:W-:Y:S05]  /*20160*/  BRA `(.L_x_1760) ;  /* 0xfffe8cd000007947 */ /* 0x000fea000383ffff */
.L_x_1596:
[----:B------:R-:W-:Y:S01]  /*20170*/  IMAD.MOV.U32 R43, RZ, RZ, R6 ;  /* 0x000000ffff2b7224 */ /* 0x000fe200078e0006 */
[----:B--2-4-:R-:W-:Y:S01]  /*20180*/  MOV R0, 0x2 ;  /* 0x0000000200007802 */ /* 0x014fe20000000f00 */
[----:B------:R-:W-:Y:S01]  /*20190*/  IMAD.MOV.U32 R3, RZ, RZ, 0x1c1f ;  /* 0x00001c1fff037424 */ /* 0x000fe200078e00ff */
[----:B------:R-:W-:Y:S02]  /*201a0*/  MOV R2, 0x201c0 ;  /* 0x000201c000027802 */ /* 0x000fe40000000f00 */
[----:B-1-3-5:R-:W-:Y:S05]  /*201b0*/  CALL.REL.NOINC `($__internal_24_$__cuda_sm70_shflsync_idx_p) ;  /* 0x000034c000007944 */ /* 0x02afea0003c00000 */
[----:B------:R-:W-:Y:S01]  /*201c0*/  MOV R4, R0 ;  /* 0x0000000000047202 */ /* 0x000fe20000000f00 */
[----:B------:R-:W-:Y:S05]  /*201d0*/  BRA `(.L_x_1761) ;  /* 0xfffe8df000007947 */ /* 0x000fea000383ffff */
.L_x_1597:
[----:B------:R-:W-:Y:S01]  /*201e0*/  IMAD.MOV.U32 R43, RZ, RZ, R12 ;  /* 0x000000ffff2b7224 */ /* 0x000fe200078e000c */
[----:B--2-4-:R-:W-:Y:S01]  /*201f0*/  MOV R0, 0x2 ;  /* 0x0000000200007802 */ /* 0x014fe20000000f00 */
[----:B------:R-:W-:Y:S01]  /*20200*/  IMAD.MOV.U32 R3, RZ, RZ, 0x1c1f ;  /* 0x00001c1fff037424 */ /* 0x000fe200078e00ff */
[----:B------:R-:W-:Y:S02]  /*20210*/  MOV R2, 0x20230 ;  /* 0x0002023000027802 */ /* 0x000fe40000000f00 */
[----:B-1-3-5:R-:W-:Y:S05]  /*20220*/  CALL.REL.NOINC `($__internal_24_$__cuda_sm70_shflsync_idx_p) ;  /* 0x0000345000007944 */ /* 0x02afea0003c00000 */
[----:B------:R-:W-:Y:S05]  /*20230*/  BRA `(.L_x_1762) ;  /* 0xfffe8db000007947 */ /* 0x000fea000383ffff */
.L_x_1600:
[----:B------:R-:W-:Y:S01]  /*20240*/  IMAD.MOV.U32 R43, RZ, RZ, R6 ;  /* 0x000000ffff2b7224 */ /* 0x000fe200078e0006 */
[----:B-1--4-:R-:W-:Y:S01]  /*20250*/  MOV R0, 0x3 ;  /* 0x0000000300007802 */ /* 0x012fe20000000f00 */
[----:B------:R-:W-:Y:S01]  /*20260*/  IMAD.MOV.U32 R3, RZ, RZ, 0x1c1f ;  /* 0x00001c1fff037424 */ /* 0x000fe200078e00ff */
[----:B------:R-:W-:-:S02]  /*20270*/  MOV R2, 0x20290 ;  /* 0x0002029000027802 */ /* 0x000fc40000000f00 */
[----:B--23-5:R-:W-:Y:S05]  /*20280*/  CALL.REL.NOINC `($__internal_24_$__cuda_sm70_shflsync_idx_p) ;  /* 0x000033f000007944 */ /* 0x02cfea0003c00000 */
[----:B------:R-:W-:Y:S01]  /*20290*/  IMAD.MOV.U32 R4, RZ, RZ, R0 ;  /* 0x000000ffff047224 */ /* 0x000fe200078e0000 */
[----:B------:R-:W-:Y:S01]  /*202a0*/  MOV R0, 0x3 ;  /* 0x0000000300007802 */ /* 0x000fe20000000f00 */
[----:B------:R-:W-:Y:S01]  /*202b0*/  IMAD.MOV.U32 R43, RZ, RZ, R12 ;  /* 0x000000ffff2b7224 */ /* 0x000fe200078e000c */
[----:B------:R-:W-:-:S02]  /*202c0*/  MOV R3, 0x1c1f ;  /* 0x00001c1f00037802 */ /* 0x000fc40000000f00 */
[----:B------:R-:W-:Y:S02]  /*202d0*/  MOV R2, 0x202f0 ;  /* 0x000202f000027802 */ /* 0x000fe40000000f00 */
[----:B------:R-:W-:Y:S05]  /*202e0*/  CALL.REL.NOINC `($__internal_24_$__cuda_sm70_shflsync_idx_p) ;  /* 0x0000339000007944 */ /* 0x000fea0003c00000 */
[----:B------:R-:W-:Y:S05]  /*202f0*/  BRA `(.L_x_1763) ;  /* 0xfffe8e9000007947 */ /* 0x000fea000383ffff */
.L_x_1647:
[----:B------:R-:W-:Y:S01]  /*20300*/  IMAD.MOV.U32 R43, RZ, RZ, R3 ;  /* 0x000000ffff2b7224 */ /* 0x000fe200078e0003 */
[----:B------:R-:W-:Y:S01]  /*20310*/  MOV R0, 0x1 ;  /* 0x0000000100007802 */ /* 0x000fe20000000f00 */
[----:B------:R-:W-:Y:S01]  /*20320*/  IMAD.MOV.U32 R3, RZ, RZ, 0x1c1f ;  /* 0x00001c1fff037424 */ /* 0x000fe200078e00ff */
[----:B------:R-:W-:Y:S02]  /*20330*/  MOV R2, 0x20350 ;  /* 0x0002035000027802 */ /* 0x000fe40000000f00 */
[----:B----4-:R-:W-:Y:S05]  /*20340*/  CALL.REL.NOINC `($__internal_24_$__cuda_sm70_shflsync_idx_p) ;  /* 0x0000333000007944 */ /* 0x010fea0003c00000 */
[----:B------:R-:W-:Y:S01]  /*20350*/  IMAD.MOV.U32 R5, RZ, RZ, R0 ;  /* 0x000000ffff057224 */ /* 0x000fe200078e0000 */
[----:B------:R-:W-:Y:S01]  /*20360*/  MOV R0, 0x1 ;  /* 0x0000000100007802 */ /* 0x000fe20000000f00 */
[----:B------:R-:W-:Y:S01]  /*20370*/  IMAD.MOV.U32 R43, RZ, RZ, R6 ;  /* 0x000000ffff2b7224 */ /* 0x000fe200078e0006 */
[----:B------:R-:W-:Y:S02]  /*20380*/  MOV R3, 0x1c1f ;  /* 0x00001c1f00037802 */ /* 0x000fe40000000f00 */
[----:B------:R-:W-:Y:S02]  /*20390*/  MOV R2, 0x203b0 ;  /* 0x000203b000027802 */ /* 0x000fe40000000f00 */
[----:B------:R-:W-:Y:S05]  /*203a0*/  CALL.REL.NOINC `($__internal_24_$__cuda_sm70_shflsync_idx_p) ;  /* 0x000032d000007944 */ /* 0x000fea0003c00000 */
[----:B------:R-:W-:Y:S05]  /*203b0*/  BRA `(.L_x_1764) ;  /* 0xffff06c000007947 */ /* 0x000fea000383ffff */
.L_x_1650:
[----:B------:R-:W-:Y:S01]  /*203c0*/  IMAD.MOV.U32 R43, RZ, RZ, R5 ;  /* 0x000000ffff2b7224 */ /* 0x000fe200078e0005 */
[----:B------:R-:W-:Y:S01]  /*203d0*/  MOV R0, RZ ;  /* 0x000000ff00007202 */ /* 0x000fe20000000f00 */
[----:B------:R-:W-:Y:S01]  /*203e0*/  IMAD.MOV.U32 R3, RZ, RZ, 0x1c1f ;  /* 0x00001c1fff037424 */ /* 0x000fe200078e00ff */
[----:B------:R-:W-:-:S02]  /*203f0*/  MOV R2, 0x20410 ;  /* 0x0002041000027802 */ /* 0x000fc40000000f00 */
[----:B------:R-:W-:Y:S05]  /*20400*/  CALL.REL.NOINC `($__internal_24_$__cuda_sm70_shflsync_idx_p) ;  /* 0x0000327000007944 */ /* 0x000fea0003c00000 */
[----:B------:R-:W-:Y:S01]  /*20410*/  MOV R4, R0 ;  /* 0x0000000000047202 */ /* 0x000fe20000000f00 */
[----:B------:R-:W-:Y:S05]  /*20420*/  BRA `(.L_x_1765) ;  /* 0xffff162000007947 */ /* 0x000fea000383ffff */
.L_x_1651:
[----:B------:R-:W-:Y:S01]  /*20430*/  IMAD.MOV.U32 R43, RZ, RZ, R6 ;  /* 0x000000ffff2b7224 */ /* 0x000fe200078e0006 */
[----:B------:R-:W-:Y:S01]  /*20440*/  MOV R0, RZ ;  /* 0x000000ff00007202 */ /* 0x000fe20000000f00 */
[----:B------:R-:W-:Y:S01]  /*20450*/  IMAD.MOV.U32 R3, RZ, RZ, 0x1c1f ;  /* 0x00001c1fff037424 */ /* 0x000fe200078e00ff */
[----:B------:R-:W-:-:S02]  /*20460*/  MOV R2, 0x20480 ;  /* 0x0002048000027802 */ /* 0x000fc40000000f00 */
[----:B-12---:R-:W-:Y:S05]  /*20470*/  CALL.REL.NOINC `($__internal_24_$__cuda_sm70_shflsync_idx_p) ;  /* 0x0000320000007944 */ /* 0x006fea0003c00000 */
[----:B------:R-:W-:Y:S05]  /*20480*/  BRA `(.L_x_1766) ;  /* 0xffff15e000007947 */ /* 0x000fea000383ffff */
.L_x_1654:
[----:B------:R-:W-:Y:S01]  /*20490*/  IMAD.MOV.U32 R43, RZ, RZ, R5 ;  /* 0x000000ffff2b7224 */ /* 0x000fe200078e0005 */
[----:B----4-:R-:W-:Y:S01]  /*204a0*/  MOV R0, 0x1 ;  /* 0x0000000100007802 */ /* 0x010fe20000000f00 */
[----:B--2---:R-:W-:Y:S01]  /*204b0*/  IMAD.MOV.U32 R3, RZ, RZ, 0x1c1f ;  /* 0x00001c1fff037424 */ /* 0x004fe200078e00ff */
[----:B------:R-:W-:-:S03]  /*204c0*/  MOV R2, 0x204e0 ;  /* 0x000204e000027802 */ /* 0x000fc60000000f00 */
[----:B-1-3--:R-:W-:Y:S05]  /*204d0*/  CALL.REL.NOINC `($__internal_24_$__cuda_sm70_shflsync_idx_p) ;  /* 0x000031a000007944 */ /* 0x00afea0003c00000 */
[----:B------:R-:W-:Y:S01]  /*204e0*/  IMAD.MOV.U32 R4, RZ, RZ, R0 ;  /* 0x000000ffff047224 */ /* 0x000fe200078e0000 */
[----:B------:R-:W-:Y:S01]  /*204f0*/  MOV R0, 0x1 ;  /* 0x0000000100007802 */ /* 0x000fe20000000f00 */
[----:B------:R-:W-:Y:S01]  /*20500*/  IMAD.MOV.U32 R43, RZ, RZ, R6 ;  /* 0x000000ffff2b7224 */ /* 0x000fe200078e0006 */
[----:B------:R-:W-:-:S02]  /*20510*/  MOV R3, 0x1c1f ;  /* 0x00001c1f00037802 */ /* 0x000fc40000000f00 */
[----:B------:R-:W-:Y:S02]  /*20520*/  MOV R2, 0x20540 ;  /* 0x0002054000027802 */ /* 0x000fe40000000f00 */
[----:B------:R-:W-:Y:S05]  /*20530*/  CALL.REL.NOINC `($__internal_24_$__cuda_sm70_shflsync_idx_p) ;  /* 0x0000314000007944 */ /* 0x000fea0003c00000 */
[----:B------:R-:W-:Y:S05]  /*20540*/  BRA `(.L_x_1767) ;  /* 0xffff16a000007947 */ /* 0x000fea000383ffff */
.L_x_1655:
[----:B------:R-:W-:Y:S01]  /*20550*/  IMAD.MOV.U32 R43, RZ, RZ, R4 ;  /* 0x000000ffff2b7224 */ /* 0x000fe200078e0004 */
[----:B------:R-:W-:Y:S01]  /*20560*/  MOV R0, RZ ;  /* 0x000000ff00007202 */ /* 0x000fe20000000f00 */
[----:B------:R-:W-:Y:S01]  /*20570*/  IMAD.MOV.U32 R3, RZ, RZ, 0x1c1f ;  /* 0x00001c1fff037424 */ /* 0x000fe200078e00ff */
[----:B------:R-:W-:Y:S02]  /*20580*/  MOV R2, 0x205a0 ;  /* 0x000205a000027802 */ /* 0x000fe40000000f00 */
[----:B------:R-:W-:Y:S05]  /*20590*/  CALL.REL.NOINC `($__internal_24_$__cuda_sm70_shflsync_idx_p) ;  /* 0x000030e000007944 */ /* 0x000fea0003c00000 */
[----:B------:R-:W-:Y:S05]  /*205a0*/  BRA `(.L_x_1768) ;  /* 0xffff187000007947 */ /* 0x000fea000383ffff */
.L_x_1656:
[----:B------:R-:W-:Y:S01]  /*205b0*/  IMAD.MOV.U32 R43, RZ, RZ, R4 ;  /* 0x000000ffff2b7224 */ /* 0x000fe200078e0004 */
[----:B------:R-:W-:Y:S01]  /*205c0*/  MOV R0, 0x1 ;  /* 0x0000000100007802 */ /* 0x000fe20000000f00 */
[----:B------:R-:W-:Y:S01]  /*205d0*/  IMAD.MOV.U32 R3, RZ, RZ, 0x1c1f ;  /* 0x00001c1fff037424 */ /* 0x000fe200078e00ff */
[----:B------:R-:W-:Y:S02]  /*205e0*/  MOV R2, 0x20600 ;  /* 0x0002060000027802 */ /* 0x000fe40000000f00 */
[----:B-1----:R-:W-:Y:S05]  /*205f0*/  CALL.REL.NOINC `($__internal_24_$__cuda_sm70_shflsync_idx_p) ;  /* 0x0000308000007944 */ /* 0x002fea0003c00000 */
[----:B------:R-:W-:Y:S01]  /*20600*/  IMAD.IADD R0, R5, 0x1, R0 ;  /* 0x0000000105007824 */ /* 0x000fe200078e0200 */
[----:B------:R-:W-:Y:S01]  /*20610*/  MOV R2, 0x207f0 ;  /* 0x000207f000027802 */ /* 0x000fe20000000f00 */
[----:B------:R-:W-:Y:S02]  /*20620*/  IMAD.MOV.U32 R43, RZ, RZ, R4 ;  /* 0x000000ffff2b7224 */ /* 0x000fe400078e0004 */
[----:B------:R-:W-:Y:S01]  /*20630*/  IMAD.MOV.U32 R3, RZ, RZ, 0x1c1f ;  /* 0x00001c1fff037424 */ /* 0x000fe200078e00ff */
        /* <DEDUP_REMOVED lines=19> */
[----:B------:R-:W-:Y:S01]  /*20770*/  ISETP.GT.AND P0, PT, R0, 0x29, PT ;  /* 0x000000290000780c */ /* 0x000fe20003f04270 */
[----:B------:R-:W-:Y:S01]  /*20780*/  IMAD.MOV.U32 R0, RZ, RZ, 0x2 ;  /* 0x00000002ff007424 */ /* 0x000fe200078e00ff */
[----:B------:R-:W-:Y:S02]  /*20790*/  FSEL R27, R61, -INF , P4 ;  /* 0xff8000003d1b7808 */ /* 0x000fe40002000000 */
[----:B------:R-:W-:Y:S02]  /*207a0*/  FSEL R81, R48, -INF , P3 ;  /* 0xff80000030517808 */ /* 0x000fe40001800000 */
[----:B------:R-:W-:Y:S02]  /*207b0*/  FSEL R80, R45, -INF , P2 ;  /* 0xff8000002d507808 */ /* 0x000fe40001000000 */
[----:B------:R-:W-:Y:S02]  /*207c0*/  FSEL R55, R37, -INF , P1 ;  /* 0xff80000025377808 */ /* 0x000fe40000800000 */
[----:B------:R-:W-:-:S02]  /*207d0*/  FSEL R54, R35, -INF , P0 ;  /* 0xff80000023367808 */ /* 0x000fc40000000000 */
[----:B------:R-:W-:Y:S05]  /*207e0*/  CALL.REL.NOINC `($__internal_24_$__cuda_sm70_shflsync_idx_p) ;  /* 0x00002e9000007944 */ /* 0x000fea0003c00000 */
[----:B------:R-:W-:Y:S01]  /*207f0*/  IMAD.IADD R0, R5, 0x1, R0 ;  /* 0x0000000105007824 */ /* 0x000fe200078e0200 */
[----:B------:R-:W-:Y:S01]  /*20800*/  MOV R2, 0x209e0 ;  /* 0x000209e000027802 */ /* 0x000fe20000000f00 */
[----:B------:R-:W-:-:S02]  /*20810*/  IMAD.MOV.U32 R43, RZ, RZ, R4 ;  /* 0x000000ffff2b7224 */ /* 0x000fc400078e0004 */
[----:B------:R-:W-:Y:S01]  /*20820*/  IMAD.MOV.U32 R3, RZ, RZ, 0x1c1f ;  /* 0x00001c1fff037424 */ /* 0x000fe200078e00ff */
[----:B------:R-:W-:-:S04]  /*20830*/  IMNMX R0, R6, R0, PT ;  /* 0x0000000006007217 */ /* 0x000fc80003800200 */
[C---:B------:R-:W-:Y:S02]  /*20840*/  ISETP.GT.AND P1, PT, R0.reuse, RZ, PT ;  /* 0x000000ff0000720c */ /* 0x040fe40003f24270 */
[C---:B------:R-:W-:Y:S02]  /*20850*/  ISETP.GT.AND P0, PT, R0.reuse, 0x1, PT ;  /* 0x000000010000780c */ /* 0x040fe40003f04270 */
        /* <DEDUP_REMOVED lines=25> */
[----:B------:R-:W-:-:S02]  /*209f0*/  FMNMX.FTZ R3, R12, R14, !PT ;  /* 0x0000000e0c037209 */ /* 0x000fc40007810000 */
[----:B------:R-:W-:Y:S02]  /*20a00*/  FMNMX.FTZ R2, R26, R28, !PT ;  /* 0x0000001c1a027209 */ /* 0x000fe40007810000 */
[----:B------:R-:W-:Y:S01]  /*20a10*/  IMNMX R6, R6, R0, PT ;  /* 0x0000000006067217 */ /* 0x000fe20003800200 */
[----:B------:R-:W-:Y:S01]  /*20a20*/  IMAD.MOV.U32 R0, RZ, RZ, 0x2 ;  /* 0x00000002ff007424 */ /* 0x000fe200078e00ff */
[----:B------:R-:W-:Y:S02]  /*20a30*/  FMNMX.FTZ R3, R16, R3, !PT ;  /* 0x0000000310037209 */ /* 0x000fe40007810000 */
[C---:B------:R-:W-:Y:S02]  /*20a40*/  ISETP.GT.AND P1, PT, R6.reuse, RZ, PT ;  /* 0x000000ff0600720c */ /* 0x040fe40003f24270 */
[----:B------:R-:W-:Y:S02]  /*20a50*/  ISETP.GT.AND P0, PT, R6, 0x1, PT ;  /* 0x000000010600780c */ /* 0x000fe40003f04270 */
[----:B------:R-:W-:-:S02]  /*20a60*/  FMNMX.FTZ R4, R11, R13, !PT ;  /* 0x0000000d0b047209 */ /* 0x000fc40007810000 */
[----:B------:R-:W-:Y:S02]  /*20a70*/  ISETP.GT.AND P3, PT, R6, 0x8, PT ;  /* 0x000000080600780c */ /* 0x000fe40003f64270 */
[----:B------:R-:W-:Y:S02]  /*20a80*/  FSEL R31, R106, -INF , P1 ;  /* 0xff8000006a1f7808 */ /* 0x000fe40000800000 */
        /* <DEDUP_REMOVED lines=8> */
[----:B------:R-:W-:Y:S02]  /*20b10*/  ISETP.GT.AND P2, PT, R6, 0x10, PT ;  /* 0x000000100600780c */ /* 0x000fe40003f44270 */
[----:B------:R-:W-:-:S02]  /*20b20*/  FSEL R37, R91, -INF , P4 ;  /* 0xff8000005b257808 */ /* 0x000fc40002000000 */
[----:B------:R-:W-:Y:S02]  /*20b30*/  FMNMX.FTZ R4, R17, R4, !PT ;  /* 0x0000000411047209 */ /* 0x000fe40007810000 */
[----:B------:R-:W-:Y:S02]  /*20b40*/  FMNMX.FTZ R2, R35, R3, !PT ;  /* 0x0000000323027209 */ /* 0x000fe40007810000 */
[----:B------:R-:W-:Y:S02]  /*20b50*/  ISETP.GT.AND P1, PT, R6, 0x11, PT ;  /* 0x000000110600780c */ /* 0x000fe40003f24270 */
[----:B------:R-:W-:Y:S02]  /*20b60*/  FSEL R39, R72, -INF , P2 ;  /* 0xff80000048277808 */ /* 0x000fe40001000000 */
[----:B------:R-:W-:Y:S02]  /*20b70*/  FMNMX.FTZ R106, R19, R4, !PT ;  /* 0x00000004136a7209 */ /* 0x000fe40007810000 */
[----:B------:R-:W-:-:S02]  /*20b80*/  FMNMX.FTZ R2, R37, R2, !PT ;  /* 0x0000000225027209 */ /* 0x000fc40007810000 */
[----:B------:R-:W-:Y:S02]  /*20b90*/  ISETP.GT.AND P0, PT, R6, 0x18, PT ;  /* 0x000000180600780c */ /* 0x000fe40003f04270 */
[----:B------:R-:W-:Y:S02]  /*20ba0*/  FSEL R40, R63, -INF , P1 ;  /* 0xff8000003f287808 */ /* 0x000fe40000800000 */
[----:B------:R-:W-:Y:S02]  /*20bb0*/  FMNMX.FTZ R106, R21, R106, !PT ;  /* 0x0000006a156a7209 */ /* 0x000fe40007810000 */
[----:B------:R-:W-:Y:S02]  /*20bc0*/  FMNMX.FTZ R2, R39, R2, !PT ;  /* 0x0000000227027209 */ /* 0x000fe40007810000 */
        /* <DEDUP_REMOVED lines=35> */
[----:B------:R-:W-:Y:S01]  /*20e00*/  FMNMX.FTZ R105, R55, R105, !PT ;  /* 0x0000006937697209 */ /* 0x000fe20007810000 */
[----:B------:R-:W-:Y:S01]  /*20e10*/  IMAD.MOV.U32 R4, RZ, RZ, R106 ;  /* 0x000000ffff047224 */ /* 0x000fe200078e006a */
[----:B------:R-:W-:Y:S02]  /*20e20*/  FMNMX.FTZ R104, R83, R104, !PT ;  /* 0x0000006853687209 */ /* 0x000fe40007810000 */
[----:B------:R-:W-:-:S02]  /*20e30*/  FMNMX.FTZ R9, R50, R2, !PT ;  /* 0x0000000232097209 */ /* 0x000fc40007810000 */
[----:B------:R-:W-:Y:S02]  /*20e40*/  FMNMX.FTZ R105, R54, R105, !PT ;  /* 0x0000006936697209 */ /* 0x000fe40007810000 */
[----:B------:R-:W-:Y:S02]  /*20e50*/  FMNMX.FTZ R104, R82, R104, !PT ;  /* 0x0000006852687209 */ /* 0x000fe40007810000 */
[----:B------:R-:W-:Y:S02]  /*20e60*/  MOV R2, 0x20e80 ;  /* 0x00020e8000027802 */ /* 0x000fe40000000f00 */
[----:B------:R-:W-:Y:S05]  /*20e70*/  CALL.REL.NOINC `($__internal_23_$__cuda_sm70_shflsync_bfly_p) ;  /* 0x000027a000007944 */ /* 0x000fea0003c00000 */
[----:B------:R-:W-:Y:S01]  /*20e80*/  FMNMX.FTZ R106, R106, R0, !PT ;  /* 0x000000006a6a7209 */ /* 0x000fe20007810000 */
[----:B------:R-:W-:Y:S01]  /*20e90*/  IMAD.MOV.U32 R0, RZ, RZ, 0x1 ;  /* 0x00000001ff007424 */ /* 0x000fe200078e00ff */
[----:B------:R-:W-:-:S03]  /*20ea0*/  MOV R2, 0x20ed0 ;  /* 0x00020ed000027802 */ /* 0x000fc60000000f00 */
[----:B------:R-:W-:Y:S02]  /*20eb0*/  IMAD.MOV.U32 R4, RZ, RZ, R106 ;  /* 0x000000ffff047224 */ /* 0x000fe400078e006a */
[----:B------:R-:W-:Y:S05]  /*20ec0*/  CALL.REL.NOINC `($__internal_23_$__cuda_sm70_shflsync_bfly_p) ;  /* 0x0000275000007944 */ /* 0x000fea0003c00000 */
[----:B------:R-:W-:Y:S01]  /*20ed0*/  FMNMX.FTZ R106, R106, R0, !PT ;  /* 0x000000006a6a7209 */ /* 0x000fe20007810000 */
[----:B------:R-:W-:Y:S01]  /*20ee0*/  IMAD.MOV.U32 R4, RZ, RZ, R105 ;  /* 0x000000ffff047224 */ /* 0x000fe200078e0069 */
[----:B------:R-:W-:Y:S01]  /*20ef0*/  MOV R2, 0x20f20 ;  /* 0x00020f2000027802 */ /* 0x000fe20000000f00 */
[----:B------:R-:W-:Y:S02]  /*20f00*/  IMAD.MOV.U32 R0, RZ, RZ, 0x2 ;  /* 0x00000002ff007424 */ /* 0x000fe400078e00ff */
        /* <DEDUP_REMOVED lines=26> */
[----:B------:R-:W-:Y:S01]  /*210b0*/  MOV R10, R0 ;  /* 0x00000000000a7202 */ /* 0x000fe20000000f00 */
[----:B------:R-:W-:Y:S05]  /*210c0*/  BRA `(.L_x_1769) ;  /* 0xffff17c000007947 */ /* 0x000fea000383ffff */
.L_x_1660:
[----:B------:R-:W-:Y:S01]  /*210d0*/  MOV R0, RZ ;  /* 0x000000ff00007202 */ /* 0x000fe20000000f00 */
[----:B------:R-:W-:Y:S01]  /*210e0*/  IMAD.MOV.U32 R43, RZ, RZ, R5 ;  /* 0x000000ffff2b7224 */ /* 0x000fe200078e0005 */
[----:B------:R-:W-:Y:S01]  /*210f0*/  MOV R2, 0x21120 ;  /* 0x0002112000027802 */ /* 0x000fe20000000f00 */
[----:B------:R-:W-:Y:S02]  /*21100*/  IMAD.MOV.U32 R3, RZ, RZ, 0x1c1f ;  /* 0x00001c1fff037424 */ /* 0x000fe400078e00ff */
[----:B------:R-:W-:Y:S05]  /*21110*/  CALL.REL.NOINC `($__internal_24_$__cuda_sm70_shflsync_idx_p) ;  /* 0x0000256000007944 */ /* 0x000fea0003c00000 */
[----:B------:R-:W-:Y:S01]  /*21120*/  MOV R4, R0 ;  /* 0x0000000000047202 */ /* 0x000fe20000000f00 */
[----:B------:R-:W-:-:S05]  /*21130*/  BRA `(.L_x_1770) ;  /* 0xffff2bb000007947 */ /* 0x000fca000383ffff */
.L_x_1661:
[----:B------:R-:W-:Y:S01]  /*21140*/  MOV R0, RZ ;  /* 0x000000ff00007202 */ /* 0x000fe20000000f00 */
[----:B------:R-:W-:Y:S01]  /*21150*/  IMAD.MOV.U32 R43, RZ, RZ, R10 ;  /* 0x000000ffff2b7224 */ /* 0x000fe200078e000a */
[----:B------:R-:W-:Y:S01]  /*21160*/  MOV R2, 0x21190 ;  /* 0x0002119000027802 */ /* 0x000fe20000000f00 */
[----:B------:R-:W-:Y:S02]  /*21170*/  IMAD.MOV.U32 R3, RZ, RZ, 0x1c1f ;  /* 0x00001c1fff037424 */ /* 0x000fe400078e00ff */
[----:B-12---:R-:W-:Y:S05]  /*21180*/  CALL.REL.NOINC `($__internal_24_$__cuda_sm70_shflsync_idx_p) ;  /* 0x000024f000007944 */ /* 0x006fea0003c00000 */
[----:B------:R-:W-:-:S05]  /*21190*/  BRA `(.L_x_1771) ;  /* 0xffff2b7000007947 */ /* 0x000fca000383ffff */
.L_x_1662:
[----:B------:R-:W-:Y:S01]  /*211a0*/  MOV R0, 0x1 ;  /* 0x0000000100007802 */ /* 0x000fe20000000f00 */
[----:B------:R-:W-:Y:S01]  /*211b0*/  IMAD.MOV.U32 R43, RZ, RZ, R5 ;  /* 0x000000ffff2b7224 */ /* 0x000fe200078e0005 */
[----:B----4-:R-:W-:Y:S01]  /*211c0*/  MOV R2, 0x211f0 ;  /* 0x000211f000027802 */ /* 0x010fe20000000f00 */
[----:B------:R-:W-:Y:S02]  /*211d0*/  IMAD.MOV.U32 R3, RZ, RZ, 0x1c1f ;  /* 0x00001c1fff037424 */ /* 0x000fe400078e00ff */
[----:B-1----:R-:W-:Y:S05]  /*211e0*/  CALL.REL.NOINC `($__internal_24_$__cuda_sm70_shflsync_idx_p) ;  /* 0x0000249000007944 */ /* 0x002fea0003c00000 */
[----:B------:R-:W-:Y:S01]  /*211f0*/  MOV R3, 0x1c1f ;  /* 0x00001c1f00037802 */ /* 0x000fe20000000f00 */
[----:B------:R-:W-:Y:S01]  /*21200*/  IMAD.MOV.U32 R4, RZ, RZ, R0 ;  /* 0x000000ffff047224 */ /* 0x000fe200078e0000 */
[----:B------:R-:W-:Y:S01]  /*21210*/  MOV R0, 0x1 ;  /* 0x0000000100007802 */ /* 0x000fe20000000f00 */
[----:B------:R-:W-:Y:S01]  /*21220*/  IMAD.MOV.U32 R43, RZ, RZ, R10 ;  /* 0x000000ffff2b7224 */ /* 0x000fe200078e000a */
[----:B------:R-:W-:Y:S02]  /*21230*/  MOV R2, 0x21250 ;  /* 0x0002125000027802 */ /* 0x000fe40000000f00 */
[----:B------:R-:W-:Y:S05]  /*21240*/  CALL.REL.NOINC `($__internal_24_$__cuda_sm70_shflsync_idx_p) ;  /* 0x0000243000007944 */ /* 0x000fea0003c00000 */
[----:B------:R-:W-:-:S05]  /*21250*/  BRA `(.L_x_1772) ;  /* 0xffff2c2000007947 */ /* 0x000fca000383ffff */
.L_x_1665:
[----:B------:R-:W-:Y:S01]  /*21260*/  MOV R0, RZ ;  /* 0x000000ff00007202 */ /* 0x000fe20000000f00 */
[----:B------:R-:W-:Y:S01]  /*21270*/  IMAD.MOV.U32 R43, RZ, RZ, R10 ;  /* 0x000000ffff2b7224 */ /* 0x000fe200078e000a */
[----:B------:R-:W-:Y:S01]  /*21280*/  MOV R2, 0x212b0 ;  /* 0x000212b000027802 */ /* 0x000fe20000000f00 */
[----:B------:R-:W-:Y:S02]  /*21290*/  IMAD.MOV.U32 R3, RZ, RZ, 0x1c1f ;  /* 0x00001c1fff037424 */ /* 0x000fe400078e00ff */
[----:B------:R-:W-:Y:S05]  /*212a0*/  CALL.REL.NOINC `($__internal_24_$__cuda_sm70_shflsync_idx_p) ;  /* 0x000023d000007944 */ /* 0x000fea0003c00000 */
[----:B------:R-:W-:Y:S01]  /*212b0*/  MOV R4, R0 ;  /* 0x0000000000047202 */ /* 0x000fe20000000f00 */
[----:B------:R-:W-:-:S05]  /*212c0*/  BRA `(.L_x_1773) ;  /* 0xffff3b5000007947 */ /* 0x000fca000383ffff */
.L_x_1666:
[----:B------:R-:W-:Y:S01]  /*212d0*/  MOV R0, RZ ;  /* 0x000000ff00007202 */ /* 0x000fe20000000f00 */
[----:B------:R-:W-:Y:S01]  /*212e0*/  IMAD.MOV.U32 R43, RZ, RZ, R11 ;  /* 0x000000ffff2b7224 */ /* 0x000fe200078e000b */
[----:B------:R-:W-:Y:S01]  /*212f0*/  MOV R2, 0x21320 ;  /* 0x0002132000027802 */ /* 0x000fe20000000f00 */
[----:B------:R-:W-:Y:S02]  /*21300*/  IMAD.MOV.U32 R3, RZ, RZ, 0x1c1f ;  /* 0x00001c1fff037424 */ /* 0x000fe400078e00ff */
[----:B-12---:R-:W-:Y:S05]  /*21310*/  CALL.REL.NOINC `($__internal_24_$__cuda_sm70_shflsync_idx_p) ;  /* 0x0000236000007944 */ /* 0x006fea0003c00000 */
[----:B------:R-:W-:-:S05]  /*21320*/  BRA `(.L_x_1774) ;  /* 0xffff3b1000007947 */ /* 0x000fca000383ffff */
.L_x_1667:
[----:B------:R-:W-:Y:S01]  /*21330*/  MOV R0, 0x1 ;  /* 0x0000000100007802 */ /* 0x000fe20000000f00 */
[----:B------:R-:W-:Y:S01]  /*21340*/  IMAD.MOV.U32 R43, RZ, RZ, R10 ;  /* 0x000000ffff2b7224 */ /* 0x000fe200078e000a */
[----:B---3--:R-:W-:Y:S01]  /*21350*/  MOV R2, 0x21380 ;  /* 0x0002138000027802 */ /* 0x008fe20000000f00 */
[----:B------:R-:W-:Y:S03]  /*21360*/  IMAD.MOV.U32 R3, RZ, RZ, 0x1c1f ;  /* 0x00001c1fff037424 */ /* 0x000fe600078e00ff */
        /* <DEDUP_REMOVED lines=8> */
.L_x_1668:
[----:B------:R-:W-:Y:S01]  /*213f0*/  MOV R0, RZ ;  /* 0x000000ff00007202 */ /* 0x000fe20000000f00 */
[----:B------:R-:W-:Y:S01]  /*21400*/  IMAD.MOV.U32 R43, RZ, RZ, R4 ;  /* 0x000000ffff2b7224 */ /* 0x000fe200078e0004 */
[----:B------:R-:W-:Y:S01]  /*21410*/  MOV R2, 0x21440 ;  /* 0x0002144000027802 */ /* 0x000fe20000000f00 */
[----:B------:R-:W-:Y:S02]  /*21420*/  IMAD.MOV.U32 R3, RZ, RZ, 0x1c1f ;  /* 0x00001c1fff037424 */ /* 0x000fe400078e00ff */
[----:B------:R-:W-:Y:S05]  /*21430*/  CALL.REL.NOINC `($__internal_24_$__cuda_sm70_shflsync_idx_p) ;  /* 0x0000224000007944 */ /* 0x000fea0003c00000 */
[----:B------:R-:W-:-:S05]  /*21440*/  BRA `(.L_x_1776) ;  /* 0xffff3d6000007947 */ /* 0x000fca000383ffff */
.L_x_1669:
[----:B------:R-:W-:Y:S01]  /*21450*/  MOV R0, 0x1 ;  /* 0x0000000100007802 */ /* 0x000fe20000000f00 */
[----:B------:R-:W-:Y:S01]  /*21460*/  IMAD.MOV.U32 R43, RZ, RZ, R4 ;  /* 0x000000ffff2b7224 */ /* 0x000fe200078e0004 */
[----:B------:R-:W-:Y:S01]  /*21470*/  MOV R2, 0x214a0 ;  /* 0x000214a000027802 */ /* 0x000fe20000000f00 */
[----:B------:R-:W-:Y:S02]  /*21480*/  IMAD.MOV.U32 R3, RZ, RZ, 0x1c1f ;  /* 0x00001c1fff037424 */ /* 0x000fe400078e00ff */
[----:B-1----:R-:W-:Y:S05]  /*21490*/  CALL.REL.NOINC `($__internal_24_$__cuda_sm70_shflsync_idx_p) ;  /* 0x000021e000007944 */ /* 0x002fea0003c00000 */
        /* <DEDUP_REMOVED lines=12> */
[C---:B------:R-:W-:Y:S02]  /*21560*/  ISETP.GT.AND P0, PT, R0.reuse, 0x18, PT ;  /* 0x000000180000780c */ /* 0x040fe40003f04270 */
        /* <DEDUP_REMOVED lines=9> */
[----:B------:R-:W-:Y:S01]  /*21600*/  ISETP.GT.AND P0, PT, R0, 0x29, PT ;  /* 0x000000290000780c */ /* 0x000fe20003f04270 */
[----:B------:R-:W-:Y:S01]  /*21610*/  IMAD.MOV.U32 R0, RZ, RZ, 0x2 ;  /* 0x00000002ff007424 */ /* 0x000fe200078e00ff */
[----:B------:R-:W-:Y:S02]  /*21620*/  FSEL R29, R29, -INF , P4 ;  /* 0xff8000001d1d7808 */ /* 0x000fe40002000000 */
[----:B------:R-:W-:Y:S02]  /*21630*/  FSEL R28, R28, -INF , P3 ;  /* 0xff8000001c1c7808 */ /* 0x000fe40001800000 */
[----:B------:R-:W-:Y:S02]  /*21640*/  FSEL R27, R27, -INF , P2 ;  /* 0xff8000001b1b7808 */ /* 0x000fe40001000000 */
[----:B------:R-:W-:Y:S02]  /*21650*/  FSEL R26, R23, -INF , P1 ;  /* 0xff800000171a7808 */ /* 0x000fe40000800000 */
[----:B------:R-:W-:Y:S02]  /*21660*/  FSEL R25, R22, -INF , P0 ;  /* 0xff80000016197808 */ /* 0x000fe40000000000 */
[----:B------:R-:W-:Y:S05]  /*21670*/  CALL.REL.NOINC `($__internal_24_$__cuda_sm70_shflsync_idx_p) ;  /* 0x0000200000007944 */ /* 0x000fea0003c00000 */
        /* <DEDUP_REMOVED lines=105> */
[----:B------:R-:W-:Y:S05]  /*21d10*/  CALL.REL.NOINC `($__internal_23_$__cuda_sm70_shflsync_bfly_p) ;  /* 0x0000190000007944 */ /* 0x000fea0003c00000 */
[----:B------:R-:W-:Y:S01]  /*21d20*/  FMNMX.FTZ R4, R4, R0, !PT ;  /* 0x0000000004047209 */ /* 0x000fe20007810000 */
[----:B------:R-:W-:Y:S01]  /*21d30*/  IMAD.MOV.U32 R0, RZ, RZ, 0x1 ;  /* 0x00000001ff007424 */ /* 0x000fe200078e00ff */
[----:B------:R-:W-:Y:S02]  /*21d40*/  MOV R2, 0x21d60 ;  /* 0x00021d6000027802 */ /* 0x000fe40000000f00 */
        /* <DEDUP_REMOVED lines=28> */
[----:B------:R-:W-:-:S05]  /*21f10*/  BRA `(.L_x_1777) ;  /* 0xffff3d0000007947 */ /* 0x000fca000383ffff */
.L_x_1672:
[----:B-1--4-:R-:W-:Y:S01]  /*21f20*/  MOV R0, RZ ;  /* 0x000000ff00007202 */ /* 0x012fe20000000f00 */
[----:B------:R-:W-:Y:S01]  /*21f30*/  IMAD.MOV.U32 R43, RZ, RZ, R4 ;  /* 0x000000ffff2b7224 */ /* 0x000fe200078e0004 */
[----:B------:R-:W-:Y:S01]  /*21f40*/  MOV R2, 0x21f70 ;  /* 0x00021f7000027802 */ /* 0x000fe20000000f00 */
[----:B------:R-:W-:Y:S02]  /*21f50*/  IMAD.MOV.U32 R3, RZ, RZ, 0x1c1f ;  /* 0x00001c1fff037424 */ /* 0x000fe400078e00ff */
[----:B------:R-:W-:Y:S05]  /*21f60*/  CALL.REL.NOINC `($__internal_24_$__cuda_sm70_shflsync_idx_p) ;  /* 0x0000171000007944 */ /* 0x000fea0003c00000 */
[----:B------:R-:W-:-:S05]  /*21f70*/  BRA `(.L_x_1778) ;  /* 0xffff576000007947 */ /* 0x000fca000383ffff */
.L_x_1675:
[----:B------:R-:W-:Y:S01]  /*21f80*/  MOV R0, 0x1 ;  /* 0x0000000100007802 */ /* 0x000fe20000000f00 */
[----:B------:R-:W-:Y:S01]  /*21f90*/  IMAD.MOV.U32 R43, RZ, RZ, R4 ;  /* 0x000000ffff2b7224 */ /* 0x000fe200078e0004 */
[----:B--2---:R-:W-:Y:S01]  /*21fa0*/  MOV R2, 0x21fd0 ;  /* 0x00021fd000027802 */ /* 0x004fe20000000f00 */
[----:B------:R-:W-:Y:S02]  /*21fb0*/  IMAD.MOV.U32 R3, RZ, RZ, 0x1c1f ;  /* 0x00001c1fff037424 */ /* 0x000fe400078e00ff */
[----:B------:R-:W-:Y:S05]  /*21fc0*/  CALL.REL.NOINC `($__internal_24_$__cuda_sm70_shflsync_idx_p) ;  /* 0x000016b000007944 */ /* 0x000fea0003c00000 */
[----:B------:R-:W-:Y:S01]  /*21fd0*/  MOV R3, 0x1c1f ;  /* 0x00001c1f00037802 */ /* 0x000fe20000000f00 */
[----:B------:R-:W-:Y:S01]  /*21fe0*/  IMAD.MOV.U32 R4, RZ, RZ, R0 ;  /* 0x000000ffff047224 */ /* 0x000fe200078e0000 */
[----:B------:R-:W-:Y:S01]  /*21ff0*/  MOV R0, 0x1 ;  /* 0x0000000100007802 */ /* 0x000fe20000000f00 */
[----:B------:R-:W-:Y:S01]  /*22000*/  IMAD.MOV.U32 R43, RZ, RZ, R6 ;  /* 0x000000ffff2b7224 */ /* 0x000fe200078e0006 */
[----:B------:R-:W-:Y:S02]  /*22010*/  MOV R2, 0x22030 ;  /* 0x0002203000027802 */ /* 0x000fe40000000f00 */
[----:B------:R-:W-:Y:S05]  /*22020*/  CALL.REL.NOINC `($__internal_24_$__cuda_sm70_shflsync_idx_p) ;  /* 0x0000165000007944 */ /* 0x000fea0003c00000 */
[----:B------:R-:W-:-:S05]  /*22030*/  BRA `(.L_x_1779) ;  /* 0xffff582000007947 */ /* 0x000fca000383ffff */
.L_x_1678:
[----:B------:R-:W-:Y:S01]  /*22040*/  MOV R0, RZ ;  /* 0x000000ff00007202 */ /* 0x000fe20000000f00 */
[----:B------:R-:W-:Y:S01]  /*22050*/  IMAD.MOV.U32 R43, RZ, RZ, R10 ;  /* 0x000000ffff2b7224 */ /* 0x000fe200078e000a */
[----:B------:R-:W-:Y:S01]  /*22060*/  MOV R2, 0x22090 ;  /* 0x0002209000027802 */ /* 0x000fe20000000f00 */
[----:B------:R-:W-:Y:S02]  /*22070*/  IMAD.MOV.U32 R3, RZ, RZ, 0x1c1f ;  /* 0x00001c1fff037424 */ /* 0x000fe400078e00ff */
[----:B------:R-:W-:Y:S05]  /*22080*/  CALL.REL.NOINC `($__internal_24_$__cuda_sm70_shflsync_idx_p) ;  /* 0x000015f000007944 */ /* 0x000fea0003c00000 */
[----:B------:R-:W-:Y:S01]  /*22090*/  MOV R4, R0 ;  /* 0x0000000000047202 */ /* 0x000fe20000000f00 */
[----:B------:R-:W-:-:S05]  /*220a0*/  BRA `(.L_x_1780) ;  /* 0xffff676000007947 */ /* 0x000fca000383ffff */
.L_x_1679:
[----:B------:R-:W-:Y:S01]  /*220b0*/  MOV R0, RZ ;  /* 0x000000ff00007202 */ /* 0x000fe20000000f00 */
[----:B------:R-:W-:Y:S01]  /*220c0*/  IMAD.MOV.U32 R43, RZ, RZ, R11 ;  /* 0x000000ffff2b7224 */ /* 0x000fe200078e000b */
[----:B------:R-:W-:Y:S01]  /*220d0*/  MOV R2, 0x22100 ;  /* 0x0002210000027802 */ /* 0x000fe20000000f00 */
[----:B------:R-:W-:Y:S02]  /*220e0*/  IMAD.MOV.U32 R3, RZ, RZ, 0x1c1f ;  /* 0x00001c1fff037424 */ /* 0x000fe400078e00ff */
[----:B-12---:R-:W-:Y:S05]  /*220f0*/  CALL.REL.NOINC `($__internal_24_$__cuda_sm70_shflsync_idx_p) ;  /* 0x0000158000007944 */ /* 0x006fea0003c00000 */
[----:B------:R-:W-:-:S05]  /*22100*/  BRA `(.L_x_1781) ;  /* 0xffff672000007947 */ /* 0x000fca000383ffff */
.L_x_1680:
[----:B------:R-:W-:Y:S01]  /*22110*/  MOV R0, 0x1 ;  /* 0x0000000100007802 */ /* 0x000fe20000000f00 */
[----:B------:R-:W-:Y:S01]  /*22120*/  IMAD.MOV.U32 R43, RZ, RZ, R10 ;  /* 0x000000ffff2b7224 */ /* 0x000fe200078e000a */
[----:B----4-:R-:W-:Y:S01]  /*22130*/  MOV R2, 0x22160 ;  /* 0x0002216000027802 */ /* 0x010fe20000000f00 */
[----:B------:R-:W-:Y:S03]  /*22140*/  IMAD.MOV.U32 R3, RZ, RZ, 0x1c1f ;  /* 0x00001c1fff037424 */ /* 0x000fe600078e00ff */
[----:B-1-3--:R-:W-:Y:S05]  /*22150*/  CALL.REL.NOINC `($__internal_24_$__cuda_sm70_shflsync_idx_p) ;  /* 0x0000152000007944 */ /* 0x00afea0003c00000 */
[----:B------:R-:W-:Y:S01]  /*22160*/  MOV R3, 0x1c1f ;  /* 0x00001c1f00037802 */ /* 0x000fe20000000f00 */
[----:B------:R-:W-:Y:S01]  /*22170*/  IMAD.MOV.U32 R4, RZ, RZ, R0 ;  /* 0x000000ffff047224 */ /* 0x000fe200078e0000 */
[----:B------:R-:W-:Y:S01]  /*22180*/  MOV R0, 0x1 ;  /* 0x0000000100007802 */ /* 0x000fe20000000f00 */
[----:B------:R-:W-:Y:S01]  /*22190*/  IMAD.MOV.U32 R43, RZ, RZ, R11 ;  /* 0x000000ffff2b7224 */ /* 0x000fe200078e000b */
[----:B------:R-:W-:Y:S02]  /*221a0*/  MOV R2, 0x221c0 ;  /* 0x000221c000027802 */ /* 0x000fe40000000f00 */
[----:B------:R-:W-:Y:S05]  /*221b0*/  CALL.REL.NOINC `($__internal_24_$__cuda_sm70_shflsync_idx_p) ;  /* 0x000014c000007944 */ /* 0x000fea0003c00000 */
[----:B------:R-:W-:-:S05]  /*221c0*/  BRA `(.L_x_1782) ;  /* 0xffff676000007947 */ /* 0x000fca000383ffff */
.L_x_1681:
[----:B------:R-:W-:Y:S02]  /*221d0*/  MOV R0, 0x2 ;  /* 0x0000000200007802 */ /* 0x000fe40000000f00 */
[----:B------:R-:W-:Y:S02]  /*221e0*/  MOV R2, 0x22200 ;  /* 0x0002220000027802 */ /* 0x000fe40000000f00 */
[----:B------:R-:W-:Y:S05]  /*221f0*/  CALL.REL.NOINC `($__internal_23_$__cuda_sm70_shflsync_bfly_p) ;  /* 0x0000142000007944 */ /* 0x000fea0003c00000 */
[----:B------:R-:W-:-:S05]  /*22200*/  BRA `(.L_x_1783) ;  /* 0xffff6b2000007947 */ /* 0x000fca000383ffff */
.L_x_1682:
[----:B------:R-:W-:Y:S02]  /*22210*/  MOV R0, 0x1 ;  /* 0x0000000100007802 */ /* 0x000fe40000000f00 */
        /* <DEDUP_REMOVED lines=30> */
.L_x_1684:
[----:B------:R-:W-:Y:S01]  /*22400*/  IMAD.MOV.U32 R4, RZ, RZ, R225 ;  /* 0x000000ffff047224 */ /* 0x000fe200078e00e1 */
[----:B------:R-:W-:-:S02]  /*22410*/  MOV R0, 0x2 ;  /* 0x0000000200007802 */ /* 0x000fc40000000f00 */
[----:B------:R-:W-:Y:S02]  /*22420*/  MOV R2, 0x22440 ;  /* 0x0002244000027802 */ /* 0x000fe40000000f00 */
[----:B------:R-:W-:Y:S05]  /*22430*/  CALL.REL.NOINC `($__internal_23_$__cuda_sm70_shflsync_bfly_p) ;  /* 0x000011e000007944 */ /* 0x000fea0003c00000 */
[----:B------:R-:W-:Y:S05]  /*22440*/  BRA `(.L_x_1785) ;  /* 0xffff81a000007947 */ /* 0x000fea000383ffff */
.L_x_1685:
[----:B------:R-:W-:Y:S02]  /*22450*/  MOV R0, 0x1 ;  /* 0x0000000100007802 */ /* 0x000fe40000000f00 */
[----:B------:R-:W-:Y:S02]  /*22460*/  MOV R2, 0x22480 ;  /* 0x0002248000027802 */ /* 0x000fe40000000f00 */
[----:B-1----:R-:W-:Y:S05]  /*22470*/  CALL.REL.NOINC `($__internal_23_$__cuda_sm70_shflsync_bfly_p) ;  /* 0x000011a000007944 */ /* 0x002fea0003c00000 */
[----:B------:R-:W-:Y:S01]  /*22480*/  FADD.FTZ R9, R4, R0 ;  /* 0x0000000004097221 */ /* 0x000fe20000010000 */
[----:B------:R-:W-:Y:S02]  /*22490*/  MOV R4, R236 ;  /* 0x000000ec00047202 */ /* 0x000fe40000000f00 */
[----:B------:R-:W-:Y:S02]  /*224a0*/  MOV R0, 0x2 ;  /* 0x0000000200007802 */ /* 0x000fe40000000f00 */
[----:B------:R-:W-:Y:S02]  /*224b0*/  MOV R2, 0x224d0 ;  /* 0x000224d000027802 */ /* 0x000fe40000000f00 */
[----:B------:R-:W-:Y:S05]  /*224c0*/  CALL.REL.NOINC `($__internal_23_$__cuda_sm70_shflsync_bfly_p) ;  /* 0x0000115000007944 */ /* 0x000fea0003c00000 */
[----:B------:R-:W-:Y:S01]  /*224d0*/  FADD.FTZ R8, R236, R0 ;  /* 0x00000000ec087221 */ /* 0x000fe20000010000 */
[----:B------:R-:W-:Y:S02]  /*224e0*/  MOV R0, 0x1 ;  /* 0x0000000100007802 */ /* 0x000fe40000000f00 */
[----:B------:R-:W-:-:S02]  /*224f0*/  MOV R2, 0x22520 ;  /* 0x0002252000027802 */ /* 0x000fc40000000f00 */
[----:B------:R-:W-:Y:S02]  /*22500*/  MOV R4, R8 ;  /* 0x0000000800047202 */ /* 0x000fe40000000f00 */
[----:B------:R-:W-:Y:S05]  /*22510*/  CALL.REL.NOINC `($__internal_23_$__cuda_sm70_shflsync_bfly_p) ;  /* 0x0000110000007944 */ /* 0x000fea0003c00000 */
[----:B------:R-:W-:Y:S01]  /*22520*/  FADD.FTZ R8, R8, R0 ;  /* 0x0000000008087221 */ /* 0x000fe20000010000 */
[----:B------:R-:W-:Y:S02]  /*22530*/  MOV R4, R237 ;  /* 0x000000ed00047202 */ /* 0x000fe40000000f00 */
[----:B------:R-:W-:Y:S02]  /*22540*/  MOV R0, 0x2 ;  /* 0x0000000200007802 */ /* 0x000fe40000000f00 */
[----:B------:R-:W-:Y:S02]  /*22550*/  MOV R2, 0x22570 ;  /* 0x0002257000027802 */ /* 0x000fe40000000f00 */
[----:B------:R-:W-:Y:S05]  /*22560*/  CALL.REL.NOINC `($__internal_23_$__cuda_sm70_shflsync_bfly_p) ;  /* 0x000010b000007944 */ /* 0x000fea0003c00000 */
[----:B------:R-:W-:Y:S01]  /*22570*/  FADD.FTZ R6, R237, R0 ;  /* 0x00000000ed067221 */ /* 0x000fe20000010000 */
[----:B------:R-:W-:Y:S02]  /*22580*/  MOV R0, 0x1 ;  /* 0x0000000100007802 */ /* 0x000fe40000000f00 */
[----:B------:R-:W-:Y:S02]  /*22590*/  MOV R2, 0x225c0 ;  /* 0x000225c000027802 */ /* 0x000fe40000000f00 */
[----:B------:R-:W-:-:S02]  /*225a0*/  MOV R4, R6 ;  /* 0x0000000600047202 */ /* 0x000fc40000000f00 */
[----:B------:R-:W-:Y:S05]  /*225b0*/  CALL.REL.NOINC `($__internal_23_$__cuda_sm70_shflsync_bfly_p) ;  /* 0x0000106000007944 */ /* 0x000fea0003c00000 */
[----:B------:R-:W-:Y:S01]  /*225c0*/  FADD.FTZ R6, R6, R0 ;  /* 0x0000000006067221 */ /* 0x000fe20000010000 */
[----:B------:R-:W-:-:S02]  /*225d0*/  MOV R4, R238 ;  /* 0x000000ee00047202 */ /* 0x000fc40000000f00 */
[----:B------:R-:W-:Y:S02]  /*225e0*/  MOV R0, 0x2 ;  /* 0x0000000200007802 */ /* 0x000fe40000000f00 */
[----:B------:R-:W-:Y:S02]  /*225f0*/  MOV R2, 0x22610 ;  /* 0x0002261000027802 */ /* 0x000fe40000000f00 */
[----:B------:R-:W-:Y:S05]  /*22600*/  CALL.REL.NOINC `($__internal_23_$__cuda_sm70_shflsync_bfly_p) ;  /* 0x0000101000007944 */ /* 0x000fea0003c00000 */
[----:B------:R-:W-:Y:S01]  /*22610*/  FADD.FTZ R10, R238, R0 ;  /* 0x00000000ee0a7221 */ /* 0x000fe20000010000 */
[----:B------:R-:W-:Y:S02]  /*22620*/  MOV R0, 0x1 ;  /* 0x0000000100007802 */ /* 0x000fe40000000f00 */
[----:B------:R-:W-:Y:S02]  /*22630*/  MOV R2, 0x22660 ;  /* 0x0002266000027802 */ /* 0x000fe40000000f00 */
[----:B------:R-:W-:Y:S02]  /*22640*/  MOV R4, R10 ;  /* 0x0000000a00047202 */ /* 0x000fe40000000f00 */
[----:B------:R-:W-:Y:S05]  /*22650*/  CALL.REL.NOINC `($__internal_23_$__cuda_sm70_shflsync_bfly_p) ;  /* 0x00000fc000007944 */ /* 0x000fea0003c00000 */
[----:B------:R-:W-:Y:S01]  /*22660*/  MOV R12, R0 ;  /* 0x00000000000c7202 */ /* 0x000fe20000000f00 */
[----:B------:R-:W-:Y:S05]  /*22670*/  BRA `(.L_x_1786) ;  /* 0xffff806000007947 */ /* 0x000fea000383ffff */
.L_x_1692:
[----:B-1234-:R-:W-:Y:S01]  /*22680*/  IMAD.MOV.U32 R43, RZ, RZ, R12 ;  /* 0x000000ffff2b7224 */ /* 0x01efe200078e000c */
[----:B------:R-:W-:Y:S01]  /*22690*/  MOV R0, RZ ;  /* 0x000000ff00007202 */ /* 0x000fe20000000f00 */
[----:B------:R-:W-:Y:S01]  /*226a0*/  IMAD.MOV.U32 R3, RZ, RZ, 0x1c1f ;  /* 0x00001c1fff037424 */ /* 0x000fe200078e00ff */
[----:B------:R-:W-:-:S02]  /*226b0*/  MOV R2, 0x226d0 ;  /* 0x000226d000027802 */ /* 0x000fc40000000f00 */
[----:B------:R-:W-:Y:S05]  /*226c0*/  CALL.REL.NOINC `($__internal_24_$__cuda_sm70_shflsync_idx_p) ;  /* 0x00000fb000007944 */ /* 0x000fea0003c00000 */
[----:B------:R-:W-:Y:S01]  /*226d0*/  MOV R5, R0 ;  /* 0x0000000000057202 */ /* 0x000fe20000000f00 */
[----:B------:R-:W-:Y:S05]  /*226e0*/  BRA `(.L_x_1787) ;  /* 0xffff9a9000007947 */ /* 0x000fea000383ffff */
.L_x_1693:
[----:B------:R-:W-:Y:S01]  /*226f0*/  IMAD.MOV.U32 R43, RZ, RZ, R13 ;  /* 0x000000ffff2b7224 */ /* 0x000fe200078e000d */
[----:B------:R-:W-:Y:S01]  /*22700*/  MOV R0, RZ ;  /* 0x000000ff00007202 */ /* 0x000fe20000000f00 */
[----:B------:R-:W-:Y:S01]  /*22710*/  IMAD.MOV.U32 R3, RZ, RZ, 0x1c1f ;  /* 0x00001c1fff037424 */ /* 0x000fe200078e00ff */
[----:B------:R-:W-:-:S02]  /*22720*/  MOV R2, 0x22740 ;  /* 0x0002274000027802 */ /* 0x000fc40000000f00 */
[----:B-12---:R-:W-:Y:S05]  /*22730*/  CALL.REL.NOINC `($__internal_24_$__cuda_sm70_shflsync_idx_p) ;  /* 0x00000f4000007944 */ /* 0x006fea0003c00000 */
[----:B------:R-:W-:Y:S05]  /*22740*/  BRA `(.L_x_1788) ;  /* 0xffff9a5000007947 */ /* 0x000fea000383ffff */
.L_x_1696:
[----:B------:R-:W-:Y:S01]  /*22750*/  IMAD.MOV.U32 R43, RZ, RZ, R12 ;  /* 0x000000ffff2b7224 */ /* 0x000fe200078e000c */
[----:B----4-:R-:W-:Y:S01]  /*22760*/  MOV R0, 0x1 ;  /* 0x0000000100007802 */ /* 0x010fe20000000f00 */
[----:B--2---:R-:W-:Y:S01]  /*22770*/  IMAD.MOV.U32 R3, RZ, RZ, 0x1c1f ;  /* 0x00001c1fff037424 */ /* 0x004fe200078e00ff */
[----:B------:R-:W-:-:S02]  /*22780*/  MOV R2, 0x227a0 ;  /* 0x000227a000027802 */ /* 0x000fc40000000f00 */
        /* <DEDUP_REMOVED lines=8> */
.L_x_1699:
[----:B------:R-:W-:Y:S01]  /*22810*/  IMAD.MOV.U32 R43, RZ, RZ, R12 ;  /* 0x000000ffff2b7224 */ /* 0x000fe200078e000c */
[----:B----4-:R-:W-:Y:S01]  /*22820*/  MOV R0, 0x2 ;  /* 0x0000000200007802 */ /* 0x010fe20000000f00 */
[----:B-1----:R-:W-:Y:S01]  /*22830*/  IMAD.MOV.U32 R3, RZ, RZ, 0x1c1f ;  /* 0x00001c1fff037424 */ /* 0x002fe200078e00ff */
[----:B------:R-:W-:Y:S02]  /*22840*/  MOV R2, 0x22860 ;  /* 0x0002286000027802 */ /* 0x000fe40000000f00 */
[----:B--23--:R-:W-:Y:S05]  /*22850*/  CALL.REL.NOINC `($__internal_24_$__cuda_sm70_shflsync_idx_p) ;  /* 0x00000e2000007944 */ /* 0x00cfea0003c00000 */
[----:B------:R-:W-:Y:S01]  /*22860*/  MOV R5, R0 ;  /* 0x0000000000057202 */ /* 0x000fe20000000f00 */
[----:B------:R-:W-:Y:S05]  /*22870*/  BRA `(.L_x_1790) ;  /* 0xffff9c0000007947 */ /* 0x000fea000383ffff */
.L_x_1700:
[----:B------:R-:W-:Y:S01]  /*22880*/  IMAD.MOV.U32 R43, RZ, RZ, R13 ;  /* 0x000000ffff2b7224 */ /* 0x000fe200078e000d */
[----:B----4-:R-:W-:Y:S01]  /*22890*/  MOV R0, 0x2 ;  /* 0x0000000200007802 */ /* 0x010fe20000000f00 */
[----:B------:R-:W-:Y:S01]  /*228a0*/  IMAD.MOV.U32 R3, RZ, RZ, 0x1c1f ;  /* 0x00001c1fff037424 */ /* 0x000fe200078e00ff */
[----:B------:R-:W-:Y:S02]  /*228b0*/  MOV R2, 0x228d0 ;  /* 0x000228d000027802 */ /* 0x000fe40000000f00 */
[----:B-123--:R-:W-:Y:S05]  /*228c0*/  CALL.REL.NOINC `($__internal_24_$__cuda_sm70_shflsync_idx_p) ;  /* 0x00000db000007944 */ /* 0x00efea0003c00000 */
[----:B------:R-:W-:Y:S05]  /*228d0*/  BRA `(.L_x_1791) ;  /* 0xffff9bc000007947 */ /* 0x000fea000383ffff */
.L_x_1703:
[----:B------:R-:W-:Y:S01]  /*228e0*/  IMAD.MOV.U32 R43, RZ, RZ, R12 ;  /* 0x000000ffff2b7224 */ /* 0x000fe200078e000c */
[----:B-1----:R-:W-:Y:S01]  /*228f0*/  MOV R0, 0x3 ;  /* 0x0000000300007802 */ /* 0x002fe20000000f00 */
[----:B------:R-:W-:Y:S01]  /*22900*/  IMAD.MOV.U32 R3, RZ, RZ, 0x1c1f ;  /* 0x00001c1fff037424 */ /* 0x000fe200078e00ff */
[----:B------:R-:W-:-:S02]  /*22910*/  MOV R2, 0x22930 ;  /* 0x0002293000027802 */ /* 0x000fc40000000f00 */
[----:B--234-:R-:W-:Y:S05]  /*22920*/  CALL.REL.NOINC `($__internal_24_$__cuda_sm70_shflsync_idx_p) ;  /* 0x00000d5000007944 */ /* 0x01cfea0003c00000 */
[----:B------:R-:W-:Y:S01]  /*22930*/  IMAD.MOV.U32 R5, RZ, RZ, R0 ;  /* 0x000000ffff057224 */ /* 0x000fe200078e0000 */
[----:B------:R-:W-:Y:S01]  /*22940*/  MOV R0, 0x3 ;  /* 0x0000000300007802 */ /* 0x000fe20000000f00 */
[----:B------:R-:W-:Y:S01]  /*22950*/  IMAD.MOV.U32 R43, RZ, RZ, R13 ;  /* 0x000000ffff2b7224 */ /* 0x000fe200078e000d */
[----:B------:R-:W-:-:S02]  /*22960*/  MOV R3, 0x1c1f ;  /* 0x00001c1f00037802 */ /* 0x000fc40000000f00 */
[----:B------:R-:W-:Y:S02]  /*22970*/  MOV R2, 0x22990 ;  /* 0x0002299000027802 */ /* 0x000fe40000000f00 */
[----:B------:R-:W-:Y:S05]  /*22980*/  CALL.REL.NOINC `($__internal_24_$__cuda_sm70_shflsync_idx_p) ;  /* 0x00000cf000007944 */ /* 0x000fea0003c00000 */
[----:B------:R-:W-:Y:S05]  /*22990*/  BRA `(.L_x_1792) ;  /* 0xffff9c8000007947 */ /* 0x000fea000383ffff */
.L_x_1705:
[----:B------:R-:W-:Y:S01]  /*229a0*/  IMAD.MOV.U32 R43, RZ, RZ, R6 ;  /* 0x000000ffff2b7224 */ /* 0x000fe200078e0006 */
[----:B------:R-:W-:Y:S01]  /*229b0*/  MOV R0, RZ ;  /* 0x000000ff00007202 */ /* 0x000fe20000000f00 */
[----:B------:R-:W-:Y:S01]  /*229c0*/  IMAD.MOV.U32 R3, RZ, RZ, 0x1c1f ;  /* 0x00001c1fff037424 */ /* 0x000fe200078e00ff */
[----:B------:R-:W-:Y:S02]  /*229d0*/  MOV R2, 0x229f0 ;  /* 0x000229f000027802 */ /* 0x000fe40000000f00 */
[----:B------:R-:W-:Y:S05]  /*229e0*/  CALL.REL.NOINC `($__internal_24_$__cuda_sm70_shflsync_idx_p) ;  /* 0x00000c9000007944 */ /* 0x000fea0003c00000 */
[----:B------:R-:W-:Y:S01]  /*229f0*/  MOV R4, R0 ;  /* 0x0000000000047202 */ /* 0x000fe20000000f00 */
[----:B------:R-:W-:Y:S05]  /*22a00*/  BRA `(.L_x_1793) ;  /* 0xffff9f8000007947 */ /* 0x000fea000383ffff */
.L_x_1706:
[----:B------:R-:W-:Y:S01]  /*22a10*/  IMAD.MOV.U32 R43, RZ, RZ, R5 ;  /* 0x000000ffff2b7224 */ /* 0x000fe200078e0005 */
[----:B------:R-:W-:Y:S01]  /*22a20*/  MOV R0, RZ ;  /* 0x000000ff00007202 */ /* 0x000fe20000000f00 */
[----:B------:R-:W-:Y:S01]  /*22a30*/  IMAD.MOV.U32 R3, RZ, RZ, 0x1c1f ;  /* 0x00001c1fff037424 */ /* 0x000fe200078e00ff */
[----:B------:R-:W-:Y:S02]  /*22a40*/  MOV R2, 0x22a60 ;  /* 0x00022a6000027802 */ /* 0x000fe40000000f00 */
[----:B-12---:R-:W-:Y:S05]  /*22a50*/  CALL.REL.NOINC `($__internal_24_$__cuda_sm70_shflsync_idx_p) ;  /* 0x00000c2000007944 */ /* 0x006fea0003c00000 */
[----:B------:R-:W-:Y:S05]  /*22a60*/  BRA `(.L_x_1794) ;  /* 0xffff9f4000007947 */ /* 0x000fea000383ffff */
.L_x_1709:
        /* <DEDUP_REMOVED lines=12> */
.L_x_1712:
[----:B------:R-:W-:Y:S01]  /*22b30*/  IMAD.MOV.U32 R43, RZ, RZ, R6 ;  /* 0x000000ffff2b7224 */ /* 0x000fe200078e0006 */
[----:B----4-:R-:W-:Y:S01]  /*22b40*/  MOV R0, 0x2 ;  /* 0x0000000200007802 */ /* 0x010fe20000000f00 */
[----:B------:R-:W-:Y:S01]  /*22b50*/  IMAD.MOV.U32 R3, RZ, RZ, 0x1c1f ;  /* 0x00001c1fff037424 */ /* 0x000fe200078e00ff */
[----:B------:R-:W-:Y:S02]  /*22b60*/  MOV R2, 0x22b80 ;  /* 0x00022b8000027802 */ /* 0x000fe40000000f00 */
[----:B-123--:R-:W-:Y:S05]  /*22b70*/  CALL.REL.NOINC `($__internal_24_$__cuda_sm70_shflsync_idx_p) ;  /* 0x00000b0000007944 */ /* 0x00efea0003c00000 */
[----:B------:R-:W-:Y:S01]  /*22b80*/  MOV R4, R0 ;  /* 0x0000000000047202 */ /* 0x000fe20000000f00 */
[----:B------:R-:W-:Y:S05]  /*22b90*/  BRA `(.L_x_1796) ;  /* 0xffffa7c000007947 */ /* 0x000fea000383ffff */
.L_x_1713:
[----:B------:R-:W-:Y:S01]  /*22ba0*/  IMAD.MOV.U32 R43, RZ, RZ, R5 ;  /* 0x000000ffff2b7224 */ /* 0x000fe200078e0005 */
[----:B----4-:R-:W-:Y:S01]  /*22bb0*/  MOV R0, 0x2 ;  /* 0x0000000200007802 */ /* 0x010fe20000000f00 */
[----:B------:R-:W-:Y:S01]  /*22bc0*/  IMAD.MOV.U32 R3, RZ, RZ, 0x1c1f ;  /* 0x00001c1fff037424 */ /* 0x000fe200078e00ff */
[----:B------:R-:W-:Y:S02]  /*22bd0*/  MOV R2, 0x22bf0 ;  /* 0x00022bf000027802 */ /* 0x000fe40000000f00 */
[----:B-123--:R-:W-:Y:S05]  /*22be0*/  CALL.REL.NOINC `($__internal_24_$__cuda_sm70_shflsync_idx_p) ;  /* 0x00000a9000007944 */ /* 0x00efea0003c00000 */
[----:B------:R-:W-:Y:S05]  /*22bf0*/  BRA `(.L_x_1797) ;  /* 0xffffa78000007947 */ /* 0x000fea000383ffff */
.L_x_1716:
[----:B------:R-:W-:Y:S01]  /*22c00*/  IMAD.MOV.U32 R43, RZ, RZ, R6 ;  /* 0x000000ffff2b7224 */ /* 0x000fe200078e0006 */
[----:B-1----:R-:W-:Y:S01]  /*22c10*/  MOV R0, 0x3 ;  /* 0x0000000300007802 */ /* 0x002fe20000000f00 */
[----:B--2---:R-:W-:Y:S01]  /*22c20*/  IMAD.MOV.U32 R3, RZ, RZ, 0x1c1f ;  /* 0x00001c1fff037424 */ /* 0x004fe200078e00ff */
[----:B------:R-:W-:-:S02]  /*22c30*/  MOV R2, 0x22c50 ;  /* 0x00022c5000027802 */ /* 0x000fc40000000f00 */
[----:B---34-:R-:W-:Y:S05]  /*22c40*/  CALL.REL.NOINC `($__internal_24_$__cuda_sm70_shflsync_idx_p) ;  /* 0x00000a3000007944 */ /* 0x018fea0003c00000 */
[----:B------:R-:W-:Y:S01]  /*22c50*/  IMAD.MOV.U32 R4, RZ, RZ, R0 ;  /* 0x000000ffff047224 */ /* 0x000fe200078e0000 */
[----:B------:R-:W-:Y:S01]  /*22c60*/  MOV R0, 0x3 ;  /* 0x0000000300007802 */ /* 0x000fe20000000f00 */
[----:B------:R-:W-:Y:S01]  /*22c70*/  IMAD.MOV.U32 R43, RZ, RZ, R5 ;  /* 0x000000ffff2b7224 */ /* 0x000fe200078e0005 */
[----:B------:R-:W-:-:S02]  /*22c80*/  MOV R3, 0x1c1f ;  /* 0x00001c1f00037802 */ /* 0x000fc40000000f00 */
[----:B------:R-:W-:Y:S02]  /*22c90*/  MOV R2, 0x22cb0 ;  /* 0x00022cb000027802 */ /* 0x000fe40000000f00 */
[----:B------:R-:W-:Y:S05]  /*22ca0*/  CALL.REL.NOINC `($__internal_24_$__cuda_sm70_shflsync_idx_p) ;  /* 0x000009d000007944 */ /* 0x000fea0003c00000 */
[----:B------:R-:W-:Y:S05]  /*22cb0*/  BRA `(.L_x_1798) ;  /* 0xffffabb000007947 */ /* 0x000fea000383ffff */
.L_x_1720:
[----:B------:R-:W-:Y:S01]  /*22cc0*/  IMAD.MOV.U32 R43, RZ, RZ, R5 ;  /* 0x000000ffff2b7224 */ /* 0x000fe200078e0005 */
[----:B------:R-:W-:Y:S01]  /*22cd0*/  MOV R0, RZ ;  /* 0x000000ff00007202 */ /* 0x000fe20000000f00 */
[----:B------:R-:W-:Y:S01]  /*22ce0*/  IMAD.MOV.U32 R3, RZ, RZ, 0x1c1f ;  /* 0x00001c1fff037424 */ /* 0x000fe200078e00ff */
[----:B------:R-:W-:Y:S02]  /*22cf0*/  MOV R2, 0x22d10 ;  /* 0x00022d1000027802 */ /* 0x000fe40000000f00 */
[----:B------:R-:W-:Y:S05]  /*22d00*/  CALL.REL.NOINC `($__internal_24_$__cuda_sm70_shflsync_idx_p) ;  /* 0x0000097000007944 */ /* 0x000fea0003c00000 */
[----:B------:R-:W-:Y:S01]  /*22d10*/  MOV R4, R0 ;  /* 0x0000000000047202 */ /* 0x000fe20000000f00 */
[----:B------:R-:W-:Y:S05]  /*22d20*/  BRA `(.L_x_1799) ;  /* 0xffffb7f000007947 */ /* 0x000fea000383ffff */
.L_x_1721:
[----:B------:R-:W-:Y:S01]  /*22d30*/  IMAD.MOV.U32 R43, RZ, RZ, R13 ;  /* 0x000000ffff2b7224 */ /* 0x000fe200078e000d */
[----:B------:R-:W-:Y:S01]  /*22d40*/  MOV R0, RZ ;  /* 0x000000ff00007202 */ /* 0x000fe20000000f00 */
[----:B------:R-:W-:Y:S01]  /*22d50*/  IMAD.MOV.U32 R3, RZ, RZ, 0x1c1f ;  /* 0x00001c1fff037424 */ /* 0x000fe200078e00ff */
[----:B------:R-:W-:Y:S02]  /*22d60*/  MOV R2, 0x22d80 ;  /* 0x00022d8000027802 */ /* 0x000fe40000000f00 */
[----:B-12---:R-:W-:Y:S05]  /*22d70*/  CALL.REL.NOINC `($__internal_24_$__cuda_sm70_shflsync_idx_p) ;  /* 0x0000090000007944 */ /* 0x006fea0003c00000 */
[----:B------:R-:W-:Y:S05]  /*22d80*/  BRA `(.L_x_1800) ;  /* 0xffffb7b000007947 */ /* 0x000fea000383ffff */
.L_x_1724:
        /* <DEDUP_REMOVED lines=12> */
.L_x_1727:
[----:B------:R-:W-:Y:S01]  /*22e50*/  IMAD.MOV.U32 R43, RZ, RZ, R5 ;  /* 0x000000ffff2b7224 */ /* 0x000fe200078e0005 */
[----:B----4-:R-:W-:Y:S01]  /*22e60*/  MOV R0, 0x2 ;  /* 0x0000000200007802 */ /* 0x010fe20000000f00 */
[----:B-1----:R-:W-:Y:S01]  /*22e70*/  IMAD.MOV.U32 R3, RZ, RZ, 0x1c1f ;  /* 0x00001c1fff037424 */ /* 0x002fe200078e00ff */
[----:B------:R-:W-:Y:S02]  /*22e80*/  MOV R2, 0x22ea0 ;  /* 0x00022ea000027802 */ /* 0x000fe40000000f00 */
[----:B--23--:R-:W-:Y:S05]  /*22e90*/  CALL.REL.NOINC `($__internal_24_$__cuda_sm70_shflsync_idx_p) ;  /* 0x000007e000007944 */ /* 0x00cfea0003c00000 */
[----:B------:R-:W-:Y:S01]  /*22ea0*/  MOV R4, R0 ;  /* 0x0000000000047202 */ /* 0x000fe20000000f00 */
[----:B------:R-:W-:Y:S05]  /*22eb0*/  BRA `(.L_x_1802) ;  /* 0xffffb97000007947 */ /* 0x000fea000383ffff */
.L_x_1728:
[----:B------:R-:W-:Y:S01]  /*22ec0*/  IMAD.MOV.U32 R43, RZ, RZ, R13 ;  /* 0x000000ffff2b7224 */ /* 0x000fe200078e000d */
[----:B----4-:R-:W-:Y:S01]  /*22ed0*/  MOV R0, 0x2 ;  /* 0x0000000200007802 */ /* 0x010fe20000000f00 */
[----:B------:R-:W-:Y:S01]  /*22ee0*/  IMAD.MOV.U32 R3, RZ, RZ, 0x1c1f ;  /* 0x00001c1fff037424 */ /* 0x000fe200078e00ff */
[----:B------:R-:W-:Y:S02]  /*22ef0*/  MOV R2, 0x22f10 ;  /* 0x00022f1000027802 */ /* 0x000fe40000000f00 */
[----:B-123--:R-:W-:Y:S05]  /*22f00*/  CALL.REL.NOINC `($__internal_24_$__cuda_sm70_shflsync_idx_p) ;  /* 0x0000077000007944 */ /* 0x00efea0003c00000 */
[----:B------:R-:W-:Y:S05]  /*22f10*/  BRA `(.L_x_1803) ;  /* 0xffffb93000007947 */ /* 0x000fea000383ffff */
.L_x_1731:
        /* <DEDUP_REMOVED lines=12> */
.L_x_1733:
[----:B------:R-:W-:Y:S01]  /*22fe0*/  IMAD.MOV.U32 R43, RZ, RZ, R42 ;  /* 0x000000ffff2b7224 */ /* 0x000fe200078e002a */
[----:B------:R-:W-:Y:S01]  /*22ff0*/  MOV R0, RZ ;  /* 0x000000ff00007202 */ /* 0x000fe20000000f00 */
[----:B------:R-:W-:Y:S01]  /*23000*/  IMAD.MOV.U32 R3, RZ, RZ, 0x1f ;  /* 0x0000001fff037424 */ /* 0x000fe200078e00ff */
[----:B------:R-:W-:Y:S02]  /*23010*/  MOV R2, 0x23030 ;  /* 0x0002303000027802 */ /* 0x000fe40000000f00 */
[----:B--234-:R-:W-:Y:S05]  /*23020*/  CALL.REL.NOINC `($__internal_24_$__cuda_sm70_shflsync_idx_p) ;  /* 0x0000065000007944 */ /* 0x01cfea0003c00000 */
[----:B------:R-:W-:Y:S01]  /*23030*/  MOV R10, R0 ;  /* 0x00000000000a7202 */ /* 0x000fe20000000f00 */
[----:B------:R-:W-:Y:S05]  /*23040*/  BRA `(.L_x_1805) ;  /* 0xffffbbb000007947 */ /* 0x000fea000383ffff */
.L_x_1734:
[----:B------:R-:W-:Y:S01]  /*23050*/  IMAD.MOV.U32 R43, RZ, RZ, R42 ;  /* 0x000000ffff2b7224 */ /* 0x000fe200078e002a */
[----:B------:R-:W-:Y:S01]  /*23060*/  MOV R0, 0x1 ;  /* 0x0000000100007802 */ /* 0x000fe20000000f00 */
[----:B------:R-:W-:Y:S01]  /*23070*/  IMAD.MOV.U32 R3, RZ, RZ, 0x1f ;  /* 0x0000001fff037424 */ /* 0x000fe200078e00ff */
[----:B------:R-:W-:Y:S02]  /*23080*/  MOV R2, 0x230a0 ;  /* 0x000230a000027802 */ /* 0x000fe40000000f00 */
[----:B-1234-:R-:W-:Y:S05]  /*23090*/  CALL.REL.NOINC `($__internal_24_$__cuda_sm70_shflsync_idx_p) ;  /* 0x000005e000007944 */ /* 0x01efea0003c00000 */
[----:B------:R-:W-:Y:S01]  /*230a0*/  MOV R9, R0 ;  /* 0x0000000000097202 */ /* 0x000fe20000000f00 */
[----:B------:R-:W-:Y:S05]  /*230b0*/  BRA `(.L_x_1806) ;  /* 0xffffbb6000007947 */ /* 0x000fea000383ffff */
.L_x_1735:
[----:B------:R-:W-:Y:S02]  /*230c0*/  MOV R3, 0x1 ;  /* 0x0000000100037802 */ /* 0x000fe40000000f00 */
[----:B------:R-:W-:-:S02]  /*230d0*/  MOV R2, 0x230f0 ;  /* 0x000230f000027802 */ /* 0x000fc40000000f00 */
[----:B-1----:R-:W-:Y:S05]  /*230e0*/  CALL.REL.NOINC `($__internal_25_$__cuda_sm70_shflsync_up_p) ;  /* 0x000005e000007944 */ /* 0x002fea0003c00000 */
[----:B------:R-:W-:Y:S05]  /*230f0*/  BRA `(.L_x_1807) ;  /* 0xffffbc5000007947 */ /* 0x000fea000383ffff */
.L_x_1736:
[----:B------:R-:W-:Y:S02]  /*23100*/  MOV R3, 0x2 ;  /* 0x0000000200037802 */ /* 0x000fe40000000f00 */
[----:B------:R-:W-:-:S02]  /*23110*/  MOV R2, 0x23130 ;  /* 0x0002313000027802 */ /* 0x000fc40000000f00 */
[----:B-1----:R-:W-:Y:S05]  /*23120*/  CALL.REL.NOINC `($__internal_25_$__cuda_sm70_shflsync_up_p) ;  /* 0x000005a000007944 */ /* 0x002fea0003c00000 */
        /* <DEDUP_REMOVED lines=23> */
.L_x_1740:
[----:B------:R-:W-:Y:S02]  /*232a0*/  MOV R3, 0x1 ;  /* 0x0000000100037802 */ /* 0x000fe40000000f00 */
[----:B------:R-:W-:-:S02]  /*232b0*/  MOV R2, 0x232d0 ;  /* 0x000232d000027802 */ /* 0x000fc40000000f00 */
[----:B-1----:R-:W-:Y:S05]  /*232c0*/  CALL.REL.NOINC `($__internal_25_$__cuda_sm70_shflsync_up_p) ;  /* 0x0000040000007944 */ /* 0x002fea0003c00000 */
[----:B------:R-:W-:Y:S01]  /*232d0*/  MOV R2, R4 ;  /* 0x0000000400027202 */ /* 0x000fe20000000f00 */
[----:B------:R-:W-:Y:S05]  /*232e0*/  BRA `(.L_x_1809) ;  /* 0xffffbcd000007947 */ /* 0x000fea000383ffff */
.L_x_1741:
        /* <DEDUP_REMOVED lines=26> */
.L_x_1743:
[----:B------:R-:W-:Y:S02]  /*23490*/  SEL R0, RZ, 0x1, P0 ;  /* 0x00000001ff007807 */ /* 0x000fe40000000000 */
[----:B------:R-:W-:-:S02]  /*234a0*/  MOV R2, 0x234c0 ;  /* 0x000234c000027802 */ /* 0x000fc40000000f00 */
[----:B-12---:R-:W-:Y:S05]  /*234b0*/  CALL.REL.NOINC `($__internal_26_$__cuda_sm70_votesync_ballot) ;  /* 0x0000027000007944 */ /* 0x006fea0003c00000 */
[----:B------:R-:W-:Y:S01]  /*234c0*/  MOV R12, R0 ;  /* 0x00000000000c7202 */ /* 0x000fe20000000f00 */
[----:B------:R-:W-:Y:S05]  /*234d0*/  BRA `(.L_x_1811) ;  /* 0xffffbc7000007947 */ /* 0x000fea000383ffff */
.L_x_1744:
[----:B------:R-:W-:Y:S01]  /*234e0*/  IMAD.MOV.U32 R43, RZ, RZ, R6 ;  /* 0x000000ffff2b7224 */ /* 0x000fe200078e0006 */
[----:B---3--:R-:W-:Y:S01]  /*234f0*/  MOV R0, R9 ;  /* 0x0000000900007202 */ /* 0x008fe20000000f00 */
[----:B------:R-:W-:Y:S01]  /*23500*/  IMAD.MOV.U32 R3, RZ, RZ, 0x1f ;  /* 0x0000001fff037424 */ /* 0x000fe200078e00ff */
[----:B------:R-:W-:-:S02]  /*23510*/  MOV R2, 0x23530 ;  /* 0x0002353000027802 */ /* 0x000fc40000000f00 */
[----:B-12---:R-:W-:Y:S05]  /*23520*/  CALL.REL.NOINC `($__internal_24_$__cuda_sm70_shflsync_idx_p) ;  /* 0x0000015000007944 */ /* 0x006fea0003c00000 */
[----:B------:R-:W-:Y:S01]  /*23530*/  IMAD.MOV.U32 R6, RZ, RZ, R0 ;  /* 0x000000ffff067224 */ /* 0x000fe200078e0000 */
[----:B------:R-:W-:Y:S01]  /*23540*/  MOV R0, R9 ;  /* 0x0000000900007202 */ /* 0x000fe20000000f00 */
[----:B------:R-:W-:Y:S01]  /*23550*/  IMAD.MOV.U32 R43, RZ, RZ, R8 ;  /* 0x000000ffff2b7224 */ /* 0x000fe200078e0008 */
[----:B------:R-:W-:-:S02]  /*23560*/  MOV R3, 0x1f ;  /* 0x0000001f00037802 */ /* 0x000fc40000000f00 */
[----:B------:R-:W-:Y:S02]  /*23570*/  MOV R2, 0x23590 ;  /* 0x0002359000027802 */ /* 0x000fe40000000f00 */
[----:B------:R-:W-:Y:S05]  /*23580*/  CALL.REL.NOINC `($__internal_24_$__cuda_sm70_shflsync_idx_p) ;  /* 0x000000f000007944 */ /* 0x000fea0003c00000 */
[----:B------:R-:W-:Y:S01]  /*23590*/  MOV R5, R0 ;  /* 0x0000000000057202 */ /* 0x000fe20000000f00 */
[----:B------:R-:W-:Y:S05]  /*235a0*/  BRA `(.L_x_1812) ;  /* 0xffffbc1000007947 */ /* 0x000fea000383ffff */
.L_x_1747:
[----:B------:R-:W-:Y:S01]  /*235b0*/  IMAD.MOV.U32 R43, RZ, RZ, R4 ;  /* 0x000000ffff2b7224 */ /* 0x000fe200078e0004 */
[----:B---3--:R-:W-:Y:S01]  /*235c0*/  MOV R0, R9 ;  /* 0x0000000900007202 */ /* 0x008fe20000000f00 */
[----:B------:R-:W-:Y:S01]  /*235d0*/  IMAD.MOV.U32 R3, RZ, RZ, 0x1f ;  /* 0x0000001fff037424 */ /* 0x000fe200078e00ff */
[----:B------:R-:W-:Y:S02]  /*235e0*/  MOV R2, 0x23600 ;  /* 0x0002360000027802 */ /* 0x000fe40000000f00 */
[----:B-12---:R-:W-:Y:S05]  /*235f0*/  CALL.REL.NOINC `($__internal_24_$__cuda_sm70_shflsync_idx_p) ;  /* 0x0000008000007944 */ /* 0x006fea0003c00000 */
[----:B------:R-:W-:Y:S01]  /*23600*/  MOV R13, R0 ;  /* 0x00000000000d7202 */ /* 0x000fe20000000f00 */
[----:B------:R-:W-:Y:S05]  /*23610*/  BRA `(.L_x_1746) ;  /* 0xffffbc0000007947 */ /* 0x000fea000383ffff */
        .weak           $__internal_23_$__cuda_sm70_shflsync_bfly_p
        .type           $__internal_23_$__cuda_sm70_shflsync_bfly_p,@function
        .size           $__internal_23_$__cuda_sm70_shflsync_bfly_p,($__internal_24_$__cuda_sm70_shflsync_idx_p - $__internal_23_$__cuda_sm70_shflsync_bfly_p)
$__internal_23_$__cuda_sm70_shflsync_bfly_p:
[----:B------:R-:W-:Y:S02]  /*23620*/  MOV R176, 0xffffffff ;  /* 0xffffffff00b07802 */ /* 0x000fe40000000f00 */
[----:B------:R-:W-:Y:S02]  /*23630*/  MOV R3, 0x1f ;  /* 0x0000001f00037802 */ /* 0x000fe40000000f00 */
[----:B------:R-:W-:Y:S04]  /*23640*/  WARPSYNC R176 ;  /* 0x000000b000007348 */ /* 0x000fe80003800000 */
[----:B------:R1:W2:Y:S02]  /*23650*/  SHFL.BFLY PT, R0, R4, R0, R3 ;  /* 0x0c00000004007389 */ /* 0x0002a400000e0003 */
[----:B-1----:R-:W-:-:S04]  /*23660*/  MOV R3, 0x0 ;  /* 0x0000000000037802 */ /* 0x002fc80000000f00 */
[----:B--2---:R-:W-:Y:S05]  /*23670*/  RET.REL.NODEC R2 `(_ZN7cutlass13device_kernelIN5flash19enable_sm80_to_sm89INS1_16FlashAttnFwdSm80INS1_25CollectiveMainloopFwdSm80ILi4ELi1ELb0EN4cute5tupleIJNS5_1CILi128EEENS7_ILi48EEENS7_ILi96EEEEEELi96ENS_10bfloat16_tEfNS_4arch4Sm80ELb1ELb0ELb1ELb1ELb1ELb1ELb1ELb1EEENS1_21CollectiveEpilogueFwdINS6_IJS8_SA_S9_EEENS6_IJNS7_ILi1EEESI_SI_EEESC_SE_Li128ELb1ELb1ELb1ELb0EEENS1_36VarlenDynamicPersistentTileSchedulerILi128ELi48ELi128ELi128ELb1ELb1ELb0ELb1ELb1ELb1EEEEEEEEEvNT_6ParamsE) ;  /* 0xfffdc98002007950 */ /* 0x004fea0003c3ffff */
        .weak           $__internal_24_$__cuda_sm70_shflsync_idx_p
        .type           $__internal_24_$__cuda_sm70_shflsync_idx_p,@function
        .size           $__internal_24_$__cuda_sm70_shflsync_idx_p,($__internal_25_$__cuda_sm70_shflsync_up_p - $__internal_24_$__cuda_sm70_shflsync_idx_p)
$__internal_24_$__cuda_sm70_shflsync_idx_p:
[----:B------:R-:W-:-:S04]  /*23680*/  MOV R222, 0xffffffff ;  /* 0xffffffff00de7802 */ /* 0x000fc80000000f00 */
[----:B------:R-:W-:Y:S04]  /*23690*/  WARPSYNC R222 ;  /* 0x000000de00007348 */ /* 0x000fe80003800000 */
[----:B------:R1:W2:Y:S02]  /*236a0*/  SHFL.IDX PT, R0, R43, R0, R3 ;  /* 0x000000002b007389 */ /* 0x0002a400000e0003 */
[----:B-1----:R-:W-:-:S04]  /*236b0*/  MOV R3, 0x0 ;  /* 0x0000000000037802 */ /* 0x002fc80000000f00 */
[----:B--2---:R-:W-:Y:S05]  /*236c0*/  RET.REL.NODEC R2 `(_ZN7cutlass13device_kernelIN5flash19enable_sm80_to_sm89INS1_16FlashAttnFwdSm80INS1_25CollectiveMainloopFwdSm80ILi4ELi1ELb0EN4cute5tupleIJNS5_1CILi128EEENS7_ILi48EEENS7_ILi96EEEEEELi96ENS_10bfloat16_tEfNS_4arch4Sm80ELb1ELb0ELb1ELb1ELb1ELb1ELb1ELb1EEENS1_21CollectiveEpilogueFwdINS6_IJS8_SA_S9_EEENS6_IJNS7_ILi1EEESI_SI_EEESC_SE_Li128ELb1ELb1ELb1ELb0EEENS1_36VarlenDynamicPersistentTileSchedulerILi128ELi48ELi128ELi128ELb1ELb1ELb0ELb1ELb1ELb1EEEEEEEEEvNT_6ParamsE) ;  /* 0xfffdc93002007950 */ /* 0x004fea0003c3ffff */
        .weak           $__internal_25_$__cuda_sm70_shflsync_up_p
        .type           $__internal_25_$__cuda_sm70_shflsync_up_p,@function
        .size           $__internal_25_$__cuda_sm70_shflsync_up_p,($__internal_26_$__cuda_sm70_votesync_ballot - $__internal_25_$__cuda_sm70_shflsync_up_p)
$__internal_25_$__cuda_sm70_shflsync_up_p:
[----:B------:R-:W-:Y:S02]  /*236d0*/  MOV R4, RZ ;  /* 0x000000ff00047202 */ /* 0x000fe40000000f00 */
[----:B------:R-:W-:-:S04]  /*236e0*/  MOV R11, 0xffffffff ;  /* 0xffffffff000b7802 */ /* 0x000fc80000000f00 */
[----:B------:R-:W-:Y:S04]  /*236f0*/  WARPSYNC R11 ;  /* 0x0000000b00007348 */ /* 0x000fe80003800000 */
[----:B------:R1:W2:Y:S02]  /*23700*/  SHFL.UP PT, R4, R0, R3, R4 ;  /* 0x0400000300047389 */ /* 0x0002a400000e0004 */
[----:B-1----:R-:W-:-:S04]  /*23710*/  MOV R3, 0x0 ;  /* 0x0000000000037802 */ /* 0x002fc80000000f00 */
[----:B--2---:R-:W-:Y:S05]  /*23720*/  RET.REL.NODEC R2 `(_ZN7cutlass13device_kernelIN5flash19enable_sm80_to_sm89INS1_16FlashAttnFwdSm80INS1_25CollectiveMainloopFwdSm80ILi4ELi1ELb0EN4cute5tupleIJNS5_1CILi128EEENS7_ILi48EEENS7_ILi96EEEEEELi96ENS_10bfloat16_tEfNS_4arch4Sm80ELb1ELb0ELb1ELb1ELb1ELb1ELb1ELb1EEENS1_21CollectiveEpilogueFwdINS6_IJS8_SA_S9_EEENS6_IJNS7_ILi1EEESI_SI_EEESC_SE_Li128ELb1ELb1ELb1ELb0EEENS1_36VarlenDynamicPersistentTileSchedulerILi128ELi48ELi128ELi128ELb1ELb1ELb0ELb1ELb1ELb1EEEEEEEEEvNT_6ParamsE) ;  /* 0xfffdc8d002007950 */ /* 0x004fea0003c3ffff */
        .weak           $__internal_26_$__cuda_sm70_votesync_ballot
        .type           $__internal_26_$__cuda_sm70_votesync_ballot,@function
        .size           $__internal_26_$__cuda_sm70_votesync_ballot,(.L_x_3659 - $__internal_26_$__cuda_sm70_votesync_ballot)
$__internal_26_$__cuda_sm70_votesync_ballot:
[----:B------:R-:W-:Y:S01]  /*23730*/  ISETP.NE.U32.AND P0, PT, R0, 0x1, PT ;  /* 0x000000010000780c */ /* 0x000fe20003f05070 */
[----:B------:R-:W-:-:S04]  /*23740*/  IMAD.MOV.U32 R3, RZ, RZ, -0x1 ;  /* 0xffffffffff037424 */ /* 0x000fc800078e00ff */
[----:B------:R-:W-:Y:S08]  /*23750*/  WARPSYNC R3 ;  /* 0x0000000300007348 */ /* 0x000ff00003800000 */
[----:B------:R-:W-:-:S04]  /*23760*/  VOTE.ANY R0, PT, !P0 ;  /* 0x0000000000007806 */ /* 0x000fc800040e0100 */
[----:B------:R-:W-:Y:S01]  /*23770*/  LOP3.LUT R0, R0, R3, RZ, 0xc0, !PT ;  /* 0x0000000300007212 */ /* 0x000fe200078ec0ff */
[----:B------:R-:W-:-:S04]  /*23780*/  IMAD.MOV.U32 R3, RZ, RZ, 0x0 ;  /* 0x00000000ff037424 */ /* 0x000fc800078e00ff */
[----:B------:R-:W-:Y:S05]  /*23790*/  RET.REL.NODEC R2 `(_ZN7cutlass13device_kernelIN5flash19enable_sm80_to_sm89INS1_16FlashAttnFwdSm80INS1_25CollectiveMainloopFwdSm80ILi4ELi1ELb0EN4cute5tupleIJNS5_1CILi128EEENS7_ILi48EEENS7_ILi96EEEEEELi96ENS_10bfloat16_tEfNS_4arch4Sm80ELb1ELb0ELb1ELb1ELb1ELb1ELb1ELb1EEENS1_21CollectiveEpilogueFwdINS6_IJS8_SA_S9_EEENS6_IJNS7_ILi1EEESI_SI_EEESC_SE_Li128ELb1ELb1ELb1ELb0EEENS1_36VarlenDynamicPersistentTileSchedulerILi128ELi48ELi128ELi128ELb1ELb1ELb0ELb1ELb1ELb1EEEEEEEEEvNT_6ParamsE) ;  /* 0xfffdc86002007950 */ /* 0x000fea0003c3ffff */
.L_x_1813:
        /* <DEDUP_REMOVED lines=14> */
.L_x_3659:


//--------------------- .text._ZN7cutlass13device_kernelIN5flash19enable_sm80_to_sm89INS1_16FlashAttnFwdSm80INS1_25CollectiveMainloopFwdSm80ILi4ELi1ELb0EN4cute5tupleIJNS5_1CILi128EEENS7_ILi64EEENS7_ILi96EEEEEELi96ENS_10bfloat16_tEfNS_4arch4Sm80ELb0ELb0ELb0ELb0ELb1ELb0ELb1ELb1EEENS1_21CollectiveEpilogueFwdINS6_IJS8_SA_S9_EEENS6_IJNS7_ILi1EEESI_SI_EEESC_SE_Li128ELb0ELb1ELb1ELb0EEENS1_19SingleTileSchedulerILb0ELb1ELb1ELi128EEEEEEEEEvNT_6ParamsE --------------------------
	.section	.text._ZN7cutlass13device_kernelIN5flash19enable_sm80_to_sm89INS1_16FlashAttnFwdSm80INS1_25CollectiveMainloopFwdSm80ILi4ELi1ELb0EN4cute5tupleIJNS5_1CILi128EEENS7_ILi64EEENS7_ILi96EEEEEELi96ENS_10bfloat16_tEfNS_4arch4Sm80ELb0ELb0ELb0ELb0ELb1ELb0ELb1ELb1EEENS1_21CollectiveEpilogueFwdINS6_IJS8_SA_S9_EEENS6_IJNS7_ILi1EEESI_SI_EEESC_SE_Li128ELb0ELb1ELb1ELb0EEENS1_19SingleTileSchedulerILb0ELb1ELb1ELi128EEEEEEEEEvNT_6ParamsE,"ax",@progbits
	.sectioninfo	@"SHI_REGISTERS=255"
	.align	128
.text._ZN7cutlass13device_kernelIN5flash19enable_sm80_to_sm89INS1_16FlashAttnFwdSm80INS1_25CollectiveMainloopFwdSm80ILi4ELi1ELb0EN4cute5tupleIJNS5_1CILi128EEENS7_ILi64EEENS7_ILi96EEEEEELi96ENS_10bfloat16_tEfNS_4arch4Sm80ELb0ELb0ELb0ELb0ELb1ELb0ELb1ELb1EEENS1_21CollectiveEpilogueFwdINS6_IJS8_SA_S9_EEENS6_IJNS7_ILi1EEESI_SI_EEESC_SE_Li128ELb0ELb1ELb1ELb0EEENS1_19SingleTileSchedulerILb0ELb1ELb1ELi128EEEEEEEEEvNT_6ParamsE:
        .type           _ZN7cutlass13device_kernelIN5flash19enable_sm80_to_sm89INS1_16FlashAttnFwdSm80INS1_25CollectiveMainloopFwdSm80ILi4ELi1ELb0EN4cute5tupleIJNS5_1CILi128EEENS7_ILi64EEENS7_ILi96EEEEEELi96ENS_10bfloat16_tEfNS_4arch4Sm80ELb0ELb0ELb0ELb0ELb1ELb0ELb1ELb1EEENS1_21CollectiveEpilogueFwdINS6_IJS8_SA_S9_EEENS6_IJNS7_ILi1EEESI_SI_EEESC_SE_Li128ELb0ELb1ELb1ELb0EEENS1_19SingleTileSchedulerILb0ELb1ELb1ELi128EEEEEEEEEvNT_6ParamsE,@function
        .size           _ZN7cutlass13device_kernelIN5flash19enable_sm80_to_sm89INS1_16FlashAttnFwdSm80INS1_25CollectiveMainloopFwdSm80ILi4ELi1ELb0EN4cute5tupleIJNS5_1CILi128EEENS7_ILi64EEENS7_ILi96EEEEEELi96ENS_10bfloat16_tEfNS_4arch4Sm80ELb0ELb0ELb0ELb0ELb1ELb0ELb1ELb1EEENS1_21CollectiveEpilogueFwdINS6_IJS8_SA_S9_EEENS6_IJNS7_ILi1EEESI_SI_EEESC_SE_Li128ELb0ELb1ELb1ELb0EEENS1_19SingleTileSchedulerILb0ELb1ELb1ELi128EEEEEEEEEvNT_6ParamsE,(.L_x_3664 - _ZN7cutlass13device_kernelIN5flash19enable_sm80_to_sm89INS1_16FlashAttnFwdSm80INS1_25CollectiveMainloopFwdSm80ILi4ELi1ELb0EN4cute5tupleIJNS5_1CILi128EEENS7_ILi64EEENS7_ILi96EEEEEELi96ENS_10bfloat16_tEfNS_4arch4Sm80ELb0ELb0ELb0ELb0ELb1ELb0ELb1ELb1EEENS1_21CollectiveEpilogueFwdINS6_IJS8_SA_S9_EEENS6_IJNS7_ILi1EEESI_SI_EEESC_SE_Li128ELb0ELb1ELb1ELb0EEENS1_19SingleTileSchedulerILb0ELb1ELb1ELi128EEEEEEEEEvNT_6ParamsE)
        .other          _ZN7cutlass13device_kernelIN5flash19enable_sm80_to_sm89INS1_16FlashAttnFwdSm80INS1_25CollectiveMainloopFwdSm80ILi4ELi1ELb0EN4cute5tupleIJNS5_1CILi128EEENS7_ILi64EEENS7_ILi96EEEEEELi96ENS_10bfloat16_tEfNS_4arch4Sm80ELb0ELb0ELb0ELb0ELb1ELb0ELb1ELb1EEENS1_21CollectiveEpilogueFwdINS6_IJS8_SA_S9_EEENS6_IJNS7_ILi1EEESI_SI_EEESC_SE_Li128ELb0ELb1ELb1ELb0EEENS1_19SingleTileSchedulerILb0ELb1ELb1ELi128EEEEEEEEEvNT_6ParamsE,@"STO_CUDA_ENTRY STV_DEFAULT"
_ZN7cutlass13device_kernelIN5flash19enable_sm80_to_sm89INS1_16FlashAttnFwdSm80INS1_25CollectiveMainloopFwdSm80ILi4ELi1ELb0EN4cute5tupleIJNS5_1CILi128EEENS7_ILi64EEENS7_ILi96EEEEEELi96ENS_10bfloat16_tEfNS_4arch4Sm80ELb0ELb0ELb0ELb0ELb1ELb0ELb1ELb1EEENS1_21CollectiveEpilogueFwdINS6_IJS8_SA_S9_EEENS6_IJNS7_ILi1EEESI_SI_EEESC_SE_Li128ELb0ELb1ELb1ELb0EEENS1_19SingleTileSchedulerILb0ELb1ELb1ELi128EEEEEEEEEvNT_6ParamsE:
        /* <DEDUP_REMOVED lines=9> */
[----:B--23--:R-:W-:Y:S01]  /*0090*/  IMAD.MOV.U32 R0, RZ, RZ, c[0x0][0x550] ;  /* 0x00015400ff007624 */ /* 0x00cfe200078e00ff */
[----:B------:R-:W-:-:S04]  /*00a0*/  MOV R251, R2 ;  /* 0x0000000200fb7202 */ /* 0x000fc80000000f00 */
[----:B------:R-:W-:-:S13]  /*00b0*/  ISETP.NE.AND P0, PT, R0, 0x1, PT ;  /* 0x000000010000780c */ /* 0x000fda0003f05270 */
[----:B------:R-:W-:Y:S05]  /*00c0*/  @!P0 BRA `(.L_x_1815) ;  /* 0x0000008000008947 */ /* 0x000fea0003800000 */
[----:B------:R-:W-:-:S05]  /*00d0*/  IMAD.HI.U32 R0, R2, c[0x0][0x554], RZ ;  /* 0x0001550002007a27 */ /* 0x000fca00078e00ff */
[----:B------:R-:W-:Y:S01]  /*00e0*/  SHF.R.U32.HI R251, RZ, c[0x0][0x558], R0 ;  /* 0x00015600fffb7a19 */ /* 0x000fe20000011600 */
[----:B------:R-:W-:Y:S05]  /*00f0*/  BRA `(.L_x_1815) ;  /* 0x0000005000007947 */ /* 0x000fea0003800000 */
.L_x_1814:
[----:B--23--:R-:W-:Y:S01]  /*0100*/  IMAD.MOV.U32 R0, RZ, RZ, c[0x0][0x550] ;  /* 0x00015400ff007624 */ /* 0x00cfe200078e00ff */
[----:B------:R-:W-:-:S04]  /*0110*/  MOV R251, R2 ;  /* 0x0000000200fb7202 */ /* 0x000fc80000000f00 */
[----:B------:R-:W-:-:S13]  /*0120*/  ISETP.NE.AND P0, PT, R0, 0x1, PT ;  /* 0x000000010000780c */ /* 0x000fda0003f05270 */
[----:B------:R-:W-:-:S05]  /*0130*/  @P0 IMAD.HI.U32 R0, R2, c[0x0][0x554], RZ ;  /* 0x0001550002000a27 */ /* 0x000fca00078e00ff */
[----:B------:R-:W-:Y:S02]  /*0140*/  @P0 SHF.R.U32.HI R251, RZ, c[0x0][0x558], R0 ;  /* 0x00015600fffb0a19 */ /* 0x000fe40000011600 */
.L_x_1815:
[----:B------:R-:W-:Y:S02]  /*0150*/  ISETP.GE.AND P0, PT, R25, RZ, PT ;  /* 0x000000ff1900720c */ /* 0x000fe40003f06270 */
[----:B------:R-:W-:-:S05]  /*0160*/  IADD3 R0, -R251, RZ, RZ ;  /* 0x000000fffb007210 */ /* 0x000fca0007ffe1ff */
[----:B------:R-:W-:-:S06]  /*0170*/  IMAD R11, R0, c[0x0][0x550], R2 ;  /* 0x00015400000b7a24 */ /* 0x000fcc00078e0202 */
[----:B------:R-:W-:Y:S05]  /*0180*/  @!P0 EXIT ;  /* 0x000000000000894d */ /* 0x000fea0003800000 */
[----:B------:R-:W-:Y:S01]  /*0190*/  ISETP.NE.U32.AND P0, PT, RZ, c[0x0][0x370], PT ;  /* 0x0000dc00ff007a0c */ /* 0x000fe20003f05070 */
[----:B------:R-:W-:Y:S01]  /*01a0*/  IMAD.MOV.U32 R252, RZ, RZ, RZ ;  /* 0x000000fffffc7224 */ /* 0x000fe200078e00ff */
[----:B------:R-:W-:Y:S02]  /*01b0*/  ULDC.64 UR6, c[0x0][0x118] ;  /* 0x0000460000067ab9 */ /* 0x000fe40000000a00 */
[----:B------:R-:W-:Y:S01]  /*01c0*/  ISETP.NE.AND.EX P0, PT, RZ, c[0x0][0x374], PT, P0 ;  /* 0x0000dd00ff007a0c */ /* 0x000fe20003f05300 */
[----:B------:R-:W-:-:S04]  /*01d0*/  IMAD.MOV.U32 R0, RZ, RZ, c[0x0][0x2ac] ;  /* 0x0000ab00ff007624 */ /* 0x000fc800078e00ff */
[----:B------:R-:W-:-:S08]  /*01e0*/  IMAD R138, R0, c[0x0][0x1d0], RZ ;  /* 0x00007400008a7a24 */ /* 0x000fd000078e02ff */
[----:B------:R-:W-:-:S04]  /*01f0*/  @P0 IMAD.MOV.U32 R2, RZ, RZ, 0x4 ;  /* 0x00000004ff020424 */ /* 0x000fc800078e00ff */
[----:B------:R-:W-:-:S05]  /*0200*/  @P0 IMAD.WIDE R2, R25, R2, c[0x0][0x370] ;  /* 0x0000dc0019020625 */ /* 0x000fca00078e0202 */
[----:B------:R1:W5:Y:S01]  /*0210*/  @P0 LDG.E R252, [R2.64] ;  /* 0x0000000602fc0981 */ /* 0x000362000c1e1900 */
[C---:B------:R-:W-:Y:S02]  /*0220*/  ISETP.GE.AND P0, PT, R138.reuse, 0x1, PT ;  /* 0x000000018a00780c */ /* 0x040fe40003f06270 */
[----:B-1----:R-:W-:-:S04]  /*0230*/  IADD3 R2, R138, 0x3f, RZ ;  /* 0x0000003f8a027810 */ /* 0x002fc80007ffe0ff */
[----:B------:R-:W-:-:S04]  /*0240*/  SHF.R.S32.HI R0, RZ, 0x1f, R2 ;  /* 0x0000001fff007819 */ /* 0x000fc80000011402 */
[----:B------:R-:W-:Y:S01]  /*0250*/  LEA.HI R2, R0, R2, RZ, 0x6 ;  /* 0x0000000200027211 */ /* 0x000fe200078f30ff */
[----:B------:R-:W-:-:S03]  /*0260*/  IMAD.MOV.U32 R0, RZ, RZ, RZ ;  /* 0x000000ffff007224 */ /* 0x000fc600078e00ff */
[----:B------:R-:W-:Y:S01]  /*0270*/  SHF.R.S32.HI R10, RZ, 0x6, R2 ;  /* 0x00000006ff0a7819 */ /* 0x000fe20000011402 */
        /* <DEDUP_REMOVED lines=8> */
[----:B------:R-:W1:Y:S08]  /*0300*/  I2F.RP R2, R4 ;  /* 0x0000000400027306 */ /* 0x000e700000209400 */
[----:B-1----:R-:W1:Y:S02]  /*0310*/  MUFU.RCP R2, R2 ;  /* 0x0000000200027308 */ /* 0x002e640000001000 */
[----:B-1----:R-:W-:-:S06]  /*0320*/  IADD3 R2, R2, 0xffffffe, RZ ;  /* 0x0ffffffe02027810 */ /* 0x002fcc0007ffe0ff */
[----:B------:R-:W1:Y:S02]  /*0330*/  F2I.FTZ.U32.TRUNC.NTZ R3, R2 ;  /* 0x0000000200037305 */ /* 0x000e64000021f000 */
[----:B-1----:R-:W-:Y:S02]  /*0340*/  IMAD.MOV R0, RZ, RZ, -R3 ;  /* 0x000000ffff007224 */ /* 0x002fe400078e0a03 */
        /* <DEDUP_REMOVED lines=20> */
.L_x_1816:
        /* <DEDUP_REMOVED lines=59> */
[----:B------:R-:W-:-:S04]  /*0840*/  @P2 IMAD.MOV.U32 R2, RZ, RZ, 0x4 ;  /* 0x00000004ff022424 */ /* 0x000fc800078e00ff */
[----:B------:R-:W-:-:S05]  /*0850*/  @P2 IMAD.WIDE R2, R25, R2, c[0x0][0x340] ;  /* 0x0000d00019022625 */ /* 0x000fca00078e0202 */
[----:B------:R1:W5:Y:S01]  /*0860*/  @P2 LDG.E R14, [R2.64] ;  /* 0x00000006020e2981 */ /* 0x000362000c1e1900 */
[----:B------:R-:W-:Y:S01]  /*0870*/  SHF.R.S32.HI R9, RZ, 0x1f, R172 ;  /* 0x0000001fff097819 */ /* 0x000fe200000114ac */
[----:B------:R-:W-:Y:S01]  /*0880*/  IMAD.MOV.U32 R0, RZ, RZ, c[0x0][0x2c4] ;  /* 0x0000b100ff007624 */ /* 0x000fe200078e00ff */
[----:B------:R-:W-:Y:S01]  /*0890*/  SHF.R.S32.HI R6, RZ, 0x1f, R25 ;  /* 0x0000001fff067819 */ /* 0x000fe20000011419 */
[----:B------:R-:W2:Y:S01]  /*08a0*/  S2R R15, SR_CTAID.X ;  /* 0x00000000000f7919 */ /* 0x000ea20000002500 */
        /* <DEDUP_REMOVED lines=15> */
[----:B-1----:R-:W-:-:S04]  /*09a0*/  LEA.HI R3, R9, R172, RZ, 0x2 ;  /* 0x000000ac09037211 */ /* 0x002fc800078f10ff */
[----:B------:R-:W-:Y:S02]  /*09b0*/  LOP3.LUT R2, R3, 0xfffffffc, RZ, 0xc0, !PT ;  /* 0xfffffffc03027812 */ /* 0x000fe400078ec0ff */
[----:B------:R-:W-:-:S03]  /*09c0*/  SHF.R.S32.HI R13, RZ, 0x2, R3 ;  /* 0x00000002ff0d7819 */ /* 0x000fc60000011403 */
[----:B------:R-:W-:Y:S02]  /*09d0*/  IMAD.IADD R8, R172, 0x1, -R2 ;  /* 0x00000001ac087824 */ /* 0x000fe400078e0a02 */
[----:B------:R-:W-:-:S04]  /*09e0*/  IMAD.WIDE.U32 R2, R251, c[0x0][0x1b8], RZ ;  /* 0x00006e00fb027a25 */ /* 0x000fc800078e00ff */
[----:B------:R-:W-:Y:S02]  /*09f0*/  IMAD R245, R8, 0x20, R13 ;  /* 0x0000002008f57824 */ /* 0x000fe400078e020d */
[----:B------:R-:W-:Y:S02]  /*0a00*/  IMAD.IADD R3, R3, 0x1, R0 ;  /* 0x0000000103037824 */ /* 0x000fe400078e0200 */
[----:B--2---:R-:W-:Y:S02]  /*0a10*/  IMAD R4, R15, 0x80, R245 ;  /* 0x000000800f047824 */ /* 0x004fe400078e02f5 */
        /* <DEDUP_REMOVED lines=38> */
[----:B------:R1:W2:Y:S01]  /*0c80*/  SHFL.IDX PT, R3, R11, RZ, 0x1c1f ;  /* 0x001c1fff0b037589 */ /* 0x0002a200000e0000 */
[----:B------:R-:W-:-:S02]  /*0c90*/  ISETP.GE.AND P0, PT, R15, UR4, PT ;  /* 0x000000040f007c0c */ /* 0x000fc4000bf06270 */
[----:B------:R-:W-:Y:S01]  /*0ca0*/  LOP3.LUT R4, R0, 0xfffffffc, RZ, 0xc0, !PT ;  /* 0xfffffffc00047812 */ /* 0x000fe200078ec0ff */
[----:B------:R1:W3:Y:S01]  /*0cb0*/  SHFL.IDX PT, R2, R12, RZ, 0x1c1f ;  /* 0x001c1fff0c027589 */ /* 0x0002e200000e0000 */
        /* <DEDUP_REMOVED lines=10> */
[----:B-123--:R-:W-:Y:S01]  /*0d60*/  SHF.R.S32.HI R5, RZ, 0x1f, R18 ;  /* 0x0000001fff057819 */ /* 0x00efe20000011412 */
        /* <DEDUP_REMOVED lines=13> */
.L_x_1819:
[----:B-123--:R-:W-:Y:S05]  /*0e40*/  BSYNC B0 ;  /* 0x0000000000007941 */ /* 0x00efea0003800000 */
.L_x_1818:
[----:B------:R-:W-:Y:S01]  /*0e50*/  IADD3 R0, R15, 0x20, RZ ;  /* 0x000000200f007810 */ /* 0x000fe20007ffe0ff */
[----:B------:R1:W2:Y:S01]  /*0e60*/  SHFL.IDX PT, R3, R11, 0x1, 0x1c1f ;  /* 0x003c1f000b037f89 */ /* 0x0002a200000e0000 */
[----:B------:R-:W-:Y:S02]  /*0e70*/  BSSY B0, `(.L_x_1820) ;  /* 0x0000012000007945 */ /* 0x000fe40003800000 */
[----:B------:R-:W-:Y:S01]  /*0e80*/  ISETP.GE.AND P0, PT, R0, UR4, PT ;  /* 0x0000000400007c0c */ /* 0x000fe2000bf06270 */
[----:B------:R1:W3:-:S12]  /*0e90*/  SHFL.IDX PT, R2, R12, 0x1, 0x1c1f ;  /* 0x003c1f000c027f89 */ /* 0x0002d800000e0000 */
[----:B------:R-:W-:Y:S05]  /*0ea0*/  @P0 BRA `(.L_x_1821) ;  /* 0x000000e000000947 */ /* 0x000fea0003800000 */
[----:B------:R-:W-:Y:S01]  /*0eb0*/  SHF.R.S32.HI R5, RZ, 0x1f, R18 ;  /* 0x0000001fff057819 */ /* 0x000fe20000011412 */
[----:B--23--:R-:W-:Y:S01]  /*0ec0*/  IMAD.WIDE R8, R56, 0x2, R2 ;  /* 0x0000000238087825 */ /* 0x00cfe200078e0202 */
        /* <DEDUP_REMOVED lines=12> */
.L_x_1821:
[----:B------:R-:W-:Y:S05]  /*0f90*/  BSYNC B0 ;  /* 0x0000000000007941 */ /* 0x000fea0003800000 */
.L_x_1820:
[----:B--2---:R-:W-:Y:S01]  /*0fa0*/  IADD3 R0, R15, 0x40, RZ ;  /* 0x000000400f007810 */ /* 0x004fe20007ffe0ff */
[----:B------:R2:W4:Y:S01]  /*0fb0*/  SHFL.IDX PT, R3, R11, 0x2, 0x1c1f ;  /* 0x005c1f000b037f89 */ /* 0x00052200000e0000 */
[----:B------:R-:W-:Y:S02]  /*0fc0*/  BSSY B0, `(.L_x_1822) ;  /* 0x0000012000007945 */ /* 0x000fe40003800000 */
[----:B------:R-:W-:Y:S01]  /*0fd0*/  ISETP.GE.AND P0, PT, R0, UR4, PT ;  /* 0x0000000400007c0c */ /* 0x000fe2000bf06270 */
[----:B---3--:R2:W3:-:S12]  /*0fe0*/  SHFL.IDX PT, R2, R12, 0x2, 0x1c1f ;  /* 0x005c1f000c027f89 */ /* 0x0084d800000e0000 */
        /* <DEDUP_REMOVED lines=15> */
.L_x_1823:
[----:B------:R-:W-:Y:S05]  /*10e0*/  BSYNC B0 ;  /* 0x0000000000007941 */ /* 0x000fea0003800000 */
.L_x_1822:
[----:B---3--:R-:W-:Y:S01]  /*10f0*/  IMAD.MOV.U32 R0, RZ, RZ, c[0x0][0x2b8] ;  /* 0x0000ae00ff007624 */ /* 0x008fe200078e00ff */
[----:B------:R-:W-:Y:S01]  /*1100*/  IADD3 R152, R200, -0x1, RZ ;  /* 0xffffffffc8987810 */ /* 0x000fe20007ffe0ff */
[----:B------:R-:W-:Y:S01]  /*1110*/  SHFL.IDX PT, R2, R12, 0x3, 0x1c1f ;  /* 0x007c1f000c027f89 */ /* 0x000fe200000e0000 */
[----:B-----5:R-:W-:Y:S01]  /*1120*/  SHF.R.S32.HI R5, RZ, 0x1f, R14 ;  /* 0x0000001fff057819 */ /* 0x020fe2000001140e */
[----:B------:R-:W-:Y:S01]  /*1130*/  IMAD.WIDE.U32 R162, R14, c[0x0][0x2b0], RZ ;  /* 0x0000ac000ea27a25 */ /* 0x000fe200078e00ff */
[----:B------:R-:W-:Y:S01]  /*1140*/  ISETP.NE.AND P0, PT, R0, 0x1, PT ;  /* 0x000000010000780c */ /* 0x000fe20003f05270 */
[----:B----4-:R-:W3:Y:S01]  /*1150*/  SHFL.IDX PT, R3, R11, 0x3, 0x1c1f ;  /* 0x007c1f000b037f89 */ /* 0x010ee200000e0000 */
[----:B------:R-:W-:Y:S01]  /*1160*/  IADD3 R7, R15, 0x60, RZ ;  /* 0x000000600f077810 */ /* 0x000fe20007ffe0ff */
[----:B------:R-:W-:Y:S01]  /*1170*/  IMAD R0, R152, 0x40, R245 ;  /* 0x0000004098007824 */ /* 0x000fe200078e02f5 */
[----:B------:R-:W-:Y:S01]  /*1180*/  SHF.R.S32.HI R9, RZ, 0x1f, R55 ;  /* 0x0000001fff097819 */ /* 0x000fe20000011437 */
[----:B------:R-:W-:Y:S01]  /*1190*/  IMAD R5, R5, c[0x0][0x2b0], RZ ;  /* 0x0000ac0005057a24 */ /* 0x000fe200078e02ff */
[----:B------:R-:W-:Y:S01]  /*11a0*/  ISETP.GE.AND P2, PT, R7, UR4, PT ;  /* 0x0000000407007c0c */ /* 0x000fe2000bf46270 */
[C---:B------:R-:W-:Y:S01]  /*11b0*/  IMAD.IADD R10, R0.reuse, 0x1, R252 ;  /* 0x00000001000a7824 */ /* 0x040fe200078e02fc */
[----:B------:R-:W-:Y:S01]  /*11c0*/  ISETP.GE.AND P6, PT, R0, R138, PT ;  /* 0x0000008a0000720c */ /* 0x000fe20003fc6270 */
[----:B------:R-:W-:Y:S01]  /*11d0*/  IMAD R8, R14, c[0x0][0x2b4], R5 ;  /* 0x0000ad000e087a24 */ /* 0x000fe200078e0205 */
[----:B------:R-:W-:Y:S01]  /*11e0*/  LEA.HI R9, R9, R55, RZ, 0x3 ;  /* 0x0000003709097211 */ /* 0x000fe200078f18ff */
[----:B------:R-:W-:Y:S01]  /*11f0*/  IMAD.MOV.U32 R0, RZ, RZ, R10 ;  /* 0x000000ffff007224 */ /* 0x000fe200078e000a */
[----:B------:R-:W-:Y:S01]  /*1200*/  ISETP.GT.OR P6, PT, R245, 0x3f, P6 ;  /* 0x0000003ff500780c */ /* 0x000fe200037c4670 */
[----:B------:R-:W-:Y:S01]  /*1210*/  @P0 IMAD.HI.U32 R6, R10, c[0x0][0x2bc], RZ ;  /* 0x0000af000a060a27 */ /* 0x000fe200078e00ff */
[----:B------:R-:W-:Y:S01]  /*1220*/  LOP3.LUT R186, R9, 0xfffffff8, RZ, 0xc0, !PT ;  /* 0xfffffff809ba7812 */ /* 0x000fe200078ec0ff */
[----:B------:R-:W-:Y:S02]  /*1230*/  STL.64 [R1+0x8], R162 ;  /* 0x000008a201007387 */ /* 0x000fe40000100a00 */
[----:B------:R-:W-:Y:S01]  /*1240*/  IMAD.SHL.U32 R221, R221, 0x2, RZ ;  /* 0x00000002dddd7824 */ /* 0x000fe200078e00ff */
[----:B------:R-:W-:Y:S01]  /*1250*/  @P0 SHF.R.U32.HI R0, RZ, c[0x0][0x2c0], R6 ;  /* 0x0000b000ff000a19 */ /* 0x000fe20000011606 */
[----:B------:R-:W-:Y:S01]  /*1260*/  IMAD.IADD R160, R163, 0x1, R8 ;  /* 0x00000001a3a07824 */ /* 0x000fe200078e0208 */
[----:B------:R-:W-:Y:S01]  /*1270*/  SHF.R.S32.HI R6, RZ, 0x1f, R18 ;  /* 0x0000001fff067819 */ /* 0x000fe20000011412 */
[----:B------:R-:W-:-:S03]  /*1280*/  IMAD.MOV.U32 R222, RZ, RZ, RZ ;  /* 0x000000ffffde7224 */ /* 0x000fc600078e00ff */
[----:B------:R-:W-:Y:S01]  /*1290*/  LEA.HI R5, R6, R18, RZ, 0x3 ;  /* 0x0000001206057211 */ /* 0x000fe200078f18ff */
[----:B---3--:R-:W-:-:S04]  /*12a0*/  @!P2 IMAD.WIDE R6, R56, 0x2, R2 ;  /* 0x000000023806a825 */ /* 0x008fc800078e0202 */
[----:B------:R-:W-:Y:S01]  /*12b0*/  IMAD.WIDE.U32 R158, R251, c[0x0][0x1e8], RZ ;  /* 0x00007a00fb9e7a25 */ /* 0x000fe200078e00ff */
[----:B------:R-:W-:Y:S01]  /*12c0*/  LOP3.LUT R185, R5, 0xfffffff8, RZ, 0xc0, !PT ;  /* 0xfffffff805b97812 */ /* 0x000fe200078ec0ff */
[----:B------:R-:W-:Y:S01]  /*12d0*/  @!PT LDS RZ, [RZ] ;  /* 0x00000000fffff984 */ /* 0x000fe20000000800 */
[----:B------:R3:W-:Y:S01]  /*12e0*/  @!P2 LDGSTS.E.BYPASS.LTC128B.128 [R221+0x7900], [R6.64], !P5 ;  /* 0x0790000006ddafae */ /* 0x0007e2000e901d46 */
[----:B------:R-:W-:-:S03]  /*12f0*/  @!P6 IADD3 R5, P1, R0, R162, RZ ;  /* 0x000000a20005e210 */ /* 0x000fc60007f3e0ff */
[----:B------:R-:W-:-:S04]  /*1300*/  @!P2 IMAD.WIDE R8, R185, 0x2, R2 ;  /* 0x00000002b908a825 */ /* 0x000fc800078e0202 */
[----:B------:R-:W-:Y:S01]  /*1310*/  IMAD R138, R152, -0x40, R138 ;  /* 0xffffffc0988a7824 */ /* 0x000fe200078e028a */
[----:B------:R4:W-:Y:S01]  /*1320*/  @!P2 LDGSTS.E.BYPASS.LTC128B.128 [R221+0x9900], [R8.64], !P4 ;  /* 0x0990000008ddafae */ /* 0x0009e2000e101d46 */
[----:B------:R-:W-:Y:S01]  /*1330*/  @!P2 IMAD.WIDE R2, R186, 0x2, R2 ;  /* 0x00000002ba02a825 */ /* 0x000fe200078e0202 */
[----:B------:R-:W-:-:S03]  /*1340*/  SHF.R.S32.HI R14, RZ, 0x4, R19 ;  /* 0x00000004ff0e7819 */ /* 0x000fc60000011413 */
[----:B------:R-:W-:Y:S01]  /*1350*/  IMAD.WIDE.U32 R26, R251, c[0x0][0x210], RZ ;  /* 0x00008400fb1a7a25 */ /* 0x000fe200078e00ff */
[----:B------:R1:W-:Y:S04]  /*1360*/  @!P2 LDGSTS.E.BYPASS.LTC128B.128 [R221+0xb900], [R2.64], !P3 ;  /* 0x0b90000002ddafae */ /* 0x0003e8000d901d46 */
[----:B------:R-:W0:Y:S01]  /*1370*/  LDGDEPBAR ;  /* 0x00000000000079af */ /* 0x000e220000000000 */
[----:B-12---:R-:W-:Y:S02]  /*1380*/  LOP3.LUT R12, R24, 0xfffffff8, RZ, 0xc0, !PT ;  /* 0xfffffff8180c7812 */ /* 0x006fe400078ec0ff */
[----:B------:R-:W-:Y:S01]  /*1390*/  SHF.R.S32.HI R11, RZ, 0x1f, R16 ;  /* 0x0000001fff0b7819 */ /* 0x000fe20000011410 */
[----:B------:R-:W-:Y:S01]  /*13a0*/  STL [R1+0x1c], R160 ;  /* 0x00001ca001007387 */ /* 0x000fe20000100800 */
[----:B---3--:R-:W-:-:S02]  /*13b0*/  @!P6 LEA.HI.X.SX32 R7, R0, R160, 0x1, P1 ;  /* 0x000000a00007e211 */ /* 0x008fc400008f0eff */
[----:B------:R-:W-:-:S04]  /*13c0*/  @!P6 LEA R6, P1, R5, c[0x0][0x2a0], 0x2 ;  /* 0x0000a8000506ea11 */ /* 0x000fc800078210ff */
[----:B------:R-:W-:Y:S01]  /*13d0*/  @!P6 LEA.HI.X R7, R5, c[0x0][0x2a4], R7, 0x2, P1 ;  /* 0x0000a9000507ea11 */ /* 0x000fe200008f1407 */
[----:B------:R-:W-:Y:S06]  /*13e0*/  BAR.SYNC.DEFER_BLOCKING 0x0 ;  /* 0x0000000000007b1d */ /* 0x000fec0000010000 */
[----:B------:R-:W2:Y:S01]  /*13f0*/  @!P6 LDG.E R222, [R6.64] ;  /* 0x0000000606dee981 */ /* 0x000ea2000c1e1900 */
[----:B------:R-:W-:Y:S01]  /*1400*/  IMAD.MOV R0, RZ, RZ, -R0 ;  /* 0x000000ffff007224 */ /* 0x000fe200078e0a00 */
[----:B----4-:R-:W-:Y:S01]  /*1410*/  SHF.R.S32.HI R9, RZ, 0x1f, R251 ;  /* 0x0000001fff097819 */ /* 0x010fe200000114fb */
[----:B------:R-:W-:Y:S01]  /*1420*/  IMAD.IADD R54, R138, 0x1, -R13 ;  /* 0x000000018a367824 */ /* 0x000fe200078e0a0d */
[----:B------:R-:W-:Y:S01]  /*1430*/  ISETP.GE.AND P3, PT, R56, c[0x0][0x1d4], PT ;  /* 0x0000750038007a0c */ /* 0x000fe20003f66270 */
[----:B------:R-:W-:Y:S01]  /*1440*/  IMAD R223, R0, c[0x0][0x2b8], R10 ;  /* 0x0000ae0000df7a24 */ /* 0x000fe200078e020a */
[----:B------:R-:W-:Y:S01]  /*1450*/  ISETP.GE.AND P2, PT, R18, c[0x0][0x1d4], PT ;  /* 0x0000750012007a0c */ /* 0x000fe20003f46270 */
[----:B------:R-:W-:Y:S01]  /*1460*/  IMAD.IADD R12, R172, 0x1, -R12 ;  /* 0x00000001ac0c7824 */ /* 0x000fe200078e0a0c */
[----:B------:R-:W-:Y:S01]  /*1470*/  ISETP.GE.AND P5, PT, R54, 0x1, PT ;  /* 0x000000013600780c */ /* 0x000fe20003fa6270 */
[----:B------:R-:W-:Y:S01]  /*1480*/  IMAD.WIDE.U32 R2, R223, c[0x0][0x1e0], RZ ;  /* 0x00007800df027a25 */ /* 0x000fe200078e00ff */
[----:B------:R-:W-:Y:S01]  /*1490*/  SHF.R.S32.HI R5, RZ, 0x1f, R223 ;  /* 0x0000001fff057819 */ /* 0x000fe200000114df */
[----:B------:R-:W-:Y:S01]  /*14a0*/  STL.64 [R1], R158 ;  /* 0x0000009e01007387 */ /* 0x000fe20000100a00 */
[----:B------:R-:W-:-:S02]  /*14b0*/  LEA.HI R13, R12, R12, RZ, 0x1 ;  /* 0x0000000c0c0d7211 */ /* 0x000fc400078f08ff */
[----:B------:R-:W-:Y:S01]  /*14c0*/  ISETP.GT.AND P6, PT, R54, 0x20, PT ;  /* 0x000000203600780c */ /* 0x000fe20003fc4270 */
[C---:B------:R-:W-:Y:S01]  /*14d0*/  IMAD R0, R5.reuse, c[0x0][0x1e0], RZ ;  /* 0x0000780005007a24 */ /* 0x040fe200078e02ff */
[----:B------:R-:W-:Y:S01]  /*14e0*/  SHF.R.S32.HI R156, RZ, 0x1f, R56 ;  /* 0x0000001fff9c7819 */ /* 0x000fe20000011438 */
[----:B------:R-:W-:Y:S01]  /*14f0*/  IMAD R5, R5, c[0x0][0x208], RZ ;  /* 0x0000820005057a24 */ /* 0x000fe200078e02ff */
[----:B------:R-:W-:Y:S01]  /*1500*/  SHF.R.S32.HI R155, RZ, 0x1f, R185 ;  /* 0x0000001fff9b7819 */ /* 0x000fe200000114b9 */
[C---:B------:R-:W-:Y:S01]  /*1510*/  IMAD R0, R223.reuse, c[0x0][0x1e4], R0 ;  /* 0x00007900df007a24 */ /* 0x040fe200078e0200 */
[----:B------:R-:W-:Y:S01]  /*1520*/  SHF.R.S32.HI R154, RZ, 0x1f, R186 ;  /* 0x0000001fff9a7819 */ /* 0x000fe200000114ba */
[----:B------:R-:W-:Y:S02]  /*1530*/  IMAD R5, R223, c[0x0][0x20c], R5 ;  /* 0x00008300df057a24 */ /* 0x000fe400078e0205 */
[----:B------:R-:W-:Y:S02]  /*1540*/  IMAD.IADD R3, R3, 0x1, R0 ;  /* 0x0000000103037824 */ /* 0x000fe400078e0200 */
[----:B------:R-:W-:-:S04]  /*1550*/  IMAD R0, R9, c[0x0][0x1e8], RZ ;  /* 0x00007a0009007a24 */ /* 0x000fc800078e02ff */
[----:B------:R-:W-:-:S04]  /*1560*/  IMAD R0, R251, c[0x0][0x1ec], R0 ;  /* 0x00007b00fb007a24 */ /* 0x000fc800078e0200 */
[----:B------:R-:W-:-:S05]  /*1570*/  IMAD.IADD R157, R159, 0x1, R0 ;  /* 0x000000019f9d7824 */ /* 0x000fca00078e0200 */
[----:B------:R-:W-:Y:S04]  /*1580*/  STL [R1+0x18], R157 ;  /* 0x0000189d01007387 */ /* 0x000fe80000100800 */
[----:B------:R-:W-:Y:S01]  /*1590*/  STL.64 [R1+0x10], R26 ;  /* 0x0000101a01007387 */ /* 0x000fe20000100a00 */
[----:B--2---:R-:W-:Y:S01]  /*15a0*/  SHF.R.S32.HI R10, RZ, 0x1f, R222 ;  /* 0x0000001fff0a7819 */ /* 0x004fe200000114de */
[----:B------:R-:W-:-:S04]  /*15b0*/  IMAD.WIDE.U32 R6, R222, c[0x0][0x1f0], R2 ;  /* 0x00007c00de067a25 */ /* 0x000fc800078e0002 */
[----:B------:R-:W-:Y:S01]  /*15c0*/  IMAD R8, R10, c[0x0][0x1f0], RZ ;  /* 0x00007c000a087a24 */ /* 0x000fe200078e02ff */
[----:B------:R-:W-:Y:S01]  /*15d0*/  IADD3 R0, P1, R158, R6, RZ ;  /* 0x000000069e007210 */ /* 0x000fe20007f3e0ff */
[----:B------:R-:W-:-:S04]  /*15e0*/  IMAD.WIDE.U32 R2, R223, c[0x0][0x208], RZ ;  /* 0x00008200df027a25 */ /* 0x000fc800078e00ff */
[C---:B------:R-:W-:Y:S02]  /*15f0*/  IMAD R8, R222.reuse, c[0x0][0x1f4], R8 ;  /* 0x00007d00de087a24 */ /* 0x040fe400078e0208 */
[----:B------:R-:W-:Y:S01]  /*1600*/  IMAD.IADD R3, R3, 0x1, R5 ;  /* 0x0000000103037824 */ /* 0x000fe200078e0205 */
[----:B------:R-:W-:Y:S02]  /*1610*/  LOP3.LUT R5, R17, 0x7fffffe, RZ, 0xc0, !PT ;  /* 0x07fffffe11057812 */ /* 0x000fe400078ec0ff */
[----:B------:R-:W-:Y:S01]  /*1620*/  IADD3.X R6, R157, R7, R8, P1, !PT ;  /* 0x000000079d067210 */ /* 0x000fe20000ffe408 */
[----:B------:R-:W-:Y:S01]  /*1630*/  IMAD.WIDE.U32 R2, R222, c[0x0][0x218], R2 ;  /* 0x00008600de027a25 */ /* 0x000fe200078e0002 */
[----:B------:R-:W-:Y:S02]  /*1640*/  LEA R15, P1, R0, c[0x0][0x1c8], 0x1 ;  /* 0x00007200000f7a11 */ /* 0x000fe400078208ff */
[----:B------:R-:W-:Y:S01]  /*1650*/  LEA.HI R8, R19, R14, RZ, 0x1 ;  /* 0x0000000e13087211 */ /* 0x000fe200078f08ff */
[----:B------:R-:W-:Y:S01]  /*1660*/  IMAD.IADD R137, R16, 0x1, -R5 ;  /* 0x0000000110897824 */ /* 0x000fe200078e0a05 */
[----:B------:R-:W-:Y:S01]  /*1670*/  LEA.HI.X R20, R0, c[0x0][0x1cc], R6, 0x1, P1 ;  /* 0x0000730000147a11 */ /* 0x000fe200008f0c06 */
[----:B------:R-:W-:Y:S01]  /*1680*/  IMAD R0, R9, c[0x0][0x210], RZ ;  /* 0x0000840009007a24 */ /* 0x000fe200078e02ff */
[----:B------:R-:W-:Y:S01]  /*1690*/  SHFL.IDX PT, R6, R15, RZ, 0x1c1f ;  /* 0x001c1fff0f067589 */ /* 0x000fe200000e0000 */
[----:B------:R-:W-:-:S02]  /*16a0*/  LOP3.LUT R8, R8, 0xfffffffe, RZ, 0xc0, !PT ;  /* 0xfffffffe08087812 */ /* 0x000fc400078ec0ff */
[----:B------:R-:W-:Y:S01]  /*16b0*/  IMAD R5, R251, c[0x0][0x214], R0 ;  /* 0x00008500fb057a24 */ /* 0x000fe200078e0200 */
[----:B------:R-:W1:Y:S01]  /*16c0*/  SHFL.IDX PT, R7, R20, RZ, 0x1c1f ;  /* 0x001c1fff14077589 */ /* 0x000e6200000e0000 */
[----:B------:R-:W-:Y:S01]  /*16d0*/  IMAD R0, R10, c[0x0][0x218], RZ ;  /* 0x000086000a007a24 */ /* 0x000fe200078e02ff */
[----:B------:R-:W-:Y:S01]  /*16e0*/  LEA.HI R19, R11, R16, RZ, 0x3 ;  /* 0x000000100b137211 */ /* 0x000fe200078f18ff */
[----:B------:R-:W-:Y:S01]  /*16f0*/  IMAD.IADD R25, R27, 0x1, R5 ;  /* 0x000000011b197824 */ /* 0x000fe200078e0205 */
[----:B------:R-:W-:Y:S01]  /*1700*/  IADD3 R5, P1, R26, R2, RZ ;  /* 0x000000021a057210 */ /* 0x000fe20007f3e0ff */
[----:B------:R-:W-:Y:S01]  /*1710*/  IMAD R0, R222, c[0x0][0x21c], R0 ;  /* 0x00008700de007a24 */ /* 0x000fe200078e0200 */
[----:B------:R-:W-:Y:S01]  /*1720*/  LOP3.LUT R11, R13, 0x7fffffe, RZ, 0xc0, !PT ;  /* 0x07fffffe0d0b7812 */ /* 0x000fe200078ec0ff */
[----:B------:R-:W-:Y:S01]  /*1730*/  IMAD.IADD R14, R14, 0x1, -R8 ;  /* 0x000000010e0e7824 */ /* 0x000fe200078e0a08 */
[----:B------:R-:W-:Y:S02]  /*1740*/  STL [R1+0x20], R25 ;  /* 0x0000201901007387 */ /* 0x000fe40000100800 */
[----:B------:R-:W-:Y:S01]  /*1750*/  IADD3.X R10, R25, R3, R0, P1, !PT ;  /* 0x00000003190a7210 */ /* 0x000fe20000ffe400 */
[----:B------:R-:W-:Y:S01]  /*1760*/  IMAD.IADD R17, R12, 0x1, -R11 ;  /* 0x000000010c117824 */ /* 0x000fe200078e0a0b */
[----:B------:R-:W-:-:S03]  /*1770*/  LEA R0, P1, R5, c[0x0][0x1f8], 0x1 ;  /* 0x00007e0005007a11 */ /* 0x000fc600078208ff */
[----:B------:R-:W-:Y:S01]  /*1780*/  IMAD R17, R14, 0x8, R17 ;  /* 0x000000080e117824 */ /* 0x000fe200078e0211 */
[----:B------:R-:W-:Y:S01]  /*1790*/  LEA.HI.X R11, R5, c[0x0][0x1fc], R10, 0x1, P1 ;  /* 0x00007f00050b7a11 */ /* 0x000fe200008f0c0a */
[----:B------:R-:W2:Y:S01]  /*17a0*/  SHFL.IDX PT, R16, R0, RZ, 0x1c1f ;  /* 0x001c1fff00107589 */ /* 0x000ea200000e0000 */
[----:B------:R-:W-:Y:S01]  /*17b0*/  IMAD.SHL.U32 R5, R21, 0x40, RZ ;  /* 0x0000004015057824 */ /* 0x000fe200078e00ff */
[----:B------:R-:W-:Y:S02]  /*17c0*/  ISETP.GE.AND P1, PT, R55, c[0x0][0x1d4], PT ;  /* 0x0000750037007a0c */ /* 0x000fe40003f26270 */
[----:B------:R3:W-:Y:S02]  /*17d0*/  SHFL.IDX PT, R10, R0, 0x1, 0x1c1f ;  /* 0x003c1f00000a7f89 */ /* 0x0007e400000e0000 */
[----:B------:R-:W-:Y:S01]  /*17e0*/  LOP3.LUT R5, R5, 0xc0, RZ, 0xc0, !PT ;  /* 0x000000c005057812 */ /* 0x000fe200078ec0ff */
[--C-:B-1----:R-:W-:Y:S01]  /*17f0*/  @P5 IMAD.WIDE R8, R56, 0x2, R6.reuse ;  /* 0x0000000238085825 */ /* 0x102fe200078e0206 */
[----:B------:R-:W-:Y:S03]  /*1800*/  SHFL.IDX PT, R12, R11, RZ, 0x1c1f ;  /* 0x001c1fff0b0c7589 */ /* 0x000fe600000e0000 */
[--C-:B------:R-:W-:Y:S01]  /*1810*/  @P5 IMAD.WIDE R2, R185, 0x2, R6.reuse ;  /* 0x00000002b9025825 */ /* 0x100fe200078e0206 */
[----:B------:R1:W-:Y:S03]  /*1820*/  @P5 LDGSTS.E.BYPASS.LTC128B.128 [R221+0x3100], [R8.64], !P3 ;  /* 0x0310000008dd5fae */ /* 0x0003e6000d901d46 */
[----:B------:R-:W-:Y:S01]  /*1830*/  @P5 IMAD.WIDE R6, R186, 0x2, R6 ;  /* 0x00000002ba065825 */ /* 0x000fe200078e0206 */
[----:B------:R4:W-:Y:S04]  /*1840*/  @P5 LDGSTS.E.BYPASS.LTC128B.128 [R221+0x4100], [R2.64], !P2 ;  /* 0x0410000002dd5fae */ /* 0x0009e8000d101d46 */
[----:B------:R2:W-:Y:S04]  /*1850*/  @P5 LDGSTS.E.BYPASS.LTC128B.128 [R221+0x5100], [R6.64], !P1 ;  /* 0x0510000006dd5fae */ /* 0x0005e8000c901d46 */
[----:B------:R-:W-:Y:S01]  /*1860*/  SHFL.IDX PT, R11, R11, 0x1, 0x1c1f ;  /* 0x003c1f000b0b7f89 */ /* 0x000fe200000e0000 */
[----:B---3--:R-:W-:-:S04]  /*1870*/  SHF.R.S32.HI R0, RZ, 0x1, R13 ;  /* 0x00000001ff007819 */ /* 0x008fc8000001140d */
[C---:B------:R-:W-:Y:S01]  /*1880*/  LOP3.LUT P4, RZ, R0.reuse, 0x2, RZ, 0xc0, !PT ;  /* 0x0000000200ff7812 */ /* 0x040fe2000788c0ff */
[----:B------:R-:W-:-:S05]  /*1890*/  IMAD.SHL.U32 R0, R0, 0x40, RZ ;  /* 0x0000004000007824 */ /* 0x000fca00078e00ff */
[----:B------:R-:W-:Y:S01]  /*18a0*/  LOP3.LUT R0, R0, 0xc0, RZ, 0xc0, !PT ;  /* 0x000000c000007812 */ /* 0x000fe200078ec0ff */
[----:B-1----:R-:W-:Y:S02]  /*18b0*/  IMAD.SHL.U32 R8, R14, 0x8, RZ ;  /* 0x000000080e087824 */ /* 0x002fe400078e00ff */
[----:B------:R-:W-:Y:S01]  /*18c0*/  IMAD.SHL.U32 R9, R22, 0x8, RZ ;  /* 0x0000000816097824 */ /* 0x000fe200078e00ff */
[----:B----4-:R1:W-:Y:S02]  /*18d0*/  SHFL.IDX PT, R2, R15, 0x1, 0x1c1f ;  /* 0x003c1f000f027f89 */ /* 0x0103e400000e0000 */
[----:B------:R-:W-:Y:S02]  /*18e0*/  LOP3.LUT R8, R5, 0x8, R8, 0xf8, !PT ;  /* 0x0000000805087812 */ /* 0x000fe400078ef808 */
[----:B------:R-:W-:Y:S01]  /*18f0*/  SHF.R.U32.HI R5, RZ, 0x3, R5 ;  /* 0x00000003ff057819 */ /* 0x000fe20000011605 */
[----:B------:R-:W3:Y:S03]  /*1900*/  SHFL.IDX PT, R3, R20, 0x1, 0x1c1f ;  /* 0x003c1f0014037f89 */ /* 0x000ee600000e0000 */
[----:B------:R-:W-:-:S02]  /*1910*/  LOP3.LUT R136, R8, R5, RZ, 0x3c, !PT ;  /* 0x0000000508887212 */ /* 0x000fc400078e3cff */
[----:B------:R-:W-:Y:S02]  /*1920*/  LOP3.LUT R5, R0, 0x8, R9, 0xf8, !PT ;  /* 0x0000000800057812 */ /* 0x000fe400078ef809 */
[----:B------:R-:W-:-:S04]  /*1930*/  SHF.R.U32.HI R0, RZ, 0x3, R0 ;  /* 0x00000003ff007819 */ /* 0x000fc80000011600 */
[----:B------:R-:W-:Y:S01]  /*1940*/  LOP3.LUT R5, R5, R0, RZ, 0x3c, !PT ;  /* 0x0000000005057212 */ /* 0x000fe200078e3cff */
[----:B------:R-:W-:-:S05]  /*1950*/  IMAD.SHL.U32 R0, R19, 0x20, RZ ;  /* 0x0000002013007824 */ /* 0x000fca00078e00ff */
[----:B------:R-:W-:Y:S01]  /*1960*/  LOP3.LUT R57, R0, 0xffffff00, RZ, 0xc0, !PT ;  /* 0xffffff0000397812 */ /* 0x000fe200078ec0ff */
[----:B-1----:R-:W-:-:S04]  /*1970*/  IMAD.WIDE R14, R56, 0x2, RZ ;  /* 0x00000002380e7825 */ /* 0x002fc800078e02ff */
[----:B------:R-:W-:Y:S01]  /*1980*/  IMAD R0, R23, 0x200, R57 ;  /* 0x0000020017007824 */ /* 0x000fe200078e0239 */
[----:B--2---:R-:W-:Y:S01]  /*1990*/  IADD3 R60, P5, R16, R14, RZ ;  /* 0x0000000e103c7210 */ /* 0x004fe20007fbe0ff */
[----:B---3--:R-:W-:-:S04]  /*19a0*/  @P6 IMAD.WIDE R6, R56, 0x2, R2 ;  /* 0x0000000238066825 */ /* 0x008fc800078e0202 */
[--C-:B------:R-:W-:Y:S01]  /*19b0*/  @P6 IMAD.WIDE R8, R185, 0x2, R2.reuse ;  /* 0x00000002b9086825 */ /* 0x100fe200078e0202 */
[----:B------:R1:W-:Y:S03]  /*19c0*/  @P6 LDGSTS.E.BYPASS.LTC128B.128 [R221+0x3900], [R6.64], !P3 ;  /* 0x0390000006dd6fae */ /* 0x0003e6000d901d46 */
[----:B------:R-:W-:Y:S01]  /*19d0*/  @P6 IMAD.WIDE R2, R186, 0x2, R2 ;  /* 0x00000002ba026825 */ /* 0x000fe200078e0202 */
[----:B------:R2:W-:Y:S03]  /*19e0*/  @P6 LDGSTS.E.BYPASS.LTC128B.128 [R221+0x4900], [R8.64], !P2 ;  /* 0x0490000008dd6fae */ /* 0x0005e6000d101d46 */
[----:B------:R-:W-:Y:S01]  /*19f0*/  IMAD.X R61, R12, 0x1, R15, P5 ;  /* 0x000000010c3d7824 */ /* 0x000fe200028e060f */
[----:B------:R3:W-:Y:S01]  /*1a00*/  @P6 LDGSTS.E.BYPASS.LTC128B.128 [R221+0x5900], [R2.64], !P1 ;  /* 0x0590000002dd6fae */ /* 0x0007e2000c901d46 */
[----:B------:R-:W-:Y:S01]  /*1a10*/  IADD3 R58, P5, R14, R10, RZ ;  /* 0x0000000a0e3a7210 */ /* 0x000fe20007fbe0ff */
[----:B------:R-:W-:-:S02]  /*1a20*/  IMAD R0, R137, 0x20, R0 ;  /* 0x0000002089007824 */ /* 0x000fc400078e0200 */
[----:B------:R-:W0:Y:S02]  /*1a30*/  LDGDEPBAR ;  /* 0x00000000000079af */ /* 0x000e240000000000 */
[----:B------:R-:W-:Y:S02]  /*1a40*/  IMAD.X R59, R15, 0x1, R11, P5 ;  /* 0x000000010f3b7824 */ /* 0x000fe400028e060b */
[----:B------:R-:W-:-:S04]  /*1a50*/  IMAD.IADD R0, R136, 0x1, R0 ;  /* 0x0000000188007824 */ /* 0x000fc800078e0200 */
[----:B------:R-:W-:-:S04]  /*1a60*/  IMAD.SHL.U32 R219, R0, 0x2, RZ ;  /* 0x0000000200db7824 */ /* 0x000fc800078e00ff */
[----:B------:R-:W-:Y:S02]  /*1a70*/  IMAD R220, R4, 0x2, R219 ;  /* 0x0000000204dc7824 */ /* 0x000fe400078e02db */
[----:B-1----:R-:W-:-:S04]  /*1a80*/  IMAD.WIDE R6, R185, 0x2, RZ ;  /* 0x00000002b9067825 */ /* 0x002fc800078e02ff */
[----:B--2---:R-:W-:Y:S01]  /*1a90*/  IMAD.WIDE R8, R186, 0x2, RZ ;  /* 0x00000002ba087825 */ /* 0x004fe200078e02ff */
[----:B------:R-:W-:Y:S02]  /*1aa0*/  IADD3 R52, P6, R16, R6, RZ ;  /* 0x0000000610347210 */ /* 0x000fe40007fde0ff */
[----:B------:R-:W-:Y:S01]  /*1ab0*/  IADD3 R50, P5, R6, R10, RZ ;  /* 0x0000000a06327210 */ /* 0x000fe20007fbe0ff */
[----:B---3--:R-:W-:Y:S01]  /*1ac0*/  IMAD.U32 R3, R17, 0x20, R5 ;  /* 0x0000002011037824 */ /* 0x008fe200078e0005 */
[----:B------:R-:W-:-:S04]  /*1ad0*/  DEPBAR.LE SB0, 0x1 ;  /* 0x000080400000791a */ /* 0x000fc80000000000 */
[----:B------:R-:W-:-:S04]  /*1ae0*/  DEPBAR.LE SB0, 0x0 ;  /* 0x000080000000791a */ /* 0x000fc80000000000 */
[----:B------:R-:W-:Y:S01]  /*1af0*/  BAR.SYNC.DEFER_BLOCKING 0x0 ;  /* 0x0000000000007b1d */ /* 0x000fe20000010000 */
[----:B------:R-:W-:Y:S01]  /*1b00*/  IMAD.X R53, R12, 0x1, R7, P6 ;  /* 0x000000010c357824 */ /* 0x000fe200030e0607 */
[----:B------:R-:W-:Y:S01]  /*1b10*/  IADD3 R48, P6, R16, R8, RZ ;  /* 0x0000000810307210 */ /* 0x000fe20007fde0ff */
[----:B------:R-:W-:Y:S01]  /*1b20*/  IMAD.X R51, R7, 0x1, R11, P5 ;  /* 0x0000000107337824 */ /* 0x000fe200028e060b */
[----:B------:R-:W-:Y:S01]  /*1b30*/  IADD3 R6, P5, R8, R10, RZ ;  /* 0x0000000a08067210 */ /* 0x000fe20007fbe0ff */
[----:B------:R-:W-:Y:S02]  /*1b40*/  IMAD.SHL.U32 R139, R3, 0x2, RZ ;  /* 0x00000002038b7824 */ /* 0x000fe400078e00ff */
[----:B------:R-:W-:Y:S01]  /*1b50*/  IMAD.X R49, R12, 0x1, R9, P6 ;  /* 0x000000010c317824 */ /* 0x000fe200030e0609 */
[----:B------:R-:W-:Y:S01]  /*1b60*/  ISETP.GE.AND P6, PT, R18, c[0x0][0x1d4], PT ;  /* 0x0000750012007a0c */ /* 0x000fe20003fc6270 */
[----:B------:R-:W-:Y:S02]  /*1b70*/  IMAD.MOV.U32 R2, RZ, RZ, 0x10 ;  /* 0x00000010ff027424 */ /* 0x000fe400078e00ff */
[----:B------:R-:W-:Y:S01]  /*1b80*/  IMAD.X R7, R9, 0x1, R11, P5 ;  /* 0x0000000109077824 */ /* 0x000fe200028e060b */
[----:B------:R-:W-:-:S02]  /*1b90*/  ISETP.GE.AND P5, PT, R56, c[0x0][0x1d4], PT ;  /* 0x0000750038007a0c */ /* 0x000fc40003fa6270 */
[----:B------:R-:W-:Y:S02]  /*1ba0*/  SEL R2, R2, 0xfffffff0, !P4 ;  /* 0xfffffff002027807 */ /* 0x000fe40006000000 */
[----:B------:R-:W-:Y:S02]  /*1bb0*/  ISETP.LT.OR P4, PT, R54, 0x1, P5 ;  /* 0x000000013600780c */ /* 0x000fe40002f81670 */
[----:B------:R-:W-:Y:S01]  /*1bc0*/  ISETP.GE.AND P5, PT, R55, c[0x0][0x1d4], PT ;  /* 0x0000750037007a0c */ /* 0x000fe20003fa6270 */
[----:B------:R-:W-:Y:S01]  /*1bd0*/  IMAD R0, R2, 0x2, R139 ;  /* 0x0000000202007824 */ /* 0x000fe200078e028b */
[----:B------:R-:W-:Y:S04]  /*1be0*/  LDSM.16.M88.4 R16, [R219+0x7100] ;  /* 0x00710000db10783b */ /* 0x000fe80000000200 */
[----:B------:R-:W1:Y:S04]  /*1bf0*/  LDSM.16.M88.4 R36, [R139+0x3100] ;  /* 0x003100008b24783b */ /* 0x000e680000000200 */
[----:B------:R-:W2:Y:S04]  /*1c00*/  LDSM.16.M88.4 R20, [R219+0x6100] ;  /* 0x00610000db14783b */ /* 0x000ea80000000200 */
[----:B------:R-:W3:Y:S04]  /*1c10*/  LDSM.16.M88.4 R32, [R139+0x3500] ;  /* 0x003500008b20783b */ /* 0x000ee80000000200 */
[----:B------:R-:W4:Y:S04]  /*1c20*/  LDSM.16.M88.4 R28, [R139+0x3900] ;  /* 0x003900008b1c783b */ /* 0x000f280000000200 */
[----:B------:R-:W2:Y:S04]  /*1c30*/  LDSM.16.M88.4 R24, [R139+0x3d00] ;  /* 0x003d00008b18783b */ /* 0x000ea80000000200 */
[----:B------:R-:W-:Y:S04]  /*1c40*/  LDSM.16.M88.4 R44, [R0+0x3100] ;  /* 0x00310000002c783b */ /* 0x000fe80000000200 */
[----:B------:R-:W-:Y:S04]  /*1c50*/  LDSM.16.M88.4 R40, [R0+0x3500] ;  /* 0x003500000028783b */ /* 0x000fe80000000200 */
[----:B------:R-:W-:Y:S04]  /*1c60*/  LDSM.16.M88.4 R64, [R0+0x3900] ;  /* 0x003900000040783b */ /* 0x000fe80000000200 */
[----:B------:R3:W-:Y:S04]  /*1c70*/  LDSM.16.M88.4 R68, [R0+0x3d00] ;  /* 0x003d00000044783b */ /* 0x0007e80000000200 */
[----:B------:R-:W-:Y:S04]  /*1c80*/  LDSM.16.M88.4 R12, [R220+0x6100] ;  /* 0x00610000dc0c783b */ /* 0x000fe80000000200 */
[----:B------:R-:W4:Y:S01]  /*1c90*/  LDSM.16.M88.4 R8, [R220+0x7100] ;  /* 0x00710000dc08783b */ /* 0x000f220000000200 */
[----:B-1----:R-:W-:Y:S03]  /*1ca0*/  HMMA.16816.F32.BF16 R80, R16, R36, RZ ;  /* 0x000000241050723c */ /* 0x002fe600000418ff */
[----:B------:R-:W-:Y:S01]  /*1cb0*/  @!PT LDS RZ, [RZ] ;  /* 0x00000000fffff984 */ /* 0x000fe20000000800 */
[----:B------:R-:W-:Y:S01]  /*1cc0*/  @!PT LDS RZ, [RZ] ;  /* 0x00000000fffff984 */ /* 0x000fe20000000800 */
[----:B------:R-:W-:Y:S01]  /*1cd0*/  @!PT LDS RZ, [RZ] ;  /* 0x00000000fffff984 */ /* 0x000fe20000000800 */
[----:B------:R1:W-:Y:S01]  /*1ce0*/  LDGSTS.E.BYPASS.LTC128B.128 [R221+0x100], [R60.64], !P4 ;  /* 0x001000003cdd7fae */ /* 0x0003e2000e101d46 */
[----:B------:R-:W-:-:S02]  /*1cf0*/  ISETP.LT.OR P4, PT, R54, 0x1, P6 ;  /* 0x000000013600780c */ /* 0x000fc40003781670 */
[----:B------:R-:W-:Y:S02]  /*1d00*/  ISETP.LT.OR P6, PT, R54, 0x21, P6 ;  /* 0x000000213600780c */ /* 0x000fe400037c1670 */
[----:B------:R-:W-:Y:S01]  /*1d10*/  HMMA.16816.F32.BF16 R104, R16, R38, RZ ;  /* 0x000000261068723c */ /* 0x000fe200000418ff */
[----:B---3--:R-:W-:-:S07]  /*1d20*/  IADD3 R0, R139, 0x3100, RZ ;  /* 0x000031008b007810 */ /* 0x008fce0007ffe0ff */
[----:B--2---:R-:W-:Y:S01]  /*1d30*/  HMMA.16816.F32.BF16 R92, R20, R36, RZ ;  /* 0x00000024145c723c */ /* 0x004fe200000418ff */
[----:B------:R2:W-:Y:S01]  /*1d40*/  LDGSTS.E.BYPASS.LTC128B.128 [R221+0x1100], [R52.64], !P4 ;  /* 0x0110000034dd7fae */ /* 0x0005e2000e101d46 */
[----:B------:R-:W-:Y:S01]  /*1d50*/  ISETP.LT.OR P4, PT, R54, 0x1, P5 ;  /* 0x000000013600780c */ /* 0x000fe20002f81670 */
[----:B------:R-:W-:Y:S01]  /*1d60*/  IMAD R218, R2, 0x2, R0 ;  /* 0x0000000202da7824 */ /* 0x000fe200078e0200 */
[----:B------:R-:W-:Y:S01]  /*1d70*/  ISETP.LT.OR P5, PT, R54, 0x21, P5 ;  /* 0x000000213600780c */ /* 0x000fe20002fa1670 */
[----:B------:R-:W-:-:S03]  /*1d80*/  IMAD R0, R137, 0x20, R57 ;  /* 0x0000002089007824 */ /* 0x000fc600078e0239 */
[----:B------:R-:W-:Y:S01]  /*1d90*/  HMMA.16816.F32.BF16 R88, R20, R38, RZ ;  /* 0x000000261458723c */ /* 0x000fe200000418ff */
[----:B------:R-:W-:-:S06]  /*1da0*/  IMAD.IADD R0, R136, 0x1, R0 ;  /* 0x0000000188007824 */ /* 0x000fcc00078e0200 */
[----:B------:R3:W-:Y:S01]  /*1db0*/  LDGSTS.E.BYPASS.LTC128B.128 [R221+0x2100], [R48.64], !P4 ;  /* 0x0210000030dd7fae */ /* 0x0007e2000e101d46 */
[----:B------:R-:W-:Y:S01]  /*1dc0*/  HMMA.16816.F32.BF16 R76, R16, R32, RZ ;  /* 0x00000020104c723c */ /* 0x000fe200000418ff */
[----:B------:R-:W-:-:S04]  /*1dd0*/  ISETP.GE.AND P4, PT, R56, c[0x0][0x1d4], PT ;  /* 0x0000750038007a0c */ /* 0x000fc80003f86270 */
[----:B------:R-:W-:-:S03]  /*1de0*/  ISETP.LT.OR P4, PT, R54, 0x21, P4 ;  /* 0x000000213600780c */ /* 0x000fc60002781670 */
[----:B------:R-:W-:Y:S08]  /*1df0*/  HMMA.16816.F32.BF16 R112, R16, R34, RZ ;  /* 0x000000221070723c */ /* 0x000ff000000418ff */
[----:B------:R-:W-:Y:S02]  /*1e00*/  HMMA.16816.F32.BF16 R36, R20, R32, RZ ;  /* 0x000000201424723c */ /* 0x000fe400000418ff */
[----:B------:R3:W-:Y:S01]  /*1e10*/  LDGSTS.E.BYPASS.LTC128B.128 [R221+0x900], [R58.64], !P4 ;  /* 0x009000003add7fae */ /* 0x0007e2000e101d46 */
[----:B------:R-:W-:-:S03]  /*1e20*/  ISETP.GT.AND P4, PT, R152, R250, PT ;  /* 0x000000fa9800720c */ /* 0x000fc60003f84270 */
[----:B------:R3:W-:Y:S01]  /*1e30*/  LDGSTS.E.BYPASS.LTC128B.128 [R221+0x1900], [R50.64], !P6 ;  /* 0x0190000032dd7fae */ /* 0x0007e2000f101d46 */
[----:B------:R-:W-:Y:S01]  /*1e40*/  ISETP.GT.AND P6, PT, R245, 0x3f, PT ;  /* 0x0000003ff500780c */ /* 0x000fe20003fc4270 */
[----:B------:R-:W-:Y:S02]  /*1e50*/  HMMA.16816.F32.BF16 R84, R20, R34, RZ ;  /* 0x000000221454723c */ /* 0x000fe400000418ff */
[----:B------:R3:W-:Y:S04]  /*1e60*/  LDGSTS.E.BYPASS.LTC128B.128 [R221+0x2900], [R6.64], !P5 ;  /* 0x0290000006dd7fae */ /* 0x0007e8000e901d46 */
[----:B--2---:R-:W-:Y:S02]  /*1e70*/  LDSM.16.M88.4 R52, [R139+0x4500] ;  /* 0x004500008b34783b */ /* 0x004fe40000000200 */
[C---:B----4-:R-:W-:Y:S02]  /*1e80*/  HMMA.16816.F32.BF16 R72, R16.reuse, R28, RZ ;  /* 0x0000001c1048723c */ /* 0x050fe400000418ff */
[----:B------:R-:W0:Y:S06]  /*1e90*/  LDGDEPBAR ;  /* 0x00000000000079af */ /* 0x000e2c0000000000 */
[C---:B-1----:R-:W-:Y:S08]  /*1ea0*/  HMMA.16816.F32.BF16 R60, R16.reuse, R24, RZ ;  /* 0x00000018103c723c */ /* 0x042ff000000418ff */
[C---:B------:R-:W-:Y:S01]  /*1eb0*/  HMMA.16816.F32.BF16 R108, R16.reuse, R30, RZ ;  /* 0x0000001e106c723c */ /* 0x040fe200000418ff */
[----:B---3--:R-:W-:Y:S07]  /*1ec0*/  LDSM.16.M88.4 R48, [R218+0x1800] ;  /* 0x00180000da30783b */ /* 0x008fee0000000200 */
[----:B------:R-:W-:Y:S01]  /*1ed0*/  HMMA.16816.F32.BF16 R96, R16, R26, RZ ;  /* 0x0000001a1060723c */ /* 0x000fe200000418ff */
[----:B------:R-:W-:Y:S07]  /*1ee0*/  LDSM.16.M88.4 R16, [R219+0x9100] ;  /* 0x00910000db10783b */ /* 0x000fee0000000200 */
[C---:B------:R-:W-:Y:S08]  /*1ef0*/  HMMA.16816.F32.BF16 R32, R20.reuse, R28, RZ ;  /* 0x0000001c1420723c */ /* 0x040ff000000418ff */
[C---:B------:R-:W-:Y:S08]  /*1f00*/  HMMA.16816.F32.BF16 R100, R20.reuse, R30, RZ ;  /* 0x0000001e1464723c */ /* 0x040ff000000418ff */
[C---:B------:R-:W-:Y:S08]  /*1f10*/  HMMA.16816.F32.BF16 R28, R20.reuse, R24, RZ ;  /* 0x00000018141c723c */ /* 0x040ff000000418ff */
[----:B------:R-:W-:Y:S01]  /*1f20*/  HMMA.16816.F32.BF16 R24, R20, R26, RZ ;  /* 0x0000001a1418723c */ /* 0x000fe200000418ff */
[----:B------:R-:W-:Y:S07]  /*1f30*/  LDSM.16.M88.4 R20, [R139+0x4d00] ;  /* 0x004d00008b14783b */ /* 0x000fee0000000200 */
[C---:B------:R-:W-:Y:S01]  /*1f40*/  HMMA.16816.F32.BF16 R144, R8.reuse, R68, R60 ;  /* 0x000000440890723c */ /* 0x040fe2000004183c */
[----:B------:R-:W1:Y:S07]  /*1f50*/  LDSM.16.M88.4 R60, [R139+0x4100] ;  /* 0x004100008b3c783b */ /* 0x000e6e0000000200 */
[C---:B------:R-:W-:Y:S08]  /*1f60*/  HMMA.16816.F32.BF16 R120, R8.reuse, R70, R96 ;  /* 0x000000460878723c */ /* 0x040ff00000041860 */
[C---:B------:R-:W-:Y:S08]  /*1f70*/  HMMA.16816.F32.BF16 R80, R8.reuse, R44, R80 ;  /* 0x0000002c0850723c */ /* 0x040ff00000041850 */
[C---:B------:R-:W-:Y:S08]  /*1f80*/  HMMA.16816.F32.BF16 R116, R8.reuse, R40, R76 ;  /* 0x000000280874723c */ /* 0x040ff0000004184c */
[C---:B------:R-:W-:Y:S08]  /*1f90*/  HMMA.16816.F32.BF16 R148, R8.reuse, R64, R72 ;  /* 0x000000400894723c */ /* 0x040ff00000041848 */
[C---:B------:R-:W-:Y:S08]  /*1fa0*/  HMMA.16816.F32.BF16 R104, R8.reuse, R46, R104 ;  /* 0x0000002e0868723c */ /* 0x040ff00000041868 */
[----:B------:R-:W-:Y:S08]  /*1fb0*/  HMMA.16816.F32.BF16 R112, R8, R42, R112 ;  /* 0x0000002a0870723c */ /* 0x000ff00000041870 */
[C---:B------:R-:W-:Y:S08]  /*1fc0*/  HMMA.16816.F32.BF16 R96, R12.reuse, R44, R92 ;  /* 0x0000002c0c60723c */ /* 0x040ff0000004185c */
[C---:B------:R-:W-:Y:S01]  /*1fd0*/  HMMA.16816.F32.BF16 R124, R12.reuse, R40, R36 ;  /* 0x000000280c7c723c */ /* 0x040fe20000041824 */
[----:B------:R-:W2:Y:S07]  /*1fe0*/  LDSM.16.M88.4 R36, [R139+0x4900] ;  /* 0x004900008b24783b */ /* 0x000eae0000000200 */
[C---:B------:R-:W-:Y:S01]  /*1ff0*/  HMMA.16816.F32.BF16 R128, R12.reuse, R64, R32 ;  /* 0x000000400c80723c */ /* 0x040fe20000041820 */
[----:B------:R-:W-:Y:S07]  /*2000*/  LDSM.16.M88.4 R32, [R218+0x1000] ;  /* 0x00100000da20783b */ /* 0x000fee0000000200 */
[C---:B------:R-:W-:Y:S01]  /*2010*/  HMMA.16816.F32.BF16 R132, R12.reuse, R68, R28 ;  /* 0x000000440c84723c */ /* 0x040fe2000004181c */
[----:B------:R-:W-:Y:S07]  /*2020*/  LDSM.16.M88.4 R28, [R218+0x1400] ;  /* 0x00140000da1c783b */ /* 0x000fee0000000200 */
[C---:B------:R-:W-:Y:S08]  /*2030*/  HMMA.16816.F32.BF16 R44, R12.reuse, R46, R88 ;  /* 0x0000002e0c2c723c */ /* 0x040ff00000041858 */
[C---:B------:R-:W-:Y:S08]  /*2040*/  HMMA.16816.F32.BF16 R40, R12.reuse, R42, R84 ;  /* 0x0000002a0c28723c */ /* 0x040ff00000041854 */
[C---:B------:R-:W-:Y:S08]  /*2050*/  HMMA.16816.F32.BF16 R72, R12.reuse, R66, R100 ;  /* 0x000000420c48723c */ /* 0x040ff00000041864 */
[----:B------:R-:W-:Y:S01]  /*2060*/  HMMA.16816.F32.BF16 R76, R12, R70, R24 ;  /* 0x000000460c4c723c */ /* 0x000fe20000041818 */
[----:B------:R-:W3:Y:S04]  /*2070*/  LDSM.16.M88.4 R12, [R219+0x8100] ;  /* 0x00810000db0c783b */ /* 0x000ee80000000200 */
[----:B------:R-:W4:Y:S03]  /*2080*/  LDSM.16.M88.4 R24, [R220+0x8100] ;  /* 0x00810000dc18783b */ /* 0x000f260000000200 */
[----:B------:R-:W-:Y:S01]  /*2090*/  HMMA.16816.F32.BF16 R140, R8, R66, R108 ;  /* 0x00000042088c723c */ /* 0x000fe2000004186c */
[----:B------:R-:W3:Y:S04]  /*20a0*/  LDSM.16.M88.4 R8, [R220+0x9100] ;  /* 0x00910000dc08783b */ /* 0x000ee80000000200 */
[----:B------:R-:W3:Y:S03]  /*20b0*/  LDSM.16.M88.4 R64, [R218+0x1c00] ;  /* 0x001c0000da40783b */ /* 0x000ee60000000200 */
[C---:B-1----:R-:W-:Y:S08]  /*20c0*/  HMMA.16816.F32.BF16 R92, R16.reuse, R60, R80 ;  /* 0x0000003c105c723c */ /* 0x042ff00000041850 */
[C---:B------:R-:W-:Y:S08]  /*20d0*/  HMMA.16816.F32.BF16 R88, R16.reuse, R62, R104 ;  /* 0x0000003e1058723c */ /* 0x040ff00000041868 */
[C---:B------:R-:W-:Y:S08]  /*20e0*/  HMMA.16816.F32.BF16 R80, R16.reuse, R54, R112 ;  /* 0x000000361050723c */ /* 0x040ff00000041870 */
[C---:B------:R-:W-:Y:S08]  /*20f0*/  HMMA.16816.F32.BF16 R84, R16.reuse, R52, R116 ;  /* 0x000000341054723c */ /* 0x040ff00000041874 */
[C---:B--2---:R-:W-:Y:S08]  /*2100*/  HMMA.16816.F32.BF16 R104, R16.reuse, R36, R148 ;  /* 0x000000241068723c */ /* 0x044ff00000041894 */
[C---:B------:R-:W-:Y:S08]  /*2110*/  HMMA.16816.F32.BF16 R108, R16.reuse, R20, R144 ;  /* 0x00000014106c723c */ /* 0x040ff00000041890 */
[C---:B------:R-:W-:Y:S08]  /*2120*/  HMMA.16816.F32.BF16 R112, R16.reuse, R38, R140 ;  /* 0x000000261070723c */ /* 0x040ff0000004188c */
[----:B------:R-:W-:Y:S08]  /*2130*/  HMMA.16816.F32.BF16 R100, R16, R22, R120 ;  /* 0x000000161064723c */ /* 0x000ff00000041878 */
[C---:B---3--:R-:W-:Y:S08]  /*2140*/  HMMA.16816.F32.BF16 R96, R12.reuse, R60, R96 ;  /* 0x0000003c0c60723c */ /* 0x048ff00000041860 */
[C---:B------:R-:W-:Y:S08]  /*2150*/  HMMA.16816.F32.BF16 R60, R12.reuse, R62, R44 ;  /* 0x0000003e0c3c723c */ /* 0x040ff0000004182c */
[C---:B------:R-:W-:Y:S08]  /*2160*/  HMMA.16816.F32.BF16 R16, R12.reuse, R36, R128 ;  /* 0x000000240c10723c */ /* 0x040ff00000041880 */
[C---:B------:R-:W-:Y:S08]  /*2170*/  HMMA.16816.F32.BF16 R44, R12.reuse, R52, R124 ;  /* 0x000000340c2c723c */ /* 0x040ff0000004187c */
[C---:B------:R-:W-:Y:S01]  /*2180*/  HMMA.16816.F32.BF16 R40, R12.reuse, R54, R40 ;  /* 0x000000360c28723c */ /* 0x040fe20000041828 */
[----:B------:R-:W-:Y:S07]  /*2190*/  LDSM.16.M88.4 R52, [R139+0x5100] ;  /* 0x005100008b34783b */ /* 0x000fee0000000200 */
[C---:B------:R-:W-:Y:S01]  /*21a0*/  HMMA.16816.F32.BF16 R68, R12.reuse, R38, R72 ;  /* 0x000000260c44723c */ /* 0x040fe20000041848 */
[----:B------:R-:W-:Y:S07]  /*21b0*/  LDSM.16.M88.4 R36, [R139+0x5d00] ;  /* 0x005d00008b24783b */ /* 0x000fee0000000200 */
[C---:B------:R-:W-:Y:S08]  /*21c0*/  HMMA.16816.F32.BF16 R72, R12.reuse, R20, R132 ;  /* 0x000000140c48723c */ /* 0x040ff00000041884 */
[----:B------:R-:W-:Y:S01]  /*21d0*/  HMMA.16816.F32.BF16 R76, R12, R22, R76 ;  /* 0x000000160c4c723c */ /* 0x000fe2000004184c */
[----:B------:R-:W1:Y:S04]  /*21e0*/  LDSM.16.M88.4 R20, [R219+0xb100] ;  /* 0x00b10000db14783b */ /* 0x000e680000000200 */
[----:B------:R-:W-:Y:S03]  /*21f0*/  LDSM.16.M88.4 R12, [R220+0xa100] ;  /* 0x00a10000dc0c783b */ /* 0x000fe60000000200 */
[C---:B----4-:R-:W-:Y:S08]  /*2200*/  HMMA.16816.F32.BF16 R124, R24.reuse, R34, R60 ;  /* 0x00000022187c723c */ /* 0x050ff0000004183c */
[C---:B------:R-:W-:Y:S01]  /*2210*/  HMMA.16816.F32.BF16 R116, R24.reuse, R48, R16 ;  /* 0x000000301874723c */ /* 0x040fe20000041810 */
[----:B------:R-:W2:Y:S07]  /*2220*/  LDSM.16.M88.4 R16, [R219+0xa100] ;  /* 0x00a10000db10783b */ /* 0x000eae0000000200 */
[C---:B------:R-:W-:Y:S01]  /*2230*/  HMMA.16816.F32.BF16 R60, R24.reuse, R28, R44 ;  /* 0x0000001c183c723c */ /* 0x040fe2000004182c */
[----:B------:R-:W3:Y:S07]  /*2240*/  LDSM.16.M88.4 R44, [R139+0x5500] ;  /* 0x005500008b2c783b */ /* 0x000eee0000000200 */
[----:B------:R-:W-:Y:S01]  /*2250*/  HMMA.16816.F32.BF16 R120, R24, R30, R40 ;  /* 0x0000001e1878723c */ /* 0x000fe20000041828 */
[----:B------:R-:W4:Y:S07]  /*2260*/  LDSM.16.M88.4 R40, [R139+0x5900] ;  /* 0x005900008b28783b */ /* 0x000f2e0000000200 */
[C---:B------:R-:W-:Y:S08]  /*2270*/  HMMA.16816.F32.BF16 R92, R8.reuse, R32, R92 ;  /* 0x00000020085c723c */ /* 0x040ff0000004185c */
[----:B------:R-:W-:Y:S08]  /*2280*/  HMMA.16816.F32.BF16 R148, R8, R34, R88 ;  /* 0x000000220894723c */ /* 0x000ff00000041858 */
[----:B------:R-:W-:Y:S01]  /*2290*/  HMMA.16816.F32.BF16 R128, R24, R32, R96 ;  /* 0x000000201880723c */ /* 0x000fe20000041860 */
[----:B------:R-:W-:Y:S07]  /*22a0*/  LDSM.16.M88.4 R32, [R218+0x2400] ;  /* 0x00240000da20783b */ /* 0x000fee0000000200 */
[C---:B------:R-:W-:Y:S08]  /*22b0*/  HMMA.16816.F32.BF16 R144, R8.reuse, R28, R84 ;  /* 0x0000001c0890723c */ /* 0x040ff00000041854 */
[C---:B------:R-:W-:Y:S01]  /*22c0*/  HMMA.16816.F32.BF16 R140, R8.reuse, R30, R80 ;  /* 0x0000001e088c723c */ /* 0x040fe20000041850 */
[----:B------:R-:W-:Y:S07]  /*22d0*/  LDSM.16.M88.4 R28, [R218+0x2800] ;  /* 0x00280000da1c783b */ /* 0x000fee0000000200 */
[C---:B------:R-:W-:Y:S08]  /*22e0*/  HMMA.16816.F32.BF16 R88, R8.reuse, R48, R104 ;  /* 0x000000300858723c */ /* 0x040ff00000041868 */
[C---:B------:R-:W-:Y:S08]  /*22f0*/  HMMA.16816.F32.BF16 R84, R8.reuse, R50, R112 ;  /* 0x000000320854723c */ /* 0x040ff00000041870 */
[C---:B------:R-:W-:Y:S08]  /*2300*/  HMMA.16816.F32.BF16 R80, R8.reuse, R64, R108 ;  /* 0x000000400850723c */ /* 0x040ff0000004186c */
[----:B------:R-:W-:Y:S01]  /*2310*/  HMMA.16816.F32.BF16 R132, R8, R66, R100 ;  /* 0x000000420884723c */ /* 0x000fe20000041864 */
[----:B------:R-:W-:Y:S07]  /*2320*/  LDSM.16.M88.4 R8, [R220+0xb100] ;  /* 0x00b10000dc08783b */ /* 0x000fee0000000200 */
[C---:B------:R-:W-:Y:S01]  /*2330*/  HMMA.16816.F32.BF16 R112, R24.reuse, R50, R68 ;  /* 0x000000321870723c */ /* 0x040fe20000041844 */
[----:B------:R-:W3:Y:S07]  /*2340*/  LDSM.16.M88.4 R48, [R218+0x2000] ;  /* 0x00200000da30783b */ /* 0x000eee0000000200 */
[C---:B------:R-:W-:Y:S08]  /*2350*/  HMMA.16816.F32.BF16 R108, R24.reuse, R64, R72 ;  /* 0x00000040186c723c */ /* 0x040ff00000041848 */
[----:B------:R-:W-:Y:S01]  /*2360*/  HMMA.16816.F32.BF16 R76, R24, R66, R76 ;  /* 0x00000042184c723c */ /* 0x000fe2000004184c */
[----:B------:R-:W4:Y:S01]  /*2370*/  LDSM.16.M88.4 R24, [R218+0x2c00] ;  /* 0x002c0000da18783b */ /* 0x000f220000000200 */
[----:B------:R-:W-:-:S06]  /*2380*/  DEPBAR.LE SB0, 0x0 ;  /* 0x000080000000791a */ /* 0x000fcc0000000000 */
[C---:B-1----:R-:W-:Y:S08]  /*2390*/  HMMA.16816.F32.BF16 R104, R20.reuse, R52, R92 ;  /* 0x000000341468723c */ /* 0x042ff0000004185c */
[----:B------:R-:W-:Y:S08]  /*23a0*/  HMMA.16816.F32.BF16 R100, R20, R54, R148 ;  /* 0x000000361464723c */ /* 0x000ff00000041894 */
[C---:B--2---:R-:W-:Y:S08]  /*23b0*/  HMMA.16816.F32.BF16 R68, R16.reuse, R52, R128 ;  /* 0x000000341044723c */ /* 0x044ff00000041880 */
[----:B------:R-:W-:Y:S08]  /*23c0*/  HMMA.16816.F32.BF16 R64, R16, R54, R124 ;  /* 0x000000361040723c */ /* 0x000ff0000004187c */
[C---:B---3--:R-:W-:Y:S08]  /*23d0*/  HMMA.16816.F32.BF16 R96, R20.reuse, R44, R144 ;  /* 0x0000002c1460723c */ /* 0x048ff00000041890 */
[----:B------:R-:W-:Y:S08]  /*23e0*/  HMMA.16816.F32.BF16 R92, R20, R46, R140 ;  /* 0x0000002e145c723c */ /* 0x000ff0000004188c */
[C---:B------:R-:W-:Y:S08]  /*23f0*/  HMMA.16816.F32.BF16 R60, R16.reuse, R44, R60 ;  /* 0x0000002c103c723c */ /* 0x040ff0000004183c */
[----:B------:R-:W-:Y:S08]  /*2400*/  HMMA.16816.F32.BF16 R52, R16, R46, R120 ;  /* 0x0000002e1034723c */ /* 0x000ff00000041878 */
[C---:B----4-:R-:W-:Y:S08]  /*2410*/  HMMA.16816.F32.BF16 R88, R20.reuse, R40, R88 ;  /* 0x000000281458723c */ /* 0x050ff00000041858 */
[C---:B------:R-:W-:Y:S08]  /*2420*/  HMMA.16816.F32.BF16 R84, R20.reuse, R42, R84 ;  /* 0x0000002a1454723c */ /* 0x040ff00000041854 */
[C---:B------:R-:W-:Y:S08]  /*2430*/  HMMA.16816.F32.BF16 R80, R20.reuse, R36, R80 ;  /* 0x000000241450723c */ /* 0x040ff00000041850 */
[----:B------:R-:W-:Y:S08]  /*2440*/  HMMA.16816.F32.BF16 R72, R20, R38, R132 ;  /* 0x000000261448723c */ /* 0x000ff00000041884 */
[C---:B------:R-:W-:Y:S08]  /*2450*/  HMMA.16816.F32.BF16 R44, R16.reuse, R40, R116 ;  /* 0x00000028102c723c */ /* 0x040ff00000041874 */
[C---:B------:R-:W-:Y:S08]  /*2460*/  HMMA.16816.F32.BF16 R40, R16.reuse, R42, R112 ;  /* 0x0000002a1028723c */ /* 0x040ff00000041870 */
[C---:B------:R-:W-:Y:S08]  /*2470*/  HMMA.16816.F32.BF16 R20, R16.reuse, R36, R108 ;  /* 0x000000241014723c */ /* 0x040ff0000004186c */
[----:B------:R-:W-:Y:S08]  /*2480*/  HMMA.16816.F32.BF16 R16, R16, R38, R76 ;  /* 0x000000261010723c */ /* 0x000ff0000004184c */
[C---:B------:R-:W-:Y:S08]  /*2490*/  HMMA.16816.F32.BF16 R104, R8.reuse, R48, R104 ;  /* 0x000000300868723c */ /* 0x040ff00000041868 */
[----:B------:R-:W-:Y:S08]  /*24a0*/  HMMA.16816.F32.BF16 R100, R8, R50, R100 ;  /* 0x000000320864723c */ /* 0x000ff00000041864 */
[C---:B------:R-:W-:Y:S08]  /*24b0*/  HMMA.16816.F32.BF16 R68, R12.reuse, R48, R68 ;  /* 0x000000300c44723c */ /* 0x040ff00000041844 */
[----:B------:R-:W-:Y:S08]  /*24c0*/  HMMA.16816.F32.BF16 R48, R12, R50, R64 ;  /* 0x000000320c30723c */ /* 0x000ff00000041840 */
[----:B------:R-:W-:Y:S08]  /*24d0*/  HMMA.16816.F32.BF16 R76, R8, R26, R72 ;  /* 0x0000001a084c723c */ /* 0x000ff00000041848 */
[----:B------:R-:W-:Y:S08]  /*24e0*/  HMMA.16816.F32.BF16 R64, R12, R34, R52 ;  /* 0x000000220c40723c */ /* 0x000ff00000041834 */
[----:B------:R-:W-:Y:S08]  /*24f0*/  HMMA.16816.F32.BF16 R80, R8, R24, R80 ;  /* 0x000000180850723c */ /* 0x000ff00000041850 */
[C---:B------:R-:W-:Y:S08]  /*2500*/  HMMA.16816.F32.BF16 R72, R12.reuse, R32, R60 ;  /* 0x000000200c48723c */ /* 0x040ff0000004183c */
[----:B------:R-:W-:Y:S08]  /*2510*/  HMMA.16816.F32.BF16 R52, R12, R24, R20 ;  /* 0x000000180c34723c */ /* 0x000ff00000041814 */
[C---:B------:R-:W-:Y:S08]  /*2520*/  HMMA.16816.F32.BF16 R96, R8.reuse, R32, R96 ;  /* 0x000000200860723c */ /* 0x040ff00000041860 */
[C---:B------:R-:W-:Y:S08]  /*2530*/  HMMA.16816.F32.BF16 R92, R8.reuse, R34, R92 ;  /* 0x00000022085c723c */ /* 0x040ff0000004185c */
[C---:B------:R-:W-:Y:S08]  /*2540*/  HMMA.16816.F32.BF16 R88, R8.reuse, R28, R88 ;  /* 0x0000001c0858723c */ /* 0x040ff00000041858 */
[----:B------:R-:W-:Y:S08]  /*2550*/  HMMA.16816.F32.BF16 R84, R8, R30, R84 ;  /* 0x0000001e0854723c */ /* 0x000ff00000041854 */
[C---:B------:R-:W-:Y:S08]  /*2560*/  HMMA.16816.F32.BF16 R60, R12.reuse, R28, R44 ;  /* 0x0000001c0c3c723c */ /* 0x040ff0000004182c */
[C---:B------:R-:W-:Y:S08]  /*2570*/  HMMA.16816.F32.BF16 R40, R12.reuse, R30, R40 ;  /* 0x0000001e0c28723c */ /* 0x040ff00000041828 */
[----:B------:R-:W-:Y:S01]  /*2580*/  HMMA.16816.F32.BF16 R24, R12, R26, R16 ;  /* 0x0000001a0c18723c */ /* 0x000fe20000041810 */
[----:B------:R-:W-:Y:S06]  /*2590*/  BAR.SYNC.DEFER_BLOCKING 0x0 ;  /* 0x0000000000007b1d */ /* 0x000fec0000010000 */
[----:B------:R-:W-:Y:S05]  /*25a0*/  @!P4 BRA `(.L_x_1824) ;  /* 0x000004200000c947 */ /* 0x000fea0003800000 */
[----:B------:R-:W-:Y:S02]  /*25b0*/  IMAD R3, R152, 0x40, R252 ;  /* 0x0000004098037824 */ /* 0x000fe400078e02fc */
        /* <DEDUP_REMOVED lines=15> */
[----:B------:R-:W-:Y:S01]  /*26b0*/  IADD3 R8, -R20, 0x10, RZ ;  /* 0x0000001014087810 */ /* 0x000fe20007ffe1ff */
[----:B------:R-:W-:Y:S01]  /*26c0*/  IMAD.SHL.U32 R18, R186, 0x2, RZ ;  /* 0x00000002ba127824 */ /* 0x000fe200078e00ff */
[----:B------:R-:W-:Y:S02]  /*26d0*/  SEL R19, RZ, 0x10, P1 ;  /* 0x00000010ff137807 */ /* 0x000fe40000800000 */
[----:B------:R-:W-:-:S02]  /*26e0*/  SHF.R.S32.HI R2, RZ, 0x1f, R223 ;  /* 0x0000001fff027819 */ /* 0x000fc400000114df */
[----:B------:R-:W-:-:S03]  /*26f0*/  SHF.L.U64.HI R9, R56, 0x1, R156 ;  /* 0x0000000138097819 */ /* 0x000fc6000001029c */
[----:B------:R-:W-:Y:S02]  /*2700*/  IMAD R5, R2, c[0x0][0x1e0], RZ ;  /* 0x0000780002057a24 */ /* 0x000fe400078e02ff */
[----:B------:R-:W-:-:S04]  /*2710*/  IMAD.WIDE.U32 R2, R223, c[0x0][0x1e0], RZ ;  /* 0x00007800df027a25 */ /* 0x000fc800078e00ff */
[----:B------:R-:W-:-:S04]  /*2720*/  IMAD R5, R223, c[0x0][0x1e4], R5 ;  /* 0x00007900df057a24 */ /* 0x000fc800078e0205 */
[----:B------:R-:W-:Y:S01]  /*2730*/  IMAD.IADD R3, R3, 0x1, R5 ;  /* 0x0000000103037824 */ /* 0x000fe200078e0205 */
[----:B-1----:R-:W-:Y:S02]  /*2740*/  SHF.L.U64.HI R7, R185, 0x1, R155 ;  /* 0x00000001b9077819 */ /* 0x002fe4000001029b */
        /* <DEDUP_REMOVED lines=11> */
[----:B------:R4:W5:Y:S01]  /*2800*/  SHFL.IDX PT, R17, R6, RZ, 0x1c1f ;  /* 0x001c1fff06117589 */ /* 0x00096200000e0000 */
[----:B-1----:R-:W-:-:S02]  /*2810*/  LOP3.LUT R5, R8, 0xf, RZ, 0xc0, !PT ;  /* 0x0000000f08057812 */ /* 0x002fc400078ec0ff */
[----:B------:R-:W-:Y:S02]  /*2820*/  IADD3 R8, -R21, 0x10, RZ ;  /* 0x0000001015087810 */ /* 0x000fe40007ffe1ff */
[-C--:B--2---:R-:W-:Y:S02]  /*2830*/  IADD3 R14, P5, P4, R5, R2.reuse, R22 ;  /* 0x00000002050e7210 */ /* 0x084fe40007cbe016 */
[----:B------:R-:W-:Y:S01]  /*2840*/  LOP3.LUT R5, R8, 0xf, RZ, 0xc0, !PT ;  /* 0x0000000f08057812 */ /* 0x000fe200078ec0ff */
[----:B----4-:R-:W-:Y:S01]  /*2850*/  IMAD.SHL.U32 R6, R185, 0x2, RZ ;  /* 0x00000002b9067824 */ /* 0x010fe200078e00ff */
[----:B------:R-:W-:Y:S02]  /*2860*/  IADD3 R8, -R19, 0x10, RZ ;  /* 0x0000001013087810 */ /* 0x000fe40007ffe1ff */
[----:B---3--:R-:W-:Y:S02]  /*2870*/  IADD3.X R15, RZ, R3, R9, P5, P4 ;  /* 0x00000003ff0f7210 */ /* 0x008fe40002fe8409 */
[----:B------:R-:W-:-:S02]  /*2880*/  IADD3 R12, P5, P4, R5, R2, R6 ;  /* 0x00000002050c7210 */ /* 0x000fc40007cbe006 */
[----:B------:R-:W-:Y:S02]  /*2890*/  LOP3.LUT R5, R8, 0xf, RZ, 0xc0, !PT ;  /* 0x0000000f08057812 */ /* 0x000fe400078ec0ff */
[----:B------:R-:W-:Y:S02]  /*28a0*/  IADD3.X R13, RZ, R3, R7, P5, P4 ;  /* 0x00000003ff0d7210 */ /* 0x000fe40002fe8407 */
[----:B------:R-:W-:Y:S02]  /*28b0*/  IADD3 R10, P5, P4, R5, R2, R18 ;  /* 0x00000002050a7210 */ /* 0x000fe40007cbe012 */
[----:B------:R-:W-:-:S04]  /*28c0*/  SHF.L.U64.HI R5, R186, 0x1, R154 ;  /* 0x00000001ba057819 */ /* 0x000fc8000001029a */
[----:B------:R-:W-:Y:S02]  /*28d0*/  IADD3.X R11, RZ, R3, R5, P5, P4 ;  /* 0x00000003ff0b7210 */ /* 0x000fe40002fe8405 */
[C---:B------:R-:W-:Y:S02]  /*28e0*/  IADD3 R8, P5, R16.reuse, R22, RZ ;  /* 0x0000001610087210 */ /* 0x040fe40007fbe0ff */
[----:B------:R-:W-:-:S03]  /*28f0*/  IADD3 R6, P4, R16, R6, RZ ;  /* 0x0000000610067210 */ /* 0x000fc60007f9e0ff */
[C---:B-----5:R-:W-:Y:S01]  /*2900*/  IMAD.X R9, R17.reuse, 0x1, R9, P5 ;  /* 0x0000000111097824 */ /* 0x060fe200028e0609 */
        /* <DEDUP_REMOVED lines=12> */
.L_x_1824:
[----:B-1----:R-:W-:Y:S01]  /*29d0*/  LOP3.LUT R2, R153, 0xffffffe0, RZ, 0xc0, !PT ;  /* 0xffffffe099027812 */ /* 0x002fe200078ec0ff */
[----:B------:R-:W-:Y:S01]  /*29e0*/  IMAD.SHL.U32 R216, R0, 0x2, RZ ;  /* 0x0000000200d87824 */ /* 0x000fe200078e00ff */
[----:B------:R-:W0:Y:S03]  /*29f0*/  LDGDEPBAR ;  /* 0x00000000000079af */ /* 0x000e260000000000 */
[----:B------:R-:W-:Y:S01]  /*2a00*/  IMAD.IADD R2, R172, 0x1, -R2 ;  /* 0x00000001ac027824 */ /* 0x000fe200078e0a02 */
[----:B------:R-:W-:Y:S01]  /*2a10*/  LDSM.16.MT88.4 R20, [R216+0x1100] ;  /* 0x00110000d814783b */ /* 0x000fe20000004200 */
        /* <DEDUP_REMOVED lines=12> */
[----:B------:R-:W-:Y:S02]  /*2ae0*/  FSEL R11, R105, -INF , P4 ;  /* 0xff800000690b7808 */ /* 0x000fe40002000000 */
[C---:B------:R-:W-:Y:S02]  /*2af0*/  ISETP.GT.AND P5, PT, R2.reuse, 0x8, PT ;  /* 0x000000080200780c */ /* 0x040fe40003fa4270 */
        /* <DEDUP_REMOVED lines=9> */
[----:B------:R-:W-:-:S02]  /*2b90*/  FSEL R14, R101, -INF , P4 ;  /* 0xff800000650e7808 */ /* 0x000fc40002000000 */
[C---:B------:R-:W-:Y:S02]  /*2ba0*/  ISETP.GT.AND P5, PT, R2.reuse, 0x10, PT ;  /* 0x000000100200780c */ /* 0x040fe40003fa4270 */
        /* <DEDUP_REMOVED lines=23> */
[----:B------:R-:W-:Y:S02]  /*2d20*/  ISETP.GT.AND P5, PT, R2, 0x20, PT ;  /* 0x000000200200780c */ /* 0x000fe40003fa4270 */
        /* <DEDUP_REMOVED lines=12> */
[----:B------:R-:W-:Y:S02]  /*2df0*/  FSEL R138, R89, -INF , P4 ;  /* 0xff800000598a7808 */ /* 0x000fe40002000000 */
[----:B------:R-:W-:Y:S02]  /*2e00*/  ISETP.GT.AND P5, PT, R2, 0x28, PT ;  /* 0x000000280200780c */ /* 0x000fe40003fa4270 */
        /* <DEDUP_REMOVED lines=12> */
[----:B------:R-:W-:Y:S02]  /*2ed0*/  FSEL R133, R85, -INF , P4 ;  /* 0xff80000055857808 */ /* 0x000fe40002000000 */
[----:B------:R-:W-:Y:S02]  /*2ee0*/  ISETP.GT.AND P5, PT, R2, 0x30, PT ;  /* 0x000000300200780c */ /* 0x000fe40003fa4270 */
[----:B------:R-:W-:-:S02]  /*2ef0*/  FMNMX.FTZ R3, R132, R3, !PT ;  /* 0x0000000384037209 */ /* 0x000fc40007810000 */
[----:B------:R-:W-:Y:S02]  /*2f00*/  FMNMX.FTZ R5, R57, R5, !PT ;  /* 0x0000000539057209 */ /* 0x000fe40007810000 */
[----:B------:R-:W-:Y:S02]  /*2f10*/  FSEL R167, R87, -INF , P4 ;  /* 0xff80000057a77808 */ /* 0x000fe40002000000 */
[----:B------:R-:W-:Y:S02]  /*2f20*/  FSEL R183, R43, -INF , P4 ;  /* 0xff8000002bb77808 */ /* 0x000fe40002000000 */
[----:B------:R-:W-:Y:S02]  /*2f30*/  FSEL R179, R41, -INF , P4 ;  /* 0xff80000029b37808 */ /* 0x000fe40002000000 */
[----:B------:R-:W-:Y:S01]  /*2f40*/  ISETP.GT.AND P4, PT, R2, 0x31, PT ;  /* 0x000000310200780c */ /* 0x000fe20003f84270 */
[----:B------:R-:W-:Y:S01]  /*2f50*/  LDSM.16.MT88.4 R40, [R217+0x2100] ;  /* 0x00210000d928783b */ /* 0x000fe20000004200 */
[----:B------:R-:W-:-:S02]  /*2f60*/  FSEL R213, R80, -INF , P5 ;  /* 0xff80000050d57808 */ /* 0x000fc40002800000 */
[----:B------:R-:W-:Y:S02]  /*2f70*/  FMNMX.FTZ R3, R133, R3, !PT ;  /* 0x0000000385037209 */ /* 0x000fe40007810000 */
        /* <DEDUP_REMOVED lines=57> */
[----:B------:R-:W-:-:S02]  /*3310*/  FMNMX.FTZ R2, R182, R3, !PT ;  /* 0x00000003b6027209 */ /* 0x000fc40007810000 */
[----:B-1----:R-:W-:Y:S01]  /*3320*/  FMNMX.FTZ R135, R7, R5, !PT ;  /* 0x0000000507877209 */ /* 0x002fe20007810000 */
[----:B------:R-:W-:Y:S01]  /*3330*/  SHFL.BFLY PT, R9, R8, 0x1, 0x1f ;  /* 0x0c201f0008097f89 */ /* 0x000fe200000e0000 */
[----:B------:R-:W-:Y:S02]  /*3340*/  FMNMX.FTZ R2, R180, R2, !PT ;  /* 0x00000002b4027209 */ /* 0x000fe40007810000 */
[----:B------:R-:W-:Y:S01]  /*3350*/  FSEL R237, R26, -INF , P4 ;  /* 0xff8000001aed7808 */ /* 0x000fe20002000000 */
[----:B------:R-:W1:Y:S01]  /*3360*/  SHFL.BFLY PT, R3, R6, 0x2, 0x1f ;  /* 0x0c401f0006037f89 */ /* 0x000e6200000e0000 */
[----:B------:R-:W-:Y:S01]  /*3370*/  FMNMX.FTZ R2, R183, R2, !PT ;  /* 0x00000002b7027209 */ /* 0x000fe20007810000 */
[C---:B------:R-:W-:Y:S01]  /*3380*/  FMUL.FTZ R12, R135.reuse, c[0x0][0x2d0] ;  /* 0x0000b400870c7a20 */ /* 0x040fe20000410000 */
[----:B------:R-:W-:Y:S02]  /*3390*/  FSETP.NEU.FTZ.AND P4, PT, R135, -INF , PT ;  /* 0xff8000008700780b */ /* 0x000fe40003f9d000 */
[----:B------:R-:W-:-:S02]  /*33a0*/  FMNMX.FTZ R2, R151, R2, !PT ;  /* 0x0000000297027209 */ /* 0x000fc40007810000 */
[----:B------:R-:W-:Y:S02]  /*33b0*/  FSEL R12, R12, RZ, P4 ;  /* 0x000000ff0c0c7208 */ /* 0x000fe40002000000 */
[----:B------:R-:W-:Y:S02]  /*33c0*/  FMNMX.FTZ R5, R203, R2, !PT ;  /* 0x00000002cb057209 */ /* 0x000fe40007810000 */
[----:B------:R-:W-:Y:S01]  /*33d0*/  FSEL R238, R27, -INF , P5 ;  /* 0xff8000001bee7808 */ /* 0x000fe20002800000 */
[----:B------:R-:W-:Y:S01]  /*33e0*/  FFMA.FTZ R2, R10, c[0x0][0x2d0], -R12 ;  /* 0x0000b4000a027a23 */ /* 0x000fe2000001080c */
[----:B------:R-:W-:Y:S01]  /*33f0*/  FMNMX.FTZ R5, R237, R5, !PT ;  /* 0x00000005ed057209 */ /* 0x000fe20007810000 */
[----:B------:R-:W-:Y:S02]  /*3400*/  LDSM.16.MT88.4 R24, [R216+0x100] ;  /* 0x00010000d818783b */ /* 0x000fe40000004200 */
[----:B------:R2:W-:Y:S01]  /*3410*/  MUFU.EX2 R148, R2 ;  /* 0x0000000200947308 */ /* 0x0005e20000000800 */
[----:B------:R-:W-:-:S02]  /*3420*/  FMNMX.FTZ R5, R238, R5, !PT ;  /* 0x00000005ee057209 */ /* 0x000fc40007810000 */
[----:B-1----:R-:W-:Y:S01]  /*3430*/  FMNMX.FTZ R7, R6, R3, !PT ;  /* 0x0000000306077209 */ /* 0x002fe20007810000 */
[--C-:B------:R-:W-:Y:S02]  /*3440*/  FFMA.FTZ R3, R11, c[0x0][0x2d0], -R12.reuse ;  /* 0x0000b4000b037a23 */ /* 0x100fe4000001080c */
[----:B------:R-:W-:Y:S02]  /*3450*/  FFMA.FTZ R6, R13, c[0x0][0x2d0], -R12 ;  /* 0x0000b4000d067a23 */ /* 0x000fe4000001080c */
[----:B------:R1:W3:Y:S01]  /*3460*/  MUFU.EX2 R18, R3 ;  /* 0x0000000300127308 */ /* 0x0002e20000000800 */
[----:B--2---:R-:W-:Y:S02]  /*3470*/  FMNMX.FTZ R2, R9, R8, !PT ;  /* 0x0000000809027209 */ /* 0x004fe40007810000 */
[----:B------:R-:W2:Y:S02]  /*3480*/  SHFL.BFLY PT, R8, R5, 0x2, 0x1f ;  /* 0x0c401f0005087f89 */ /* 0x000ea400000e0000 */
[----:B------:R-:W-:-:S03]  /*3490*/  FSETP.NEU.FTZ.AND P4, PT, R2, -INF , PT ;  /* 0xff8000000200780b */ /* 0x000fc60003f9d000 */
[----:B------:R4:W-:Y:S01]  /*34a0*/  MUFU.EX2 R190, R6 ;  /* 0x0000000600be7308 */ /* 0x0009e20000000800 */
[----:B------:R-:W5:Y:S01]  /*34b0*/  SHFL.BFLY PT, R9, R7, 0x1, 0x1f ;  /* 0x0c201f0007097f89 */ /* 0x000f6200000e0000 */
[----:B-1----:R-:W-:-:S05]  /*34c0*/  FMUL.FTZ R3, R2, c[0x0][0x2d0] ;  /* 0x0000b40002037a20 */ /* 0x002fca0000410000 */
[----:B------:R-:W-:Y:S01]  /*34d0*/  FSEL R3, R3, RZ, P4 ;  /* 0x000000ff03037208 */ /* 0x000fe20002000000 */
[----:B----4-:R-:W-:-:S04]  /*34e0*/  FFMA.FTZ R6, R14, c[0x0][0x2d0], -R12 ;  /* 0x0000b4000e067a23 */ /* 0x010fc8000001080c */
[--C-:B------:R-:W-:Y:S01]  /*34f0*/  FFMA.FTZ R0, R16, c[0x0][0x2d0], -R3.reuse ;  /* 0x0000b40010007a23 */ /* 0x100fe20000010803 */
[----:B------:R1:W-:Y:S01]  /*3500*/  MUFU.EX2 R197, R6 ;  /* 0x0000000600c57308 */ /* 0x0003e20000000800 */
[----:B--2---:R-:W-:Y:S01]  /*3510*/  FMNMX.FTZ R5, R5, R8, !PT ;  /* 0x0000000805057209 */ /* 0x004fe20007810000 */
[----:B------:R-:W-:Y:S02]  /*3520*/  FFMA.FTZ R4, R28, c[0x0][0x2d0], -R3 ;  /* 0x0000b4001c047a23 */ /* 0x000fe40000010803 */
[----:B------:R-:W-:Y:S01]  /*3530*/  LDSM.16.MT88.4 R28, [R217+0x1100] ;  /* 0x00110000d91c783b */ /* 0x000fe20000004200 */
[----:B-----5:R-:W-:-:S03]  /*3540*/  FMNMX.FTZ R137, R7, R9, !PT ;  /* 0x0000000907897209 */ /* 0x020fc60007810000 */
[----:B------:R2:W-:Y:S01]  /*3550*/  MUFU.EX2 R14, R0 ;  /* 0x00000000000e7308 */ /* 0x0005e20000000800 */
[----:B------:R-:W-:Y:S01]  /*3560*/  FSETP.NEU.FTZ.AND P4, PT, R137, -INF , PT ;  /* 0xff8000008900780b */ /* 0x000fe20003f9d000 */
[----:B-1----:R-:W-:-:S06]  /*3570*/  FFMA.FTZ R6, R15, c[0x0][0x2d0], -R3 ;  /* 0x0000b4000f067a23 */ /* 0x002fcc0000010803 */
        /* <DEDUP_REMOVED lines=55> */
[----:B------:R-:W2:Y:S07]  /*38f0*/  LDSM.16.MT88.4 R24, [R216+0x500] ;  /* 0x00050000d818783b */ /* 0x000eae0000004200 */
[----:B------:R-:W-:Y:S01]  /*3900*/  HMMA.16816.F32.BF16 R64, R8, R16, RZ ;  /* 0x000000100840723c */ /* 0x000fe200000418ff */
[----:B-1----:R-:W-:-:S04]  /*3910*/  FFMA.FTZ R4, R48, c[0x0][0x2d0], -R12 ;  /* 0x0000b40030047a23 */ /* 0x002fc8000001080c */
[----:B------:R1:W-:Y:S03]  /*3920*/  MUFU.EX2 R199, R4 ;  /* 0x0000000400c77308 */ /* 0x0003e60000000800 */
[C---:B------:R-:W-:Y:S01]  /*3930*/  HMMA.16816.F32.BF16 R140, R8.reuse, R18, RZ ;  /* 0x00000012088c723c */ /* 0x040fe200000418ff */
[----:B------:R-:W-:Y:S07]  /*3940*/  LDSM.16.MT88.4 R16, [R216+0x1500] ;  /* 0x00150000d810783b */ /* 0x000fee0000004200 */
[----:B------:R-:W-:Y:S01]  /*3950*/  HMMA.16816.F32.BF16 R60, R8, R20, RZ ;  /* 0x00000014083c723c */ /* 0x000fe200000418ff */
[----:B-1----:R-:W-:-:S07]  /*3960*/  FFMA.FTZ R4, R49, c[0x0][0x2d0], -R12 ;  /* 0x0000b40031047a23 */ /* 0x002fce000001080c */
[C---:B------:R-:W-:Y:S01]  /*3970*/  HMMA.16816.F32.BF16 R128, R8.reuse, R22, RZ ;  /* 0x000000160880723c */ /* 0x040fe200000418ff */
[----:B------:R-:W1:Y:S01]  /*3980*/  LDSM.16.MT88.4 R20, [R217+0x500] ;  /* 0x00050000d914783b */ /* 0x000e620000004200 */
[----:B------:R3:W-:Y:S06]  /*3990*/  MUFU.EX2 R201, R4 ;  /* 0x0000000400c97308 */ /* 0x0007ec0000000800 */
[C---:B------:R-:W-:Y:S08]  /*39a0*/  HMMA.16816.F32.BF16 R52, R8.reuse, R28, RZ ;  /* 0x0000001c0834723c */ /* 0x040ff000000418ff */
[----:B------:R-:W-:Y:S01]  /*39b0*/  HMMA.16816.F32.BF16 R152, R8, R30, RZ ;  /* 0x0000001e0898723c */ /* 0x000fe200000418ff */
[----:B------:R-:W4:Y:S01]  /*39c0*/  LDSM.16.MT88.4 R28, [R217+0x1500] ;  /* 0x00150000d91c783b */ /* 0x000f220000004200 */
[----:B---3--:R-:W-:-:S04]  /*39d0*/  FFMA.FTZ R4, R50, c[0x0][0x2d0], -R12 ;  /* 0x0000b40032047a23 */ /* 0x008fc8000001080c */
[----:B------:R3:W5:Y:S02]  /*39e0*/  MUFU.EX2 R202, R4 ;  /* 0x0000000400ca7308 */ /* 0x0007640000000800 */
[C---:B------:R-:W-:Y:S08]  /*39f0*/  HMMA.16816.F32.BF16 R156, R8.reuse, R34, RZ ;  /* 0x00000022089c723c */ /* 0x040ff000000418ff */
[----:B------:R-:W-:Y:S01]  /*3a00*/  HMMA.16816.F32.BF16 R44, R8, R40, RZ ;  /* 0x00000028082c723c */ /* 0x000fe200000418ff */
[----:B---3--:R-:W-:-:S07]  /*3a10*/  FFMA.FTZ R4, R51, c[0x0][0x2d0], -R3 ;  /* 0x0000b40033047a23 */ /* 0x008fce0000010803 */
[C---:B------:R-:W-:Y:S01]  /*3a20*/  HMMA.16816.F32.BF16 R160, R8.reuse, R42, RZ ;  /* 0x0000002a08a0723c */ /* 0x040fe200000418ff */
[----:B-----5:R-:W-:Y:S01]  /*3a30*/  F2FP.BF16.PACK_AB R6, R202, R201 ;  /* 0x000000c9ca06723e */ /* 0x020fe200000010ff */
[----:B------:R3:W-:Y:S06]  /*3a40*/  MUFU.EX2 R241, R4 ;  /* 0x0000000400f17308 */ /* 0x0007ec0000000800 */
[----:B------:R-:W-:Y:S01]  /*3a50*/  HMMA.16816.F32.BF16 R48, R8, R32, RZ ;  /* 0x000000200830723c */ /* 0x000fe200000418ff */
[----:B------:R-:W5:Y:S06]  /*3a60*/  LDSM.16.MT88.4 R32, [R216+0x2500] ;  /* 0x00250000d820783b */ /* 0x000f6c0000004200 */
[----:B------:R-:W-:-:S02]  /*3a70*/  FFMA.FTZ R8, R123, c[0x0][0x2d0], -R0 ;  /* 0x0000b4007b087a23 */ /* 0x000fc40000010800 */
[----:B---3--:R-:W-:Y:S02]  /*3a80*/  FFMA.FTZ R4, R57, c[0x0][0x2d0], -R3 ;  /* 0x0000b40039047a23 */ /* 0x008fe40000010803 */
[----:B------:R3:W-:Y:S01]  /*3a90*/  MUFU.EX2 R234, R8 ;  /* 0x0000000800ea7308 */ /* 0x0007e20000000800 */
[----:B------:R-:W-:-:S07]  /*3aa0*/  IMAD.MOV.U32 R57, RZ, RZ, R151 ;  /* 0x000000ffff397224 */ /* 0x000fce00078e0097 */
[----:B------:R1:W1:Y:S01]  /*3ab0*/  MUFU.EX2 R244, R4 ;  /* 0x0000000400f47308 */ /* 0x0002620000000800 */
[----:B---3--:R-:W-:-:S07]  /*3ac0*/  FFMA.FTZ R8, R122, c[0x0][0x2d0], -R0 ;  /* 0x0000b4007a087a23 */ /* 0x008fce0000010800 */
[----:B------:R3:W-:Y:S01]  /*3ad0*/  MUFU.EX2 R233, R8 ;  /* 0x0000000800e97308 */ /* 0x0007e20000000800 */
[----:B-1----:R-:W-:Y:S01]  /*3ae0*/  FFMA.FTZ R4, R58, c[0x0][0x2d0], -R3 ;  /* 0x0000b4003a047a23 */ /* 0x002fe20000010803 */
[----:B------:R-:W-:Y:S01]  /*3af0*/  F2FP.BF16.PACK_AB R5, R244, R241 ;  /* 0x000000f1f405723e */ /* 0x000fe200000010ff */
[----:B------:R-:W-:-:S05]  /*3b00*/  IMAD.MOV.U32 R58, RZ, RZ, R150 ;  /* 0x000000ffff3a7224 */ /* 0x000fca00078e0096 */
[----:B------:R1:W-:Y:S01]  /*3b10*/  MUFU.EX2 R243, R4 ;  /* 0x0000000400f37308 */ /* 0x0003e20000000800 */
[----:B---3--:R-:W-:Y:S02]  /*3b20*/  FFMA.FTZ R8, R127, c[0x0][0x2d0], -R13 ;  /* 0x0000b4007f087a23 */ /* 0x008fe4000001080d */
[----:B------:R-:W-:-:S05]  /*3b30*/  IMAD.MOV.U32 R127, RZ, RZ, R14 ;  /* 0x000000ffff7f7224 */ /* 0x000fca00078e000e */
[----:B------:R3:W-:Y:S01]  /*3b40*/  MUFU.EX2 R227, R8 ;  /* 0x0000000800e37308 */ /* 0x0007e20000000800 */
[--C-:B------:R-:W-:Y:S02]  /*3b50*/  FFMA.FTZ R14, R166, c[0x0][0x2d0], -R3.reuse ;  /* 0x0000b400a60e7a23 */ /* 0x100fe40000010803 */
[----:B-1----:R-:W-:Y:S02]  /*3b60*/  FFMA.FTZ R4, R59, c[0x0][0x2d0], -R3 ;  /* 0x0000b4003b047a23 */ /* 0x002fe40000010803 */
[----:B------:R-:W-:-:S03]  /*3b70*/  IMAD.MOV.U32 R59, RZ, RZ, R149 ;  /* 0x000000ffff3b7224 */ /* 0x000fc600078e0095 */
[----:B------:R1:W1:Y:S01]  /*3b80*/  MUFU.EX2 R242, R4 ;  /* 0x0000000400f27308 */ /* 0x0002620000000800 */
[----:B---3--:R-:W-:-:S07]  /*3b90*/  FFMA.FTZ R8, R126, c[0x0][0x2d0], -R13 ;  /* 0x0000b4007e087a23 */ /* 0x008fce000001080d */
[----:B------:R3:W-:Y:S01]  /*3ba0*/  MUFU.EX2 R187, R14 ;  /* 0x0000000e00bb7308 */ /* 0x0007e20000000800 */
[----:B------:R-:W-:Y:S02]  /*3bb0*/  IMAD.MOV.U32 R126, RZ, RZ, R148 ;  /* 0x000000ffff7e7224 */ /* 0x000fe400078e0094 */
[----:B-1----:R-:W-:-:S05]  /*3bc0*/  FFMA.FTZ R4, R120, c[0x0][0x2d0], -R0 ;  /* 0x0000b40078047a23 */ /* 0x002fca0000010800 */
[----:B------:R1:W-:Y:S01]  /*3bd0*/  MUFU.EX2 R228, R8 ;  /* 0x0000000800e47308 */ /* 0x0003e20000000800 */
[----:B------:R-:W-:-:S07]  /*3be0*/  F2FP.BF16.PACK_AB R7, R242, R243 ;  /* 0x000000f3f207723e */ /* 0x000fce00000010ff */
[----:B------:R2:W-:Y:S01]  /*3bf0*/  MUFU.EX2 R236, R4 ;  /* 0x0000000400ec7308 */ /* 0x0005e20000000800 */
[----:B---3--:R-:W-:Y:S02]  /*3c00*/  FFMA.FTZ R14, R167, c[0x0][0x2d0], -R3 ;  /* 0x0000b400a70e7a23 */ /* 0x008fe40000010803 */
[----:B-1----:R-:W-:-:S05]  /*3c10*/  FFMA.FTZ R8, R125, c[0x0][0x2d0], -R13 ;  /* 0x0000b4007d087a23 */ /* 0x002fca000001080d */
[----:B------:R1:W-:Y:S01]  /*3c20*/  MUFU.EX2 R192, R14 ;  /* 0x0000000e00c07308 */ /* 0x0003e20000000800 */
[----:B--2---:R-:W-:-:S07]  /*3c30*/  FFMA.FTZ R4, R121, c[0x0][0x2d0], -R0 ;  /* 0x0000b40079047a23 */ /* 0x004fce0000010800 */
[----:B------:R2:W-:Y:S08]  /*3c40*/  MUFU.EX2 R226, R8 ;  /* 0x0000000800e27308 */ /* 0x0005f00000000800 */
[----:B------:R3:W3:Y:S01]  /*3c50*/  MUFU.EX2 R235, R4 ;  /* 0x0000000400eb7308 */ /* 0x0006e20000000800 */
[----:B-1----:R-:W-:Y:S02]  /*3c60*/  FFMA.FTZ R14, R176, c[0x0][0x2d0], -R0 ;  /* 0x0000b400b00e7a23 */ /* 0x002fe40000010800 */
[----:B--2---:R-:W-:-:S05]  /*3c70*/  FFMA.FTZ R8, R124, c[0x0][0x2d0], -R13 ;  /* 0x0000b4007c087a23 */ /* 0x004fca000001080d */
[----:B------:R1:W2:Y:S01]  /*3c80*/  MUFU.EX2 R225, R8 ;  /* 0x0000000800e17308 */ /* 0x0002a20000000800 */
[----:B---3--:R-:W-:-:S07]  /*3c90*/  F2FP.BF16.PACK_AB R4, R199, R248 ;  /* 0x000000f8c704723e */ /* 0x008fce00000010ff */
[----:B------:R-:W-:Y:S01]  /*3ca0*/  HMMA.16816.F32.BF16 R172, R4, R24, R116 ;  /* 0x0000001804ac723c */ /* 0x000fe20000041874 */
[----:B-1----:R-:W-:-:S07]  /*3cb0*/  FFMA.FTZ R8, R134, c[0x0][0x2d0], -R12 ;  /* 0x0000b40086087a23 */ /* 0x002fce000001080c */
[C---:B------:R-:W-:Y:S01]  /*3cc0*/  HMMA.16816.F32.BF16 R168, R4.reuse, R20, R112 ;  /* 0x0000001404a8723c */ /* 0x040fe20000041870 */
[----:B------:R1:W-:Y:S07]  /*3cd0*/  MUFU.EX2 R210, R8 ;  /* 0x0000000800d27308 */ /* 0x0003ee0000000800 */
[C---:B------:R-:W-:Y:S08]  /*3ce0*/  HMMA.16816.F32.BF16 R120, R4.reuse, R16, R108 ;  /* 0x000000100478723c */ /* 0x040ff0000004186c */
[----:B----4-:R-:W-:Y:S01]  /*3cf0*/  HMMA.16816.F32.BF16 R116, R4, R28, R104 ;  /* 0x0000001c0474723c */ /* 0x010fe20000041868 */
[----:B-1----:R-:W-:-:S02]  /*3d00*/  FFMA.FTZ R8, R138, c[0x0][0x2d0], -R12 ;  /* 0x0000b4008a087a23 */ /* 0x002fc4000001080c */
[----:B------:R1:W-:Y:S05]  /*3d10*/  MUFU.EX2 R138, R14 ;  /* 0x0000000e008a7308 */ /* 0x0003ea0000000800 */
[C---:B-----5:R-:W-:Y:S03]  /*3d20*/  HMMA.16816.F32.BF16 R112, R4.reuse, R32, R100 ;  /* 0x000000200470723c */ /* 0x060fe60000041864 */
[----:B------:R3:W4:Y:S05]  /*3d30*/  MUFU.EX2 R209, R8 ;  /* 0x0000000800d17308 */ /* 0x00072a0000000800 */
[----:B------:R-:W-:Y:S01]  /*3d40*/  HMMA.16816.F32.BF16 R108, R4, R36, R96 ;  /* 0x00000024046c723c */ /* 0x000fe20000041860 */
[----:B-1----:R-:W-:-:S07]  /*3d50*/  FFMA.FTZ R14, R177, c[0x0][0x2d0], -R0 ;  /* 0x0000b400b10e7a23 */ /* 0x002fce0000010800 */
[----:B------:R-:W-:Y:S01]  /*3d60*/  HMMA.16816.F32.BF16 R148, R4, R26, R92 ;  /* 0x0000001a0494723c */ /* 0x000fe2000004185c */
[----:B---3--:R-:W-:-:S04]  /*3d70*/  FFMA.FTZ R8, R132, c[0x0][0x2d0], -R12 ;  /* 0x0000b40084087a23 */ /* 0x008fc8000001080c */
[----:B------:R1:W-:Y:S03]  /*3d80*/  MUFU.EX2 R208, R8 ;  /* 0x0000000800d07308 */ /* 0x0003e60000000800 */
[C---:B------:R-:W-:Y:S08]  /*3d90*/  HMMA.16816.F32.BF16 R104, R4.reuse, R22, R88 ;  /* 0x000000160468723c */ /* 0x040ff00000041858 */
[----:B------:R-:W-:Y:S01]  /*3da0*/  HMMA.16816.F32.BF16 R100, R4, R18, R84 ;  /* 0x000000120464723c */ /* 0x000fe20000041854 */
[----:B-1----:R-:W-:-:S07]  /*3db0*/  FFMA.FTZ R8, R133, c[0x0][0x2d0], -R12 ;  /* 0x0000b40085087a23 */ /* 0x002fce000001080c */
[----:B------:R-:W-:Y:S01]  /*3dc0*/  HMMA.16816.F32.BF16 R96, R4, R30, R80 ;  /* 0x0000001e0460723c */ /* 0x000fe20000041850 */
[----:B------:R1:W-:Y:S01]  /*3dd0*/  MUFU.EX2 R133, R14 ;  /* 0x0000000e00857308 */ /* 0x0003e20000000800 */
[----:B------:R-:W-:-:S06]  /*3de0*/  IMAD.MOV.U32 R87, RZ, RZ, R196 ;  /* 0x000000ffff577224 */ /* 0x000fcc00078e00c4 */
[C---:B------:R-:W-:Y:S01]  /*3df0*/  HMMA.16816.F32.BF16 R92, R4.reuse, R34, R76 ;  /* 0x00000022045c723c */ /* 0x040fe2000004184c */
[----:B------:R3:W-:Y:S07]  /*3e00*/  MUFU.EX2 R195, R8 ;  /* 0x0000000800c37308 */ /* 0x0007ee0000000800 */
[----:B------:R-:W-:Y:S01]  /*3e10*/  HMMA.16816.F32.BF16 R88, R4, R38, R68 ;  /* 0x000000260458723c */ /* 0x000fe20000041844 */
[----:B-1----:R-:W-:-:S04]  /*3e20*/  FFMA.FTZ R14, R178, c[0x0][0x2d0], -R0 ;  /* 0x0000b400b20e7a23 */ /* 0x002fc80000010800 */
[----:B------:R1:W-:Y:S02]  /*3e30*/  MUFU.EX2 R134, R14 ;  /* 0x0000000e00867308 */ /* 0x0003e40000000800 */
[----:B------:R-:W-:Y:S02]  /*3e40*/  F2FP.BF16.PACK_AB R4, R235, R236 ;  /* 0x000000eceb04723e */ /* 0x000fe400000010ff */
[----:B------:R-:W-:Y:S01]  /*3e50*/  F2FP.BF16.PACK_AB R5, R228, R227 ;  /* 0x000000e3e405723e */ /* 0x000fe200000010ff */
[----:B---3--:R-:W-:Y:S01]  /*3e60*/  FFMA.FTZ R8, R164, c[0x0][0x2d0], -R3 ;  /* 0x0000b400a4087a23 */ /* 0x008fe20000010803 */
[----:B------:R-:W-:Y:S02]  /*3e70*/  F2FP.BF16.PACK_AB R6, R233, R234 ;  /* 0x000000eae906723e */ /* 0x000fe400000010ff */
[----:B--2---:R-:W-:Y:S01]  /*3e80*/  F2FP.BF16.PACK_AB R7, R225, R226 ;  /* 0x000000e2e107723e */ /* 0x004fe200000010ff */
[----:B------:R2:W-:Y:S06]  /*3e90*/  MUFU.EX2 R194, R8 ;  /* 0x0000000800c27308 */ /* 0x0005ec0000000800 */
[----:B------:R-:W-:Y:S01]  /*3ea0*/  HMMA.16816.F32.BF16 R80, R4, R24, R72 ;  /* 0x000000180450723c */ /* 0x000fe20000041848 */
[----:B-1----:R-:W-:-:S07]  /*3eb0*/  FFMA.FTZ R14, R179, c[0x0][0x2d0], -R0 ;  /* 0x0000b400b30e7a23 */ /* 0x002fce0000010800 */
[----:B------:R-:W-:Y:S01]  /*3ec0*/  HMMA.16816.F32.BF16 R204, R4, R36, R44 ;  /* 0x0000002404cc723c */ /* 0x000fe2000004182c */
[----:B--2---:R-:W-:-:S04]  /*3ed0*/  FFMA.FTZ R8, R165, c[0x0][0x2d0], -R3 ;  /* 0x0000b400a5087a23 */ /* 0x004fc80000010803 */
[----:B------:R1:W2:Y:S03]  /*3ee0*/  MUFU.EX2 R193, R8 ;  /* 0x0000000800c17308 */ /* 0x0002a60000000800 */
[C---:B------:R-:W-:Y:S08]  /*3ef0*/  HMMA.16816.F32.BF16 R72, R4.reuse, R16, R60 ;  /* 0x000000100448723c */ /* 0x040ff0000004183c */
[C---:B------:R-:W-:Y:S01]  /*3f00*/  HMMA.16816.F32.BF16 R44, R4.reuse, R18, R128 ;  /* 0x00000012042c723c */ /* 0x040fe20000041880 */
[----:B------:R-:W3:Y:S04]  /*3f10*/  LDSM.16.MT88.4 R16, [R216+0x900] ;  /* 0x00090000d810783b */ /* 0x000ee80000004200 */
[----:B-1----:R-:W1:Y:S02]  /*3f20*/  LDSM.16.MT88.4 R8, [R217+0x900] ;  /* 0x00090000d908783b */ /* 0x002e640000004200 */
[----:B------:R-:W-:Y:S01]  /*3f30*/  IMAD.MOV.U32 R131, RZ, RZ, R57 ;  /* 0x000000ffff837224 */ /* 0x000fe200078e0039 */
[----:B------:R-:W-:Y:S01]  /*3f40*/  HMMA.16816.F32.BF16 R76, R4, R20, R64 ;  /* 0x00000014044c723c */ /* 0x000fe20000041840 */
[----:B------:R-:W-:-:S02]  /*3f50*/  IMAD.MOV.U32 R130, RZ, RZ, R203 ;  /* 0x000000ffff827224 */ /* 0x000fc400078e00cb */
[----:B------:R-:W-:Y:S02]  /*3f60*/  IMAD.MOV.U32 R129, RZ, RZ, R202 ;  /* 0x000000ffff817224 */ /* 0x000fe400078e00ca */
[----:B------:R-:W-:-:S03]  /*3f70*/  IMAD.MOV.U32 R128, RZ, RZ, R201 ;  /* 0x000000ffff807224 */ /* 0x000fc600078e00c9 */
[C---:B------:R-:W-:Y:S08]  /*3f80*/  HMMA.16816.F32.BF16 R68, R4.reuse, R28, R52 ;  /* 0x0000001c0444723c */ /* 0x040ff00000041834 */
[C---:B------:R-:W-:Y:S08]  /*3f90*/  HMMA.16816.F32.BF16 R64, R4.reuse, R32, R48 ;  /* 0x000000200440723c */ /* 0x040ff00000041830 */
[C---:B------:R-:W-:Y:S01]  /*3fa0*/  HMMA.16816.F32.BF16 R60, R4.reuse, R26, R144 ;  /* 0x0000001a043c723c */ /* 0x040fe20000041890 */
[----:B------:R-:W-:Y:S07]  /*3fb0*/  LDSM.16.MT88.4 R24, [R217+0x1900] ;  /* 0x00190000d918783b */ /* 0x000fee0000004200 */
[C---:B------:R-:W-:Y:S01]  /*3fc0*/  HMMA.16816.F32.BF16 R48, R4.reuse, R22, R140 ;  /* 0x000000160430723c */ /* 0x040fe2000004188c */
[----:B------:R-:W5:Y:S07]  /*3fd0*/  LDSM.16.MT88.4 R20, [R216+0x1900] ;  /* 0x00190000d814783b */ /* 0x000f6e0000004200 */
[C---:B------:R-:W-:Y:S01]  /*3fe0*/  HMMA.16816.F32.BF16 R40, R4.reuse, R30, R152 ;  /* 0x0000001e0428723c */ /* 0x040fe20000041898 */
[----:B------:R-:W1:Y:S06]  /*3ff0*/  LDSM.16.MT88.4 R28, [R216+0x2900] ;  /* 0x00290000d81c783b */ /* 0x000e6c0000004200 */
[----:B------:R-:W-:Y:S01]  /*4000*/  IMAD.MOV.U32 R155, RZ, RZ, R200 ;  /* 0x000000ffff9b7224 */ /* 0x000fe200078e00c8 */
[----:B------:R-:W-:Y:S01]  /*4010*/  HMMA.16816.F32.BF16 R52, R4, R34, R156 ;  /* 0x000000220434723c */ /* 0x000fe2000004189c */
[----:B------:R-:W5:Y:S01]  /*4020*/  LDSM.16.MT88.4 R32, [R217+0x2900] ;  /* 0x00290000d920783b */ /* 0x000f620000004200 */
[----:B------:R-:W-:-:S02]  /*4030*/  IMAD.MOV.U32 R154, RZ, RZ, R199 ;  /* 0x000000ffff9a7224 */ /* 0x000fc400078e00c7 */
[----:B------:R-:W-:Y:S02]  /*4040*/  IMAD.MOV.U32 R153, RZ, RZ, R198 ;  /* 0x000000ffff997224 */ /* 0x000fe400078e00c6 */
[----:B------:R-:W-:Y:S02]  /*4050*/  IMAD.MOV.U32 R152, RZ, RZ, R197 ;  /* 0x000000ffff987224 */ /* 0x000fe400078e00c5 */
[----:B------:R-:W-:Y:S01]  /*4060*/  HMMA.16816.F32.BF16 R36, R4, R38, R160 ;  /* 0x000000260424723c */ /* 0x000fe200000418a0 */
[----:B------:R-:W-:Y:S02]  /*4070*/  IMAD.MOV.U32 R157, RZ, RZ, R59 ;  /* 0x000000ffff9d7224 */ /* 0x000fe400078e003b */
[----:B------:R-:W-:Y:S02]  /*4080*/  IMAD.MOV.U32 R156, RZ, RZ, R58 ;  /* 0x000000ffff9c7224 */ /* 0x000fe400078e003a */
[----:B------:R-:W-:Y:S02]  /*4090*/  IMAD.MOV.U32 R159, RZ, RZ, R126 ;  /* 0x000000ffff9f7224 */ /* 0x000fe400078e007e */
[----:B----4-:R-:W-:Y:S01]  /*40a0*/  F2FP.BF16.PACK_AB R4, R209, R210 ;  /* 0x000000d2d104723e */ /* 0x010fe200000010ff */
[----:B------:R-:W-:Y:S01]  /*40b0*/  IMAD.MOV.U32 R158, RZ, RZ, R127 ;  /* 0x000000ffff9e7224 */ /* 0x000fe200078e007f */
[----:B--2---:R-:W-:-:S02]  /*40c0*/  F2FP.BF16.PACK_AB R5, R193, R194 ;  /* 0x000000c2c105723e */ /* 0x004fc400000010ff */
[----:B------:R-:W-:Y:S02]  /*40d0*/  F2FP.BF16.PACK_AB R6, R195, R208 ;  /* 0x000000d0c306723e */ /* 0x000fe400000010ff */
[----:B------:R-:W-:-:S07]  /*40e0*/  F2FP.BF16.PACK_AB R7, R192, R187 ;  /* 0x000000bbc007723e */ /* 0x000fce00000010ff */
[C---:B---3--:R-:W-:Y:S07]  /*40f0*/  HMMA.16816.F32.BF16 R140, R4.reuse, R16, R172 ;  /* 0x00000010048c723c */ /* 0x048fee00000418ac */
[----:B------:R-:W-:Y:S01]  /*4100*/  IMAD.MOV.U32 R175, RZ, RZ, R184 ;  /* 0x000000ffffaf7224 */ /* 0x000fe200078e00b8 */
[C---:B-1----:R-:W-:Y:S01]  /*4110*/  HMMA.16816.F32.BF16 R168, R4.reuse, R8, R168 ;  /* 0x0000000804a8723c */ /* 0x042fe200000418a8 */
[----:B------:R1:W-:Y:S07]  /*4120*/  MUFU.EX2 R184, R14 ;  /* 0x0000000e00b87308 */ /* 0x0003ee0000000800 */
[C---:B-----5:R-:W-:Y:S08]  /*4130*/  HMMA.16816.F32.BF16 R124, R4.reuse, R20, R120 ;  /* 0x00000014047c723c */ /* 0x060ff00000041878 */
[C---:B------:R-:W-:Y:S01]  /*4140*/  HMMA.16816.F32.BF16 R196, R4.reuse, R24, R116 ;  /* 0x0000001804c4723c */ /* 0x040fe20000041874 */
[--C-:B-1----:R-:W-:Y:S01]  /*4150*/  FFMA.FTZ R14, R181, c[0x0][0x2d0], -R13.reuse ;  /* 0x0000b400b50e7a23 */ /* 0x102fe2000001080d */
[----:B------:R-:W-:Y:S03]  /*4160*/  LDSM.16.MT88.4 R116, [R216+0x2d00] ;  /* 0x002d0000d874783b */ /* 0x000fe60000004200 */
[----:B------:R1:W-:Y:S03]  /*4170*/  MUFU.EX2 R132, R14 ;  /* 0x0000000e00847308 */ /* 0x0003e60000000800 */
[C---:B------:R-:W-:Y:S08]  /*4180*/  HMMA.16816.F32.BF16 R112, R4.reuse, R28, R112 ;  /* 0x0000001c0470723c */ /* 0x040ff00000041870 */
[----:B------:R-:W-:Y:S01]  /*4190*/  HMMA.16816.F32.BF16 R200, R4, R32, R108 ;  /* 0x0000002004c8723c */ /* 0x000fe2000004186c */
[----:B-1----:R-:W-:-:S07]  /*41a0*/  FFMA.FTZ R14, R182, c[0x0][0x2d0], -R13 ;  /* 0x0000b400b60e7a23 */ /* 0x002fce000001080d */
[C---:B------:R-:W-:Y:S01]  /*41b0*/  HMMA.16816.F32.BF16 R148, R4.reuse, R18, R148 ;  /* 0x000000120494723c */ /* 0x040fe20000041894 */
[----:B------:R1:W2:Y:S07]  /*41c0*/  MUFU.EX2 R59, R14 ;  /* 0x0000000e003b7308 */ /* 0x0002ae0000000800 */
[C---:B------:R-:W-:Y:S08]  /*41d0*/  HMMA.16816.F32.BF16 R100, R4.reuse, R22, R100 ;  /* 0x000000160464723c */ /* 0x040ff00000041864 */
[----:B------:R-:W-:Y:S01]  /*41e0*/  HMMA.16816.F32.BF16 R160, R4, R26, R96 ;  /* 0x0000001a04a0723c */ /* 0x000fe20000041860 */
[----:B-1----:R-:W-:-:S04]  /*41f0*/  FFMA.FTZ R14, R180, c[0x0][0x2d0], -R13 ;  /* 0x0000b400b40e7a23 */ /* 0x002fc8000001080d */
[----:B------:R1:W-:Y:S03]  /*4200*/  MUFU.EX2 R58, R14 ;  /* 0x0000000e003a7308 */ /* 0x0003e60000000800 */
[C---:B------:R-:W-:Y:S01]  /*4210*/  HMMA.16816.F32.BF16 R164, R4.reuse, R30, R92 ;  /* 0x0000001e04a4723c */ /* 0x040fe2000004185c */
[----:B------:R-:W-:Y:S07]  /*4220*/  LDSM.16.MT88.4 R92, [R216+0x1d00] ;  /* 0x001d0000d85c783b */ /* 0x000fee0000004200 */
[----:B------:R-:W-:Y:S01]  /*4230*/  HMMA.16816.F32.BF16 R144, R4, R34, R88 ;  /* 0x000000220490723c */ /* 0x000fe20000041858 */
[----:B-1----:R-:W-:-:S06]  /*4240*/  FFMA.FTZ R14, R183, c[0x0][0x2d0], -R13 ;  /* 0x0000b400b70e7a23 */ /* 0x002fcc000001080d */
[----:B------:R-:W-:Y:S01]  /*4250*/  IMAD.MOV.U32 R91, RZ, RZ, R191 ;  /* 0x000000ffff5b7224 */ /* 0x000fe200078e00bf */
[----:B------:R1:W3:Y:S01]  /*4260*/  MUFU.EX2 R57, R14 ;  /* 0x0000000e00397308 */ /* 0x0002e20000000800 */
[----:B------:R-:W-:Y:S02]  /*4270*/  IMAD.MOV.U32 R90, RZ, RZ, R190 ;  /* 0x000000ffff5a7224 */ /* 0x000fe400078e00be */
[----:B------:R-:W-:Y:S02]  /*4280*/  IMAD.MOV.U32 R89, RZ, RZ, R189 ;  /* 0x000000ffff597224 */ /* 0x000fe400078e00bd */
[----:B------:R-:W-:Y:S02]  /*4290*/  IMAD.MOV.U32 R88, RZ, RZ, R188 ;  /* 0x000000ffff587224 */ /* 0x000fe400078e00bc */
[----:B-1----:R-:W-:Y:S02]  /*42a0*/  IMAD.MOV.U32 R14, RZ, RZ, R87 ;  /* 0x000000ffff0e7224 */ /* 0x002fe400078e0057 */
[----:B------:R-:W-:Y:S01]  /*42b0*/  HMMA.16816.F32.BF16 R84, R4, R10, R104 ;  /* 0x0000000a0454723c */ /* 0x000fe20000041868 */
[----:B------:R-:W-:Y:S06]  /*42c0*/  LDSM.16.MT88.4 R104, [R217+0x1d00] ;  /* 0x001d0000d968783b */ /* 0x000fec0000004200 */
[----:B------:R-:W-:-:S02]  /*42d0*/  F2FP.BF16.PACK_AB R4, R133, R138 ;  /* 0x0000008a8504723e */ /* 0x000fc400000010ff */
[----:B--2---:R-:W-:Y:S02]  /*42e0*/  F2FP.BF16.PACK_AB R5, R59, R132 ;  /* 0x000000843b05723e */ /* 0x004fe400000010ff */
[----:B------:R-:W-:Y:S02]  /*42f0*/  F2FP.BF16.PACK_AB R6, R184, R134 ;  /* 0x00000086b806723e */ /* 0x000fe400000010ff */
[----:B---3--:R-:W-:-:S07]  /*4300*/  F2FP.BF16.PACK_AB R7, R57, R58 ;  /* 0x0000003a3907723e */ /* 0x008fce00000010ff */
[C---:B------:R-:W-:Y:S07]  /*4310*/  HMMA.16816.F32.BF16 R176, R4.reuse, R8, R76 ;  /* 0x0000000804b0723c */ /* 0x040fee000004184c */
[----:B------:R-:W-:Y:S01]  /*4320*/  FFMA.FTZ R8, R213, c[0x0][0x2d0], -R12 ;  /* 0x0000b400d5087a23 */ /* 0x000fe2000001080c */
[----:B------:R-:W-:Y:S01]  /*4330*/  HMMA.16816.F32.BF16 R180, R4, R18, R60 ;  /* 0x0000001204b4723c */ /* 0x000fe2000004183c */
[----:B------:R-:W-:Y:S02]  /*4340*/  IMAD.MOV.U32 R79, RZ, RZ, R175 ;  /* 0x000000ffff4f7224 */ /* 0x000fe400078e00af */
[----:B------:R-:W-:-:S02]  /*4350*/  IMAD.MOV.U32 R78, RZ, RZ, R152 ;  /* 0x000000ffff4e7224 */ /* 0x000fc400078e0098 */
[----:B------:R-:W-:Y:S02]  /*4360*/  IMAD.MOV.U32 R77, RZ, RZ, R153 ;  /* 0x000000ffff4d7224 */ /* 0x000fe400078e0099 */
[----:B------:R-:W-:Y:S01]  /*4370*/  IMAD.MOV.U32 R76, RZ, RZ, R154 ;  /* 0x000000ffff4c7224 */ /* 0x000fe200078e009a */
[C---:B------:R-:W-:Y:S01]  /*4380*/  HMMA.16816.F32.BF16 R172, R4.reuse, R10, R48 ;  /* 0x0000000a04ac723c */ /* 0x040fe20000041830 */
[----:B------:R1:W-:Y:S01]  /*4390*/  MUFU.EX2 R49, R8 ;  /* 0x0000000800317308 */ /* 0x0003e20000000800 */
[----:B------:R-:W-:Y:S02]  /*43a0*/  IMAD.MOV.U32 R9, RZ, RZ, R155 ;  /* 0x000000ffff097224 */ /* 0x000fe400078e009b */
[----:B------:R-:W-:Y:S03]  /*43b0*/  LDSM.16.MT88.4 R152, [R216+0xd00] ;  /* 0x000d0000d898783b */ /* 0x000fe60000004200 */
[----:B------:R-:W-:Y:S01]  /*43c0*/  IMAD.MOV.U32 R10, RZ, RZ, R131 ;  /* 0x000000ffff0a7224 */ /* 0x000fe200078e0083 */
[----:B------:R-:W-:Y:S01]  /*43d0*/  HMMA.16816.F32.BF16 R60, R4, R22, R44 ;  /* 0x00000016043c723c */ /* 0x000fe2000004182c */
[----:B------:R-:W-:-:S02]  /*43e0*/  IMAD.MOV.U32 R11, RZ, RZ, R130 ;  /* 0x000000ffff0b7224 */ /* 0x000fc400078e0082 */
[----:B------:R-:W-:Y:S02]  /*43f0*/  IMAD.MOV.U32 R51, RZ, RZ, R128 ;  /* 0x000000ffff337224 */ /* 0x000fe400078e0080 */
[----:B------:R-:W-:Y:S02]  /*4400*/  IMAD.MOV.U32 R50, RZ, RZ, R129 ;  /* 0x000000ffff327224 */ /* 0x000fe400078e0081 */
[----:B------:R-:W-:Y:S01]  /*4410*/  IMAD.MOV.U32 R213, RZ, RZ, R51 ;  /* 0x000000ffffd57224 */ /* 0x000fe200078e0033 */
[----:B------:R-:W-:Y:S01]  /*4420*/  HMMA.16816.F32.BF16 R96, R4, R24, R68 ;  /* 0x000000180460723c */ /* 0x000fe20000041844 */
[----:B-1----:R-:W-:Y:S02]  /*4430*/  FFMA.FTZ R8, R214, c[0x0][0x2d0], -R12 ;  /* 0x0000b400d6087a23 */ /* 0x002fe4000001080c */
[----:B------:R-:W-:Y:S02]  /*4440*/  IMAD.MOV.U32 R51, RZ, RZ, R9 ;  /* 0x000000ffff337224 */ /* 0x000fe400078e0009 */
[----:B------:R1:W2:Y:S01]  /*4450*/  MUFU.EX2 R48, R8 ;  /* 0x0000000800307308 */ /* 0x0002a20000000800 */
[----:B------:R-:W-:-:S02]  /*4460*/  IMAD.MOV.U32 R9, RZ, RZ, R156 ;  /* 0x000000ffff097224 */ /* 0x000fc400078e009c */
[C---:B------:R-:W-:Y:S01]  /*4470*/  HMMA.16816.F32.BF16 R108, R4.reuse, R20, R72 ;  /* 0x00000014046c723c */ /* 0x040fe20000041848 */
[----:B------:R-:W-:Y:S02]  /*4480*/  IMAD.MOV.U32 R25, RZ, RZ, R89 ;  /* 0x000000ffff197224 */ /* 0x000fe400078e0059 */
[----:B------:R-:W-:Y:S02]  /*4490*/  IMAD.MOV.U32 R46, RZ, RZ, R78 ;  /* 0x000000ffff2e7224 */ /* 0x000fe400078e004e */
[----:B------:R-:W-:Y:S02]  /*44a0*/  IMAD.MOV.U32 R45, RZ, RZ, R79 ;  /* 0x000000ffff2d7224 */ /* 0x000fe400078e004f */
[----:B------:R-:W-:Y:S01]  /*44b0*/  IMAD.MOV.U32 R47, RZ, RZ, R77 ;  /* 0x000000ffff2f7224 */ /* 0x000fe200078e004d */
[----:B------:R-:W-:Y:S01]  /*44c0*/  HMMA.16816.F32.BF16 R188, R4, R16, R80 ;  /* 0x0000001004bc723c */ /* 0x000fe20000041850 */
[----:B------:R-:W3:Y:S01]  /*44d0*/  LDSM.16.MT88.4 R80, [R217+0xd00] ;  /* 0x000d0000d950783b */ /* 0x000ee20000004200 */
[----:B------:R-:W-:-:S02]  /*44e0*/  IMAD.MOV.U32 R214, RZ, RZ, R76 ;  /* 0x000000ffffd67224 */ /* 0x000fc400078e004c */
[----:B-1----:R-:W-:Y:S01]  /*44f0*/  FFMA.FTZ R8, R211, c[0x0][0x2d0], -R12 ;  /* 0x0000b400d3087a23 */ /* 0x002fe2000001080c */
[----:B--2---:R-:W-:Y:S01]  /*4500*/  F2FP.BF16.PACK_AB R128, R48, R49 ;  /* 0x000000313080723e */ /* 0x004fe200000010ff */
[----:B------:R-:W-:Y:S02]  /*4510*/  IMAD.MOV.U32 R211, RZ, RZ, R88 ;  /* 0x000000ffffd37224 */ /* 0x000fe400078e0058 */
[C---:B------:R-:W-:Y:S01]  /*4520*/  HMMA.16816.F32.BF16 R40, R4.reuse, R26, R40 ;  /* 0x0000001a0428723c */ /* 0x040fe20000041828 */
[----:B------:R1:W-:Y:S06]  /*4530*/  MUFU.EX2 R44, R8 ;  /* 0x00000008002c7308 */ /* 0x0003ec0000000800 */
[----:B------:R-:W-:Y:S01]  /*4540*/  IMAD.MOV.U32 R26, RZ, RZ, R159 ;  /* 0x000000ffff1a7224 */ /* 0x000fe200078e009f */
[----:B------:R-:W-:Y:S01]  /*4550*/  HMMA.16816.F32.BF16 R64, R4, R28, R64 ;  /* 0x0000001c0440723c */ /* 0x000fe20000041840 */
[----:B------:R-:W-:-:S06]  /*4560*/  IMAD.MOV.U32 R27, RZ, RZ, R158 ;  /* 0x000000ffff1b7224 */ /* 0x000fcc00078e009e */
[----:B------:R-:W-:Y:S01]  /*4570*/  IMAD.MOV.U32 R29, RZ, RZ, R157 ;  /* 0x000000ffff1d7224 */ /* 0x000fe200078e009d */
[C---:B------:R-:W-:Y:S01]  /*4580*/  HMMA.16816.F32.BF16 R52, R4.reuse, R30, R52 ;  /* 0x0000001e0434723c */ /* 0x040fe20000041834 */
[----:B-1----:R-:W-:Y:S02]  /*4590*/  FFMA.FTZ R8, R212, c[0x0][0x2d0], -R12 ;  /* 0x0000b400d4087a23 */ /* 0x002fe4000001080c */
[----:B------:R-:W-:Y:S02]  /*45a0*/  IMAD.MOV.U32 R212, RZ, RZ, R14 ;  /* 0x000000ffffd47224 */ /* 0x000fe400078e000e */
[----:B------:R1:W2:Y:S03]  /*45b0*/  MUFU.EX2 R24, R8 ;  /* 0x0000000800187308 */ /* 0x0002a60000000800 */
[C---:B------:R-:W-:Y:S08]  /*45c0*/  HMMA.16816.F32.BF16 R120, R4.reuse, R32, R204 ;  /* 0x000000200478723c */ /* 0x040ff000000418cc */
[----:B------:R-:W-:Y:S01]  /*45d0*/  HMMA.16816.F32.BF16 R36, R4, R34, R36 ;  /* 0x000000220424723c */ /* 0x000fe20000041824 */
[----:B------:R-:W4:Y:S01]  /*45e0*/  LDSM.16.MT88.4 R4, [R217+0x2d00] ;  /* 0x002d0000d904783b */ /* 0x000f220000004200 */
[----:B-1----:R-:W-:Y:S01]  /*45f0*/  FFMA.FTZ R8, R229, c[0x0][0x2d0], -R3 ;  /* 0x0000b400e5087a23 */ /* 0x002fe20000010803 */
[----:B--2---:R-:W-:Y:S01]  /*4600*/  F2FP.BF16.PACK_AB R130, R24, R44 ;  /* 0x0000002c1882723e */ /* 0x004fe200000010ff */
[----:B------:R-:W-:-:S02]  /*4610*/  IMAD.MOV.U32 R229, RZ, RZ, R15 ;  /* 0x000000ffffe57224 */ /* 0x000fc400078e000f */
[----:B------:R1:W-:Y:S02]  /*4620*/  MUFU.EX2 R23, R8 ;  /* 0x0000000800177308 */ /* 0x0003e40000000800 */
[----:B-1----:R-:W-:-:S06]  /*4630*/  FFMA.FTZ R8, R231, c[0x0][0x2d0], -R3 ;  /* 0x0000b400e7087a23 */ /* 0x002fcc0000010803 */
[----:B------:R1:W2:Y:S02]  /*4640*/  MUFU.EX2 R22, R8 ;  /* 0x0000000800167308 */ /* 0x0002a40000000800 */
[--C-:B-1----:R-:W-:Y:S01]  /*4650*/  FFMA.FTZ R8, R215, c[0x0][0x2d0], -R3.reuse ;  /* 0x0000b400d7087a23 */ /* 0x102fe20000010803 */
[----:B--2---:R-:W-:Y:S01]  /*4660*/  F2FP.BF16.PACK_AB R129, R22, R23 ;  /* 0x000000171681723e */ /* 0x004fe200000010ff */
[----:B------:R-:W-:Y:S01]  /*4670*/  FFMA.FTZ R3, R224, c[0x0][0x2d0], -R3 ;  /* 0x0000b400e0037a23 */ /* 0x000fe20000010803 */
[----:B------:R-:W-:-:S03]  /*4680*/  IADD3 R224, R51, -0x2, RZ ;  /* 0xfffffffe33e07810 */ /* 0x000fc60007ffe0ff */
[----:B------:R1:W-:Y:S01]  /*4690*/  MUFU.EX2 R20, R8 ;  /* 0x0000000800147308 */ /* 0x0003e20000000800 */
[----:B------:R-:W-:-:S07]  /*46a0*/  ISETP.GE.AND P4, PT, R224, R250, PT ;  /* 0x000000fae000720c */ /* 0x000fce0003f86270 */
[----:B------:R2:W5:Y:S01]  /*46b0*/  MUFU.EX2 R21, R3 ;  /* 0x0000000300157308 */ /* 0x0005620000000800 */
[----:B-1----:R-:W-:Y:S02]  /*46c0*/  FADD.FTZ R8, R26, R229 ;  /* 0x000000e51a087221 */ /* 0x002fe40000010000 */
[----:B--2---:R-:W-:Y:S01]  /*46d0*/  FFMA.FTZ R3, R240, c[0x0][0x2d0], -R0 ;  /* 0x0000b400f0037a23 */ /* 0x004fe20000010800 */
[----:B-----5:R-:W-:-:S04]  /*46e0*/  F2FP.BF16.PACK_AB R131, R21, R20 ;  /* 0x000000141583723e */ /* 0x020fc800000010ff */
[----:B------:R1:W-:Y:S03]  /*46f0*/  MUFU.EX2 R19, R3 ;  /* 0x0000000300137308 */ /* 0x0003e60000000800 */
[C---:B---3--:R-:W-:Y:S08]  /*4700*/  HMMA.16816.F32.BF16 R72, R128.reuse, R80, R168 ;  /* 0x000000508048723c */ /* 0x048ff000000418a8 */
[----:B------:R-:W-:Y:S01]  /*4710*/  HMMA.16816.F32.BF16 R156, R128, R94, R100 ;  /* 0x0000005e809c723c */ /* 0x000fe20000041864 */
[----:B-1----:R-:W-:-:S04]  /*4720*/  FFMA.FTZ R3, R239, c[0x0][0x2d0], -R0 ;  /* 0x0000b400ef037a23 */ /* 0x002fc80000010800 */
[----:B------:R1:W2:Y:S03]  /*4730*/  MUFU.EX2 R18, R3 ;  /* 0x0000000300127308 */ /* 0x0002a60000000800 */
[C---:B------:R-:W-:Y:S08]  /*4740*/  HMMA.16816.F32.BF16 R140, R128.reuse, R152, R140 ;  /* 0x00000098808c723c */ /* 0x040ff0000004188c */
        /* <DEDUP_REMOVED lines=9> */
[----:B-1----:R-:W-:-:S07]  /*47e0*/  FADD.FTZ R3, R212, R27 ;  /* 0x0000001bd4037221 */ /* 0x002fce0000010000 */
[C---:B------:R-:W-:Y:S01]  /*47f0*/  HMMA.16816.F32.BF16 R112, R128.reuse, R116, R112 ;  /* 0x000000748070723c */ /* 0x040fe20000041870 */
[--C-:B--2---:R-:W-:Y:S01]  /*4800*/  FFMA.FTZ R0, R10, c[0x0][0x2d0], -R13.reuse ;  /* 0x0000b4000a007a23 */ /* 0x104fe2000001080d */
[----:B---3--:R-:W-:Y:S01]  /*4810*/  F2FP.BF16.PACK_AB R170, R16, R17 ;  /* 0x0000001110aa723e */ /* 0x008fe200000010ff */
[----:B------:R-:W-:Y:S02]  /*4820*/  IMAD.MOV.U32 R10, RZ, RZ, R90 ;  /* 0x000000ffff0a7224 */ /* 0x000fe400078e005a */
[----:B------:R1:W-:Y:S02]  /*4830*/  MUFU.EX2 R12, R0 ;  /* 0x00000000000c7308 */ /* 0x0003e40000000800 */
[----:B------:R-:W-:Y:S01]  /*4840*/  FADD.FTZ R10, R10, R8 ;  /* 0x000000080a0a7221 */ /* 0x000fe20000010000 */
[----:B------:R-:W-:Y:S01]  /*4850*/  HMMA.16816.F32.BF16 R164, R128, R118, R164 ;  /* 0x0000007680a4723c */ /* 0x000fe200000418a4 */
[----:B-1----:R-:W-:Y:S02]  /*4860*/  FFMA.FTZ R0, R11, c[0x0][0x2d0], -R13 ;  /* 0x0000b4000b007a23 */ /* 0x002fe4000001080d */
[----:B------:R-:W-:-:S02]  /*4870*/  IMAD.MOV.U32 R11, RZ, RZ, R91 ;  /* 0x000000ffff0b7224 */ /* 0x000fc400078e005b */
[----:B------:R1:W2:Y:S03]  /*4880*/  MUFU.EX2 R14, R0 ;  /* 0x00000000000e7308 */ /* 0x0002a60000000800 */
[C---:B------:R-:W-:Y:S08]  /*4890*/  HMMA.16816.F32.BF16 R88, R128.reuse, R92, R124 ;  /* 0x0000005c8058723c */ /* 0x040ff0000004187c */
[----:B----4-:R-:W-:Y:S01]  /*48a0*/  HMMA.16816.F32.BF16 R124, R128, R4, R200 ;  /* 0x00000004807c723c */ /* 0x010fe200000418c8 */
[----:B-1----:R-:W-:Y:S01]  /*48b0*/  FFMA.FTZ R0, R237, c[0x0][0x2d0], -R13 ;  /* 0x0000b400ed007a23 */ /* 0x002fe2000001080d */
[----:B--2---:R-:W-:-:S06]  /*48c0*/  F2FP.BF16.PACK_AB R169, R14, R12 ;  /* 0x0000000c0ea9723e */ /* 0x004fcc00000010ff */
[----:B------:R-:W-:Y:S01]  /*48d0*/  HMMA.16816.F32.BF16 R128, R128, R6, R144 ;  /* 0x000000068080723c */ /* 0x000fe20000041890 */
[----:B------:R1:W-:Y:S02]  /*48e0*/  MUFU.EX2 R15, R0 ;  /* 0x00000000000f7308 */ /* 0x0003e40000000800 */
[----:B-1----:R-:W-:-:S06]  /*48f0*/  FFMA.FTZ R0, R238, c[0x0][0x2d0], -R13 ;  /* 0x0000b400ee007a23 */ /* 0x002fcc000001080d */
[----:B------:R1:W2:Y:S02]  /*4900*/  MUFU.EX2 R13, R0 ;  /* 0x00000000000d7308 */ /* 0x0002a40000000800 */
[----:B-1----:R-:W-:Y:S01]  /*4910*/  FADD.FTZ R0, R9, R29 ;  /* 0x0000001d09007221 */ /* 0x002fe20000010000 */
[----:B--2---:R-:W-:Y:S01]  /*4920*/  F2FP.BF16.PACK_AB R171, R13, R15 ;  /* 0x0000000f0dab723e */ /* 0x004fe200000010ff */
        /* <DEDUP_REMOVED lines=36> */
[----:B------:R-:W-:-:S04]  /*4b70*/  FADD.FTZ R5, R208, R5 ;  /* 0x00000005d0057221 */ /* 0x000fc80000010000 */
[----:B------:R-:W-:Y:S01]  /*4b80*/  FADD.FTZ R5, R195, R5 ;  /* 0x00000005c3057221 */ /* 0x000fe20000010000 */
        /* <DEDUP_REMOVED lines=29> */
[----:B------:R-:W-:Y:S01]  /*4d60*/  FADD.FTZ R249, R21, R249 ;  /* 0x000000f915f97221 */ /* 0x000fe20000010000 */
[----:B------:R-:W-:Y:S05]  /*4d70*/  @!P4 BRA `(.L_x_1825) ;  /* 0x000031700000c947 */ /* 0x000fea0003800000 */
[----:B------:R-:W-:Y:S01]  /*4d80*/  SHF.R.S32.HI R51, RZ, 0x1f, R185 ;  /* 0x0000001fff337819 */ /* 0x000fe200000114b9 */
[C---:B------:R-:W-:Y:S01]  /*4d90*/  IMAD.SHL.U32 R229, R56.reuse, 0x2, RZ ;  /* 0x0000000238e57824 */ /* 0x040fe200078e00ff */
[----:B------:R-:W-:Y:S01]  /*4da0*/  SHF.R.S32.HI R50, RZ, 0x1f, R56 ;  /* 0x0000001fff327819 */ /* 0x000fe20000011438 */
[C---:B------:R-:W-:Y:S01]  /*4db0*/  IMAD.SHL.U32 R227, R185.reuse, 0x2, RZ ;  /* 0x00000002b9e37824 */ /* 0x040fe200078e00ff */
[----:B------:R-:W-:Y:S01]  /*4dc0*/  SHF.L.U64.HI R228, R185, 0x1, R51 ;  /* 0x00000001b9e47819 */ /* 0x000fe20000010233 */
[----:B------:R-:W-:Y:S01]  /*4dd0*/  IMAD.MOV.U32 R3, RZ, RZ, R136 ;  /* 0x000000ffff037224 */ /* 0x000fe200078e0088 */
[----:B------:R-:W-:Y:S01]  /*4de0*/  SHF.R.S32.HI R51, RZ, 0x1f, R186 ;  /* 0x0000001fff337819 */ /* 0x000fe200000114ba */
[----:B------:R-:W-:Y:S01]  /*4df0*/  IMAD.MOV.U32 R138, RZ, RZ, R2 ;  /* 0x000000ffff8a7224 */ /* 0x000fe200078e0002 */
[----:B------:R-:W-:Y:S01]  /*4e00*/  SHF.L.U64.HI R230, R56, 0x1, R50 ;  /* 0x0000000138e67819 */ /* 0x000fe20000010232 */
[----:B------:R-:W-:Y:S01]  /*4e10*/  IMAD.MOV.U32 R132, RZ, RZ, R135 ;  /* 0x000000ffff847224 */ /* 0x000fe200078e0087 */
[----:B------:R-:W-:-:S02]  /*4e20*/  MOV R0, R137 ;  /* 0x0000008900007202 */ /* 0x000fc40000000f00 */
[C---:B------:R-:W-:Y:S02]  /*4e30*/  SHF.L.U64.HI R226, R186.reuse, 0x1, R51 ;  /* 0x00000001bae27819 */ /* 0x040fe40000010233 */
[----:B------:R-:W-:Y:S01]  /*4e40*/  SHF.L.U32 R225, R186, 0x1, RZ ;  /* 0x00000001bae17819 */ /* 0x000fe200000006ff */
[----:B------:R-:W-:Y:S05]  /*4e50*/  BRA `(.L_x_1826) ;  /* 0x0000035000007947 */ /* 0x000fea0003800000 */
.L_x_1828:
[----:B------:R-:W2:Y:S01]  /*4e60*/  LDL.64 R236, [R1+0x8] ;  /* 0x0000080001ec7983 */ /* 0x000ea20000100a00 */
[----:B------:R-:W-:Y:S02]  /*4e70*/  IMAD.MOV.U32 R222, RZ, RZ, RZ ;  /* 0x000000ffffde7224 */ /* 0x000fe400078e00ff */
[----:B------:R-:W-:Y:S01]  /*4e80*/  IMAD R133, R224, 0x40, R252 ;  /* 0x00000040e0857824 */ /* 0x000fe200078e02fc */
[----:B------:R-:W3:Y:S04]  /*4e90*/  LDL R234, [R1+0x1c] ;  /* 0x00001c0001ea7983 */ /* 0x000ee80000100800 */
[----:B------:R-:W4:Y:S01]  /*4ea0*/  LDL.64 R232, [R1] ;  /* 0x0000000001e87983 */ /* 0x000f220000100a00 */
[----:B------:R-:W-:Y:S03]  /*4eb0*/  IADD3 R133, R133, -0x40, R245 ;  /* 0xffffffc085857810 */ /* 0x000fe60007ffe0f5 */
[----:B------:R-:W5:Y:S02]  /*4ec0*/  LDL R231, [R1+0x18] ;  /* 0x0000180001e77983 */ /* 0x000f640000100800 */
[----:B------:R-:W-:Y:S04]  /*4ed0*/  @P0 IMAD.HI.U32 R134, R133, c[0x0][0x2bc], RZ ;  /* 0x0000af0085860a27 */ /* 0x000fe800078e00ff */
[--C-:B------:R-:W-:Y:S01]  /*4ee0*/  IMAD.MOV.U32 R2, RZ, RZ, R133.reuse ;  /* 0x000000ffff027224 */ /* 0x100fe200078e0085 */
[----:B------:R-:W-:Y:S04]  /*4ef0*/  @P0 SHF.R.U32.HI R2, RZ, c[0x0][0x2c0], R134 ;  /* 0x0000b000ff020a19 */ /* 0x000fe80000011686 */
[C---:B--2---:R-:W-:Y:S04]  /*4f00*/  @!P6 IADD3 R135, P4, R2.reuse, R236, RZ ;  /* 0x000000ec0287e210 */ /* 0x044fe80007f9e0ff */
[----:B---3--:R-:W-:Y:S01]  /*4f10*/  @!P6 LEA.HI.X.SX32 R136, R2, R234, 0x1, P4 ;  /* 0x000000ea0288e211 */ /* 0x008fe200020f0eff */
        /* <DEDUP_REMOVED lines=11> */
[----:B------:R-:W-:Y:S04]  /*4fd0*/  IMAD.WIDE.U32 R134, R222, c[0x0][0x1f0], R134 ;  /* 0x00007c00de867a25 */ /* 0x000fe800078e0086 */
[----:B------:R-:W-:Y:S01]  /*4fe0*/  IMAD R2, R2, c[0x0][0x1f0], RZ ;  /* 0x00007c0002027a24 */ /* 0x000fe200078e02ff */
[----:B----4-:R-:W-:Y:S03]  /*4ff0*/  IADD3 R133, P4, R232, R134, RZ ;  /* 0x00000086e8857210 */ /* 0x010fe60007f9e0ff */
[----:B------:R-:W-:Y:S05]  /*5000*/  IMAD R2, R222, c[0x0][0x1f4], R2 ;  /* 0x00007d00de027a24 */ /* 0x000fea00078e0202 */
[----:B-----5:R-:W-:Y:S02]  /*5010*/  IADD3.X R134, R231, R135, R2, P4, !PT ;  /* 0x00000087e7867210 */ /* 0x020fe400027fe402 */
        /* <DEDUP_REMOVED lines=11> */
[C---:B---3--:R-:W-:Y:S01]  /*50d0*/  IADD3 R172, P4, R2.reuse, R229, RZ ;  /* 0x000000e502ac7210 */ /* 0x048fe20007f9e0ff */
[----:B------:R1:W-:Y:S02]  /*50e0*/  LDGSTS.E.BYPASS.LTC128B.128 [R221+0x3100], [R136.64], !P3 ;  /* 0x0310000088dd7fae */ /* 0x0003e4000d901d46 */
[----:B------:R-:W-:Y:S02]  /*50f0*/  IMAD.X R175, R135, 0x1, R226, P5 ;  /* 0x0000000187af7824 */ /* 0x000fe400028e06e2 */
[----:B------:R2:W-:Y:S01]  /*5100*/  LDGSTS.E.BYPASS.LTC128B.128 [R221+0x4100], [R176.64], !P2 ;  /* 0x04100000b0dd7fae */ /* 0x0005e2000d101d46 */
[C---:B----4-:R-:W-:Y:S01]  /*5110*/  IMAD.X R173, R133.reuse, 0x1, R230, P4 ;  /* 0x0000000185ad7824 */ /* 0x050fe200020e06e6 */
[C---:B------:R-:W-:Y:S02]  /*5120*/  IADD3 R134, P4, R2.reuse, R225, RZ ;  /* 0x000000e102867210 */ /* 0x040fe40007f9e0ff */
[----:B------:R2:W-:Y:S03]  /*5130*/  LDGSTS.E.BYPASS.LTC128B.128 [R221+0x5100], [R174.64], !P1 ;  /* 0x05100000aedd7fae */ /* 0x0005e6000c901d46 */
[C---:B------:R-:W-:Y:S01]  /*5140*/  IMAD.X R135, R133.reuse, 0x1, R226, P4 ;  /* 0x0000000185877824 */ /* 0x040fe200020e06e2 */
[----:B------:R2:W-:Y:S01]  /*5150*/  LDGSTS.E.BYPASS.LTC128B.128 [R221+0x3900], [R172.64], !P3 ;  /* 0x03900000acdd7fae */ /* 0x0005e2000d901d46 */
[----:B-1----:R-:W-:Y:S04]  /*5160*/  IADD3 R136, P5, R2, R227, RZ ;  /* 0x000000e302887210 */ /* 0x002fe80007fbe0ff */
[----:B------:R-:W-:Y:S05]  /*5170*/  IADD3.X R137, R133, R228, RZ, P5, !PT ;  /* 0x000000e485897210 */ /* 0x000fea0002ffe4ff */
[----:B------:R2:W-:Y:S04]  /*5180*/  LDGSTS.E.BYPASS.LTC128B.128 [R221+0x4900], [R136.64], !P2 ;  /* 0x0490000088dd7fae */ /* 0x0005e8000d101d46 */
[----:B------:R2:W-:Y:S01]  /*5190*/  LDGSTS.E.BYPASS.LTC128B.128 [R221+0x5900], [R134.64], !P1 ;  /* 0x0590000086dd7fae */ /* 0x0005e2000c901d46 */
[----:B------:R-:W-:-:S05]  /*51a0*/  BRA `(.L_x_1827) ;  /* 0x00000b3000007947 */ /* 0x000fca0003800000 */
.L_x_1826:
[----:B------:R-:W2:Y:S01]  /*51b0*/  LDL.64 R40, [R1+0x10] ;  /* 0x0000100001287983 */ /* 0x000ea20000100a00 */
[----:B------:R-:W-:Y:S04]  /*51c0*/  DEPBAR.LE SB0, 0x0 ;  /* 0x000080000000791a */ /* 0x000fe80000000000 */
[C---:B------:R-:W-:Y:S01]  /*51d0*/  IMAD.WIDE.U32 R28, R223.reuse, c[0x0][0x208], RZ ;  /* 0x00008200df1c7a25 */ /* 0x040fe200078e00ff */
[----:B------:R-:W3:Y:S01]  /*51e0*/  LDL R39, [R1+0x20] ;  /* 0x0000200001277983 */ /* 0x000ee20000100800 */
[----:B------:R-:W-:Y:S05]  /*51f0*/  SHF.R.S32.HI R2, RZ, 0x1f, R223 ;  /* 0x0000001fff027819 */ /* 0x000fea00000114df */
[----:B------:R-:W-:Y:S01]  /*5200*/  BAR.SYNC.DEFER_BLOCKING 0x0 ;  /* 0x0000000000007b1d */ /* 0x000fe20000010000 */
[----:B------:R-:W-:Y:S04]  /*5210*/  IMAD R2, R2, c[0x0][0x208], RZ ;  /* 0x0000820002027a24 */ /* 0x000fe800078e02ff */
[----:B------:R-:W-:Y:S04]  /*5220*/  IMAD R2, R223, c[0x0][0x20c], R2 ;  /* 0x00008300df027a24 */ /* 0x000fe800078e0202 */
[----:B------:R-:W-:Y:S01]  /*5230*/  IMAD.IADD R29, R29, 0x1, R2 ;  /* 0x000000011d1d7824 */ /* 0x000fe200078e0202 */
[----:B------:R-:W-:Y:S03]  /*5240*/  SHF.R.S32.HI R2, RZ, 0x1f, R222 ;  /* 0x0000001fff027819 */ /* 0x000fe600000114de */
[----:B------:R-:W-:Y:S04]  /*5250*/  IMAD.WIDE.U32 R36, R222, c[0x0][0x218], R28 ;  /* 0x00008600de247a25 */ /* 0x000fe800078e001c */
[----:B------:R-:W-:Y:S04]  /*5260*/  IMAD R2, R2, c[0x0][0x218], RZ ;  /* 0x0000860002027a24 */ /* 0x000fe800078e02ff */
[----:B------:R-:W-:Y:S01]  /*5270*/  IMAD R38, R222, c[0x0][0x21c], R2 ;  /* 0x00008700de267a24 */ /* 0x000fe200078e0202 */
[----:B------:R-:W-:Y:S06]  /*5280*/  LDSM.16.M88.4 R64, [R219+0x6100] ;  /* 0x00610000db40783b */ /* 0x000fec0000000200 */
[----:B------:R-:W1:Y:S06]  /*5290*/  LDSM.16.M88.4 R16, [R139+0x3100] ;  /* 0x003100008b10783b */ /* 0x000e6c0000000200 */
[----:B------:R-:W4:Y:S06]  /*52a0*/  LDSM.16.M88.4 R60, [R219+0x7100] ;  /* 0x00710000db3c783b */ /* 0x000f2c0000000200 */
[----:B------:R-:W5:Y:S06]  /*52b0*/  LDSM.16.M88.4 R32, [R139+0x3500] ;  /* 0x003500008b20783b */ /* 0x000f6c0000000200 */
[----:B------:R-:W2:Y:S06]  /*52c0*/  LDSM.16.M88.4 R48, [R139+0x3900] ;  /* 0x003900008b30783b */ /* 0x000eac0000000200 */
[----:B------:R-:W-:Y:S06]  /*52d0*/  LDSM.16.M88.4 R172, [R139+0x3d00] ;  /* 0x003d00008bac783b */ /* 0x000fec0000000200 */
[----:B------:R-:W-:Y:S06]  /*52e0*/  LDSM.16.M88.4 R176, [R220+0x6100] ;  /* 0x00610000dcb0783b */ /* 0x000fec0000000200 */
[----:B------:R-:W-:Y:S01]  /*52f0*/  LDSM.16.M88.4 R180, [R218] ;  /* 0x00000000dab4783b */ /* 0x000fe20000000200 */
[-C--:B-1----:R-:W-:Y:S05]  /*5300*/  HMMA.16816.F32.BF16 R4, R64, R16.reuse, RZ ;  /* 0x000000104004723c */ /* 0x082fea00000418ff */
[----:B------:R-:W-:Y:S03]  /*5310*/  LDSM.16.M88.4 R184, [R220+0x7100] ;  /* 0x00710000dcb8783b */ /* 0x000fe60000000200 */
[C---:B----4-:R-:W-:Y:S03]  /*5320*/  HMMA.16816.F32.BF16 R8, R60.reuse, R16, RZ ;  /* 0x000000103c08723c */ /* 0x050fe600000418ff */
[----:B------:R-:W-:Y:S06]  /*5330*/  LDSM.16.M88.4 R188, [R218+0x800] ;  /* 0x00080000dabc783b */ /* 0x000fec0000000200 */
[----:B------:R-:W-:Y:S01]  /*5340*/  LDSM.16.M88.4 R192, [R218+0xc00] ;  /* 0x000c0000dac0783b */ /* 0x000fe20000000200 */
[-C--:B------:R-:W-:Y:S08]  /*5350*/  HMMA.16816.F32.BF16 R12, R60, R18.reuse, RZ ;  /* 0x000000123c0c723c */ /* 0x080ff000000418ff */
[C---:B------:R-:W-:Y:S08]  /*5360*/  HMMA.16816.F32.BF16 R16, R64.reuse, R18, RZ ;  /* 0x000000124010723c */ /* 0x040ff000000418ff */
[-C--:B-----5:R-:W-:Y:S08]  /*5370*/  HMMA.16816.F32.BF16 R20, R64, R32.reuse, RZ ;  /* 0x000000204014723c */ /* 0x0a0ff000000418ff */
[C---:B------:R-:W-:Y:S08]  /*5380*/  HMMA.16816.F32.BF16 R24, R60.reuse, R32, RZ ;  /* 0x000000203c18723c */ /* 0x040ff000000418ff */
[-C--:B------:R-:W-:Y:S08]  /*5390*/  HMMA.16816.F32.BF16 R28, R60, R34.reuse, RZ ;  /* 0x000000223c1c723c */ /* 0x080ff000000418ff */
[C---:B------:R-:W-:Y:S04]  /*53a0*/  HMMA.16816.F32.BF16 R32, R64.reuse, R34, RZ ;  /* 0x000000224020723c */ /* 0x040fe800000418ff */
[----:B--2---:R-:W-:Y:S04]  /*53b0*/  IADD3 R2, P4, R40, R36, RZ ;  /* 0x0000002428027210 */ /* 0x004fe80007f9e0ff */
[----:B---3--:R-:W-:Y:S02]  /*53c0*/  IADD3.X R40, R39, R37, R38, P4, !PT ;  /* 0x0000002527287210 */ /* 0x008fe400027fe426 */
[-C--:B------:R-:W-:Y:S02]  /*53d0*/  HMMA.16816.F32.BF16 R36, R64, R48.reuse, RZ ;  /* 0x000000304024723c */ /* 0x080fe400000418ff */
[C---:B------:R-:W-:Y:S04]  /*53e0*/  LEA R133, P4, R2.reuse, c[0x0][0x1f8], 0x1 ;  /* 0x00007e0002857a11 */ /* 0x040fe800078808ff */
[----:B------:R-:W-:Y:S01]  /*53f0*/  LEA.HI.X R2, R2, c[0x0][0x1fc], R40, 0x1, P4 ;  /* 0x00007f0002027a11 */ /* 0x000fe200020f0c28 */
[----:B------:R-:W1:Y:S01]  /*5400*/  SHFL.IDX PT, R135, R133, RZ, 0x1c1f ;  /* 0x001c1fff85877589 */ /* 0x000e6200000e0000 */
[C---:B------:R-:W-:Y:S05]  /*5410*/  HMMA.16816.F32.BF16 R40, R60.reuse, R48, RZ ;  /* 0x000000303c28723c */ /* 0x040fea00000418ff */
[----:B------:R-:W2:Y:S03]  /*5420*/  SHFL.IDX PT, R134, R2, RZ, 0x1c1f ;  /* 0x001c1fff02867589 */ /* 0x000ea600000e0000 */
[-C--:B------:R-:W-:Y:S03]  /*5430*/  HMMA.16816.F32.BF16 R44, R60, R50.reuse, RZ ;  /* 0x000000323c2c723c */ /* 0x080fe600000418ff */
[----:B------:R-:W3:Y:S05]  /*5440*/  SHFL.IDX PT, R133, R133, 0x1, 0x1c1f ;  /* 0x003c1f0085857f89 */ /* 0x000eea00000e0000 */
[C---:B------:R-:W-:Y:S01]  /*5450*/  HMMA.16816.F32.BF16 R48, R64.reuse, R50, RZ ;  /* 0x000000324030723c */ /* 0x040fe200000418ff */
[----:B------:R-:W-:Y:S03]  /*5460*/  SHFL.IDX PT, R2, R2, 0x1, 0x1c1f ;  /* 0x003c1f0002027f89 */ /* 0x000fe600000e0000 */
[C---:B-1----:R-:W-:Y:S04]  /*5470*/  IADD3 R196, P5, R135.reuse, R229, RZ ;  /* 0x000000e587c47210 */ /* 0x042fe80007fbe0ff */
[-C--:B------:R-:W-:Y:S01]  /*5480*/  HMMA.16816.F32.BF16 R52, R64, R172.reuse, RZ ;  /* 0x000000ac4034723c */ /* 0x080fe200000418ff */
[C---:B------:R-:W-:Y:S03]  /*5490*/  IADD3 R136, P4, R135.reuse, R227, RZ ;  /* 0x000000e387887210 */ /* 0x040fe60007f9e0ff */
[C---:B--2---:R-:W-:Y:S02]  /*54a0*/  IMAD.X R197, R134.reuse, 0x1, R230, P5 ;  /* 0x0000000186c57824 */ /* 0x044fe400028e06e6 */
[C---:B------:R-:W-:Y:S02]  /*54b0*/  IMAD.X R137, R134.reuse, 0x1, R228, P4 ;  /* 0x0000000186897824 */ /* 0x040fe400020e06e4 */
[C---:B------:R-:W-:Y:S08]  /*54c0*/  HMMA.16816.F32.BF16 R56, R60.reuse, R172, RZ ;  /* 0x000000ac3c38723c */ /* 0x040ff000000418ff */
[-C--:B------:R-:W-:Y:S08]  /*54d0*/  HMMA.16816.F32.BF16 R60, R60, R174.reuse, RZ ;  /* 0x000000ae3c3c723c */ /* 0x080ff000000418ff */
[----:B------:R-:W-:Y:S01]  /*54e0*/  HMMA.16816.F32.BF16 R64, R64, R174, RZ ;  /* 0x000000ae4040723c */ /* 0x000fe200000418ff */
[----:B------:R-:W1:Y:S06]  /*54f0*/  LDSM.16.M88.4 R172, [R218+0x400] ;  /* 0x00040000daac783b */ /* 0x000e6c0000000200 */
[----:B------:R-:W-:Y:S01]  /*5500*/  @!PT LDS RZ, [RZ] ;  /* 0x00000000fffff984 */ /* 0x000fe20000000800 */
[----:B------:R-:W-:Y:S01]  /*5510*/  @!PT LDS RZ, [RZ] ;  /* 0x00000000fffff984 */ /* 0x000fe20000000800 */
[----:B------:R-:W-:Y:S01]  /*5520*/  @!PT LDS RZ, [RZ] ;  /* 0x00000000fffff984 */ /* 0x000fe20000000800 */
[----:B------:R2:W-:Y:S01]  /*5530*/  LDGSTS.E.BYPASS.LTC128B.128 [R221+0x100], [R196.64], !P3 ;  /* 0x00100000c4dd7fae */ /* 0x0005e2000d901d46 */
[-C--:B------:R-:W-:Y:S05]  /*5540*/  HMMA.16816.F32.BF16 R4, R176, R180.reuse, R4 ;  /* 0x000000b4b004723c */ /* 0x080fea0000041804 */
[----:B------:R3:W-:Y:S03]  /*5550*/  LDGSTS.E.BYPASS.LTC128B.128 [R221+0x1100], [R136.64], !P2 ;  /* 0x0110000088dd7fae */ /* 0x0007e6000d101d46 */
[C---:B------:R-:W-:Y:S08]  /*5560*/  HMMA.16816.F32.BF16 R8, R184.reuse, R180, R8 ;  /* 0x000000b4b808723c */ /* 0x040ff00000041808 */
[-C--:B------:R-:W-:Y:S08]  /*5570*/  HMMA.16816.F32.BF16 R12, R184, R182.reuse, R12 ;  /* 0x000000b6b80c723c */ /* 0x080ff0000004180c */
[C---:B------:R-:W-:Y:S04]  /*5580*/  HMMA.16816.F32.BF16 R16, R176.reuse, R182, R16 ;  /* 0x000000b6b010723c */ /* 0x040fe80000041810 */
[----:B--2---:R-:W-:Y:S02]  /*5590*/  IADD3 R196, P5, R135, R225, RZ ;  /* 0x000000e187c47210 */ /* 0x004fe40007fbe0ff */
[C---:B---3--:R-:W-:Y:S02]  /*55a0*/  IADD3 R136, P4, R133.reuse, R229, RZ ;  /* 0x000000e585887210 */ /* 0x048fe40007f9e0ff */
[-C--:B-1----:R-:W-:Y:S04]  /*55b0*/  HMMA.16816.F32.BF16 R20, R176, R172.reuse, R20 ;  /* 0x000000acb014723c */ /* 0x082fe80000041814 */
[----:B------:R-:W-:Y:S01]  /*55c0*/  IMAD.X R197, R134, 0x1, R226, P5 ;  /* 0x0000000186c57824 */ /* 0x000fe200028e06e2 */
[C---:B------:R-:W-:Y:S01]  /*55d0*/  IADD3 R198, P5, R133.reuse, R227, RZ ;  /* 0x000000e385c67210 */ /* 0x040fe20007fbe0ff */
[C---:B------:R-:W-:Y:S01]  /*55e0*/  IMAD.X R137, R2.reuse, 0x1, R230, P4 ;  /* 0x0000000102897824 */ /* 0x040fe200020e06e6 */
[----:B------:R-:W-:Y:S01]  /*55f0*/  IADD3 R134, P4, R133, R225, RZ ;  /* 0x000000e185867210 */ /* 0x000fe20007f9e0ff */
[C---:B------:R-:W-:Y:S01]  /*5600*/  HMMA.16816.F32.BF16 R24, R184.reuse, R172, R24 ;  /* 0x000000acb818723c */ /* 0x040fe20000041818 */
[----:B------:R1:W-:Y:S03]  /*5610*/  LDGSTS.E.BYPASS.LTC128B.128 [R221+0x2100], [R196.64], !P1 ;  /* 0x02100000c4dd7fae */ /* 0x0003e6000c901d46 */
[C---:B------:R-:W-:Y:S02]  /*5620*/  IMAD.X R199, R2.reuse, 0x1, R228, P5 ;  /* 0x0000000102c77824 */ /* 0x040fe400028e06e4 */
[----:B------:R-:W-:Y:S01]  /*5630*/  IMAD.X R135, R2, 0x1, R226, P4 ;  /* 0x0000000102877824 */ /* 0x000fe200020e06e2 */
[----:B------:R2:W-:Y:S01]  /*5640*/  LDGSTS.E.BYPASS.LTC128B.128 [R221+0x900], [R136.64], !P3 ;  /* 0x0090000088dd7fae */ /* 0x0005e2000d901d46 */
[-C--:B------:R-:W-:Y:S03]  /*5650*/  HMMA.16816.F32.BF16 R28, R184, R174.reuse, R28 ;  /* 0x000000aeb81c723c */ /* 0x080fe6000004181c */
[----:B------:R-:W-:Y:S02]  /*5660*/  ISETP.GT.AND P4, PT, R224, R250, PT ;  /* 0x000000fae000720c */ /* 0x000fe40003f84270 */
[----:B------:R1:W-:Y:S03]  /*5670*/  LDGSTS.E.BYPASS.LTC128B.128 [R221+0x1900], [R198.64], !P2 ;  /* 0x01900000c6dd7fae */ /* 0x0003e6000d101d46 */
[C---:B------:R-:W-:Y:S03]  /*5680*/  HMMA.16816.F32.BF16 R32, R176.reuse, R174, R32 ;  /* 0x000000aeb020723c */ /* 0x040fe60000041820 */
[----:B------:R2:W-:Y:S05]  /*5690*/  LDGSTS.E.BYPASS.LTC128B.128 [R221+0x2900], [R134.64], !P1 ;  /* 0x0290000086dd7fae */ /* 0x0005ea000c901d46 */
[-C--:B------:R-:W-:Y:S01]  /*56a0*/  HMMA.16816.F32.BF16 R36, R176, R188.reuse, R36 ;  /* 0x000000bcb024723c */ /* 0x080fe20000041824 */
[----:B------:R-:W-:Y:S06]  /*56b0*/  LDSM.16.M88.4 R200, [R139+0x4100] ;  /* 0x004100008bc8783b */ /* 0x000fec0000000200 */
[----:B------:R-:W0:Y:S01]  /*56c0*/  LDGDEPBAR ;  /* 0x00000000000079af */ /* 0x000e220000000000 */
[C---:B------:R-:W-:Y:S05]  /*56d0*/  HMMA.16816.F32.BF16 R40, R184.reuse, R188, R40 ;  /* 0x000000bcb828723c */ /* 0x040fea0000041828 */
[----:B------:R-:W-:Y:S03]  /*56e0*/  LDSM.16.M88.4 R204, [R219+0x9100] ;  /* 0x00910000dbcc783b */ /* 0x000fe60000000200 */
[-C--:B------:R-:W-:Y:S03]  /*56f0*/  HMMA.16816.F32.BF16 R44, R184, R190.reuse, R44 ;  /* 0x000000beb82c723c */ /* 0x080fe6000004182c */
[----:B-1----:R-:W1:Y:S05]  /*5700*/  LDSM.16.M88.4 R196, [R219+0x8100] ;  /* 0x00810000dbc4783b */ /* 0x002e6a0000000200 */
[C---:B------:R-:W-:Y:S01]  /*5710*/  HMMA.16816.F32.BF16 R48, R176.reuse, R190, R48 ;  /* 0x000000beb030723c */ /* 0x040fe20000041830 */
[----:B------:R-:W3:Y:S06]  /*5720*/  LDSM.16.M88.4 R180, [R139+0x4500] ;  /* 0x004500008bb4783b */ /* 0x000eec0000000200 */
[----:B------:R-:W4:Y:S01]  /*5730*/  LDSM.16.M88.4 R172, [R139+0x4900] ;  /* 0x004900008bac783b */ /* 0x000f220000000200 */
[-C--:B------:R-:W-:Y:S05]  /*5740*/  HMMA.16816.F32.BF16 R52, R176, R192.reuse, R52 ;  /* 0x000000c0b034723c */ /* 0x080fea0000041834 */
[----:B------:R-:W-:Y:S03]  /*5750*/  LDSM.16.M88.4 R188, [R218+0x1000] ;  /* 0x00100000dabc783b */ /* 0x000fe60000000200 */
[C---:B------:R-:W-:Y:S03]  /*5760*/  HMMA.16816.F32.BF16 R56, R184.reuse, R192, R56 ;  /* 0x000000c0b838723c */ /* 0x040fe60000041838 */
[----:B------:R-:W-:Y:S05]  /*5770*/  LDSM.16.M88.4 R208, [R218+0x1800] ;  /* 0x00180000dad0783b */ /* 0x000fea0000000200 */
[-C--:B------:R-:W-:Y:S01]  /*5780*/  HMMA.16816.F32.BF16 R60, R184, R194.reuse, R60 ;  /* 0x000000c2b83c723c */ /* 0x080fe2000004183c */
[----:B------:R-:W5:Y:S06]  /*5790*/  LDSM.16.M88.4 R184, [R139+0x4d00] ;  /* 0x004d00008bb8783b */ /* 0x000f6c0000000200 */
[----:B------:R-:W-:Y:S01]  /*57a0*/  LDSM.16.M88.4 R212, [R218+0x1c00] ;  /* 0x001c0000dad4783b */ /* 0x000fe20000000200 */
[----:B------:R-:W-:Y:S05]  /*57b0*/  HMMA.16816.F32.BF16 R64, R176, R194, R64 ;  /* 0x000000c2b040723c */ /* 0x000fea0000041840 */
[----:B------:R-:W2:Y:S03]  /*57c0*/  LDSM.16.M88.4 R176, [R220+0x8100] ;  /* 0x00810000dcb0783b */ /* 0x000ea60000000200 */
[-C--:B-1----:R-:W-:Y:S03]  /*57d0*/  HMMA.16816.F32.BF16 R4, R196, R200.reuse, R4 ;  /* 0x000000c8c404723c */ /* 0x082fe60000041804 */
[----:B------:R-:W1:Y:S05]  /*57e0*/  LDSM.16.M88.4 R192, [R220+0x9100] ;  /* 0x00910000dcc0783b */ /* 0x000e6a0000000200 */
[C---:B------:R-:W-:Y:S08]  /*57f0*/  HMMA.16816.F32.BF16 R8, R204.reuse, R200, R8 ;  /* 0x000000c8cc08723c */ /* 0x040ff00000041808 */
[-C--:B------:R-:W-:Y:S08]  /*5800*/  HMMA.16816.F32.BF16 R12, R204, R202.reuse, R12 ;  /* 0x000000cacc0c723c */ /* 0x080ff0000004180c */
[C---:B------:R-:W-:Y:S01]  /*5810*/  HMMA.16816.F32.BF16 R16, R196.reuse, R202, R16 ;  /* 0x000000cac410723c */ /* 0x040fe20000041810 */
[----:B------:R-:W1:Y:S07]  /*5820*/  LDSM.16.M88.4 R200, [R218+0x1400] ;  /* 0x00140000dac8783b */ /* 0x000e6e0000000200 */
[-C--:B---3--:R-:W-:Y:S08]  /*5830*/  HMMA.16816.F32.BF16 R20, R196, R180.reuse, R20 ;  /* 0x000000b4c414723c */ /* 0x088ff00000041814 */
[C---:B------:R-:W-:Y:S08]  /*5840*/  HMMA.16816.F32.BF16 R24, R204.reuse, R180, R24 ;  /* 0x000000b4cc18723c */ /* 0x040ff00000041818 */
        /* <DEDUP_REMOVED lines=8> */
[-C--:B-----5:R-:W-:Y:S08]  /*58d0*/  HMMA.16816.F32.BF16 R52, R196, R184.reuse, R52 ;  /* 0x000000b8c434723c */ /* 0x0a0ff00000041834 */
[C---:B------:R-:W-:Y:S08]  /*58e0*/  HMMA.16816.F32.BF16 R56, R204.reuse, R184, R56 ;  /* 0x000000b8cc38723c */ /* 0x040ff00000041838 */
[-C--:B------:R-:W-:Y:S01]  /*58f0*/  HMMA.16816.F32.BF16 R60, R204, R186.reuse, R60 ;  /* 0x000000bacc3c723c */ /* 0x080fe2000004183c */
[----:B------:R-:W-:Y:S07]  /*5900*/  LDSM.16.M88.4 R204, [R220+0xb100] ;  /* 0x00b10000dccc783b */ /* 0x000fee0000000200 */
[----:B------:R-:W-:Y:S01]  /*5910*/  HMMA.16816.F32.BF16 R64, R196, R186, R64 ;  /* 0x000000bac440723c */ /* 0x000fe20000041840 */
[----:B------:R-:W4:Y:S06]  /*5920*/  LDSM.16.M88.4 R184, [R219+0xb100] ;  /* 0x00b10000dbb8783b */ /* 0x000f2c0000000200 */
[----:B------:R-:W-:Y:S01]  /*5930*/  LDSM.16.M88.4 R196, [R139+0x5d00] ;  /* 0x005d00008bc4783b */ /* 0x000fe20000000200 */
[-C--:B--2---:R-:W-:Y:S08]  /*5940*/  HMMA.16816.F32.BF16 R4, R176, R188.reuse, R4 ;  /* 0x000000bcb004723c */ /* 0x084ff00000041804 */
[C---:B-1----:R-:W-:Y:S08]  /*5950*/  HMMA.16816.F32.BF16 R8, R192.reuse, R188, R8 ;  /* 0x000000bcc008723c */ /* 0x042ff00000041808 */
        /* <DEDUP_REMOVED lines=18> */
[----:B------:R-:W5:Y:S06]  /*5a80*/  LDSM.16.M88.4 R176, [R220+0xa100] ;  /* 0x00a10000dcb0783b */ /* 0x000f6c0000000200 */
[----:B------:R-:W2:Y:S01]  /*5a90*/  LDSM.16.M88.4 R212, [R218+0x2800] ;  /* 0x00280000dad4783b */ /* 0x000ea20000000200 */
[-C--:B---3--:R-:W-:Y:S08]  /*5aa0*/  HMMA.16816.F32.BF16 R4, R172, R180.reuse, R4 ;  /* 0x000000b4ac04723c */ /* 0x088ff00000041804 */
[C---:B----4-:R-:W-:Y:S08]  /*5ab0*/  HMMA.16816.F32.BF16 R8, R184.reuse, R180, R8 ;  /* 0x000000b4b808723c */ /* 0x050ff00000041808 */
[-C--:B------:R-:W-:Y:S08]  /*5ac0*/  HMMA.16816.F32.BF16 R12, R184, R182.reuse, R12 ;  /* 0x000000b6b80c723c */ /* 0x080ff0000004180c */
[C---:B------:R-:W-:Y:S01]  /*5ad0*/  HMMA.16816.F32.BF16 R16, R172.reuse, R182, R16 ;  /* 0x000000b6ac10723c */ /* 0x040fe20000041810 */
[----:B------:R-:W3:Y:S01]  /*5ae0*/  LDSM.16.M88.4 R180, [R218+0x2c00] ;  /* 0x002c0000dab4783b */ /* 0x000ee20000000200 */
[----:B------:R-:W-:Y:S05]  /*5af0*/  DEPBAR.LE SB0, 0x0 ;  /* 0x000080000000791a */ /* 0x000fea0000000000 */
[----:B------:R-:W-:Y:S01]  /*5b00*/  BAR.SYNC.DEFER_BLOCKING 0x0 ;  /* 0x0000000000007b1d */ /* 0x000fe20000010000 */
        /* <DEDUP_REMOVED lines=12> */
[-C--:B-----5:R-:W-:Y:S08]  /*5bd0*/  HMMA.16816.F32.BF16 R4, R176, R200.reuse, R4 ;  /* 0x000000c8b004723c */ /* 0x0a0ff00000041804 */
        /* <DEDUP_REMOVED lines=16> */
.L_x_1827:
[----:B------:R-:W-:Y:S01]  /*5ce0*/  FMNMX.FTZ R2, R4, R0, !PT ;  /* 0x0000000004027209 */ /* 0x000fe20007810000 */
[----:B--2---:R-:W-:Y:S01]  /*5cf0*/  LDSM.16.MT88.4 R176, [R217+0x100] ;  /* 0x00010000d9b0783b */ /* 0x004fe20000004200 */
        /* <DEDUP_REMOVED lines=36> */
[----:B------:R-:W1:Y:S01]  /*5f40*/  SHFL.BFLY PT, R137, R2, 0x2, 0x1f ;  /* 0x0c401f0002897f89 */ /* 0x000e6200000e0000 */
[----:B------:R-:W-:Y:S02]  /*5f50*/  FMNMX.FTZ R134, R66, R134, !PT ;  /* 0x0000008642867209 */ /* 0x000fe40007810000 */
[----:B------:R-:W-:Y:S02]  /*5f60*/  FMNMX.FTZ R133, R28, R133, !PT ;  /* 0x000000851c857209 */ /* 0x000fe40007810000 */
[----:B------:R-:W-:Y:S02]  /*5f70*/  FMNMX.FTZ R134, R67, R134, !PT ;  /* 0x0000008643867209 */ /* 0x000fe40007810000 */
        /* <DEDUP_REMOVED lines=17> */
[----:B--2---:R-:W-:Y:S01]  /*6090*/  FMNMX.FTZ R134, R134, R136, !PT ;  /* 0x0000008886867209 */ /* 0x004fe20007810000 */
[----:B------:R-:W1:Y:S01]  /*60a0*/  SHFL.BFLY PT, R137, R2, 0x1, 0x1f ;  /* 0x0c201f0002897f89 */ /* 0x000e6200000e0000 */
[----:B------:R-:W-:Y:S02]  /*60b0*/  FMNMX.FTZ R133, R61, R133, !PT ;  /* 0x000000853d857209 */ /* 0x000fe40007810000 */
[----:B------:R-:W-:Y:S02]  /*60c0*/  FMNMX.FTZ R135, R31, R135, !PT ;  /* 0x000000871f877209 */ /* 0x000fe40007810000 */
[----:B------:R-:W-:Y:S02]  /*60d0*/  ISETP.GT.AND P4, PT, R224, R250, PT ;  /* 0x000000fae000720c */ /* 0x000fe40003f84270 */
[----:B------:R-:W-:Y:S01]  /*60e0*/  FMNMX.FTZ R135, R42, R135, !PT ;  /* 0x000000872a877209 */ /* 0x000fe20007810000 */
[----:B------:R-:W2:Y:S03]  /*60f0*/  SHFL.BFLY PT, R136, R134, 0x1, 0x1f ;  /* 0x0c201f0086887f89 */ /* 0x000ea600000e0000 */
[----:B------:R-:W-:Y:S04]  /*6100*/  FMNMX.FTZ R135, R43, R135, !PT ;  /* 0x000000872b877209 */ /* 0x000fe80007810000 */
[----:B------:R-:W-:Y:S01]  /*6110*/  FMNMX.FTZ R135, R46, R135, !PT ;  /* 0x000000872e877209 */ /* 0x000fe20007810000 */
[----:B------:R-:W3:Y:S01]  /*6120*/  SHFL.BFLY PT, R172, R133, 0x2, 0x1f ;  /* 0x0c401f0085ac7f89 */ /* 0x000ee200000e0000 */
        /* <DEDUP_REMOVED lines=8> */
[--C-:B------:R-:W-:Y:S02]  /*61b0*/  FFMA.FTZ R16, R16, c[0x0][0x2d0], -R180.reuse ;  /* 0x0000b40010107a23 */ /* 0x100fe400000108b4 */
[----:B------:R1:W2:Y:S01]  /*61c0*/  MUFU.EX2 R134, R2 ;  /* 0x0000000200867308 */ /* 0x0002a20000000800 */
[----:B------:R-:W-:Y:S01]  /*61d0*/  FMNMX.FTZ R0, R62, R0, !PT ;  /* 0x000000003e007209 */ /* 0x000fe20007810000 */
[----:B------:R-:W-:Y:S01]  /*61e0*/  FMUL.FTZ R181, R136, c[0x0][0x2d0] ;  /* 0x0000b40088b57a20 */ /* 0x000fe20000410000 */
[----:B---3--:R-:W-:Y:S01]  /*61f0*/  FMNMX.FTZ R133, R133, R172, !PT ;  /* 0x000000ac85857209 */ /* 0x008fe20007810000 */
[--C-:B------:R-:W-:Y:S01]  /*6200*/  FFMA.FTZ R17, R17, c[0x0][0x2d0], -R180.reuse ;  /* 0x0000b40011117a23 */ /* 0x100fe200000108b4 */
[----:B------:R-:W-:Y:S01]  /*6210*/  FMNMX.FTZ R0, R63, R0, !PT ;  /* 0x000000003f007209 */ /* 0x000fe20007810000 */
[--C-:B------:R-:W-:Y:S02]  /*6220*/  FFMA.FTZ R18, R18, c[0x0][0x2d0], -R181.reuse ;  /* 0x0000b40012127a23 */ /* 0x100fe400000108b5 */
[----:B------:R-:W3:Y:S01]  /*6230*/  SHFL.BFLY PT, R172, R133, 0x1, 0x1f ;  /* 0x0c201f0085ac7f89 */ /* 0x000ee200000e0000 */
[--C-:B------:R-:W-:Y:S01]  /*6240*/  FFMA.FTZ R19, R19, c[0x0][0x2d0], -R181.reuse ;  /* 0x0000b40013137a23 */ /* 0x100fe200000108b5 */
[----:B------:R2:W-:Y:S01]  /*6250*/  MUFU.EX2 R242, R16 ;  /* 0x0000001000f27308 */ /* 0x0005e20000000800 */
[--C-:B------:R-:W-:Y:S02]  /*6260*/  FFMA.FTZ R4, R4, c[0x0][0x2d0], -R180.reuse ;  /* 0x0000b40004047a23 */ /* 0x100fe400000108b4 */
[--C-:B------:R-:W-:Y:S02]  /*6270*/  FFMA.FTZ R5, R5, c[0x0][0x2d0], -R180.reuse ;  /* 0x0000b40005057a23 */ /* 0x100fe400000108b4 */
[--C-:B------:R-:W-:Y:S02]  /*6280*/  FFMA.FTZ R6, R6, c[0x0][0x2d0], -R181.reuse ;  /* 0x0000b40006067a23 */ /* 0x100fe400000108b5 */
[--C-:B------:R-:W-:Y:S02]  /*6290*/  FFMA.FTZ R7, R7, c[0x0][0x2d0], -R181.reuse ;  /* 0x0000b40007077a23 */ /* 0x100fe400000108b5 */
[--C-:B------:R-:W-:Y:S01]  /*62a0*/  FFMA.FTZ R36, R36, c[0x0][0x2d0], -R180.reuse ;  /* 0x0000b40024247a23 */ /* 0x100fe200000108b4 */
[----:B------:R4:W-:Y:S01]  /*62b0*/  MUFU.EX2 R244, R17 ;  /* 0x0000001100f47308 */ /* 0x0009e20000000800 */
[--C-:B------:R-:W-:Y:S02]  /*62c0*/  FFMA.FTZ R37, R37, c[0x0][0x2d0], -R180.reuse ;  /* 0x0000b40025257a23 */ /* 0x100fe400000108b4 */
[----:B------:R-:W-:Y:S02]  /*62d0*/  FFMA.FTZ R38, R38, c[0x0][0x2d0], -R181 ;  /* 0x0000b40026267a23 */ /* 0x000fe400000108b5 */
[----:B-1----:R-:W-:Y:S02]  /*62e0*/  FADD.FTZ R2, -R136, R3 ;  /* 0x0000000388027221 */ /* 0x002fe40000010100 */
[----:B------:R-:W1:Y:S01]  /*62f0*/  SHFL.BFLY PT, R3, R0, 0x2, 0x1f ;  /* 0x0c401f0000037f89 */ /* 0x000e6200000e0000 */
[--C-:B------:R-:W-:Y:S02]  /*6300*/  FFMA.FTZ R39, R39, c[0x0][0x2d0], -R181.reuse ;  /* 0x0000b40027277a23 */ /* 0x100fe400000108b5 */
[----:B------:R-:W-:Y:S01]  /*6310*/  FMUL.FTZ R2, R2, c[0x0][0x2d0] ;  /* 0x0000b40002027a20 */ /* 0x000fe20000410000 */
[----:B------:R-:W-:Y:S01]  /*6320*/  MUFU.EX2 R240, R18 ;  /* 0x0000001200f07308 */ /* 0x000fe20000000800 */
[----:B---3--:R-:W-:Y:S01]  /*6330*/  FMNMX.FTZ R135, R133, R172, !PT ;  /* 0x000000ac85877209 */ /* 0x008fe20007810000 */
[--C-:B------:R-:W-:Y:S02]  /*6340*/  FFMA.FTZ R48, R48, c[0x0][0x2d0], -R180.reuse ;  /* 0x0000b40030307a23 */ /* 0x100fe400000108b4 */
[----:B------:R-:W-:Y:S01]  /*6350*/  LDSM.16.MT88.4 R172, [R216+0x100] ;  /* 0x00010000d8ac783b */ /* 0x000fe20000004200 */
[----:B--2---:R-:W-:Y:S02]  /*6360*/  FMUL.FTZ R16, R134, R152 ;  /* 0x0000009886107220 */ /* 0x004fe40000410000 */
[----:B------:R-:W-:Y:S02]  /*6370*/  FMUL.FTZ R182, R135, c[0x0][0x2d0] ;  /* 0x0000b40087b67a20 */ /* 0x000fe40000410000 */
[----:B------:R-:W-:Y:S01]  /*6380*/  FFMA.FTZ R49, R49, c[0x0][0x2d0], -R180 ;  /* 0x0000b40031317a23 */ /* 0x000fe200000108b4 */
[----:B------:R2:W3:Y:S01]  /*6390*/  MUFU.EX2 R133, R2 ;  /* 0x0000000200857308 */ /* 0x0004e20000000800 */
[--C-:B------:R-:W-:Y:S02]  /*63a0*/  FFMA.FTZ R12, R12, c[0x0][0x2d0], -R182.reuse ;  /* 0x0000b4000c0c7a23 */ /* 0x100fe400000108b6 */
[--C-:B------:R-:W-:Y:S02]  /*63b0*/  FFMA.FTZ R13, R13, c[0x0][0x2d0], -R182.reuse ;  /* 0x0000b4000d0d7a23 */ /* 0x100fe400000108b6 */
[--C-:B------:R-:W-:Y:S02]  /*63c0*/  FFMA.FTZ R8, R8, c[0x0][0x2d0], -R182.reuse ;  /* 0x0000b40008087a23 */ /* 0x100fe400000108b6 */
[--C-:B------:R-:W-:Y:S02]  /*63d0*/  FFMA.FTZ R9, R9, c[0x0][0x2d0], -R182.reuse ;  /* 0x0000b40009097a23 */ /* 0x100fe400000108b6 */
[----:B----4-:R-:W-:Y:S01]  /*63e0*/  FMUL.FTZ R17, R134, R153 ;  /* 0x0000009986117220 */ /* 0x010fe20000410000 */
[----:B-1----:R-:W-:Y:S01]  /*63f0*/  FMNMX.FTZ R0, R0, R3, !PT ;  /* 0x0000000300007209 */ /* 0x002fe20007810000 */
[----:B------:R1:W-:Y:S01]  /*6400*/  MUFU.EX2 R239, R19 ;  /* 0x0000001300ef7308 */ /* 0x0003e20000000800 */
[--C-:B------:R-:W-:Y:S02]  /*6410*/  FFMA.FTZ R50, R50, c[0x0][0x2d0], -R181.reuse ;  /* 0x0000b40032327a23 */ /* 0x100fe400000108b5 */
[--C-:B------:R-:W-:Y:S02]  /*6420*/  FFMA.FTZ R51, R51, c[0x0][0x2d0], -R181.reuse ;  /* 0x0000b40033337a23 */ /* 0x100fe400000108b5 */
[--C-:B------:R-:W-:Y:S02]  /*6430*/  FFMA.FTZ R40, R40, c[0x0][0x2d0], -R182.reuse ;  /* 0x0000b40028287a23 */ /* 0x100fe400000108b6 */
[----:B------:R-:W-:Y:S02]  /*6440*/  FFMA.FTZ R41, R41, c[0x0][0x2d0], -R182 ;  /* 0x0000b40029297a23 */ /* 0x000fe400000108b6 */
[--C-:B------:R-:W-:Y:S01]  /*6450*/  FFMA.FTZ R52, R52, c[0x0][0x2d0], -R180.reuse ;  /* 0x0000b40034347a23 */ /* 0x100fe200000108b4 */
[----:B------:R4:W-:Y:S01]  /*6460*/  MUFU.EX2 R241, R4 ;  /* 0x0000000400f17308 */ /* 0x0009e20000000800 */
[----:B------:R-:W-:Y:S02]  /*6470*/  FFMA.FTZ R53, R53, c[0x0][0x2d0], -R180 ;  /* 0x0000b40035357a23 */ /* 0x000fe400000108b4 */
[----:B--2---:R-:W-:Y:S02]  /*6480*/  FADD.FTZ R2, -R135, R132 ;  /* 0x0000008487027221 */ /* 0x004fe40000010100 */
[----:B---3--:R-:W-:Y:S02]  /*6490*/  FMUL.FTZ R18, R133, R154 ;  /* 0x0000009a85127220 */ /* 0x008fe40000410000 */
[----:B------:R-:W-:Y:S02]  /*64a0*/  FMUL.FTZ R2, R2, c[0x0][0x2d0] ;  /* 0x0000b40002027a20 */ /* 0x000fe40000410000 */
[--C-:B------:R-:W-:Y:S01]  /*64b0*/  FFMA.FTZ R54, R54, c[0x0][0x2d0], -R181.reuse ;  /* 0x0000b40036367a23 */ /* 0x100fe200000108b5 */
[----:B------:R-:W2:Y:S01]  /*64c0*/  MUFU.EX2 R243, R5 ;  /* 0x0000000500f37308 */ /* 0x000ea20000000800 */
[--C-:B------:R-:W-:Y:S02]  /*64d0*/  FFMA.FTZ R55, R55, c[0x0][0x2d0], -R181.reuse ;  /* 0x0000b40037377a23 */ /* 0x100fe400000108b5 */
[--C-:B------:R-:W-:Y:S02]  /*64e0*/  FFMA.FTZ R56, R56, c[0x0][0x2d0], -R182.reuse ;  /* 0x0000b40038387a23 */ /* 0x100fe400000108b6 */
[----:B-1----:R-:W-:Y:S02]  /*64f0*/  FMUL.FTZ R19, R133, R155 ;  /* 0x0000009b85137220 */ /* 0x002fe40000410000 */
[----:B------:R-:W-:Y:S01]  /*6500*/  LDSM.16.MT88.4 R152, [R217+0x1100] ;  /* 0x00110000d998783b */ /* 0x000fe20000004200 */
[----:B------:R-:W-:Y:S02]  /*6510*/  FFMA.FTZ R57, R57, c[0x0][0x2d0], -R182 ;  /* 0x0000b40039397a23 */ /* 0x000fe400000108b6 */
[----:B------:R1:W3:Y:S01]  /*6520*/  MUFU.EX2 R132, R2 ;  /* 0x0000000200847308 */ /* 0x0002e20000000800 */
[--C-:B------:R-:W-:Y:S02]  /*6530*/  FFMA.FTZ R20, R20, c[0x0][0x2d0], -R180.reuse ;  /* 0x0000b40014147a23 */ /* 0x100fe400000108b4 */
[----:B------:R-:W-:Y:S02]  /*6540*/  FFMA.FTZ R21, R21, c[0x0][0x2d0], -R180 ;  /* 0x0000b40015157a23 */ /* 0x000fe400000108b4 */
[----:B----4-:R-:W-:Y:S02]  /*6550*/  FMUL.FTZ R4, R134, R144 ;  /* 0x0000009086047220 */ /* 0x010fe40000410000 */
[----:B------:R-:W-:Y:S02]  /*6560*/  FFMA.FTZ R22, R22, c[0x0][0x2d0], -R181 ;  /* 0x0000b40016167a23 */ /* 0x000fe400000108b5 */
        /* <DEDUP_REMOVED lines=8> */
[----:B------:R-:W2:Y:S01]  /*65f0*/  MUFU.EX2 R238, R7 ;  /* 0x0000000700ee7308 */ /* 0x000ea20000000800 */
[----:B------:R-:W-:Y:S02]  /*6600*/  FMUL.FTZ R93, R134, R93 ;  /* 0x0000005d865d7220 */ /* 0x000fe40000410000 */
[C---:B------:R-:W-:Y:S01]  /*6610*/  FMUL.FTZ R94, R133.reuse, R94 ;  /* 0x0000005e855e7220 */ /* 0x040fe20000410000 */
[----:B-1----:R-:W1:Y:S01]  /*6620*/  SHFL.BFLY PT, R2, R0, 0x1, 0x1f ;  /* 0x0c201f0000027f89 */ /* 0x002e6200000e0000 */
[C---:B---3--:R-:W-:Y:S02]  /*6630*/  FMUL.FTZ R88, R132.reuse, R88 ;  /* 0x0000005884587220 */ /* 0x048fe40000410000 */
[----:B------:R-:W-:Y:S02]  /*6640*/  FMUL.FTZ R89, R132, R89 ;  /* 0x0000005984597220 */ /* 0x000fe40000410000 */
[C---:B------:R-:W-:Y:S01]  /*6650*/  FMUL.FTZ R95, R133.reuse, R95 ;  /* 0x0000005f855f7220 */ /* 0x040fe20000410000 */
[----:B------:R3:W-:Y:S01]  /*6660*/  MUFU.EX2 R235, R12 ;  /* 0x0000000c00eb7308 */ /* 0x0007e20000000800 */
[C---:B------:R-:W-:Y:S02]  /*6670*/  FMUL.FTZ R96, R134.reuse, R96 ;  /* 0x0000006086607220 */ /* 0x040fe40000410000 */
[----:B------:R-:W-:Y:S02]  /*6680*/  FMUL.FTZ R97, R134, R97 ;  /* 0x0000006186617220 */ /* 0x000fe40000410000 */
[C---:B----4-:R-:W-:Y:S01]  /*6690*/  FMUL.FTZ R6, R133.reuse, R146 ;  /* 0x0000009285067220 */ /* 0x050fe20000410000 */
[----:B------:R-:W-:Y:S01]  /*66a0*/  F2FP.BF16.PACK_AB R146, R244, R242 ;  /* 0x000000f2f492723e */ /* 0x000fe200000010ff */
[C---:B------:R-:W-:Y:S02]  /*66b0*/  FMUL.FTZ R98, R133.reuse, R98 ;  /* 0x0000006285627220 */ /* 0x040fe40000410000 */
[C---:B------:R-:W-:Y:S01]  /*66c0*/  FMUL.FTZ R99, R133.reuse, R99 ;  /* 0x0000006385637220 */ /* 0x040fe20000410000 */
[----:B------:R-:W-:Y:S01]  /*66d0*/  MUFU.EX2 R236, R13 ;  /* 0x0000000d00ec7308 */ /* 0x000fe20000000800 */
[C---:B------:R-:W-:Y:S02]  /*66e0*/  FMUL.FTZ R100, R132.reuse, R100 ;  /* 0x0000006484647220 */ /* 0x040fe40000410000 */
[----:B------:R-:W-:Y:S01]  /*66f0*/  FMUL.FTZ R101, R132, R101 ;  /* 0x0000006584657220 */ /* 0x000fe20000410000 */
[----:B--2---:R-:W-:Y:S01]  /*6700*/  F2FP.BF16.PACK_AB R145, R238, R237 ;  /* 0x000000edee91723e */ /* 0x004fe200000010ff */
[----:B------:R-:W-:Y:S01]  /*6710*/  FMUL.FTZ R7, R133, R147 ;  /* 0x0000009385077220 */ /* 0x000fe20000410000 */
[----:B------:R-:W-:Y:S01]  /*6720*/  F2FP.BF16.PACK_AB R147, R239, R240 ;  /* 0x000000f0ef93723e */ /* 0x000fe200000010ff */
[----:B------:R-:W-:Y:S01]  /*6730*/  FMUL.FTZ R104, R134, R104 ;  /* 0x0000006886687220 */ /* 0x000fe20000410000 */
[----:B-1----:R-:W-:Y:S01]  /*6740*/  FMNMX.FTZ R2, R2, R0, !PT ;  /* 0x0000000002027209 */ /* 0x002fe20007810000 */
[----:B------:R-:W-:Y:S01]  /*6750*/  FMUL.FTZ R105, R134, R105 ;  /* 0x0000006986697220 */ /* 0x000fe20000410000 */
[----:B------:R1:W-:Y:S01]  /*6760*/  MUFU.EX2 R233, R8 ;  /* 0x0000000800e97308 */ /* 0x0003e20000000800 */
[----:B------:R-:W-:Y:S02]  /*6770*/  FMUL.FTZ R106, R133, R106 ;  /* 0x0000006a856a7220 */ /* 0x000fe40000410000 */
[-C--:B------:R-:W-:Y:S05]  /*6780*/  HMMA.16816.F32.BF16 R4, R144, R172.reuse, R4 ;  /* 0x000000ac9004723c */ /* 0x080fea0000041804 */
[C---:B------:R-:W-:Y:S02]  /*6790*/  FADD.FTZ R0, -R2.reuse, R138 ;  /* 0x0000008a02007221 */ /* 0x040fe40000010100 */
[----:B------:R-:W-:Y:S01]  /*67a0*/  FMUL.FTZ R3, R2, c[0x0][0x2d0] ;  /* 0x0000b40002037a20 */ /* 0x000fe20000410000 */
[----:B------:R-:W2:Y:S01]  /*67b0*/  MUFU.EX2 R234, R9 ;  /* 0x0000000900ea7308 */ /* 0x000ea20000000800 */
[----:B------:R-:W-:Y:S03]  /*67c0*/  FMUL.FTZ R0, R0, c[0x0][0x2d0] ;  /* 0x0000b40000007a20 */ /* 0x000fe60000410000 */
[--C-:B------:R-:W-:Y:S02]  /*67d0*/  FFMA.FTZ R14, R14, c[0x0][0x2d0], -R3.reuse ;  /* 0x0000b4000e0e7a23 */ /* 0x100fe40000010803 */
[--C-:B------:R-:W-:Y:S02]  /*67e0*/  FFMA.FTZ R15, R15, c[0x0][0x2d0], -R3.reuse ;  /* 0x0000b4000f0f7a23 */ /* 0x100fe40000010803 */
[--C-:B------:R-:W-:Y:S02]  /*67f0*/  FFMA.FTZ R10, R10, c[0x0][0x2d0], -R3.reuse ;  /* 0x0000b4000a0a7a23 */ /* 0x100fe40000010803 */
[--C-:B------:R-:W-:Y:S01]  /*6800*/  FFMA.FTZ R11, R11, c[0x0][0x2d0], -R3.reuse ;  /* 0x0000b4000b0b7a23 */ /* 0x100fe20000010803 */
[----:B------:R-:W4:Y:S01]  /*6810*/  MUFU.EX2 R0, R0 ;  /* 0x0000000000007308 */ /* 0x000f220000000800 */
[C---:B---3--:R-:W-:Y:S02]  /*6820*/  FMUL.FTZ R12, R132.reuse, R148 ;  /* 0x00000094840c7220 */ /* 0x048fe40000410000 */
[C---:B-1----:R-:W-:Y:S02]  /*6830*/  FMUL.FTZ R8, R132.reuse, R140 ;  /* 0x0000008c84087220 */ /* 0x042fe40000410000 */
[----:B------:R-:W-:Y:S02]  /*6840*/  FMUL.FTZ R13, R132, R149 ;  /* 0x00000095840d7220 */ /* 0x000fe40000410000 */
[--C-:B------:R-:W-:Y:S02]  /*6850*/  FFMA.FTZ R42, R42, c[0x0][0x2d0], -R3.reuse ;  /* 0x0000b4002a2a7a23 */ /* 0x100fe40000010803 */
[--C-:B------:R-:W-:Y:S01]  /*6860*/  FFMA.FTZ R43, R43, c[0x0][0x2d0], -R3.reuse ;  /* 0x0000b4002b2b7a23 */ /* 0x100fe20000010803 */
[----:B------:R1:W-:Y:S01]  /*6870*/  MUFU.EX2 R186, R14 ;  /* 0x0000000e00ba7308 */ /* 0x0003e20000000800 */
[--C-:B------:R-:W-:Y:S01]  /*6880*/  FFMA.FTZ R58, R58, c[0x0][0x2d0], -R3.reuse ;  /* 0x0000b4003a3a7a23 */ /* 0x100fe20000010803 */
[----:B--2---:R-:W-:Y:S01]  /*6890*/  F2FP.BF16.PACK_AB R140, R234, R233 ;  /* 0x000000e9ea8c723e */ /* 0x004fe200000010ff */
[----:B------:R-:W-:Y:S02]  /*68a0*/  FMUL.FTZ R9, R132, R141 ;  /* 0x0000008d84097220 */ /* 0x000fe40000410000 */
[----:B------:R-:W-:Y:S02]  /*68b0*/  FFMA.FTZ R59, R59, c[0x0][0x2d0], -R3 ;  /* 0x0000b4003b3b7a23 */ /* 0x000fe40000010803 */
[----:B------:R-:W-:Y:S03]  /*68c0*/  FFMA.FTZ R138, R23, c[0x0][0x2d0], -R181 ;  /* 0x0000b400178a7a23 */ /* 0x000fe600000108b5 */
[----:B------:R2:W-:Y:S01]  /*68d0*/  MUFU.EX2 R187, R15 ;  /* 0x0000000f00bb7308 */ /* 0x0005e20000000800 */
[C---:B------:R-:W-:Y:S02]  /*68e0*/  FMUL.FTZ R107, R133.reuse, R107 ;  /* 0x0000006b856b7220 */ /* 0x040fe40000410000 */
[----:B------:R-:W-:Y:S02]  /*68f0*/  FMUL.FTZ R108, R134, R108 ;  /* 0x0000006c866c7220 */ /* 0x000fe40000410000 */
[C---:B----4-:R-:W-:Y:S02]  /*6900*/  FMUL.FTZ R23, R0.reuse, R159 ;  /* 0x0000009f00177220 */ /* 0x050fe40000410000 */
[C---:B------:R-:W-:Y:S02]  /*6910*/  FMUL.FTZ R90, R0.reuse, R90 ;  /* 0x0000005a005a7220 */ /* 0x040fe40000410000 */
[C---:B------:R-:W-:Y:S01]  /*6920*/  FMUL.FTZ R91, R0.reuse, R91 ;  /* 0x0000005b005b7220 */ /* 0x040fe20000410000 */
[----:B------:R3:W-:Y:S01]  /*6930*/  MUFU.EX2 R184, R10 ;  /* 0x0000000a00b87308 */ /* 0x0007e20000000800 */
[C---:B------:R-:W-:Y:S02]  /*6940*/  FMUL.FTZ R102, R0.reuse, R102 ;  /* 0x0000006600667220 */ /* 0x040fe40000410000 */
[C---:B------:R-:W-:Y:S02]  /*6950*/  FMUL.FTZ R103, R0.reuse, R103 ;  /* 0x0000006700677220 */ /* 0x040fe40000410000 */
[----:B-1----:R-:W-:Y:S02]  /*6960*/  FMUL.FTZ R14, R0, R150 ;  /* 0x00000096000e7220 */ /* 0x002fe40000410000 */
[----:B------:R-:W-:Y:S02]  /*6970*/  FMUL.FTZ R109, R134, R109 ;  /* 0x0000006d866d7220 */ /* 0x000fe40000410000 */
[C---:B------:R-:W-:Y:S01]  /*6980*/  FMUL.FTZ R110, R133.reuse, R110 ;  /* 0x0000006e856e7220 */ /* 0x040fe20000410000 */
[----:B------:R-:W1:Y:S01]  /*6990*/  MUFU.EX2 R185, R11 ;  /* 0x0000000b00b97308 */ /* 0x000e620000000800 */
[C---:B------:R-:W-:Y:S02]  /*69a0*/  FMUL.FTZ R111, R133.reuse, R111 ;  /* 0x0000006f856f7220 */ /* 0x040fe40000410000 */
[----:B------:R-:W-:Y:S02]  /*69b0*/  FMUL.FTZ R112, R132, R112 ;  /* 0x0000007084707220 */ /* 0x000fe40000410000 */
[----:B--2---:R-:W-:Y:S02]  /*69c0*/  FMUL.FTZ R15, R0, R151 ;  /* 0x00000097000f7220 */ /* 0x004fe40000410000 */
[----:B------:R-:W2:Y:S01]  /*69d0*/  LDSM.16.MT88.4 R148, [R216+0x1100] ;  /* 0x00110000d894783b */ /* 0x000ea20000004200 */
[----:B------:R-:W-:Y:S02]  /*69e0*/  FMUL.FTZ R113, R132, R113 ;  /* 0x0000007184717220 */ /* 0x000fe40000410000 */
[----:B------:R-:W-:Y:S01]  /*69f0*/  MUFU.EX2 R204, R36 ;  /* 0x0000002400cc7308 */ /* 0x000fe20000000800 */
[C---:B------:R-:W-:Y:S02]  /*6a00*/  FMUL.FTZ R114, R0.reuse, R114 ;  /* 0x0000007200727220 */ /* 0x040fe40000410000 */
[C---:B------:R-:W-:Y:S02]  /*6a10*/  FMUL.FTZ R115, R0.reuse, R115 ;  /* 0x0000007300737220 */ /* 0x040fe40000410000 */
[----:B---3--:R-:W-:Y:S01]  /*6a20*/  FMUL.FTZ R10, R0, R142 ;  /* 0x0000008e000a7220 */ /* 0x008fe20000410000 */
[----:B------:R-:W-:Y:S01]  /*6a30*/  F2FP.BF16.PACK_AB R142, R236, R235 ;  /* 0x000000ebec8e723e */ /* 0x000fe200000010ff */
[C---:B------:R-:W-:Y:S02]  /*6a40*/  FMUL.FTZ R116, R134.reuse, R116 ;  /* 0x0000007486747220 */ /* 0x040fe40000410000 */
[----:B------:R-:W-:Y:S01]  /*6a50*/  FMUL.FTZ R117, R134, R117 ;  /* 0x0000007586757220 */ /* 0x000fe20000410000 */
[----:B------:R-:W-:Y:S01]  /*6a60*/  MUFU.EX2 R205, R37 ;  /* 0x0000002500cd7308 */ /* 0x000fe20000000800 */
[C---:B------:R-:W-:Y:S02]  /*6a70*/  FMUL.FTZ R118, R133.reuse, R118 ;  /* 0x0000007685767220 */ /* 0x040fe40000410000 */
[----:B------:R-:W-:Y:S01]  /*6a80*/  FMUL.FTZ R119, R133, R119 ;  /* 0x0000007785777220 */ /* 0x000fe20000410000 */
[----:B-1----:R-:W-:Y:S01]  /*6a90*/  F2FP.BF16.PACK_AB R141, R185, R184 ;  /* 0x000000b8b98d723e */ /* 0x002fe200000010ff */
[----:B------:R-:W-:Y:S01]  /*6aa0*/  FMUL.FTZ R11, R0, R143 ;  /* 0x0000008f000b7220 */ /* 0x000fe20000410000 */
[----:B------:R-:W-:Y:S01]  /*6ab0*/  F2FP.BF16.PACK_AB R143, R187, R186 ;  /* 0x000000babb8f723e */ /* 0x000fe200000010ff */
[C---:B------:R-:W-:Y:S02]  /*6ac0*/  FMUL.FTZ R120, R134.reuse, R120 ;  /* 0x0000007886787220 */ /* 0x040fe40000410000 */
[----:B------:R-:W-:Y:S01]  /*6ad0*/  FMUL.FTZ R121, R134, R121 ;  /* 0x0000007986797220 */ /* 0x000fe20000410000 */
[----:B------:R-:W-:Y:S01]  /*6ae0*/  MUFU.EX2 R202, R38 ;  /* 0x0000002600ca7308 */ /* 0x000fe20000000800 */
[C---:B------:R-:W-:Y:S02]  /*6af0*/  FMUL.FTZ R122, R133.reuse, R122 ;  /* 0x0000007a857a7220 */ /* 0x040fe40000410000 */
[C---:B------:R-:W-:Y:S04]  /*6b00*/  HMMA.16816.F32.BF16 R8, R140.reuse, R172, R8 ;  /* 0x000000ac8c08723c */ /* 0x040fe80000041808 */
[C---:B------:R-:W-:Y:S02]  /*6b10*/  FMUL.FTZ R123, R133.reuse, R123 ;  /* 0x0000007b857b7220 */ /* 0x040fe40000410000 */
[C---:B------:R-:W-:Y:S01]  /*6b20*/  FMUL.FTZ R124, R132.reuse, R124 ;  /* 0x0000007c847c7220 */ /* 0x040fe20000410000 */
[----:B------:R1:W-:Y:S01]  /*6b30*/  MUFU.EX2 R203, R39 ;  /* 0x0000002700cb7308 */ /* 0x0003e20000000800 */
[-C--:B------:R-:W-:Y:S04]  /*6b40*/  HMMA.16816.F32.BF16 R12, R140, R174.reuse, R12 ;  /* 0x000000ae8c0c723c */ /* 0x080fe8000004180c */
[----:B------:R-:W-:Y:S02]  /*6b50*/  FMUL.FTZ R125, R132, R125 ;  /* 0x0000007d847d7220 */ /* 0x000fe40000410000 */
[----:B------:R-:W-:Y:S02]  /*6b60*/  FMUL.FTZ R126, R0, R126 ;  /* 0x0000007e007e7220 */ /* 0x000fe40000410000 */
[C---:B------:R-:W-:Y:S01]  /*6b70*/  HMMA.16816.F32.BF16 R16, R144.reuse, R174, R16 ;  /* 0x000000ae9010723c */ /* 0x040fe20000041810 */
[----:B------:R-:W-:Y:S03]  /*6b80*/  MUFU.EX2 R200, R48 ;  /* 0x0000003000c87308 */ /* 0x000fe60000000800 */
[C---:B------:R-:W-:Y:S02]  /*6b90*/  FMUL.FTZ R68, R134.reuse, R68 ;  /* 0x0000004486447220 */ /* 0x040fe40000410000 */
[----:B------:R-:W-:Y:S02]  /*6ba0*/  FMUL.FTZ R69, R134, R69 ;  /* 0x0000004586457220 */ /* 0x000fe40000410000 */
[C---:B------:R-:W-:Y:S03]  /*6bb0*/  FMUL.FTZ R70, R133.reuse, R70 ;  /* 0x0000004685467220 */ /* 0x040fe60000410000 */
[----:B------:R-:W-:Y:S01]  /*6bc0*/  MUFU.EX2 R201, R49 ;  /* 0x0000003100c97308 */ /* 0x000fe20000000800 */
[----:B------:R-:W-:Y:S02]  /*6bd0*/  FMUL.FTZ R71, R133, R71 ;  /* 0x0000004785477220 */ /* 0x000fe40000410000 */
[----:B------:R-:W-:Y:S01]  /*6be0*/  FMUL.FTZ R127, R0, R127 ;  /* 0x0000007f007f7220 */ /* 0x000fe20000410000 */
[----:B-1----:R-:W-:Y:S01]  /*6bf0*/  LDSM.16.MT88.4 R36, [R216+0x2500] ;  /* 0x00250000d824783b */ /* 0x002fe20000004200 */
[C---:B------:R-:W-:Y:S02]  /*6c00*/  FMUL.FTZ R128, R132.reuse, R128 ;  /* 0x0000008084807220 */ /* 0x040fe40000410000 */
[C---:B------:R-:W-:Y:S01]  /*6c10*/  FMUL.FTZ R129, R132.reuse, R129 ;  /* 0x0000008184817220 */ /* 0x040fe20000410000 */
[-C--:B------:R-:W-:Y:S02]  /*6c20*/  HMMA.16816.F32.BF16 R68, R144, R176.reuse, R68 ;  /* 0x000000b09044723c */ /* 0x080fe40000041844 */
[----:B------:R1:W-:Y:S01]  /*6c30*/  MUFU.EX2 R232, R20 ;  /* 0x0000001400e87308 */ /* 0x0003e20000000800 */
[C---:B------:R-:W-:Y:S02]  /*6c40*/  FMUL.FTZ R72, R132.reuse, R72 ;  /* 0x0000004884487220 */ /* 0x040fe40000410000 */
[----:B------:R-:W-:Y:S02]  /*6c50*/  FMUL.FTZ R73, R132, R73 ;  /* 0x0000004984497220 */ /* 0x000fe40000410000 */
[C---:B------:R-:W-:Y:S02]  /*6c60*/  FMUL.FTZ R74, R0.reuse, R74 ;  /* 0x0000004a004a7220 */ /* 0x040fe40000410000 */
[C---:B------:R-:W-:Y:S03]  /*6c70*/  FMUL.FTZ R75, R0.reuse, R75 ;  /* 0x0000004b004b7220 */ /* 0x040fe60000410000 */
[----:B------:R-:W-:Y:S01]  /*6c80*/  MUFU.EX2 R199, R50 ;  /* 0x0000003200c77308 */ /* 0x000fe20000000800 */
[C---:B------:R-:W-:Y:S02]  /*6c90*/  FMUL.FTZ R130, R0.reuse, R130 ;  /* 0x0000008200827220 */ /* 0x040fe40000410000 */
[----:B------:R-:W-:Y:S01]  /*6ca0*/  FMUL.FTZ R131, R0, R131 ;  /* 0x0000008300837220 */ /* 0x000fe20000410000 */
[C---:B------:R-:W-:Y:S04]  /*6cb0*/  HMMA.16816.F32.BF16 R72, R140.reuse, R176, R72 ;  /* 0x000000b08c48723c */ /* 0x040fe80000041848 */
[C---:B------:R-:W-:Y:S02]  /*6cc0*/  FMUL.FTZ R76, R132.reuse, R76 ;  /* 0x0000004c844c7220 */ /* 0x040fe40000410000 */
[----:B------:R-:W-:Y:S01]  /*6cd0*/  FMUL.FTZ R77, R132, R77 ;  /* 0x0000004d844d7220 */ /* 0x000fe20000410000 */
[----:B------:R3:W-:Y:S01]  /*6ce0*/  MUFU.EX2 R231, R21 ;  /* 0x0000001500e77308 */ /* 0x0007e20000000800 */
[C---:B------:R-:W-:Y:S04]  /*6cf0*/  FMUL.FTZ R78, R0.reuse, R78 ;  /* 0x0000004e004e7220 */ /* 0x040fe80000410000 */
[----:B------:R-:W-:Y:S02]  /*6d00*/  FMUL.FTZ R79, R0, R79 ;  /* 0x0000004f004f7220 */ /* 0x000fe40000410000 */
[----:B-1----:R-:W-:Y:S02]  /*6d10*/  FMUL.FTZ R20, R132, R156 ;  /* 0x0000009c84147220 */ /* 0x002fe40000410000 */
[--C-:B------:R-:W-:Y:S01]  /*6d20*/  FFMA.FTZ R44, R44, c[0x0][0x2d0], -R182.reuse ;  /* 0x0000b4002c2c7a23 */ /* 0x100fe200000108b6 */
[----:B------:R1:W-:Y:S01]  /*6d30*/  MUFU.EX2 R198, R51 ;  /* 0x0000003300c67308 */ /* 0x0003e20000000800 */
[----:B------:R-:W-:Y:S01]  /*6d40*/  FFMA.FTZ R45, R45, c[0x0][0x2d0], -R182 ;  /* 0x0000b4002d2d7a23 */ /* 0x000fe200000108b6 */
[-C--:B------:R-:W-:Y:S03]  /*6d50*/  HMMA.16816.F32.BF16 R76, R140, R178.reuse, R76 ;  /* 0x000000b28c4c723c */ /* 0x080fe6000004184c */
[C---:B------:R-:W-:Y:S02]  /*6d60*/  FMUL.FTZ R80, R134.reuse, R80 ;  /* 0x0000005086507220 */ /* 0x040fe40000410000 */
[----:B------:R-:W-:Y:S02]  /*6d70*/  FMUL.FTZ R81, R134, R81 ;  /* 0x0000005186517220 */ /* 0x000fe40000410000 */
[C---:B------:R-:W-:Y:S01]  /*6d80*/  FMUL.FTZ R82, R133.reuse, R82 ;  /* 0x0000005285527220 */ /* 0x040fe20000410000 */
[----:B------:R4:W-:Y:S01]  /*6d90*/  MUFU.EX2 R215, R22 ;  /* 0x0000001600d77308 */ /* 0x0009e20000000800 */
[----:B------:R-:W-:Y:S03]  /*6da0*/  FMUL.FTZ R83, R133, R83 ;  /* 0x0000005385537220 */ /* 0x000fe60000410000 */
[----:B---3--:R-:W-:Y:S02]  /*6db0*/  FMUL.FTZ R21, R132, R157 ;  /* 0x0000009d84157220 */ /* 0x008fe40000410000 */
[--C-:B------:R-:W-:Y:S02]  /*6dc0*/  FFMA.FTZ R46, R46, c[0x0][0x2d0], -R3.reuse ;  /* 0x0000b4002e2e7a23 */ /* 0x100fe40000010803 */
[C---:B------:R-:W-:Y:S02]  /*6dd0*/  HMMA.16816.F32.BF16 R80, R144.reuse, R178, R80 ;  /* 0x000000b29050723c */ /* 0x040fe40000041850 */
[----:B------:R-:W-:Y:S02]  /*6de0*/  MUFU.EX2 R197, R40 ;  /* 0x0000002800c57308 */ /* 0x000fe40000000800 */
[----:B------:R-:W-:Y:S01]  /*6df0*/  FFMA.FTZ R47, R47, c[0x0][0x2d0], -R3 ;  /* 0x0000b4002f2f7a23 */ /* 0x000fe20000010803 */
[----:B-1----:R-:W-:Y:S01]  /*6e00*/  LDSM.16.MT88.4 R48, [R217+0x2500] ;  /* 0x00250000d930783b */ /* 0x002fe20000004200 */
[--C-:B------:R-:W-:Y:S02]  /*6e10*/  FFMA.FTZ R64, R64, c[0x0][0x2d0], -R180.reuse ;  /* 0x0000b40040407a23 */ /* 0x100fe400000108b4 */
[-C--:B--2---:R-:W-:Y:S04]  /*6e20*/  HMMA.16816.F32.BF16 R84, R144, R148.reuse, R84 ;  /* 0x000000949054723c */ /* 0x084fe80000041854 */
[----:B------:R-:W-:Y:S01]  /*6e30*/  MUFU.EX2 R196, R41 ;  /* 0x0000002900c47308 */ /* 0x000fe20000000800 */
[--C-:B------:R-:W-:Y:S02]  /*6e40*/  FFMA.FTZ R65, R65, c[0x0][0x2d0], -R180.reuse ;  /* 0x0000b40041417a23 */ /* 0x100fe400000108b4 */
[--C-:B------:R-:W-:Y:S01]  /*6e50*/  FFMA.FTZ R67, R67, c[0x0][0x2d0], -R181.reuse ;  /* 0x0000b40043437a23 */ /* 0x100fe200000108b5 */
[C---:B------:R-:W-:Y:S04]  /*6e60*/  HMMA.16816.F32.BF16 R88, R140.reuse, R148, R88 ;  /* 0x000000948c58723c */ /* 0x040fe80000041858 */
[----:B----4-:R-:W-:Y:S02]  /*6e70*/  FMUL.FTZ R22, R0, R158 ;  /* 0x0000009e00167220 */ /* 0x010fe40000410000 */
[--C-:B------:R-:W-:Y:S01]  /*6e80*/  FFMA.FTZ R32, R32, c[0x0][0x2d0], -R180.reuse ;  /* 0x0000b40020207a23 */ /* 0x100fe200000108b4 */
[----:B------:R-:W-:Y:S01]  /*6e90*/  LDSM.16.MT88.4 R156, [R217+0x500] ;  /* 0x00050000d99c783b */ /* 0x000fe20000004200 */
[----:B------:R-:W-:Y:S01]  /*6ea0*/  FFMA.FTZ R33, R33, c[0x0][0x2d0], -R180 ;  /* 0x0000b40021217a23 */ /* 0x000fe200000108b4 */
[----:B------:R-:W-:Y:S02]  /*6eb0*/  MUFU.EX2 R174, R42 ;  /* 0x0000002a00ae7308 */ /* 0x000fe40000000800 */
[-C--:B------:R-:W-:Y:S03]  /*6ec0*/  HMMA.16816.F32.BF16 R20, R140, R150.reuse, R20 ;  /* 0x000000968c14723c */ /* 0x080fe60000041814 */
[----:B------:R-:W-:Y:S02]  /*6ed0*/  FFMA.FTZ R34, R34, c[0x0][0x2d0], -R181 ;  /* 0x0000b40022227a23 */ /* 0x000fe400000108b5 */
[--C-:B------:R-:W-:Y:S02]  /*6ee0*/  FFMA.FTZ R24, R24, c[0x0][0x2d0], -R182.reuse ;  /* 0x0000b40018187a23 */ /* 0x100fe400000108b6 */
[--C-:B------:R-:W-:Y:S01]  /*6ef0*/  FFMA.FTZ R25, R25, c[0x0][0x2d0], -R182.reuse ;  /* 0x0000b40019197a23 */ /* 0x100fe200000108b6 */
[C---:B------:R-:W-:Y:S01]  /*6f00*/  HMMA.16816.F32.BF16 R92, R144.reuse, R150, R92 ;  /* 0x00000096905c723c */ /* 0x040fe2000004185c */
[----:B------:R1:W-:Y:S01]  /*6f10*/  MUFU.EX2 R214, R138 ;  /* 0x0000008a00d67308 */ /* 0x0003e20000000800 */
[----:B------:R-:W2:Y:S02]  /*6f20*/  LDSM.16.MT88.4 R148, [R216+0x2100] ;  /* 0x00210000d894783b */ /* 0x000ea40000004200 */
[--C-:B------:R-:W-:Y:S02]  /*6f30*/  FFMA.FTZ R26, R26, c[0x0][0x2d0], -R3.reuse ;  /* 0x0000b4001a1a7a23 */ /* 0x100fe40000010803 */
[--C-:B------:R-:W-:Y:S02]  /*6f40*/  FFMA.FTZ R28, R28, c[0x0][0x2d0], -R182.reuse ;  /* 0x0000b4001c1c7a23 */ /* 0x100fe400000108b6 */
[-C--:B------:R-:W-:Y:S03]  /*6f50*/  HMMA.16816.F32.BF16 R96, R144, R152.reuse, R96 ;  /* 0x000000989060723c */ /* 0x080fe60000041860 */
[----:B------:R3:W-:Y:S01]  /*6f60*/  MUFU.EX2 R213, R32 ;  /* 0x0000002000d57308 */ /* 0x0007e20000000800 */
[--C-:B------:R-:W-:Y:S02]  /*6f70*/  FFMA.FTZ R29, R29, c[0x0][0x2d0], -R182.reuse ;  /* 0x0000b4001d1d7a23 */ /* 0x100fe400000108b6 */
[--C-:B------:R-:W-:Y:S02]  /*6f80*/  FFMA.FTZ R30, R30, c[0x0][0x2d0], -R3.reuse ;  /* 0x0000b4001e1e7a23 */ /* 0x100fe40000010803 */
[C---:B------:R-:W-:Y:S04]  /*6f90*/  HMMA.16816.F32.BF16 R100, R140.reuse, R152, R100 ;  /* 0x000000988c64723c */ /* 0x040fe80000041864 */
[----:B------:R-:W-:Y:S01]  /*6fa0*/  FFMA.FTZ R31, R31, c[0x0][0x2d0], -R3 ;  /* 0x0000b4001f1f7a23 */ /* 0x000fe20000010803 */
[----:B------:R4:W-:Y:S01]  /*6fb0*/  MUFU.EX2 R212, R33 ;  /* 0x0000002100d47308 */ /* 0x0009e20000000800 */
[--C-:B------:R-:W-:Y:S02]  /*6fc0*/  FFMA.FTZ R66, R66, c[0x0][0x2d0], -R181.reuse ;  /* 0x0000b40042427a23 */ /* 0x100fe400000108b5 */
[--C-:B------:R-:W-:Y:S04]  /*6fd0*/  FFMA.FTZ R60, R60, c[0x0][0x2d0], -R182.reuse ;  /* 0x0000b4003c3c7a23 */ /* 0x100fe800000108b6 */
[----:B-1----:R-:W-:Y:S02]  /*6fe0*/  FFMA.FTZ R138, R35, c[0x0][0x2d0], -R181 ;  /* 0x0000b400238a7a23 */ /* 0x002fe400000108b5 */
[----:B------:R-:W-:Y:S01]  /*6ff0*/  FMUL.FTZ R35, R0, R163 ;  /* 0x000000a300237220 */ /* 0x000fe20000410000 */
[----:B------:R1:W-:Y:S01]  /*7000*/  MUFU.EX2 R211, R34 ;  /* 0x0000002200d37308 */ /* 0x0003e20000000800 */
[----:B------:R-:W-:Y:S02]  /*7010*/  FFMA.FTZ R61, R61, c[0x0][0x2d0], -R182 ;  /* 0x0000b4003d3d7a23 */ /* 0x000fe400000108b6 */
[----:B------:R-:W-:Y:S02]  /*7020*/  FFMA.FTZ R62, R62, c[0x0][0x2d0], -R3 ;  /* 0x0000b4003e3e7a23 */ /* 0x000fe40000010803 */
[C---:B---3--:R-:W-:Y:S05]  /*7030*/  FMUL.FTZ R32, R132.reuse, R160 ;  /* 0x000000a084207220 */ /* 0x048fea0000410000 */
[----:B------:R3:W-:Y:S01]  /*7040*/  MUFU.EX2 R209, R24 ;  /* 0x0000001800d17308 */ /* 0x0007e20000000800 */
[----:B----4-:R-:W-:Y:S09]  /*7050*/  FMUL.FTZ R33, R132, R161 ;  /* 0x000000a184217220 */ /* 0x010ff20000410000 */
[----:B------:R4:W-:Y:S01]  /*7060*/  MUFU.EX2 R208, R25 ;  /* 0x0000001900d07308 */ /* 0x0009e20000000800 */
[----:B-1----:R-:W-:Y:S09]  /*7070*/  FMUL.FTZ R34, R0, R162 ;  /* 0x000000a200227220 */ /* 0x002ff20000410000 */
[----:B------:R1:W-:Y:S01]  /*7080*/  MUFU.EX2 R173, R43 ;  /* 0x0000002b00ad7308 */ /* 0x0003e20000000800 */
[-C--:B------:R-:W-:Y:S03]  /*7090*/  HMMA.16816.F32.BF16 R32, R140, R154.reuse, R32 ;  /* 0x0000009a8c20723c */ /* 0x080fe60000041820 */
[C---:B---3--:R-:W-:Y:S05]  /*70a0*/  FMUL.FTZ R24, R132.reuse, R164 ;  /* 0x000000a484187220 */ /* 0x048fea0000410000 */
[C---:B------:R-:W-:Y:S01]  /*70b0*/  HMMA.16816.F32.BF16 R104, R144.reuse, R154, R104 ;  /* 0x0000009a9068723c */ /* 0x040fe20000041868 */
[----:B------:R3:W-:Y:S01]  /*70c0*/  MUFU.EX2 R178, R26 ;  /* 0x0000001a00b27308 */ /* 0x0007e20000000800 */
[----:B------:R-:W5:Y:S02]  /*70d0*/  LDSM.16.MT88.4 R152, [R217+0x2100] ;  /* 0x00210000d998783b */ /* 0x000f640000004200 */
[C---:B----4-:R-:W-:Y:S02]  /*70e0*/  FMUL.FTZ R25, R132.reuse, R165 ;  /* 0x000000a584197220 */ /* 0x050fe40000410000 */
[----:B------:R-:W-:Y:S02]  /*70f0*/  FFMA.FTZ R132, R132, R248, R233 ;  /* 0x000000f884847223 */ /* 0x000fe400000100e9 */
[-C--:B--2---:R-:W-:Y:S03]  /*7100*/  HMMA.16816.F32.BF16 R108, R144, R148.reuse, R108 ;  /* 0x00000094906c723c */ /* 0x084fe6000004186c */
[----:B------:R2:W-:Y:S01]  /*7110*/  MUFU.EX2 R210, R138 ;  /* 0x0000008a00d27308 */ /* 0x0005e20000000800 */
[----:B-1----:R-:W-:Y:S04]  /*7120*/  LDSM.16.MT88.4 R40, [R216+0x900] ;  /* 0x00090000d828783b */ /* 0x002fe80000004200 */
[C---:B------:R-:W-:Y:S05]  /*7130*/  HMMA.16816.F32.BF16 R112, R140.reuse, R148, R112 ;  /* 0x000000948c70723c */ /* 0x040fea0000041870 */
[----:B------:R1:W-:Y:S01]  /*7140*/  MUFU.EX2 R207, R28 ;  /* 0x0000001c00cf7308 */ /* 0x0003e20000000800 */
[C---:B---3--:R-:W-:Y:S09]  /*7150*/  FMUL.FTZ R26, R0.reuse, R166 ;  /* 0x000000a6001a7220 */ /* 0x048ff20000410000 */
[----:B------:R3:W-:Y:S01]  /*7160*/  MUFU.EX2 R206, R29 ;  /* 0x0000001d00ce7308 */ /* 0x0007e20000000800 */
[--C-:B--2---:R-:W-:Y:S02]  /*7170*/  FFMA.FTZ R138, R27, c[0x0][0x2d0], -R3.reuse ;  /* 0x0000b4001b8a7a23 */ /* 0x104fe40000010803 */
[----:B------:R-:W-:Y:S02]  /*7180*/  FMUL.FTZ R27, R0, R167 ;  /* 0x000000a7001b7220 */ /* 0x000fe40000410000 */
[----:B------:R-:W-:Y:S05]  /*7190*/  FFMA.FTZ R3, R63, c[0x0][0x2d0], -R3 ;  /* 0x0000b4003f037a23 */ /* 0x000fea0000010803 */
[----:B------:R-:W-:Y:S01]  /*71a0*/  MUFU.EX2 R193, R52 ;  /* 0x0000003400c17308 */ /* 0x000fe20000000800 */
[-C--:B------:R-:W-:Y:S03]  /*71b0*/  HMMA.16816.F32.BF16 R24, R140, R150.reuse, R24 ;  /* 0x000000968c18723c */ /* 0x080fe60000041818 */
[C---:B-1----:R-:W-:Y:S06]  /*71c0*/  FMUL.FTZ R28, R134.reuse, R168 ;  /* 0x000000a8861c7220 */ /* 0x042fec0000410000 */
[----:B------:R-:W1:Y:S01]  /*71d0*/  MUFU.EX2 R192, R53 ;  /* 0x0000003500c07308 */ /* 0x000e620000000800 */
[C---:B------:R-:W-:Y:S01]  /*71e0*/  HMMA.16816.F32.BF16 R116, R144.reuse, R150, R116 ;  /* 0x000000969074723c */ /* 0x040fe20000041874 */
[----:B------:R-:W2:Y:S03]  /*71f0*/  LDSM.16.MT88.4 R148, [R216+0x500] ;  /* 0x00050000d894783b */ /* 0x000ea60000004200 */
[C---:B---3--:R-:W-:Y:S02]  /*7200*/  FMUL.FTZ R29, R134.reuse, R169 ;  /* 0x000000a9861d7220 */ /* 0x048fe40000410000 */
[----:B------:R-:W-:Y:S02]  /*7210*/  FFMA.FTZ R134, R134, R246, R241 ;  /* 0x000000f686867223 */ /* 0x000fe400000100f1 */
[-C--:B-----5:R-:W-:Y:S01]  /*7220*/  HMMA.16816.F32.BF16 R120, R144, R152.reuse, R120 ;  /* 0x000000989078723c */ /* 0x0a0fe20000041878 */
[----:B------:R3:W-:Y:S07]  /*7230*/  MUFU.EX2 R176, R30 ;  /* 0x0000001e00b07308 */ /* 0x0007ee0000000800 */
[C---:B------:R-:W-:Y:S03]  /*7240*/  HMMA.16816.F32.BF16 R124, R140.reuse, R152, R124 ;  /* 0x000000988c7c723c */ /* 0x040fe6000004187c */
[----:B------:R4:W-:Y:S01]  /*7250*/  MUFU.EX2 R175, R31 ;  /* 0x0000001f00af7308 */ /* 0x0009e20000000800 */
[----:B-1----:R-:W-:Y:S04]  /*7260*/  F2FP.BF16.PACK_AB R168, R192, R193 ;  /* 0x000000c1c0a8723e */ /* 0x002fe800000010ff */
[-C--:B------:R-:W-:Y:S05]  /*7270*/  HMMA.16816.F32.BF16 R128, R140, R154.reuse, R128 ;  /* 0x0000009a8c80723c */ /* 0x080fea0000041880 */
[----:B------:R-:W1:Y:S02]  /*7280*/  MUFU.EX2 R177, R138 ;  /* 0x0000008a00b17308 */ /* 0x000e640000000800 */
[----:B------:R-:W-:Y:S01]  /*7290*/  F2FP.BF16.PACK_AB R140, R231, R232 ;  /* 0x000000e8e78c723e */ /* 0x000fe200000010ff */
[C---:B---3--:R-:W-:Y:S01]  /*72a0*/  FMUL.FTZ R30, R133.reuse, R170 ;  /* 0x000000aa851e7220 */ /* 0x048fe20000410000 */
[----:B------:R-:W-:Y:S03]  /*72b0*/  F2FP.BF16.PACK_AB R141, R214, R215 ;  /* 0x000000d7d68d723e */ /* 0x000fe600000010ff */
[----:B------:R-:W-:Y:S03]  /*72c0*/  F2FP.BF16.PACK_AB R142, R212, R213 ;  /* 0x000000d5d48e723e */ /* 0x000fe600000010ff */
[----:B------:R-:W-:Y:S01]  /*72d0*/  MUFU.EX2 R191, R54 ;  /* 0x0000003600bf7308 */ /* 0x000fe20000000800 */
[----:B------:R-:W-:Y:S01]  /*72e0*/  F2FP.BF16.PACK_AB R143, R210, R211 ;  /* 0x000000d3d28f723e */ /* 0x000fe200000010ff */
[C---:B----4-:R-:W-:Y:S02]  /*72f0*/  FMUL.FTZ R31, R133.reuse, R171 ;  /* 0x000000ab851f7220 */ /* 0x050fe40000410000 */
[----:B------:R-:W-:Y:S06]  /*7300*/  FFMA.FTZ R133, R133, R247, R237 ;  /* 0x000000f785857223 */ /* 0x000fec00000100ed */
[----:B------:R3:W4:Y:S01]  /*7310*/  MUFU.EX2 R190, R55 ;  /* 0x0000003700be7308 */ /* 0x0007220000000800 */
[----:B------:R-:W-:Y:S01]  /*7320*/  HMMA.16816.F32.BF16 R28, R144, R154, R28 ;  /* 0x0000009a901c723c */ /* 0x000fe2000004181c */
[----:B------:R-:W5:Y:S06]  /*7330*/  LDSM.16.MT88.4 R152, [R216+0x1500] ;  /* 0x00150000d898783b */ /* 0x000f6c0000004200 */
[----:B------:R-:W-:Y:S01]  /*7340*/  F2FP.BF16.PACK_AB R144, R208, R209 ;  /* 0x000000d1d090723e */ /* 0x000fe200000010ff */
[-C--:B--2---:R-:W-:Y:S01]  /*7350*/  HMMA.16816.F32.BF16 R4, R140, R148.reuse, R4 ;  /* 0x000000948c04723c */ /* 0x084fe20000041804 */
[----:B------:R-:W-:Y:S04]  /*7360*/  MUFU.EX2 R179, R56 ;  /* 0x0000003800b37308 */ /* 0x000fe80000000800 */
[----:B-1----:R-:W-:Y:S02]  /*7370*/  F2FP.BF16.PACK_AB R145, R177, R178 ;  /* 0x000000b2b191723e */ /* 0x002fe400000010ff */
[----:B------:R-:W-:Y:S02]  /*7380*/  F2FP.BF16.PACK_AB R146, R206, R207 ;  /* 0x000000cfce92723e */ /* 0x000fe400000010ff */
[----:B------:R-:W-:Y:S02]  /*7390*/  F2FP.BF16.PACK_AB R147, R175, R176 ;  /* 0x000000b0af93723e */ /* 0x000fe400000010ff */
[----:B------:R1:W-:Y:S01]  /*73a0*/  MUFU.EX2 R195, R44 ;  /* 0x0000002c00c37308 */ /* 0x0003e20000000800 */
[----:B---3--:R-:W-:Y:S04]  /*73b0*/  LDSM.16.MT88.4 R52, [R216+0x2900] ;  /* 0x00290000d834783b */ /* 0x008fe80000004200 */
[C---:B------:R-:W-:Y:S04]  /*73c0*/  HMMA.16816.F32.BF16 R8, R144.reuse, R148, R8 ;  /* 0x000000949008723c */ /* 0x040fe80000041808 */
[----:B----4-:R-:W-:Y:S01]  /*73d0*/  F2FP.BF16.PACK_AB R169, R190, R191 ;  /* 0x000000bfbea9723e */ /* 0x010fe200000010ff */
[----:B------:R2:W3:Y:S03]  /*73e0*/  MUFU.EX2 R194, R45 ;  /* 0x0000002d00c27308 */ /* 0x0004e60000000800 */
[-C--:B------:R-:W-:Y:S07]  /*73f0*/  HMMA.16816.F32.BF16 R12, R144, R150.reuse, R12 ;  /* 0x00000096900c723c */ /* 0x080fee000004180c */
[----:B------:R3:W-:Y:S01]  /*7400*/  MUFU.EX2 R172, R46 ;  /* 0x0000002e00ac7308 */ /* 0x0007e20000000800 */
[C---:B------:R-:W-:Y:S01]  /*7410*/  HMMA.16816.F32.BF16 R16, R140.reuse, R150, R16 ;  /* 0x000000968c10723c */ /* 0x040fe20000041810 */
[----:B------:R-:W4:Y:S03]  /*7420*/  LDSM.16.MT88.4 R148, [R217+0x1500] ;  /* 0x00150000d994783b */ /* 0x000f260000004200 */
[----:B-1----:R-:W-:Y:S04]  /*7430*/  F2FP.BF16.PACK_AB R44, R196, R197 ;  /* 0x000000c5c42c723e */ /* 0x002fe800000010ff */
[-C--:B------:R-:W-:Y:S01]  /*7440*/  HMMA.16816.F32.BF16 R68, R140, R156.reuse, R68 ;  /* 0x0000009c8c44723c */ /* 0x080fe20000041844 */
[----:B------:R-:W1:Y:S03]  /*7450*/  MUFU.EX2 R138, R47 ;  /* 0x0000002f008a7308 */ /* 0x000e660000000800 */
[----:B--2---:R-:W-:Y:S04]  /*7460*/  F2FP.BF16.PACK_AB R45, R173, R174 ;  /* 0x000000aead2d723e */ /* 0x004fe800000010ff */
[C---:B------:R-:W-:Y:S03]  /*7470*/  HMMA.16816.F32.BF16 R72, R144.reuse, R156, R72 ;  /* 0x0000009c9048723c */ /* 0x040fe60000041848 */
[----:B------:R-:W-:Y:S01]  /*7480*/  MUFU.EX2 R189, R64 ;  /* 0x0000004000bd7308 */ /* 0x000fe20000000800 */
[----:B---3--:R-:W-:Y:S04]  /*7490*/  F2FP.BF16.PACK_AB R46, R194, R195 ;  /* 0x000000c3c22e723e */ /* 0x008fe800000010ff */
[-C--:B------:R-:W-:Y:S05]  /*74a0*/  HMMA.16816.F32.BF16 R76, R144, R158.reuse, R76 ;  /* 0x0000009e904c723c */ /* 0x080fea000004184c */
[----:B------:R-:W-:Y:S03]  /*74b0*/  MUFU.EX2 R64, R59 ;  /* 0x0000003b00407308 */ /* 0x000fe60000000800 */
[C---:B------:R-:W-:Y:S04]  /*74c0*/  HMMA.16816.F32.BF16 R80, R140.reuse, R158, R80 ;  /* 0x0000009e8c50723c */ /* 0x040fe80000041850 */
[----:B-1----:R-:W-:Y:S03]  /*74d0*/  F2FP.BF16.PACK_AB R47, R138, R172 ;  /* 0x000000ac8a2f723e */ /* 0x002fe600000010ff */
[----:B------:R-:W1:Y:S01]  /*74e0*/  MUFU.EX2 R188, R65 ;  /* 0x0000004100bc7308 */ /* 0x000e620000000800 */
[-C--:B-----5:R-:W-:Y:S08]  /*74f0*/  HMMA.16816.F32.BF16 R84, R140, R152.reuse, R84 ;  /* 0x000000988c54723c */ /* 0x0a0ff00000041854 */
[C---:B------:R-:W-:Y:S01]  /*7500*/  HMMA.16816.F32.BF16 R88, R144.reuse, R152, R88 ;  /* 0x000000989058723c */ /* 0x040fe20000041858 */
[----:B------:R-:W-:Y:S07]  /*7510*/  MUFU.EX2 R65, R58 ;  /* 0x0000003a00417308 */ /* 0x000fee0000000800 */
[-C--:B------:R-:W-:Y:S03]  /*7520*/  HMMA.16816.F32.BF16 R20, R144, R154.reuse, R20 ;  /* 0x0000009a9014723c */ /* 0x080fe60000041814 */
[----:B------:R-:W-:Y:S01]  /*7530*/  MUFU.EX2 R180, R67 ;  /* 0x0000004300b47308 */ /* 0x000fe20000000800 */
[----:B-1----:R-:W-:Y:S04]  /*7540*/  F2FP.BF16.PACK_AB R170, R188, R189 ;  /* 0x000000bdbcaa723e */ /* 0x002fe800000010ff */
[C---:B------:R-:W-:Y:S01]  /*7550*/  HMMA.16816.F32.BF16 R92, R140.reuse, R154, R92 ;  /* 0x0000009a8c5c723c */ /* 0x040fe2000004185c */
[----:B------:R-:W-:Y:S04]  /*7560*/  LDSM.16.MT88.4 R152, [R216+0xd00] ;  /* 0x000d0000d898783b */ /* 0x000fe80000004200 */
[----:B------:R1:W-:Y:S03]  /*7570*/  MUFU.EX2 R67, R57 ;  /* 0x0000003900437308 */ /* 0x0003e60000000800 */
[-C--:B----4-:R-:W-:Y:S07]  /*7580*/  HMMA.16816.F32.BF16 R96, R140, R148.reuse, R96 ;  /* 0x000000948c60723c */ /* 0x090fee0000041860 */
[----:B------:R-:W2:Y:S01]  /*7590*/  MUFU.EX2 R183, R66 ;  /* 0x0000004200b77308 */ /* 0x000ea20000000800 */
[C---:B------:R-:W-:Y:S08]  /*75a0*/  HMMA.16816.F32.BF16 R100, R144.reuse, R148, R100 ;  /* 0x000000949064723c */ /* 0x040ff00000041864 */
[-C--:B------:R-:W-:Y:S01]  /*75b0*/  HMMA.16816.F32.BF16 R32, R144, R150.reuse, R32 ;  /* 0x000000969020723c */ /* 0x080fe20000041820 */
[----:B------:R-:W-:Y:S01]  /*75c0*/  MUFU.EX2 R66, R60 ;  /* 0x0000003c00427308 */ /* 0x000fe20000000800 */
[----:B-1----:R-:W-:Y:S06]  /*75d0*/  LDSM.16.MT88.4 R56, [R217+0x1d00] ;  /* 0x001d0000d938783b */ /* 0x002fec0000004200 */
[C---:B------:R-:W-:Y:S03]  /*75e0*/  HMMA.16816.F32.BF16 R104, R140.reuse, R150, R104 ;  /* 0x000000968c68723c */ /* 0x040fe60000041868 */
[----:B------:R-:W1:Y:S01]  /*75f0*/  MUFU.EX2 R61, R61 ;  /* 0x0000003d003d7308 */ /* 0x000e620000000800 */
[----:B--2---:R-:W-:Y:S04]  /*7600*/  F2FP.BF16.PACK_AB R171, R180, R183 ;  /* 0x000000b7b4ab723e */ /* 0x004fe800000010ff */
[-C--:B------:R-:W-:Y:S05]  /*7610*/  HMMA.16816.F32.BF16 R108, R140, R36.reuse, R108 ;  /* 0x000000248c6c723c */ /* 0x080fea000004186c */
[----:B------:R-:W-:Y:S03]  /*7620*/  MUFU.EX2 R62, R62 ;  /* 0x0000003e003e7308 */ /* 0x000fe60000000800 */
[C---:B------:R-:W-:Y:S07]  /*7630*/  HMMA.16816.F32.BF16 R112, R144.reuse, R36, R112 ;  /* 0x000000249070723c */ /* 0x040fee0000041870 */
[----:B------:R-:W-:Y:S01]  /*7640*/  F2FP.BF16.PACK_AB R36, R205, R204 ;  /* 0x000000cccd24723e */ /* 0x000fe200000010ff */
[-C--:B------:R-:W-:Y:S01]  /*7650*/  HMMA.16816.F32.BF16 R24, R144, R38.reuse, R24 ;  /* 0x000000269018723c */ /* 0x080fe20000041818 */
[----:B------:R2:W3:Y:S03]  /*7660*/  MUFU.EX2 R60, R3 ;  /* 0x00000003003c7308 */ /* 0x0004e60000000800 */
[----:B------:R-:W-:Y:S04]  /*7670*/  F2FP.BF16.PACK_AB R37, R203, R202 ;  /* 0x000000cacb25723e */ /* 0x000fe800000010ff */
[C---:B------:R-:W-:Y:S07]  /*7680*/  HMMA.16816.F32.BF16 R116, R140.reuse, R38, R116 ;  /* 0x000000268c74723c */ /* 0x040fee0000041874 */
[----:B------:R-:W-:Y:S01]  /*7690*/  F2FP.BF16.PACK_AB R38, R201, R200 ;  /* 0x000000c8c926723e */ /* 0x000fe200000010ff */
[-C--:B------:R-:W-:Y:S04]  /*76a0*/  HMMA.16816.F32.BF16 R120, R140, R48.reuse, R120 ;  /* 0x000000308c78723c */ /* 0x080fe80000041878 */
[----:B------:R-:W-:Y:S04]  /*76b0*/  F2FP.BF16.PACK_AB R39, R198, R199 ;  /* 0x000000c7c627723e */ /* 0x000fe800000010ff */
[C---:B------:R-:W-:Y:S04]  /*76c0*/  HMMA.16816.F32.BF16 R124, R144.reuse, R48, R124 ;  /* 0x00000030907c723c */ /* 0x040fe8000004187c */
[----:B--2---:R-:W-:Y:S02]  /*76d0*/  FFMA.FTZ R3, R0, R249, R184 ;  /* 0x000000f900037223 */ /* 0x004fe400000100b8 */
[----:B------:R-:W-:Y:S02]  /*76e0*/  FADD.FTZ R0, R243, R134 ;  /* 0x00000086f3007221 */ /* 0x000fe40000010000 */
[-C--:B------:R-:W-:Y:S01]  /*76f0*/  HMMA.16816.F32.BF16 R128, R144, R50.reuse, R128 ;  /* 0x000000329080723c */ /* 0x080fe20000041880 */
[----:B------:R-:W2:Y:S03]  /*7700*/  LDSM.16.MT88.4 R144, [R217+0x900] ;  /* 0x00090000d990783b */ /* 0x000ea60000004200 */
[----:B------:R-:W-:Y:S02]  /*7710*/  FADD.FTZ R3, R185, R3 ;  /* 0x00000003b9037221 */ /* 0x000fe40000010000 */
[----:B------:R-:W-:Y:S02]  /*7720*/  FADD.FTZ R0, R242, R0 ;  /* 0x00000000f2007221 */ /* 0x000fe40000010000 */
[----:B------:R-:W-:Y:S01]  /*7730*/  HMMA.16816.F32.BF16 R28, R140, R50, R28 ;  /* 0x000000328c1c723c */ /* 0x000fe2000004181c */
[----:B------:R-:W4:Y:S07]  /*7740*/  LDSM.16.MT88.4 R48, [R216+0x1900] ;  /* 0x00190000d830783b */ /* 0x000f2e0000004200 */
[-C--:B------:R-:W-:Y:S08]  /*7750*/  HMMA.16816.F32.BF16 R4, R36, R40.reuse, R4 ;  /* 0x000000282404723c */ /* 0x080ff00000041804 */
[C---:B------:R-:W-:Y:S08]  /*7760*/  HMMA.16816.F32.BF16 R8, R44.reuse, R40, R8 ;  /* 0x000000282c08723c */ /* 0x040ff00000041808 */
[-C--:B------:R-:W-:Y:S08]  /*7770*/  HMMA.16816.F32.BF16 R12, R44, R42.reuse, R12 ;  /* 0x0000002a2c0c723c */ /* 0x080ff0000004180c */
[C---:B------:R-:W-:Y:S01]  /*7780*/  HMMA.16816.F32.BF16 R16, R36.reuse, R42, R16 ;  /* 0x0000002a2410723c */ /* 0x040fe20000041810 */
[----:B------:R-:W5:Y:S07]  /*7790*/  LDSM.16.MT88.4 R40, [R217+0x1900] ;  /* 0x00190000d928783b */ /* 0x000f6e0000004200 */
[-C--:B--2---:R-:W-:Y:S08]  /*77a0*/  HMMA.16816.F32.BF16 R68, R36, R144.reuse, R68 ;  /* 0x000000902444723c */ /* 0x084ff00000041844 */
[C---:B------:R-:W-:Y:S08]  /*77b0*/  HMMA.16816.F32.BF16 R72, R44.reuse, R144, R72 ;  /* 0x000000902c48723c */ /* 0x040ff00000041848 */
[-C--:B------:R-:W-:Y:S08]  /*77c0*/  HMMA.16816.F32.BF16 R76, R44, R146.reuse, R76 ;  /* 0x000000922c4c723c */ /* 0x080ff0000004184c */
[C---:B------:R-:W-:Y:S08]  /*77d0*/  HMMA.16816.F32.BF16 R80, R36.reuse, R146, R80 ;  /* 0x000000922450723c */ /* 0x040ff00000041850 */
[-C--:B----4-:R-:W-:Y:S08]  /*77e0*/  HMMA.16816.F32.BF16 R84, R36, R48.reuse, R84 ;  /* 0x000000302454723c */ /* 0x090ff00000041854 */
[C---:B------:R-:W-:Y:S08]  /*77f0*/  HMMA.16816.F32.BF16 R88, R44.reuse, R48, R88 ;  /* 0x000000302c58723c */ /* 0x040ff00000041858 */
[-C--:B------:R-:W-:Y:S08]  /*7800*/  HMMA.16816.F32.BF16 R20, R44, R50.reuse, R20 ;  /* 0x000000322c14723c */ /* 0x080ff00000041814 */
[C---:B------:R-:W-:Y:S01]  /*7810*/  HMMA.16816.F32.BF16 R92, R36.reuse, R50, R92 ;  /* 0x00000032245c723c */ /* 0x040fe2000004185c */
[----:B------:R-:W2:Y:S07]  /*7820*/  LDSM.16.MT88.4 R48, [R217+0x2900] ;  /* 0x00290000d930783b */ /* 0x000eae0000004200 */
[-C--:B-----5:R-:W-:Y:S08]  /*7830*/  HMMA.16816.F32.BF16 R96, R36, R40.reuse, R96 ;  /* 0x000000282460723c */ /* 0x0a0ff00000041860 */
[C---:B------:R-:W-:Y:S08]  /*7840*/  HMMA.16816.F32.BF16 R100, R44.reuse, R40, R100 ;  /* 0x000000282c64723c */ /* 0x040ff00000041864 */
[-C--:B------:R-:W-:Y:S08]  /*7850*/  HMMA.16816.F32.BF16 R32, R44, R42.reuse, R32 ;  /* 0x0000002a2c20723c */ /* 0x080ff00000041820 */
[C---:B------:R-:W-:Y:S01]  /*7860*/  HMMA.16816.F32.BF16 R104, R36.reuse, R42, R104 ;  /* 0x0000002a2468723c */ /* 0x040fe20000041868 */
        /* <DEDUP_REMOVED lines=8> */
[-C--:B------:R-:W-:Y:S01]  /*78f0*/  HMMA.16816.F32.BF16 R128, R44, R50.reuse, R128 ;  /* 0x000000322c80723c */ /* 0x080fe20000041880 */
[----:B------:R-:W2:Y:S07]  /*7900*/  LDSM.16.MT88.4 R44, [R216+0x2d00] ;  /* 0x002d0000d82c783b */ /* 0x000eae0000004200 */
[----:B------:R-:W-:Y:S07]  /*7910*/  HMMA.16816.F32.BF16 R28, R36, R50, R28 ;  /* 0x00000032241c723c */ /* 0x000fee000004181c */
[----:B------:R-:W-:Y:S01]  /*7920*/  F2FP.BF16.PACK_AB R36, R67, R179 ;  /* 0x000000b34324723e */ /* 0x000fe200000010ff */
[-C--:B------:R-:W-:Y:S01]  /*7930*/  HMMA.16816.F32.BF16 R144, R168, R152.reuse, R4 ;  /* 0x00000098a890723c */ /* 0x080fe20000041804 */
[----:B------:R-:W2:Y:S04]  /*7940*/  LDSM.16.MT88.4 R4, [R217+0x2d00] ;  /* 0x002d0000d904783b */ /* 0x000ea80000004200 */
[----:B------:R-:W-:Y:S02]  /*7950*/  F2FP.BF16.PACK_AB R37, R64, R65 ;  /* 0x000000414025723e */ /* 0x000fe400000010ff */
[----:B-1----:R-:W-:Y:S02]  /*7960*/  F2FP.BF16.PACK_AB R38, R61, R66 ;  /* 0x000000423d26723e */ /* 0x002fe400000010ff */
[----:B---3--:R-:W-:Y:S07]  /*7970*/  F2FP.BF16.PACK_AB R39, R60, R62 ;  /* 0x0000003e3c27723e */ /* 0x008fee00000010ff */
[C---:B------:R-:W-:Y:S07]  /*7980*/  HMMA.16816.F32.BF16 R140, R36.reuse, R152, R8 ;  /* 0x00000098248c723c */ /* 0x040fee0000041808 */
[----:B------:R-:W-:Y:S01]  /*7990*/  FADD.FTZ R8, R238, R133 ;  /* 0x00000085ee087221 */ /* 0x000fe20000010000 */
[-C--:B------:R-:W-:Y:S04]  /*79a0*/  HMMA.16816.F32.BF16 R148, R36, R154.reuse, R12 ;  /* 0x0000009a2494723c */ /* 0x080fe8000004180c */
[----:B------:R-:W-:Y:S01]  /*79b0*/  FADD.FTZ R10, R234, R132 ;  /* 0x00000084ea0a7221 */ /* 0x000fe20000010000 */
[----:B------:R-:W-:Y:S01]  /*79c0*/  MOV R132, R135 ;  /* 0x0000008700847202 */ /* 0x000fe20000000f00 */
[----:B------:R-:W-:Y:S02]  /*79d0*/  FADD.FTZ R8, R240, R8 ;  /* 0x00000008f0087221 */ /* 0x000fe40000010000 */
[C---:B------:R-:W-:Y:S04]  /*79e0*/  HMMA.16816.F32.BF16 R152, R168.reuse, R154, R16 ;  /* 0x0000009aa898723c */ /* 0x040fe80000041810 */
[----:B------:R-:W-:Y:S02]  /*79f0*/  FADD.FTZ R10, R235, R10 ;  /* 0x0000000aeb0a7221 */ /* 0x000fe40000010000 */
[----:B------:R-:W-:Y:S02]  /*7a00*/  FADD.FTZ R9, R186, R3 ;  /* 0x00000003ba097221 */ /* 0x000fe40000010000 */
[-C--:B----4-:R-:W-:Y:S04]  /*7a10*/  HMMA.16816.F32.BF16 R68, R168, R40.reuse, R68 ;  /* 0x00000028a844723c */ /* 0x090fe80000041844 */
        /* <DEDUP_REMOVED lines=11> */
[-C--:B-----5:R-:W-:Y:S04]  /*7ad0*/  HMMA.16816.F32.BF16 R84, R168, R52.reuse, R84 ;  /* 0x00000034a854723c */ /* 0x0a0fe80000041854 */
        /* <DEDUP_REMOVED lines=32> */
[----:B------:R-:W-:Y:S01]  /*7ce0*/  FADD.FTZ R0, R172, R9 ;  /* 0x00000009ac007221 */ /* 0x000fe20000010000 */
[C---:B------:R-:W-:Y:S04]  /*7cf0*/  HMMA.16816.F32.BF16 R116, R168.reuse, R46, R116 ;  /* 0x0000002ea874723c */ /* 0x040fe80000041874 */
[----:B------:R-:W-:Y:S02]  /*7d00*/  FADD.FTZ R10, R201, R8 ;  /* 0x00000008c90a7221 */ /* 0x000fe40000010000 */
[----:B------:R-:W-:Y:S01]  /*7d10*/  FADD.FTZ R8, R138, R0 ;  /* 0x000000008a087221 */ /* 0x000fe20000010000 */
[----:B------:R-:W-:Y:S01]  /*7d20*/  MOV R138, R2 ;  /* 0x00000002008a7202 */ /* 0x000fe20000000f00 */
[-C--:B------:R-:W-:Y:S04]  /*7d30*/  HMMA.16816.F32.BF16 R120, R168, R4.reuse, R120 ;  /* 0x00000004a878723c */ /* 0x080fe80000041878 */
[----:B------:R-:W-:Y:S04]  /*7d40*/  FADD.FTZ R8, R65, R8 ;  /* 0x0000000841087221 */ /* 0x000fe80000010000 */
[C---:B------:R-:W-:Y:S07]  /*7d50*/  HMMA.16816.F32.BF16 R124, R36.reuse, R4, R124 ;  /* 0x00000004247c723c */ /* 0x040fee000004187c */
[----:B------:R-:W-:Y:S01]  /*7d60*/  FADD.FTZ R4, R199, R11 ;  /* 0x0000000bc7047221 */ /* 0x000fe20000010000 */
[-C--:B------:R-:W-:Y:S04]  /*7d70*/  HMMA.16816.F32.BF16 R128, R36, R6.reuse, R128 ;  /* 0x000000062480723c */ /* 0x080fe80000041880 */
[----:B------:R-:W-:Y:S02]  /*7d80*/  FADD.FTZ R9, R198, R4 ;  /* 0x00000004c6097221 */ /* 0x000fe40000010000 */
[----:B------:R-:W-:Y:S02]  /*7d90*/  FADD.FTZ R5, R194, R3 ;  /* 0x00000003c2057221 */ /* 0x000fe40000010000 */
[----:B------:R-:W-:Y:S01]  /*7da0*/  FADD.FTZ R4, R193, R10 ;  /* 0x0000000ac1047221 */ /* 0x000fe20000010000 */
[----:B------:R-:W-:Y:S04]  /*7db0*/  HMMA.16816.F32.BF16 R168, R168, R6, R28 ;  /* 0x00000006a8a8723c */ /* 0x000fe8000004181c */
[----:B------:R-:W-:Y:S02]  /*7dc0*/  FADD.FTZ R3, R191, R9 ;  /* 0x00000009bf037221 */ /* 0x000fe40000010000 */
[----:B------:R-:W-:Y:S02]  /*7dd0*/  FADD.FTZ R0, R179, R5 ;  /* 0x00000005b3007221 */ /* 0x000fe40000010000 */
[----:B------:R-:W-:Y:S04]  /*7de0*/  FADD.FTZ R4, R192, R4 ;  /* 0x00000004c0047221 */ /* 0x000fe80000010000 */
[----:B------:R-:W-:Y:S02]  /*7df0*/  FADD.FTZ R3, R190, R3 ;  /* 0x00000003be037221 */ /* 0x000fe40000010000 */
[----:B------:R-:W-:Y:S02]  /*7e00*/  FADD.FTZ R5, R67, R0 ;  /* 0x0000000043057221 */ /* 0x000fe40000010000 */
[----:B------:R-:W-:Y:S02]  /*7e10*/  FADD.FTZ R0, R64, R8 ;  /* 0x0000000840007221 */ /* 0x000fe40000010000 */
[----:B------:R-:W-:Y:S02]  /*7e20*/  FADD.FTZ R4, R189, R4 ;  /* 0x00000004bd047221 */ /* 0x000fe40000010000 */
[----:B------:R-:W-:Y:S02]  /*7e30*/  FADD.FTZ R6, R183, R3 ;  /* 0x00000003b7067221 */ /* 0x000fe40000010000 */
[----:B------:R-:W-:Y:S02]  /*7e40*/  FADD.FTZ R5, R66, R5 ;  /* 0x0000000542057221 */ /* 0x000fe40000010000 */
[----:B------:R-:W-:Y:S01]  /*7e50*/  FADD.FTZ R3, R62, R0 ;  /* 0x000000003e037221 */ /* 0x000fe20000010000 */
[----:B------:R-:W-:Y:S01]  /*7e60*/  IADD3 R0, R224, -0x1, RZ ;  /* 0xffffffffe0007810 */ /* 0x000fe20007ffe0ff */
[----:B------:R-:W-:Y:S02]  /*7e70*/  FADD.FTZ R246, R188, R4 ;  /* 0x00000004bcf67221 */ /* 0x000fe40000010000 */
[----:B------:R-:W-:Y:S01]  /*7e80*/  FADD.FTZ R247, R180, R6 ;  /* 0x00000006b4f77221 */ /* 0x000fe20000010000 */
[----:B------:R-:W-:Y:S01]  /*7e90*/  MOV R224, R0 ;  /* 0x0000000000e07202 */ /* 0x000fe20000000f00 */
[----:B------:R-:W-:Y:S01]  /*7ea0*/  FADD.FTZ R248, R61, R5 ;  /* 0x000000053df87221 */ /* 0x000fe20000010000 */
[----:B------:R-:W-:Y:S01]  /*7eb0*/  MOV R0, R137 ;  /* 0x0000008900007202 */ /* 0x000fe20000000f00 */
[----:B------:R-:W-:Y:S01]  /*7ec0*/  FADD.FTZ R249, R60, R3 ;  /* 0x000000033cf97221 */ /* 0x000fe20000010000 */
[----:B------:R-:W-:Y:S01]  /*7ed0*/  MOV R3, R136 ;  /* 0x0000008800037202 */ /* 0x000fe20000000f00 */
[----:B------:R-:W-:-:S05]  /*7ee0*/  @P4 BRA `(.L_x_1826) ;  /* 0xffffd2c000004947 */ /* 0x000fca000383ffff */
.L_x_1825:
[----:B------:R-:W1:Y:S01]  /*7ef0*/  SHFL.BFLY PT, R11, R246, 0x2, 0x1f ;  /* 0x0c401f00f60b7f89 */ /* 0x000e6200000e0000 */
[----:B------:R-:W-:-:S02]  /*7f00*/  MOV R18, 0xff800000 ;  /* 0xff80000000127802 */ /* 0x000fc40000000f00 */
[----:B------:R-:W-:Y:S01]  /*7f10*/  MOV R19, 0xff800000 ;  /* 0xff80000000137802 */ /* 0x000fe20000000f00 */
[----:B------:R-:W2:Y:S01]  /*7f20*/  SHFL.BFLY PT, R7, R248, 0x2, 0x1f ;  /* 0x0c401f00f8077f89 */ /* 0x000ea200000e0000 */
[----:B------:R-:W-:Y:S02]  /*7f30*/  MOV R20, 0xff800000 ;  /* 0xff80000000147802 */ /* 0x000fe40000000f00 */
[----:B------:R-:W-:Y:S01]  /*7f40*/  MOV R21, 0xff800000 ;  /* 0xff80000000157802 */ /* 0x000fe20000000f00 */
[----:B------:R-:W3:Y:S01]  /*7f50*/  SHFL.BFLY PT, R9, R247, 0x2, 0x1f ;  /* 0x0c401f00f7097f89 */ /* 0x000ee200000e0000 */
[----:B------:R-:W-:-:S03]  /*7f60*/  PLOP3.LUT P4, PT, PT, PT, PT, 0x8, 0x0 ;  /* 0x000000000000781c */ /* 0x000fc60003f8e170 */
[----:B------:R-:W4:Y:S01]  /*7f70*/  SHFL.BFLY PT, R6, R249, 0x2, 0x1f ;  /* 0x0c401f00f9067f89 */ /* 0x000f2200000e0000 */
[----:B-1----:R-:W-:Y:S02]  /*7f80*/  FADD.FTZ R11, R11, R246 ;  /* 0x000000f60b0b7221 */ /* 0x002fe40000010000 */
        /* <DEDUP_REMOVED lines=139> */
.L_x_1817:
[----:B------:R-:W-:Y:S05]  /*8840*/  @P4 BRA `(.L_x_1829) ;  /* 0x00001a1000004947 */ /* 0x000fea0003800000 */
[----:B------:R-:W1:Y:S01]  /*8850*/  S2R R16, SR_TID.X ;  /* 0x0000000000107919 */ /* 0x000e620000002100 */
[----:B------:R-:W-:Y:S01]  /*8860*/  SHF.R.S32.HI R10, RZ, 0x1f, R251 ;  /* 0x0000001fff0a7819 */ /* 0x000fe200000114fb */
[----:B------:R-:W-:Y:S01]  /*8870*/  IMAD.WIDE.U32 R2, R251, c[0x0][0x4d0], RZ ;  /* 0x00013400fb027a25 */ /* 0x000fe200078e00ff */
[----:B------:R-:W-:Y:S01]  /*8880*/  MOV R24, c[0x0][0x4e8] ;  /* 0x00013a0000187a02 */ /* 0x000fe20000000f00 */
[----:B------:R-:W2:Y:S01]  /*8890*/  S2R R12, SR_CTAID.Y ;  /* 0x00000000000c7919 */ /* 0x000ea20000002600 */
[----:B------:R-:W-:Y:S01]  /*88a0*/  BSSY B0, `(.L_x_1830) ;  /* 0x00000bd000007945 */ /* 0x000fe20003800000 */
[----:B------:R-:W-:-:S02]  /*88b0*/  IMAD R0, R10, c[0x0][0x4d0], RZ ;  /* 0x000134000a007a24 */ /* 0x000fc400078e02ff */
[----:B------:R-:W-:Y:S01]  /*88c0*/  BAR.SYNC.DEFER_BLOCKING 0x1, 0x80 ;  /* 0x0042000000007b1d */ /* 0x000fe20000010000 */
[----:B------:R-:W-:Y:S01]  /*88d0*/  IMAD.MOV R9, RZ, RZ, -R251 ;  /* 0x000000ffff097224 */ /* 0x000fe200078e0afb */
[C---:B------:R-:W-:Y:S01]  /*88e0*/  ISETP.NE.AND P0, PT, R24.reuse, 0x1, PT ;  /* 0x000000011800780c */ /* 0x040fe20003f05270 */
[----:B------:R-:W-:Y:S02]  /*88f0*/  IMAD R8, R251, c[0x0][0x4d4], R0 ;  /* 0x00013500fb087a24 */ /* 0x000fe400078e0200 */
[----:B------:R-:W-:Y:S01]  /*8900*/  IMAD R24, R24, c[0x0][0x388], RZ ;  /* 0x0000e20018187a24 */ /* 0x000fe200078e02ff */
[----:B------:R-:W3:Y:S04]  /*8910*/  S2R R13, SR_CTAID.Z ;  /* 0x00000000000d7919 */ /* 0x000ee80000002700 */
[----:B------:R-:W4:Y:S01]  /*8920*/  S2R R15, SR_CTAID.X ;  /* 0x00000000000f7919 */ /* 0x000f220000002500 */
[----:B-1----:R-:W-:-:S04]  /*8930*/  SHF.R.S32.HI R11, RZ, 0x1f, R16 ;  /* 0x0000001fff0b7819 */ /* 0x002fc80000011410 */
[-C--:B------:R-:W-:Y:S01]  /*8940*/  LEA.HI R4, R11, R16.reuse, RZ, 0x2 ;  /* 0x000000100b047211 */ /* 0x080fe200078f10ff */
[----:B--2---:R-:W-:Y:S01]  /*8950*/  IMAD R12, R9, c[0x0][0x550], R12 ;  /* 0x00015400090c7a24 */ /* 0x004fe200078e020c */
[----:B------:R-:W-:Y:S02]  /*8960*/  LEA.HI R11, R11, R16, RZ, 0x5 ;  /* 0x000000100b0b7211 */ /* 0x000fe400078f28ff */
[----:B------:R-:W-:Y:S02]  /*8970*/  LOP3.LUT R4, R4, 0xfffffffc, RZ, 0xc0, !PT ;  /* 0xfffffffc04047812 */ /* 0x000fe400078ec0ff */
[--C-:B------:R-:W-:Y:S02]  /*8980*/  SHF.R.S32.HI R6, RZ, 0x5, R11.reuse ;  /* 0x00000005ff067819 */ /* 0x100fe4000001140b */
[----:B------:R-:W-:Y:S01]  /*8990*/  SHF.R.S32.HI R5, RZ, 0x1f, R11 ;  /* 0x0000001fff057819 */ /* 0x000fe2000001140b */
[----:B------:R-:W-:Y:S01]  /*89a0*/  IMAD.IADD R0, R16, 0x1, -R4 ;  /* 0x0000000110007824 */ /* 0x000fe200078e0a04 */
[----:B------:R-:W-:-:S02]  /*89b0*/  LOP3.LUT R11, R11, 0xffffffe0, RZ, 0xc0, !PT ;  /* 0xffffffe00b0b7812 */ /* 0x000fc400078ec0ff */
[----:B------:R-:W-:Y:S01]  /*89c0*/  LEA.HI R4, R5, R6, RZ, 0x2 ;  /* 0x0000000605047211 */ /* 0x000fe200078f10ff */
[----:B------:R-:W-:Y:S01]  /*89d0*/  IMAD.IADD R5, R3, 0x1, R8 ;  /* 0x0000000103057824 */ /* 0x000fe200078e0208 */
[----:B------:R-:W-:Y:S02]  /*89e0*/  LEA.HI R7, R0, R0, RZ, 0x1 ;  /* 0x0000000000077211 */ /* 0x000fe400078f08ff */
[----:B------:R-:W-:Y:S01]  /*89f0*/  LOP3.LUT R8, R4, 0xffffffc, RZ, 0xc0, !PT ;  /* 0x0ffffffc04087812 */ /* 0x000fe200078ec0ff */
[----:B------:R-:W-:Y:S01]  /*8a00*/  IMAD.MOV.U32 R4, RZ, RZ, R2 ;  /* 0x000000ffff047224 */ /* 0x000fe200078e0002 */
[----:B------:R-:W-:Y:S01]  /*8a10*/  IADD3 R16, -R11, R16, RZ ;  /* 0x000000100b107210 */ /* 0x000fe20007ffe1ff */
[C---:B------:R-:W-:Y:S01]  /*8a20*/  IMAD.SHL.U32 R2, R7.reuse, 0x20, RZ ;  /* 0x0000002007027824 */ /* 0x040fe200078e00ff */
[----:B------:R-:W-:Y:S01]  /*8a30*/  LOP3.LUT R3, R7, 0x1ffffffe, RZ, 0xc0, !PT ;  /* 0x1ffffffe07037812 */ /* 0x000fe200078ec0ff */
[----:B------:R-:W-:Y:S01]  /*8a40*/  IMAD.IADD R9, R6, 0x1, -R8 ;  /* 0x0000000106097824 */ /* 0x000fe200078e0a08 */
[----:B------:R-:W-:Y:S01]  /*8a50*/  SHF.R.S32.HI R7, RZ, 0x1f, R16 ;  /* 0x0000001fff077819 */ /* 0x000fe20000011410 */
[----:B---3--:R-:W-:Y:S01]  /*8a60*/  IMAD.WIDE.U32 R4, R13, c[0x0][0x4d8], R4 ;  /* 0x000136000d047a25 */ /* 0x008fe200078e0004 */
[----:B------:R-:W-:-:S02]  /*8a70*/  IADD3 R8, R0, -R3, RZ ;  /* 0x8000000300087210 */ /* 0x000fc40007ffe0ff */
[----:B------:R-:W-:Y:S01]  /*8a80*/  LEA.HI R17, R7, R16, RZ, 0x2 ;  /* 0x0000001007117211 */ /* 0x000fe200078f10ff */
[----:B------:R-:W-:Y:S01]  /*8a90*/  IMAD R0, R10, c[0x0][0x438], RZ ;  /* 0x00010e000a007a24 */ /* 0x000fe200078e02ff */
[----:B------:R-:W-:Y:S02]  /*8aa0*/  SHF.R.S32.HI R10, RZ, 0x1f, R13 ;  /* 0x0000001fff0a7819 */ /* 0x000fe4000001140d */
[----:B------:R-:W-:Y:S01]  /*8ab0*/  SHF.R.S32.HI R7, RZ, 0x2, R17 ;  /* 0x00000002ff077819 */ /* 0x000fe20000011411 */
[C---:B------:R-:W-:Y:S01]  /*8ac0*/  IMAD R6, R251.reuse, c[0x0][0x43c], R0 ;  /* 0x00010f00fb067a24 */ /* 0x040fe200078e0200 */
        /* <DEDUP_REMOVED lines=9> */
[----:B----4-:R-:W-:Y:S02]  /*8b60*/  IMAD R8, R15, 0x80, R8 ;  /* 0x000000800f087824 */ /* 0x010fe400078e0208 */
        /* <DEDUP_REMOVED lines=59> */
[----:B------:R4:W2:Y:S04]  /*8f20*/  SHFL.IDX PT, R7, R0, 0x3, 0x1c1f ;  /* 0x007c1f0000077f89 */ /* 0x0008a800000e0000 */
        /* <DEDUP_REMOVED lines=12> */
[----:B------:R2:W-:Y:S01]  /*8ff0*/  @!P1 ST.E [R6.64], R21 ;  /* 0x0000001506009985 */ /* 0x0005e2000c101906 */
        /* <DEDUP_REMOVED lines=71> */
.L_x_1831:
[----:B-1----:R-:W-:Y:S05]  /*9470*/  BSYNC B0 ;  /* 0x0000000000007941 */ /* 0x002fea0003800000 */
.L_x_1830:
        /* <DEDUP_REMOVED lines=73> */
.L_x_1833:
[----:B------:R-:W-:Y:S05]  /*9910*/  BSYNC B0 ;  /* 0x0000000000007941 */ /* 0x000fea0003800000 */
.L_x_1832:
        /* <DEDUP_REMOVED lines=41> */
[C---:B-1----:R-:W-:Y:S02]  /*9bb0*/  IADD3 R7, R0.reuse, 0x40, RZ ;  /* 0x0000004000077810 */ /* 0x042fe40007ffe0ff */
        /* <DEDUP_REMOVED lines=31> */
.L_x_1835:
[----:B------:R-:W-:Y:S05]  /*9db0*/  BSYNC B0 ;  /* 0x0000000000007941 */ /* 0x000fea0003800000 */
.L_x_1834:
[----:B-1-3--:R1:W3:Y:S04]  /*9dc0*/  SHFL.IDX PT, R3, R22, 0x3, 0x1c1f ;  /* 0x007c1f0016037f89 */ /* 0x00a2e800000e0000 */
        /* <DEDUP_REMOVED lines=15> */
[----:B---34-:R-:W-:Y:S01]  /*9ec0*/  @!P3 IMAD.WIDE R10, R0, 0x4, R2 ;  /* 0x00000004000ab825 */ /* 0x018fe200078e0202 */
        /* <DEDUP_REMOVED lines=13> */
[C---:B---3--:R-:W-:Y:S02]  /*9fa0*/  IADD3 R10, R0.reuse, 0x40, RZ ;  /* 0x00000040000a7810 */ /* 0x048fe40007ffe0ff */
[C---:B------:R-:W-:Y:S02]  /*9fb0*/  IADD3 R11, R0.reuse, 0x48, RZ ;  /* 0x00000048000b7810 */ /* 0x040fe40007ffe0ff */
[----:B----4-:R-:W-:-:S02]  /*9fc0*/  IADD3 R8, R0, 0x30, RZ ;  /* 0x0000003000087810 */ /* 0x010fc40007ffe0ff */
[----:B------:R-:W-:Y:S02]  /*9fd0*/  IADD3 R9, R0, 0x38, RZ ;  /* 0x0000003800097810 */ /* 0x000fe40007ffe0ff */
[----:B------:R-:W-:Y:S02]  /*9fe0*/  ISETP.GE.AND P4, PT, R8, c[0x0][0x3c8], PT ;  /* 0x0000f20008007a0c */ /* 0x000fe40003f86270 */
[----:B------:R-:W-:Y:S02]  /*9ff0*/  ISETP.GE.AND P3, PT, R9, c[0x0][0x3c8], PT ;  /* 0x0000f20009007a0c */ /* 0x000fe40003f66270 */
[----:B-1----:R-:W-:Y:S02]  /*a000*/  @!P6 LEA.HI R4, R13, R13, RZ, 0x1 ;  /* 0x0000000d0d04e211 */ /* 0x002fe400078f08ff */
        /* <DEDUP_REMOVED lines=12> */
[----:B---3--:R-:W-:Y:S02]  /*a0d0*/  @!P4 LEA.HI R4, R8, R8, RZ, 0x1 ;  /* 0x000000080804c211 */ /* 0x008fe400078f08ff */
        /* <DEDUP_REMOVED lines=24> */
.L_x_1829:
        /* <DEDUP_REMOVED lines=10> */
[----:B------:R-:W-:Y:S02]  /*a300*/  SHF.R.S32.HI R0, RZ, 0x1f, R251 ;  /* 0x0000001fff007819 */ /* 0x000fe400000114fb */
[----:B------:R-:W-:Y:S01]  /*a310*/  ISETP.NE.AND P0, PT, R3, 0x1, PT ;  /* 0x000000010300780c */ /* 0x000fe20003f05270 */
[----:B------:R-:W2:Y:S01]  /*a320*/  S2R R10, SR_CTAID.Y ;  /* 0x00000000000a7919 */ /* 0x000ea20000002600 */
[C---:B------:R-:W-:Y:S01]  /*a330*/  IMAD.WIDE.U32 R2, R251.reuse, c[0x0][0x4d0], RZ ;  /* 0x00013400fb027a25 */ /* 0x040fe200078e00ff */
[----:B------:R-:W-:Y:S02]  /*a340*/  IADD3 R5, -R251, RZ, RZ ;  /* 0x000000fffb057210 */ /* 0x000fe40007ffe1ff */
[----:B------:R-:W-:Y:S01]  /*a350*/  MOV R4, R8 ;  /* 0x0000000800047202 */ /* 0x000fe20000000f00 */
[----:B------:R-:W-:-:S04]  /*a360*/  IMAD R0, R0, c[0x0][0x4d0], RZ ;  /* 0x0001340000007a24 */ /* 0x000fc800078e02ff */
[----:B------:R-:W-:-:S03]  /*a370*/  IMAD R0, R251, c[0x0][0x4d4], R0 ;  /* 0x00013500fb007a24 */ /* 0x000fc600078e0200 */
[----:B------:R-:W-:Y:S02]  /*a380*/  @P0 IMAD.HI.U32 R6, R8, c[0x0][0x4ec], RZ ;  /* 0x00013b0008060a27 */ /* 0x000fe400078e00ff */
[----:B------:R-:W-:-:S03]  /*a390*/  IADD3 R3, R3, R0, RZ ;  /* 0x0000000003037210 */ /* 0x000fc60007ffe0ff */
[----:B------:R-:W-:Y:S02]  /*a3a0*/  @P0 SHF.R.U32.HI R4, RZ, c[0x0][0x4f0], R6 ;  /* 0x00013c00ff040a19 */ /* 0x000fe40000011606 */
[----:B-1----:R-:W-:Y:S01]  /*a3b0*/  SHF.R.S32.HI R7, RZ, 0x1f, R9 ;  /* 0x0000001fff077819 */ /* 0x002fe20000011409 */
[----:B------:R-:W-:-:S04]  /*a3c0*/  IMAD.WIDE.U32 R2, R9, c[0x0][0x4d8], R2 ;  /* 0x0001360009027a25 */ /* 0x000fc800078e0002 */
[----:B------:R-:W-:Y:S02]  /*a3d0*/  IMAD R0, R7, c[0x0][0x4d8], RZ ;  /* 0x0001360007007a24 */ /* 0x000fe400078e02ff */
[----:B--2---:R-:W-:Y:S01]  /*a3e0*/  IMAD R7, R5, c[0x0][0x550], R10 ;  /* 0x0001540005077a24 */ /* 0x004fe200078e020a */
[----:B------:R-:W-:Y:S01]  /*a3f0*/  IADD3 R5, -R4, RZ, RZ ;  /* 0x000000ff04057210 */ /* 0x000fe20007ffe1ff */
[----:B------:R-:W-:-:S03]  /*a400*/  IMAD R0, R9, c[0x0][0x4dc], R0 ;  /* 0x0001370009007a24 */ /* 0x000fc600078e0200 */
[----:B------:R-:W-:Y:S01]  /*a410*/  SHF.R.S32.HI R6, RZ, 0x1f, R7 ;  /* 0x0000001fff067819 */ /* 0x000fe20000011407 */
[----:B------:R-:W-:Y:S01]  /*a420*/  IMAD R5, R5, c[0x0][0x4e8], R8 ;  /* 0x00013a0005057a24 */ /* 0x000fe200078e0208 */
[----:B------:R-:W-:-:S03]  /*a430*/  IADD3 R3, R0, R3, RZ ;  /* 0x0000000300037210 */ /* 0x000fc60007ffe0ff */
[----:B------:R-:W-:Y:S01]  /*a440*/  IMAD R6, R6, c[0x0][0x4e0], RZ ;  /* 0x0001380006067a24 */ /* 0x000fe200078e02ff */
        /* <DEDUP_REMOVED lines=15> */
.L_x_1836:
        /* <DEDUP_REMOVED lines=12> */
.L_x_3664:


//--------------------- .text._ZN7cutlass13device_kernelIN5flash19enable_sm80_to_sm89INS1_16FlashAttnFwdSm80INS1_25CollectiveMainloopFwdSm80ILi4ELi1ELb0EN4cute5tupleIJNS5_1CILi128EEENS7_ILi48EEENS7_ILi96EEEEEELi96ENS_10bfloat16_tEfNS_4arch4Sm80ELb0ELb0ELb0ELb1ELb1ELb0ELb1ELb1EEENS1_21CollectiveEpilogueFwdINS6_IJS8_SA_S9_EEENS6_IJNS7_ILi1EEESI_SI_EEESC_SE_Li128ELb1ELb1ELb1ELb0EEENS1_36VarlenDynamicPersistentTileSchedulerILi128ELi48ELi128ELi128ELb1ELb1ELb0ELb0ELb1ELb1EEEEEEEEEvNT_6ParamsE --------------------------
	.section	.text._ZN7cutlass13device_kernelIN5flash19enable_sm80_to_sm89INS1_16FlashAttnFwdSm80INS1_25CollectiveMainloopFwdSm80ILi4ELi1ELb0EN4cute5tupleIJNS5_1CILi128EEENS7_ILi48EEENS7_ILi96EEEEEELi96ENS_10bfloat16_tEfNS_4arch4Sm80ELb0ELb0ELb0ELb1ELb1ELb0ELb1ELb1EEENS1_21CollectiveEpilogueFwdINS6_IJS8_SA_S9_EEENS6_IJNS7_ILi1EEESI_SI_EEESC_SE_Li128ELb1ELb1ELb1ELb0EEENS1_36VarlenDynamicPersistentTileSchedulerILi128ELi48ELi128ELi128ELb1ELb1ELb0ELb0ELb1ELb1EEEEEEEEEvNT_6ParamsE,"ax",@progbits
	.sectioninfo	@"SHI_REGISTERS=255"
	.align	128
.text._ZN7cutlass13device_kernelIN5flash19enable_sm80_to_sm89INS1_16FlashAttnFwdSm80INS1_25CollectiveMainloopFwdSm80ILi4ELi1ELb0EN4cute5tupleIJNS5_1CILi128EEENS7_ILi48EEENS7_ILi96EEEEEELi96ENS_10bfloat16_tEfNS_4arch4Sm80ELb0ELb0ELb0ELb1ELb1ELb0ELb1ELb1EEENS1_21CollectiveEpilogueFwdINS6_IJS8_SA_S9_EEENS6_IJNS7_ILi1EEESI_SI_EEESC_SE_Li128ELb1ELb1ELb1ELb0EEENS1_36VarlenDynamicPersistentTileSchedulerILi128ELi48ELi128ELi128ELb1ELb1ELb0ELb0ELb1ELb1EEEEEEEEEvNT_6ParamsE:
        .type           _ZN7cutlass13device_kernelIN5flash19enable_sm80_to_sm89INS1_16FlashAttnFwdSm80INS1_25CollectiveMainloopFwdSm80ILi4ELi1ELb0EN4cute5tupleIJNS5_1CILi128EEENS7_ILi48EEENS7_ILi96EEEEEELi96ENS_10bfloat16_tEfNS_4arch4Sm80ELb0ELb0ELb0ELb1ELb1ELb0ELb1ELb1EEENS1_21CollectiveEpilogueFwdINS6_IJS8_SA_S9_EEENS6_IJNS7_ILi1EEESI_SI_EEESC_SE_Li128ELb1ELb1ELb1ELb0EEENS1_36VarlenDynamicPersistentTileSchedulerILi128ELi48ELi128ELi128ELb1ELb1ELb0ELb0ELb1ELb1EEEEEEEEEvNT_6ParamsE,@function
        .size           _ZN7cutlass13device_kernelIN5flash19enable_sm80_to_sm89INS1_16FlashAttnFwdSm80INS1_25CollectiveMainloopFwdSm80ILi4ELi1ELb0EN4cute5tupleIJNS5_1CILi128EEENS7_ILi48EEENS7_ILi96EEEEEELi96ENS_10bfloat16_tEfNS_4arch4Sm80ELb0ELb0ELb0ELb1ELb1ELb0ELb1ELb1EEENS1_21CollectiveEpilogueFwdINS6_IJS8_SA_S9_EEENS6_IJNS7_ILi1EEESI_SI_EEESC_SE_Li128ELb1ELb1ELb1ELb0EEENS1_36VarlenDynamicPersistentTileSchedulerILi128ELi48ELi128ELi128ELb1ELb1ELb0ELb0ELb1ELb1EEEEEEEEEvNT_6ParamsE,(.L_x_3665 - _ZN7cutlass13device_kernelIN5flash19enable_sm80_to_sm89INS1_16FlashAttnFwdSm80INS1_25CollectiveMainloopFwdSm80ILi4ELi1ELb0EN4cute5tupleIJNS5_1CILi128EEENS7_ILi48EEENS7_ILi96EEEEEELi96ENS_10bfloat16_tEfNS_4arch4Sm80ELb0ELb0ELb0ELb1ELb1ELb0ELb1ELb1EEENS1_21CollectiveEpilogueFwdINS6_IJS8_SA_S9_EEENS6_IJNS7_ILi1EEESI_SI_EEESC_SE_Li128ELb1ELb1ELb1ELb0EEENS1_36VarlenDynamicPersistentTileSchedulerILi128ELi48ELi128ELi128ELb1ELb1ELb0ELb0ELb1ELb1EEEEEEEEEvNT_6ParamsE)
        .other          _ZN7cutlass13device_kernelIN5flash19enable_sm80_to_sm89INS1_16FlashAttnFwdSm80INS1_25CollectiveMainloopFwdSm80ILi4ELi1ELb0EN4cute5tupleIJNS5_1CILi128EEENS7_ILi48EEENS7_ILi96EEEEEELi96ENS_10bfloat16_tEfNS_4arch4Sm80ELb0ELb0ELb0ELb1ELb1ELb0ELb1ELb1EEENS1_21CollectiveEpilogueFwdINS6_IJS8_SA_S9_EEENS6_IJNS7_ILi1EEESI_SI_EEESC_SE_Li128ELb1ELb1ELb1ELb0EEENS1_36VarlenDynamicPersistentTileSchedulerILi128ELi48ELi128ELi128ELb1ELb1ELb0ELb0ELb1ELb1EEEEEEEEEvNT_6ParamsE,@"STO_CUDA_ENTRY STV_DEFAULT"
_ZN7cutlass13device_kernelIN5flash19enable_sm80_to_sm89INS1_16FlashAttnFwdSm80INS1_25CollectiveMainloopFwdSm80ILi4ELi1ELb0EN4cute5tupleIJNS5_1CILi128EEENS7_ILi48EEENS7_ILi96EEEEEELi96ENS_10bfloat16_tEfNS_4arch4Sm80ELb0ELb0ELb0ELb1ELb1ELb0ELb1ELb1EEENS1_21CollectiveEpilogueFwdINS6_IJS8_SA_S9_EEENS6_IJNS7_ILi1EEESI_SI_EEESC_SE_Li128ELb1ELb1ELb1ELb0EEENS1_36VarlenDynamicPersistentTileSchedulerILi128ELi48ELi128ELi128ELb1ELb1ELb0ELb0ELb1ELb1EEEEEEEEEvNT_6ParamsE:
[----:B------:R-:W-:-:S03]  /*0000*/  MOV R1, c[0x0][0x28] ;  /* 0x00000a0000017a02 */ /* 0x000fc60000000f00 */
[----:B------:R-:W1:Y:S01]  /*0010*/  S2R R2, SR_TID.X ;  /* 0x0000000000027919 */ /* 0x000e620000002100 */
[----:B------:R-:W-:Y:S01]  /*0020*/  IADD3 R1, R1, -0x68, RZ ;  /* 0xffffff9801017810 */ /* 0x000fe20007ffe0ff */
[----:B------:R-:W-:Y:S01]  /*0030*/  ULDC.64 UR6, c[0x0][0x118] ;  /* 0x0000460000067ab9 */ /* 0x000fe20000000a00 */
[----:B-1----:R-:W-:-:S05]  /*0040*/  SHF.R.U32.HI R0, RZ, 0x5, R2 ;  /* 0x00000005ff007819 */ /* 0x002fca0000011602 */
[----:B------:R-:W1:Y:S02]  /*0050*/  SHFL.IDX PT, R3, R0, RZ, 0x1f ;  /* 0x00001fff00037589 */ /* 0x000e6400000e0000 */
[----:B-1----:R-:W-:Y:S02]  /*0060*/  ISETP.NE.AND P0, PT, R3, RZ, PT ;  /* 0x000000ff0300720c */ /* 0x002fe40003f05270 */
[----:B------:R1:W-:Y:S11]  /*0070*/  STL [R1+0x5c], R3 ;  /* 0x00005c0301007387 */ /* 0x0003f60000100800 */
[----:B------:R-:W-:Y:S06]  /*0080*/  @P0 BAR.SYNC.DEFER_BLOCKING 0x5, 0x80 ;  /* 0x0142000000000b1d */ /* 0x000fec0000010000 */
[----:B------:R-:W2:Y:S04]  /*0090*/  @P0 LDS.128 R244, [0xc080] ;  /* 0x00c08000fff40984 */ /* 0x000ea80000000c00 */
[----:B------:R-:W-:Y:S06]  /*00a0*/  @P0 BAR.ARV 0x4, 0x80 ;  /* 0x0102000000000b1d */ /* 0x000fec0000002000 */
[----:B------:R-:W-:Y:S05]  /*00b0*/  @P0 BRA `(.L_x_1837) ;  /* 0x00000a7000000947 */ /* 0x000fea0003800000 */
[----:B-1----:R-:W-:Y:S01]  /*00c0*/  LOP3.LUT R12, R2, 0x1f, RZ, 0xc0, !PT ;  /* 0x0000001f020c7812 */ /* 0x002fe200078ec0ff */
[----:B------:R-:W-:Y:S01]  /*00d0*/  CS2R R8, SRZ ;  /* 0x0000000000087805 */ /* 0x000fe2000001ff00 */
[----:B------:R-:W-:-:S02]  /*00e0*/  IMAD.MOV.U32 R7, RZ, RZ, RZ ;  /* 0x000000ffff077224 */ /* 0x000fc400078e00ff */
[----:B------:R-:W-:-:S04]  /*00f0*/  ISETP.NE.AND P6, PT, R12, 0x1f, PT ;  /* 0x0000001f0c00780c */ /* 0x000fc80003fc5270 */
[----:B------:R-:W-:-:S13]  /*0100*/  ISETP.GE.OR P0, PT, R12, c[0x0][0x53c], !P6 ;  /* 0x00014f000c007a0c */ /* 0x000fda0007706670 */
[----:B------:R-:W-:Y:S02]  /*0110*/  @!P0 IMAD.MOV.U32 R4, RZ, RZ, 0x4 ;  /* 0x00000004ff048424 */ /* 0x000fe400078e00ff */
[----:B------:R-:W-:Y:S02]  /*0120*/  @!P0 IMAD.MOV.U32 R2, RZ, RZ, 0x4 ;  /* 0x00000004ff028424 */ /* 0x000fe400078e00ff */
[----:B------:R-:W-:-:S04]  /*0130*/  @!P0 IMAD.WIDE.U32 R4, R12, R4, c[0x0][0x580] ;  /* 0x000160000c048625 */ /* 0x000fc800078e0004 */
[C---:B------:R-:W-:Y:S01]  /*0140*/  @!P0 IMAD.WIDE.U32 R2, R12.reuse, R2, c[0x0][0x578] ;  /* 0x00015e000c028625 */ /* 0x040fe200078e0002 */
[----:B------:R-:W3:Y:S04]  /*0150*/  @!P0 LDG.E R8, [R4.64] ;  /* 0x0000000604088981 */ /* 0x000ee8000c1e1900 */
[----:B------:R-:W3:Y:S01]  /*0160*/  @!P0 LDG.E R7, [R2.64] ;  /* 0x0000000602078981 */ /* 0x000ee2000c1e1900 */
[C---:B------:R-:W-:Y:S01]  /*0170*/  ISETP.NE.AND P5, PT, R12.reuse, RZ, PT ;  /* 0x000000ff0c00720c */ /* 0x040fe20003fa5270 */
[----:B------:R-:W1:Y:S01]  /*0180*/  S2UR UR4, SR_CTAID.X ;  /* 0x00000000000479c3 */ /* 0x000e620000002500 */
[C---:B------:R-:W-:Y:S02]  /*0190*/  ISETP.GE.U32.AND P4, PT, R12.reuse, 0x2, PT ;  /* 0x000000020c00780c */ /* 0x040fe40003f86070 */
[----:B------:R-:W-:-:S02]  /*01a0*/  ISETP.GE.U32.AND P3, PT, R12, 0x4, PT ;  /* 0x000000040c00780c */ /* 0x000fc40003f66070 */
[C---:B------:R-:W-:Y:S02]  /*01b0*/  ISETP.GE.U32.AND P2, PT, R12.reuse, 0x8, PT ;  /* 0x000000080c00780c */ /* 0x040fe40003f46070 */
[----:B------:R-:W-:Y:S01]  /*01c0*/  ISETP.GE.U32.AND P1, PT, R12, 0x10, PT ;  /* 0x000000100c00780c */ /* 0x000fe20003f26070 */
[----:B---3--:R-:W-:-:S05]  /*01d0*/  IMAD R4, R8, R7, RZ ;  /* 0x0000000708047224 */ /* 0x008fca00078e02ff */
[----:B------:R-:W3:Y:S02]  /*01e0*/  SHFL.UP PT, R0, R4, 0x1, RZ ;  /* 0x0420000004007989 */ /* 0x000ee400000e00ff */
[----:B---3--:R-:W-:-:S05]  /*01f0*/  SEL R0, R0, RZ, P5 ;  /* 0x000000ff00007207 */ /* 0x008fca0002800000 */
[----:B------:R-:W-:-:S05]  /*0200*/  IMAD.IADD R4, R4, 0x1, R0 ;  /* 0x0000000104047824 */ /* 0x000fca00078e0200 */
        /* <DEDUP_REMOVED lines=12> */
[----:B------:R-:W3:Y:S02]  /*02d0*/  SHFL.IDX PT, R6, R4, 0x1f, 0x1f ;  /* 0x03e01f0004067f89 */ /* 0x000ee400000e0000 */
[----:B---3--:R-:W-:-:S04]  /*02e0*/  IMAD R6, R6, c[0x0][0x538], RZ ;  /* 0x00014e0006067a24 */ /* 0x008fc800078e02ff */
[----:B------:R-:W-:Y:S01]  /*02f0*/  IMAD.MOV.U32 R0, RZ, RZ, R6 ;  /* 0x000000ffff007224 */ /* 0x000fe200078e0006 */
[----:B-1----:R-:W-:-:S13]  /*0300*/  ISETP.GT.AND P0, PT, R6, UR4, PT ;  /* 0x0000000406007c0c */ /* 0x002fda000bf04270 */
[----:B------:R-:W-:Y:S05]  /*0310*/  @P0 BRA `(.L_x_1838) ;  /* 0x0000027000000947 */ /* 0x000fea0003800000 */
[----:B------:R-:W-:Y:S02]  /*0320*/  MOV R6, R0 ;  /* 0x0000000000067202 */ /* 0x000fe40000000f00 */
[----:B------:R-:W-:-:S04]  /*0330*/  MOV R9, RZ ;  /* 0x000000ff00097202 */ /* 0x000fc80000000f00 */
.L_x_1842:
        /* <DEDUP_REMOVED lines=12> */
[----:B------:R-:W3:Y:S04]  /*0400*/  @!P0 LDG.E R8, [R4.64] ;  /* 0x0000000604088981 */ /* 0x000ee8000c1e1900 */
[----:B------:R-:W3:Y:S02]  /*0410*/  @!P0 LDG.E R7, [R2.64] ;  /* 0x0000000602078981 */ /* 0x000ee4000c1e1900 */
[----:B---3--:R-:W-:Y:S01]  /*0420*/  IMAD R5, R8, R7, RZ ;  /* 0x0000000708057224 */ /* 0x008fe200078e02ff */
[----:B------:R-:W-:Y:S05]  /*0430*/  BRA.DIV ~URZ, `(.L_x_1840) ;  /* 0x0000c9f27f007947 */ /* 0x000fea000b800000 */
[----:B------:R1:W3:Y:S02]  /*0440*/  SHFL.UP PT, R0, R5, 0x1, RZ ;  /* 0x0420000005007989 */ /* 0x0002e400000e00ff */
.L_x_1958:
        /* <DEDUP_REMOVED lines=16> */
.L_x_1959:
[----:B---3--:R-:W-:-:S05]  /*0550*/  IMAD R0, R0, c[0x0][0x538], RZ ;  /* 0x00014e0000007a24 */ /* 0x008fca00078e02ff */
[----:B------:R-:W-:-:S04]  /*0560*/  IADD3 R6, R0, R6, RZ ;  /* 0x0000000600067210 */ /* 0x000fc80007ffe0ff */
[----:B------:R-:W-:-:S13]  /*0570*/  ISETP.GT.AND P0, PT, R6, UR4, PT ;  /* 0x0000000406007c0c */ /* 0x000fda000bf04270 */
[----:B-12---:R-:W-:Y:S05]  /*0580*/  @!P0 BRA `(.L_x_1842) ;  /* 0xfffffdb000008947 */ /* 0x006fea000383ffff */
.L_x_1838:
[----:B--2---:R-:W-:-:S05]  /*0590*/  IADD3 R244, -R0, R6, RZ ;  /* 0x0000000600f47210 */ /* 0x004fca0007ffe1ff */
[----:B------:R-:W-:-:S05]  /*05a0*/  IMAD R0, R4, c[0x0][0x538], R244 ;  /* 0x00014e0004007a24 */ /* 0x000fca00078e02f4 */
[----:B------:R-:W-:Y:S01]  /*05b0*/  ISETP.GT.AND P0, PT, R0, UR4, PT ;  /* 0x0000000400007c0c */ /* 0x000fe2000bf04270 */
[----:B------:R-:W-:-:S12]  /*05c0*/  BRA.DIV ~URZ, `(.L_x_1843) ;  /* 0x0000ca827f007947 */ /* 0x000fd8000b800000 */
[----:B------:R-:W-:-:S04]  /*05d0*/  VOTE.ANY R0, PT, !P0 ;  /* 0x0000000000007806 */ /* 0x000fc800040e0100 */
.L_x_1960:
[----:B------:R1:W2:Y:S01]  /*05e0*/  POPC R247, R0 ;  /* 0x0000000000f77309 */ /* 0x0002a20000000000 */
[----:B------:R-:W-:Y:S05]  /*05f0*/  BRA.DIV ~URZ, `(.L_x_1844) ;  /* 0x0000ca927f007947 */ /* 0x000fea000b800000 */
[----:B--2---:R2:W3:Y:S01]  /*0600*/  SHFL.IDX PT, R11, R8, R247, 0x1f ;  /* 0x00001ff7080b7589 */ /* 0x0044e200000e0000 */
[----:B------:R-:W-:-:S03]  /*0610*/  MOV R6, RZ ;  /* 0x000000ff00067202 */ /* 0x000fc60000000f00 */
[----:B------:R2:W4:Y:S04]  /*0620*/  SHFL.IDX PT, R10, R7, R247, 0x1f ;  /* 0x00001ff7070a7589 */ /* 0x00052800000e0000 */
.L_x_1961:
[----:B------:R-:W-:Y:S01]  /*0630*/  ISETP.NE.AND P0, PT, R0, RZ, PT ;  /* 0x000000ff0000720c */ /* 0x000fe20003f05270 */
[----:B------:R-:W-:-:S12]  /*0640*/  BSSY B0, `(.L_x_1845) ;  /* 0x0000005000007945 */ /* 0x000fd80003800000 */
[----:B------:R-:W-:Y:S05]  /*0650*/  @!P0 BRA `(.L_x_1846) ;  /* 0x0000003000008947 */ /* 0x000fea0003800000 */
[----:B------:R-:W-:Y:S01]  /*0660*/  IADD3 R198, R247, -0x1, RZ ;  /* 0xfffffffff7c67810 */ /* 0x000fe20007ffe0ff */
[----:B------:R-:W-:Y:S05]  /*0670*/  BRA.DIV ~URZ, `(.L_x_1847) ;  /* 0x0000caf27f007947 */ /* 0x000fea000b800000 */
[----:B------:R1:W2:Y:S02]  /*0680*/  SHFL.IDX PT, R6, R4, R198, 0x1f ;  /* 0x00001fc604067589 */ /* 0x0002a400000e0000 */
.L_x_1846:
[----:B------:R-:W-:Y:S05]  /*0690*/  BSYNC B0 ;  /* 0x0000000000007941 */ /* 0x000fea0003800000 */
.L_x_1845:
[----:B-1-3--:R-:W-:Y:S01]  /*06a0*/  IABS R0, R11 ;  /* 0x0000000b00007213 */ /* 0x00afe20000000000 */
[----:B--2---:R-:W-:Y:S02]  /*06b0*/  IMAD R244, R6, c[0x0][0x538], R244 ;  /* 0x00014e0006f47a24 */ /* 0x004fe400078e02f4 */
[----:B------:R-:W-:Y:S02]  /*06c0*/  IMAD.IADD R247, R247, 0x1, R9 ;  /* 0x00000001f7f77824 */ /* 0x000fe400078e0209 */
[----:B------:R-:W-:Y:S01]  /*06d0*/  IMAD.MOV.U32 R5, RZ, RZ, R0 ;  /* 0x000000ffff057224 */ /* 0x000fe200078e0000 */
[----:B----4-:R-:W-:Y:S02]  /*06e0*/  IABS R0, R10 ;  /* 0x0000000a00007213 */ /* 0x010fe40000000000 */
[----:B------:R-:W-:Y:S01]  /*06f0*/  IADD3 R245, -R244, UR4, RZ ;  /* 0x00000004f4f57c10 */ /* 0x000fe2000fffe1ff */
[----:B------:R-:W1:Y:S02]  /*0700*/  I2F.RP R2, R5 ;  /* 0x0000000500027306 */ /* 0x000e640000209400 */
[----:B------:R-:W-:Y:S01]  /*0710*/  IMAD.MOV.U32 R7, RZ, RZ, R0 ;  /* 0x000000ffff077224 */ /* 0x000fe200078e0000 */
[----:B------:R-:W-:-:S02]  /*0720*/  IABS R6, R245 ;  /* 0x000000f500067213 */ /* 0x000fc40000000000 */
[----:B------:R-:W-:-:S03]  /*0730*/  IABS R0, R11 ;  /* 0x0000000b00007213 */ /* 0x000fc60000000000 */
[----:B------:R-:W-:Y:S01]  /*0740*/  I2F.RP R8, R7 ;  /* 0x0000000700087306 */ /* 0x000fe20000209400 */
[----:B------:R-:W-:-:S07]  /*0750*/  IADD3 R0, RZ, -R0, RZ ;  /* 0x80000000ff007210 */ /* 0x000fce0007ffe0ff */
[----:B-1----:R-:W1:Y:S02]  /*0760*/  MUFU.RCP R2, R2 ;  /* 0x0000000200027308 */ /* 0x002e640000001000 */
[----:B-1----:R-:W-:-:S06]  /*0770*/  IADD3 R2, R2, 0xffffffe, RZ ;  /* 0x0ffffffe02027810 */ /* 0x002fcc0007ffe0ff */
[----:B------:R-:W1:Y:S02]  /*0780*/  F2I.FTZ.U32.TRUNC.NTZ R3, R2 ;  /* 0x0000000200037305 */ /* 0x000e64000021f000 */
[----:B-1----:R-:W-:-:S04]  /*0790*/  IMAD.MOV R2, RZ, RZ, -R3 ;  /* 0x000000ffff027224 */ /* 0x002fc800078e0a03 */
[----:B------:R-:W-:Y:S02]  /*07a0*/  IMAD R4, R2, R5, RZ ;  /* 0x0000000502047224 */ /* 0x000fe400078e02ff */
        /* <DEDUP_REMOVED lines=45> */
[----:B------:R-:W-:-:S04]  /*0a80*/  IMAD R2, R10, R2, R4 ;  /* 0x000000020a027224 */ /* 0x000fc800078e0204 */
[----:B------:R-:W-:Y:S01]  /*0a90*/  IMAD R246, R2, 0x10000, R0 ;  /* 0x0001000002f67824 */ /* 0x000fe200078e0200 */
[----:B------:R-:W-:Y:S05]  /*0aa0*/  BRA `(.L_x_1848) ;  /* 0x0000004000007947 */ /* 0x000fea0003800000 */
.L_x_1839:
[----:B--2---:R-:W-:Y:S01]  /*0ab0*/  IMAD.MOV.U32 R245, RZ, RZ, RZ ;  /* 0x000000fffff57224 */ /* 0x004fe200078e00ff */
[----:B------:R-:W-:Y:S01]  /*0ac0*/  MOV R246, RZ ;  /* 0x000000ff00f67202 */ /* 0x000fe20000000f00 */
[----:B------:R-:W-:Y:S01]  /*0ad0*/  IMAD.U32 R244, RZ, RZ, UR4 ;  /* 0x00000004fff47e24 */ /* 0x000fe2000f8e00ff */
[----:B------:R-:W-:Y:S02]  /*0ae0*/  MOV R247, c[0x0][0x53c] ;  /* 0x00014f0000f77a02 */ /* 0x000fe40000000f00 */
.L_x_1848:
[----:B------:R-:W-:Y:S01]  /*0af0*/  ISETP.NE.AND P0, PT, R12, RZ, PT ;  /* 0x000000ff0c00720c */ /* 0x000fe20003f05270 */
[----:B------:R-:W-:-:S12]  /*0b00*/  WARPSYNC 0xffffffff ;  /* 0xffffffff00007948 */ /* 0x000fd80003800000 */
[----:B------:R1:W-:Y:S04]  /*0b10*/  @!P0 STS.128 [0xc080], R244 ;  /* 0x00c080f4ff008388 */ /* 0x0003e80000000c00 */
[----:B------:R-:W-:Y:S06]  /*0b20*/  BAR.ARV 0x5, 0x80 ;  /* 0x0142000000007b1d */ /* 0x000fec0000002000 */
.L_x_1837:
[----:B-12---:R-:W-:-:S13]  /*0b30*/  ISETP.GE.AND P0, PT, R247, c[0x0][0x53c], PT ;  /* 0x00014f00f7007a0c */ /* 0x006fda0003f06270 */
[----:B------:R-:W-:Y:S05]  /*0b40*/  @P0 EXIT ;  /* 0x000000000000094d */ /* 0x000fea0003800000 */
[----:B------:R-:W1:Y:S01]  /*0b50*/  S2R R11, SR_TID.X ;  /* 0x00000000000b7919 */ /* 0x000e620000002100 */
[----:B------:R-:W-:Y:S02]  /*0b60*/  ULDC UR5, c[0x0][0x2ac] ;  /* 0x0000ab0000057ab9 */ /* 0x000fe40000000800 */
[----:B------:R-:W-:Y:S02]  /*0b70*/  ULDC UR4, c[0x0][0x1d0] ;  /* 0x0000740000047ab9 */ /* 0x000fe40000000800 */
[----:B------:R-:W-:Y:S01]  /*0b80*/  UIMAD UR5, UR5, UR4, URZ ;  /* 0x00000004050572a4 */ /* 0x000fe2000f8e023f */
[----:B-1----:R-:W-:-:S04]  /*0b90*/  SHF.R.S32.HI R9, RZ, 0x1f, R11 ;  /* 0x0000001fff097819 */ /* 0x002fc8000001140b */
[CC--:B------:R-:W-:Y:S02]  /*0ba0*/  LEA.HI R2, R9.reuse, R11.reuse, RZ, 0x4 ;  /* 0x0000000b09027211 */ /* 0x0c0fe400078f20ff */
[CC--:B------:R-:W-:Y:S02]  /*0bb0*/  LEA.HI R17, R9.reuse, R11.reuse, RZ, 0x3 ;  /* 0x0000000b09117211 */ /* 0x0c0fe400078f18ff */
[----:B------:R-:W-:Y:S02]  /*0bc0*/  SHF.R.S32.HI R4, RZ, 0x4, R2 ;  /* 0x00000004ff047819 */ /* 0x000fe40000011402 */
        /* <DEDUP_REMOVED lines=54> */
[----:B------:R-:W-:Y:S01]  /*0f30*/  STL [R1+0x60], R18 ;  /* 0x0000601201007387 */ /* 0x000fe20000100800 */
        /* <DEDUP_REMOVED lines=52> */
[----:B------:R-:W-:Y:S01]  /*1280*/  IMAD.IADD R2, R3, 0x1, R2 ;  /* 0x0000000103027824 */ /* 0x000fe200078e0202 */
[----:B------:R-:W-:Y:S01]  /*1290*/  SEL R5, R6, 0xffffffe0, !P0 ;  /* 0xffffffe006057807 */ /* 0x000fe20004000000 */
[----:B------:R-:W-:Y:S01]  /*12a0*/  IMAD.SHL.U32 R4, R4, 0x2, RZ ;  /* 0x0000000204047824 */ /* 0x000fe200078e00ff */
[----:B------:R-:W-:Y:S01]  /*12b0*/  IADD3 R184, R123, 0x20, RZ ;  /* 0x000000207bb87810 */ /* 0x000fe20007ffe0ff */
[----:B------:R-:W-:Y:S01]  /*12c0*/  IMAD.IADD R3, R3, 0x1, R7 ;  /* 0x0000000103037824 */ /* 0x000fe200078e0207 */
[----:B------:R-:W-:Y:S01]  /*12d0*/  SHF.R.S32.HI R7, RZ, 0x1f, R196 ;  /* 0x0000001fff077819 */ /* 0x000fe200000114c4 */
[----:B------:R-:W-:Y:S01]  /*12e0*/  IMAD.IADD R7, R18, 0x1, R15 ;  /* 0x0000000112077824 */ /* 0x000fe200078e020f */
[C---:B------:R-:W-:Y:S01]  /*12f0*/  IADD3 R13, R4.reuse, 0x8, RZ ;  /* 0x00000008040d7810 */ /* 0x040fe20007ffe0ff */
[----:B------:R-:W-:Y:S01]  /*1300*/  STL [R1+0x2c], R4 ;  /* 0x00002c0401007387 */ /* 0x000fe20000100800 */
[----:B------:R-:W-:-:S02]  /*1310*/  IADD3 R12, R4, 0x10, RZ ;  /* 0x00000010040c7810 */ /* 0x000fc40007ffe0ff */
[C---:B------:R-:W-:Y:S01]  /*1320*/  IADD3 R11, R4.reuse, 0x18, RZ ;  /* 0x00000018040b7810 */ /* 0x040fe20007ffe0ff */
[----:B------:R1:W-:Y:S01]  /*1330*/  STL [R1+0x64], R7 ;  /* 0x0000640701007387 */ /* 0x0003e20000100800 */
[C---:B------:R-:W-:Y:S02]  /*1340*/  IADD3 R10, R4.reuse, 0x20, RZ ;  /* 0x00000020040a7810 */ /* 0x040fe40007ffe0ff */
[C---:B------:R-:W-:Y:S01]  /*1350*/  IADD3 R9, R4.reuse, 0x28, RZ ;  /* 0x0000002804097810 */ /* 0x040fe20007ffe0ff */
[----:B------:R2:W-:Y:S01]  /*1360*/  STL [R1+0x18], R13 ;  /* 0x0000180d01007387 */ /* 0x0005e20000100800 */
[C---:B------:R-:W-:Y:S02]  /*1370*/  IADD3 R8, R4.reuse, 0x30, RZ ;  /* 0x0000003004087810 */ /* 0x040fe40007ffe0ff */
[C---:B------:R-:W-:Y:S01]  /*1380*/  IADD3 R252, R4.reuse, 0x40, RZ ;  /* 0x0000004004fc7810 */ /* 0x040fe20007ffe0ff */
[----:B------:R-:W-:Y:S01]  /*1390*/  STL [R1+0x14], R12 ;  /* 0x0000140c01007387 */ /* 0x000fe20000100800 */
[----:B------:R-:W-:-:S02]  /*13a0*/  IADD3 R251, R4, 0x48, RZ ;  /* 0x0000004804fb7810 */ /* 0x000fc40007ffe0ff */
[C---:B------:R-:W-:Y:S01]  /*13b0*/  IADD3 R250, R4.reuse, 0x50, RZ ;  /* 0x0000005004fa7810 */ /* 0x040fe20007ffe0ff */
[----:B------:R3:W-:Y:S01]  /*13c0*/  STL [R1+0x10], R11 ;  /* 0x0000100b01007387 */ /* 0x0007e20000100800 */
[----:B------:R-:W-:Y:S02]  /*13d0*/  IADD3 R249, R4, 0x58, RZ ;  /* 0x0000005804f97810 */ /* 0x000fe40007ffe0ff */
[----:B------:R-:W-:Y:S01]  /*13e0*/  SHF.R.S32.HI R0, RZ, 0x1f, R252 ;  /* 0x0000001fff007819 */ /* 0x000fe200000114fc */
[----:B------:R4:W-:Y:S01]  /*13f0*/  STL [R1+0xc], R10 ;  /* 0x00000c0a01007387 */ /* 0x0009e20000100800 */
[----:B------:R-:W-:Y:S01]  /*1400*/  SHF.R.S32.HI R0, RZ, 0x1f, R250 ;  /* 0x0000001fff007819 */ /* 0x000fe200000114fa */
[----:B------:R-:W-:Y:S01]  /*1410*/  IMAD.IADD R0, R243, 0x1, R5 ;  /* 0x00000001f3007824 */ /* 0x000fe200078e0205 */
[----:B------:R-:W-:Y:S01]  /*1420*/  LEA R182, R2, 0x6080, 0x1 ;  /* 0x0000608002b67811 */ /* 0x000fe200078e08ff */
[----:B------:R-:W-:Y:S01]  /*1430*/  STL [R1+0x8], R9 ;  /* 0x0000080901007387 */ /* 0x000fe20000100800 */
[----:B------:R-:W-:-:S02]  /*1440*/  LEA R180, R3, 0x1880, 0x1 ;  /* 0x0000188003b47811 */ /* 0x000fc400078e08ff */
[----:B------:R-:W-:Y:S01]  /*1450*/  @P2 IADD3 R184, R123, -0x20, RZ ;  /* 0xffffffe07bb82810 */ /* 0x000fe20007ffe0ff */
[----:B------:R5:W-:Y:S01]  /*1460*/  STL [R1+0x4], R8 ;  /* 0x0000040801007387 */ /* 0x000be20000100800 */
[----:B-1----:R-:W-:Y:S02]  /*1470*/  IADD3 R7, R4, 0x38, RZ ;  /* 0x0000003804077810 */ /* 0x002fe40007ffe0ff */
[----:B------:R-:W-:Y:S02]  /*1480*/  SEL R4, R6, 0xffffffe0, !P3 ;  /* 0xffffffe006047807 */ /* 0x000fe40005800000 */
[----:B--2---:R-:W-:Y:S01]  /*1490*/  SHF.R.S32.HI R13, RZ, 0x1f, R13 ;  /* 0x0000001fff0d7819 */ /* 0x004fe2000001140d */
[----:B------:R-:W-:Y:S01]  /*14a0*/  STL [R1], R7 ;  /* 0x0000000701007387 */ /* 0x000fe20000100800 */
[----:B------:R-:W-:Y:S01]  /*14b0*/  SHF.R.S32.HI R6, RZ, 0x1f, R12 ;  /* 0x0000001fff067819 */ /* 0x000fe2000001140c */
[----:B------:R-:W-:Y:S01]  /*14c0*/  IMAD.IADD R183, R182, 0x1, R4 ;  /* 0x00000001b6b77824 */ /* 0x000fe200078e0204 */
[C---:B------:R-:W-:Y:S01]  /*14d0*/  IADD3 R192, R184.reuse, 0x400, RZ ;  /* 0x00000400b8c07810 */ /* 0x040fe20007ffe0ff */
[----:B------:R-:W-:Y:S01]  /*14e0*/  STL [R1+0x58], R13 ;  /* 0x0000580d01007387 */ /* 0x000fe20000100800 */
[----:B------:R-:W-:Y:S01]  /*14f0*/  IADD3 R191, R184, 0x800, RZ ;  /* 0x00000800b8bf7810 */ /* 0x000fe20007ffe0ff */
[----:B------:R-:W-:Y:S01]  /*1500*/  IMAD.IADD R181, R4, 0x1, R180 ;  /* 0x0000000104b57824 */ /* 0x000fe200078e02b4 */
[----:B---3--:R-:W-:Y:S01]  /*1510*/  SHF.R.S32.HI R11, RZ, 0x1f, R11 ;  /* 0x0000001fff0b7819 */ /* 0x008fe2000001140b */
[----:B------:R1:W-:Y:S01]  /*1520*/  STL [R1+0x54], R6 ;  /* 0x0000540601007387 */ /* 0x0003e20000100800 */
[----:B------:R-:W-:-:S02]  /*1530*/  IADD3 R190, R184, 0xc00, RZ ;  /* 0x00000c00b8be7810 */ /* 0x000fc40007ffe0ff */
[----:B----4-:R-:W-:Y:S01]  /*1540*/  SHF.R.S32.HI R10, RZ, 0x1f, R10 ;  /* 0x0000001fff0a7819 */ /* 0x010fe2000001140a */
[----:B------:R-:W-:Y:S01]  /*1550*/  STL [R1+0x50], R11 ;  /* 0x0000500b01007387 */ /* 0x000fe20000100800 */
[C---:B------:R-:W-:Y:S02]  /*1560*/  IADD3 R189, R184.reuse, 0x1000, RZ ;  /* 0x00001000b8bd7810 */ /* 0x040fe40007ffe0ff */
[C---:B------:R-:W-:Y:S01]  /*1570*/  IADD3 R188, R184.reuse, 0x1400, RZ ;  /* 0x00001400b8bc7810 */ /* 0x040fe20007ffe0ff */
[----:B------:R-:W-:Y:S01]  /*1580*/  STL [R1+0x4c], R10 ;  /* 0x00004c0a01007387 */ /* 0x000fe20000100800 */
[C---:B------:R-:W-:Y:S02]  /*1590*/  IADD3 R187, R184.reuse, 0x1800, RZ ;  /* 0x00001800b8bb7810 */ /* 0x040fe40007ffe0ff */
[----:B-----5:R-:W-:Y:S02]  /*15a0*/  SHF.R.S32.HI R8, RZ, 0x1f, R8 ;  /* 0x0000001fff087819 */ /* 0x020fe40000011408 */
[----:B------:R-:W-:-:S02]  /*15b0*/  IADD3 R186, R184, 0x1c00, RZ ;  /* 0x00001c00b8ba7810 */ /* 0x000fc40007ffe0ff */
[----:B------:R-:W-:Y:S02]  /*15c0*/  IADD3 R185, R184, 0x2000, RZ ;  /* 0x00002000b8b97810 */ /* 0x000fe40007ffe0ff */
[----:B-1----:R-:W-:-:S05]  /*15d0*/  SHF.R.S32.HI R6, RZ, 0x1f, R9 ;  /* 0x0000001fff067819 */ /* 0x002fca0000011409 */
[----:B------:R1:W-:Y:S04]  /*15e0*/  STL [R1+0x48], R6 ;  /* 0x0000480601007387 */ /* 0x0003e80000100800 */
[----:B------:R-:W-:Y:S01]  /*15f0*/  STL [R1+0x44], R8 ;  /* 0x0000440801007387 */ /* 0x000fe20000100800 */
[----:B-1----:R-:W-:Y:S02]  /*1600*/  SHF.R.S32.HI R6, RZ, 0x1f, R7 ;  /* 0x0000001fff067819 */ /* 0x002fe40000011407 */
[----:B------:R-:W-:-:S03]  /*1610*/  SHF.R.S32.HI R7, RZ, 0x1f, R251 ;  /* 0x0000001fff077819 */ /* 0x000fc600000114fb */
[----:B------:R1:W-:Y:S04]  /*1620*/  STL [R1+0x40], R6 ;  /* 0x0000400601007387 */ /* 0x0003e80000100800 */
[----:B------:R2:W-:Y:S01]  /*1630*/  STL [R1+0x20], R0 ;  /* 0x0000200001007387 */ /* 0x0005e20000100800 */
[----:B-1----:R-:W-:Y:S01]  /*1640*/  SHF.R.S32.HI R6, RZ, 0x1f, R249 ;  /* 0x0000001fff067819 */ /* 0x002fe200000114f9 */
[----:B--2---:R-:W-:-:S05]  /*1650*/  IMAD.IADD R0, R5, 0x1, R248 ;  /* 0x0000000105007824 */ /* 0x004fca00078e02f8 */
[----:B------:R1:W-:Y:S02]  /*1660*/  STL [R1+0x1c], R0 ;  /* 0x00001c0001007387 */ /* 0x0003e40000100800 */
.L_x_1957:
[----:B------:R-:W-:-:S04]  /*1670*/  IMAD.MOV.U32 R8, RZ, RZ, 0x4 ;  /* 0x00000004ff087424 */ /* 0x000fc800078e00ff */
[----:B------:R-:W-:-:S05]  /*1680*/  IMAD.WIDE R2, R247, R8, c[0x0][0x588] ;  /* 0x00016200f7027625 */ /* 0x000fca00078e0208 */
[----:B------:R-:W2:Y:S01]  /*1690*/  LDG.E R242, [R2.64] ;  /* 0x0000000602f27981 */ /* 0x000ea2000c1e1900 */
[----:B------:R-:W-:Y:S01]  /*16a0*/  ISETP.NE.U32.AND P4, PT, RZ, c[0x0][0x370], PT ;  /* 0x0000dc00ff007a0c */ /* 0x000fe20003f85070 */
[----:B------:R-:W-:Y:S01]  /*16b0*/  IMAD.MOV.U32 R236, RZ, RZ, RZ ;  /* 0x000000ffffec7224 */ /* 0x000fe200078e00ff */
[----:B------:R-:W-:Y:S01]  /*16c0*/  ISETP.NE.U32.AND P3, PT, RZ, c[0x0][0x360], PT ;  /* 0x0000d800ff007a0c */ /* 0x000fe20003f65070 */
[----:B------:R-:W-:Y:S01]  /*16d0*/  IMAD.MOV.U32 R10, RZ, RZ, RZ ;  /* 0x000000ffff0a7224 */ /* 0x000fe200078e00ff */
[----:B------:R-:W-:Y:S02]  /*16e0*/  ISETP.NE.AND.EX P4, PT, RZ, c[0x0][0x374], PT, P4 ;  /* 0x0000dd00ff007a0c */ /* 0x000fe40003f85340 */
[----:B------:R-:W-:Y:S02]  /*16f0*/  ISETP.NE.AND.EX P3, PT, RZ, c[0x0][0x364], PT, P3 ;  /* 0x0000d900ff007a0c */ /* 0x000fe40003f65330 */
[----:B------:R-:W-:-:S04]  /*1700*/  ISETP.NE.U32.AND P0, PT, RZ, c[0x0][0x348], PT ;  /* 0x0000d200ff007a0c */ /* 0x000fc80003f05070 */
[----:B------:R-:W-:Y:S02]  /*1710*/  ISETP.NE.AND.EX P0, PT, RZ, c[0x0][0x34c], PT, P0 ;  /* 0x0000d300ff007a0c */ /* 0x000fe40003f05300 */
[----:B--2---:R-:W-:Y:S01]  /*1720*/  SHF.R.S32.HI R12, RZ, 0x1f, R242 ;  /* 0x0000001fff0c7819 */ /* 0x004fe200000114f2 */
[C---:B------:R-:W-:Y:S02]  /*1730*/  IMAD.SHL.U32 R14, R242.reuse, 0x4, RZ ;  /* 0x00000004f20e7824 */ /* 0x040fe400078e00ff */
        /* <DEDUP_REMOVED lines=17> */
[----:B-1----:R1:W3:Y:S04]  /*1850*/  LDG.E R0, [R2.64] ;  /* 0x0000000602007981 */ /* 0x0022e8000c1e1900 */
[----:B-12---:R-:W3:Y:S02]  /*1860*/  LDG.E R2, [R2.64+0x4] ;  /* 0x0000040602027981 */ /* 0x006ee4000c1e1900 */
[----:B---3--:R-:W-:-:S02]  /*1870*/  IADD3 R15, -R0, R2, RZ ;  /* 0x00000002000f7210 */ /* 0x008fc40007ffe1ff */
.L_x_1849:
[----:B------:R-:W-:-:S04]  /*1880*/  ISETP.NE.U32.AND P1, PT, RZ, c[0x0][0x368], PT ;  /* 0x0000da00ff007a0c */ /* 0x000fc80003f25070 */
[----:B------:R-:W-:-:S13]  /*1890*/  ISETP.NE.AND.EX P1, PT, RZ, c[0x0][0x36c], PT, P1 ;  /* 0x0000db00ff007a0c */ /* 0x000fda0003f25310 */
[----:B------:R-:W-:Y:S05]  /*18a0*/  @!P1 BRA `(.L_x_1850) ;  /* 0x0000004000009947 */ /* 0x000fea0003800000 */
[----:B--2---:R-:W-:-:S04]  /*18b0*/  IADD3 R2, P1, R14, c[0x0][0x368], RZ ;  /* 0x0000da000e027a10 */ /* 0x004fc80007f3e0ff */
[----:B------:R-:W-:-:S05]  /*18c0*/  IADD3.X R3, R13, c[0x0][0x36c], RZ, P1, !PT ;  /* 0x0000db000d037a10 */ /* 0x000fca0000ffe4ff */
[----:B-1----:R1:W5:Y:S01]  /*18d0*/  LDG.E R0, [R2.64] ;  /* 0x0000000602007981 */ /* 0x002362000c1e1900 */
[----:B------:R-:W-:Y:S05]  /*18e0*/  BRA `(.L_x_1851) ;  /* 0x0000008000007947 */ /* 0x000fea0003800000 */
.L_x_1850:
[----:B------:R-:W-:Y:S01]  /*18f0*/  ISETP.NE.U32.AND P1, PT, RZ, c[0x0][0x350], PT ;  /* 0x0000d400ff007a0c */ /* 0x000fe20003f25070 */
[----:B-1----:R-:W-:-:S03]  /*1900*/  IMAD.U32 R0, RZ, RZ, UR5 ;  /* 0x00000005ff007e24 */ /* 0x002fc6000f8e00ff */
[----:B------:R-:W-:-:S13]  /*1910*/  ISETP.NE.AND.EX P1, PT, RZ, c[0x0][0x354], PT, P1 ;  /* 0x0000d500ff007a0c */ /* 0x000fda0003f25310 */
[----:B------:R-:W-:Y:S05]  /*1920*/  @!P1 BRA `(.L_x_1851) ;  /* 0x0000004000009947 */ /* 0x000fea0003800000 */
[----:B--2---:R-:W-:-:S05]  /*1930*/  IMAD.WIDE R2, R242, R8, c[0x0][0x350] ;  /* 0x0000d400f2027625 */ /* 0x004fca00078e0208 */
[----:B------:R-:W2:Y:S04]  /*1940*/  LDG.E R4, [R2.64] ;  /* 0x0000000602047981 */ /* 0x000ea8000c1e1900 */
[----:B------:R-:W2:Y:S02]  /*1950*/  LDG.E R0, [R2.64+0x4] ;  /* 0x0000040602007981 */ /* 0x000ea4000c1e1900 */
[----:B--2---:R-:W-:-:S04]  /*1960*/  IADD3 R0, -R4, R0, RZ ;  /* 0x0000000004007210 */ /* 0x004fc80007ffe1ff */
.L_x_1851:
[----:B-12---:R-:W-:Y:S01]  /*1970*/  LOP3.LUT R3, R246, 0xff000000, RZ, 0xc0, !PT ;  /* 0xff000000f6037812 */ /* 0x006fe200078ec0ff */
[----:B-----5:R-:W-:Y:S01]  /*1980*/  IMAD.IADD R16, R0, 0x1, -R236 ;  /* 0x0000000100107824 */ /* 0x020fe200078e0aec */
[----:B------:R-:W-:Y:S01]  /*1990*/  LOP3.LUT R4, R246, 0xff0000, RZ, 0xc0, !PT ;  /* 0x00ff0000f6047812 */ /* 0x000fe200078ec0ff */
[----:B------:R-:W-:Y:S01]  /*19a0*/  BSSY B0, `(.L_x_1852) ;  /* 0x000002c000007945 */ /* 0x000fe20003800000 */
[----:B------:R-:W-:-:S02]  /*19b0*/  SHF.R.U32.HI R3, RZ, 0x8, R3 ;  /* 0x00000008ff037819 */ /* 0x000fc40000011603 */
[----:B------:R-:W-:Y:S02]  /*19c0*/  IADD3 R0, R16, 0x2f, RZ ;  /* 0x0000002f10007810 */ /* 0x000fe40007ffe0ff */
[----:B------:R-:W-:Y:S02]  /*19d0*/  LEA.HI R3, R4, R3, RZ, 0x10 ;  /* 0x0000000304037211 */ /* 0x000fe400078f80ff */
[----:B------:R-:W-:Y:S01]  /*19e0*/  ISETP.GE.AND P1, PT, R16, 0x1, PT ;  /* 0x000000011000780c */ /* 0x000fe20003f26270 */
[----:B------:R-:W-:Y:S01]  /*19f0*/  IMAD.HI R0, R0, 0x2aaaaaab, RZ ;  /* 0x2aaaaaab00007827 */ /* 0x000fe200078e02ff */
[----:B------:R-:W-:Y:S02]  /*1a00*/  LOP3.LUT R17, R3, 0xff, RZ, 0xc0, !PT ;  /* 0x000000ff03117812 */ /* 0x000fe400078ec0ff */
[----:B------:R-:W-:Y:S02]  /*1a10*/  SHF.R.U32.HI R5, RZ, 0x10, R3 ;  /* 0x00000010ff057819 */ /* 0x000fe40000011603 */
[----:B------:R-:W-:Y:S01]  /*1a20*/  SHF.R.U32.HI R2, RZ, 0x1f, R0 ;  /* 0x0000001fff027819 */ /* 0x000fe20000011600 */
[----:B------:R1:W-:Y:S03]  /*1a30*/  STL [R1+0x38], R17 ;  /* 0x0000381101007387 */ /* 0x0003e60000100800 */
[----:B------:R-:W-:Y:S01]  /*1a40*/  LEA.HI.SX32 R11, R0, R2, 0x1d ;  /* 0x00000002000b7211 */ /* 0x000fe200078feaff */
[----:B------:R1:W-:Y:S01]  /*1a50*/  STL [R1+0x30], R5 ;  /* 0x0000300501007387 */ /* 0x0003e20000100800 */
[----:B------:R-:W-:Y:S01]  /*1a60*/  IMAD.MOV.U32 R2, RZ, RZ, RZ ;  /* 0x000000ffff027224 */ /* 0x000fe200078e00ff */
        /* <DEDUP_REMOVED lines=31> */
.L_x_1853:
[----:B------:R-:W-:Y:S05]  /*1c60*/  BSYNC B0 ;  /* 0x0000000000007941 */ /* 0x000fea0003800000 */
.L_x_1852:
        /* <DEDUP_REMOVED lines=66> */
[----:B------:R-:W-:Y:S01]  /*2090*/  SEL R6, R12, RZ, !P0 ;  /* 0x000000ff0c067207 */ /* 0x000fe20004000000 */
[----:B------:R-:W-:Y:S01]  /*20a0*/  IMAD R0, R0, c[0x0][0x178], RZ ;  /* 0x00005e0000007a24 */ /* 0x000fe200078e02ff */
[----:B------:R-:W-:Y:S01]  /*20b0*/  ISETP.NE.AND P2, PT, R4, 0x1, PT ;  /* 0x000000010400780c */ /* 0x000fe20003f45270 */
[----:B------:R-:W-:Y:S01]  /*20c0*/  IMAD R5, R245, 0x80, R5 ;  /* 0x00000080f5057824 */ /* 0x000fe200078e0205 */
[----:B------:R-:W-:Y:S01]  /*20d0*/  SEL R4, R242, RZ, !P0 ;  /* 0x000000fff2047207 */ /* 0x000fe20004000000 */
[----:B------:R-:W-:Y:S01]  /*20e0*/  IMAD R0, R10, c[0x0][0x17c], R0 ;  /* 0x00005f000a007a24 */ /* 0x000fe200078e0200 */
[----:B------:R-:W-:Y:S01]  /*20f0*/  ISETP.GE.AND P5, PT, R228, c[0x0][0x198], PT ;  /* 0x00006600e4007a0c */ /* 0x000fe20003fa6270 */
[----:B------:R-:W-:Y:S01]  /*2100*/  IMAD R6, R6, c[0x0][0x1c0], RZ ;  /* 0x0000700006067a24 */ /* 0x000fe200078e02ff */
[----:B------:R-:W-:-:S02]  /*2110*/  ISETP.GE.AND P4, PT, R229, c[0x0][0x198], PT ;  /* 0x00006600e5007a0c */ /* 0x000fc40003f86270 */
[----:B------:R-:W-:Y:S01]  /*2120*/  IADD3 R118, R197, -0x1, RZ ;  /* 0xffffffffc5767810 */ /* 0x000fe20007ffe0ff */
[----:B------:R-:W-:-:S04]  /*2130*/  IMAD R6, R4, c[0x0][0x1c4], R6 ;  /* 0x0000710004067a24 */ /* 0x000fc800078e0206 */
[----:B------:R-:W-:-:S04]  /*2140*/  @P2 IMAD.HI.U32 R7, R5, c[0x0][0x2c8], RZ ;  /* 0x0000b20005072a27 */ /* 0x000fc800078e00ff */
[----:B--2---:R-:W-:-:S05]  /*2150*/  IMAD.WIDE.U32 R2, R10, c[0x0][0x178], RZ ;  /* 0x00005e000a027a25 */ /* 0x004fca00078e00ff */
[----:B------:R-:W-:Y:S02]  /*2160*/  IADD3 R3, R3, R0, RZ ;  /* 0x0000000003037210 */ /* 0x000fe40007ffe0ff */
[----:B------:R-:W-:Y:S02]  /*2170*/  MOV R0, R5 ;  /* 0x0000000500007202 */ /* 0x000fe40000000f00 */
[----:B------:R-:W-:Y:S01]  /*2180*/  @P2 SHF.R.U32.HI R0, RZ, c[0x0][0x2cc], R7 ;  /* 0x0000b300ff002a19 */ /* 0x000fe20000011607 */
[C---:B------:R-:W-:Y:S01]  /*2190*/  IMAD.WIDE.U32 R2, R13.reuse, c[0x0][0x1b8], R2 ;  /* 0x00006e000d027a25 */ /* 0x040fe200078e0002 */
[----:B------:R-:W-:Y:S02]  /*21a0*/  ISETP.GE.AND P2, PT, R196, c[0x0][0x198], PT ;  /* 0x00006600c4007a0c */ /* 0x000fe40003f46270 */
        /* <DEDUP_REMOVED lines=16> */
[----:B------:R-:W-:Y:S01]  /*22b0*/  LEA.HI.X R5, R2, c[0x0][0x164], R0, 0x1, P0 ;  /* 0x0000590002057a11 */ /* 0x000fe200000f0c00 */
[----:B------:R-:W-:Y:S01]  /*22c0*/  @!P1 IMAD.MOV.U32 R14, RZ, RZ, R242 ;  /* 0x000000ffff0e9224 */ /* 0x000fe200078e00f2 */
[----:B------:R-:W-:Y:S05]  /*22d0*/  BRA.DIV ~URZ, `(.L_x_1855) ;  /* 0x0000aef27f007947 */ /* 0x000fea000b800000 */
[----:B------:R1:W2:Y:S02]  /*22e0*/  SHFL.IDX PT, R4, R5, RZ, 0x1c1f ;  /* 0x001c1fff05047589 */ /* 0x0002a400000e0000 */
.L_x_1962:
[----:B------:R-:W-:Y:S05]  /*22f0*/  BRA.DIV ~URZ, `(.L_x_1856) ;  /* 0x0000af427f007947 */ /* 0x000fea000b800000 */
[----:B------:R3:W4:Y:S02]  /*2300*/  SHFL.IDX PT, R0, R12, RZ, 0x1c1f ;  /* 0x001c1fff0c007589 */ /* 0x00072400000e0000 */
.L_x_1963:
[----:B------:R-:W-:Y:S01]  /*2310*/  IMAD R11, R15, c[0x0][0x2c4], RZ ;  /* 0x0000b1000f0b7a24 */ /* 0x000fe200078e02ff */
[----:B------:R-:W-:Y:S01]  /*2320*/  LEA R10, R245, R230, 0x7 ;  /* 0x000000e6f50a7211 */ /* 0x000fe200078e38ff */
        /* <DEDUP_REMOVED lines=20> */
.L_x_1858:
[----:B------:R-:W-:Y:S05]  /*2470*/  BSYNC B0 ;  /* 0x0000000000007941 */ /* 0x000fea0003800000 */
.L_x_1857:
[----:B------:R-:W-:Y:S05]  /*2480*/  BRA.DIV ~URZ, `(.L_x_1859) ;  /* 0x0000ae227f007947 */ /* 0x000fea000b800000 */
[----:B--2---:R2:W1:Y:S04]  /*2490*/  SHFL.IDX PT, R4, R5, 0x1, 0x1c1f ;  /* 0x003c1f0005047f89 */ /* 0x00446800000e0000 */
[----:B----4-:R2:W4:Y:S02]  /*24a0*/  SHFL.IDX PT, R0, R12, 0x1, 0x1c1f ;  /* 0x003c1f000c007f89 */ /* 0x01052400000e0000 */
.L_x_1964:
        /* <DEDUP_REMOVED lines=21> */
.L_x_1861:
[----:B------:R-:W-:Y:S05]  /*2600*/  BSYNC B0 ;  /* 0x0000000000007941 */ /* 0x000fea0003800000 */
.L_x_1860:
[----:B------:R-:W-:Y:S05]  /*2610*/  BRA.DIV ~URZ, `(.L_x_1862) ;  /* 0x0000ad627f007947 */ /* 0x000fea000b800000 */
[----:B-1----:R1:W2:Y:S02]  /*2620*/  SHFL.IDX PT, R4, R5, 0x2, 0x1c1f ;  /* 0x005c1f0005047f89 */ /* 0x0022a400000e0000 */
.L_x_1965:
[----:B------:R-:W-:Y:S05]  /*2630*/  BRA.DIV ~URZ, `(.L_x_1863) ;  /* 0x0000adb27f007947 */ /* 0x000fea000b800000 */
[----:B----4-:R4:W1:Y:S02]  /*2640*/  SHFL.IDX PT, R0, R12, 0x2, 0x1c1f ;  /* 0x005c1f000c007f89 */ /* 0x01086400000e0000 */
.L_x_1966:
        /* <DEDUP_REMOVED lines=21> */
.L_x_1865:
[----:B------:R-:W-:Y:S05]  /*27a0*/  BSYNC B0 ;  /* 0x0000000000007941 */ /* 0x000fea0003800000 */
.L_x_1864:
[----:B------:R-:W-:Y:S05]  /*27b0*/  BRA.DIV ~URZ, `(.L_x_1866) ;  /* 0x0000aca27f007947 */ /* 0x000fea000b800000 */
[----:B-1----:R1:W3:Y:S04]  /*27c0*/  SHFL.IDX PT, R7, R5, 0x3, 0x1c1f ;  /* 0x007c1f0005077f89 */ /* 0x0022e800000e0000 */
[----:B------:R1:W4:Y:S02]  /*27d0*/  SHFL.IDX PT, R2, R12, 0x3, 0x1c1f ;  /* 0x007c1f000c027f89 */ /* 0x00032400000e0000 */
.L_x_1967:
[----:B----4-:R-:W4:Y:S01]  /*27e0*/  LDL R9, [R1+0x3c] ;  /* 0x00003c0001097983 */ /* 0x010f220000100800 */
[----:B------:R-:W-:Y:S01]  /*27f0*/  IADD3 R0, R10, 0x60, RZ ;  /* 0x000000600a007810 */ /* 0x000fe20007ffe0ff */
[----:B------:R-:W-:Y:S01]  /*2800*/  IMAD.MOV.U32 R117, RZ, RZ, 0x30 ;  /* 0x00000030ff757424 */ /* 0x000fe200078e00ff */
[----:B-123--:R-:W-:Y:S01]  /*2810*/  SHF.R.S32.HI R12, RZ, 0x1f, R196 ;  /* 0x0000001fff0c7819 */ /* 0x00efe200000114c4 */
        /* <DEDUP_REMOVED lines=11> */
[----:B------:R-:W-:Y:S01]  /*28d0*/  @!P3 LEA R4, P0, R196, R2, 0x1 ;  /* 0x00000002c404b211 */ /* 0x000fe200078008ff */
[----:B------:R-:W-:Y:S01]  /*28e0*/  IMAD R6, R0, c[0x0][0x2b0], RZ ;  /* 0x0000ac0000067a24 */ /* 0x000fe200078e02ff */
[C---:B------:R-:W-:Y:S01]  /*28f0*/  ISETP.GE.AND P6, PT, R3.reuse, R16, PT ;  /* 0x000000100300720c */ /* 0x040fe20003fc6270 */
[----:B------:R-:W-:Y:S01]  /*2900*/  IMAD.IADD R3, R3, 0x1, R236 ;  /* 0x0000000103037824 */ /* 0x000fe200078e02ec */
[----:B------:R-:W-:Y:S01]  /*2910*/  @!P3 LEA.HI.X R5, R196, R7, R12, 0x1, P0 ;  /* 0x00000007c405b211 */ /* 0x000fe200000f0c0c */
        /* <DEDUP_REMOVED lines=101> */
[----:B------:R1:W4:Y:S04]  /*2f70*/  LDSM.16.M88.4 R8, [R182+0x1000] ;  /* 0x00100000b608783b */ /* 0x0003280000000200 */
[----:B------:R1:W1:Y:S04]  /*2f80*/  LDSM.16.M88.4 R36, [R123] ;  /* 0x000000007b24783b */ /* 0x0002680000000200 */
[----:B------:R1:W1:Y:S04]  /*2f90*/  LDSM.16.M88.4 R32, [R123+0x400] ;  /* 0x000400007b20783b */ /* 0x0002680000000200 */
[----:B------:R1:W1:Y:S04]  /*2fa0*/  LDSM.16.M88.4 R28, [R123+0x800] ;  /* 0x000800007b1c783b */ /* 0x0002680000000200 */
[----:B------:R1:W1:Y:S04]  /*2fb0*/  LDSM.16.M88.4 R16, [R183] ;  /* 0x00000000b710783b */ /* 0x0002680000000200 */
[----:B---3--:R3:W1:Y:S04]  /*2fc0*/  LDSM.16.M88.4 R4, [R183+0x1000] ;  /* 0x00100000b704783b */ /* 0x0086680000000200 */
        /* <DEDUP_REMOVED lines=18> */
[----:B----4-:R-:W-:Y:S05]  /*30f0*/  BRA.DIV ~URZ, `(.L_x_1869) ;  /* 0x0000a4327f007947 */ /* 0x010fea000b800000 */
[----:B------:R1:W2:Y:S04]  /*3100*/  SHFL.IDX PT, R20, R24, 0x1, 0x1c1f ;  /* 0x003c1f0018147f89 */ /* 0x0002a800000e0000 */
[----:B---3--:R1:W3:Y:S02]  /*3110*/  SHFL.IDX PT, R2, R25, 0x1, 0x1c1f ;  /* 0x003c1f0019027f89 */ /* 0x0082e400000e0000 */
.L_x_1968:
[----:B------:R-:W-:Y:S02]  /*3120*/  SHF.R.S32.HI R3, RZ, 0x1f, R196 ;  /* 0x0000001fff037819 */ /* 0x000fe400000114c4 */
[----:B---3--:R-:W-:Y:S02]  /*3130*/  LEA R22, P0, R196, R2, 0x1 ;  /* 0x00000002c4167211 */ /* 0x008fe400078008ff */
[----:B------:R-:W-:Y:S02]  /*3140*/  ISETP.LT.OR P6, PT, R0, 0x21, P6 ;  /* 0x000000210000780c */ /* 0x000fe400037c1670 */
[----:B--2---:R-:W-:-:S02]  /*3150*/  LEA.HI.X R23, R196, R20, R3, 0x1, P0 ;  /* 0x00000014c4177211 */ /* 0x004fc400000f0c03 */
        /* <DEDUP_REMOVED lines=15> */
.L_x_1868:
[----:B----4-:R-:W-:Y:S05]  /*3250*/  BSYNC B0 ;  /* 0x0000000000007941 */ /* 0x010fea0003800000 */
.L_x_1867:
[----:B------:R-:W0:Y:S01]  /*3260*/  LDGDEPBAR ;  /* 0x00000000000079af */ /* 0x000e220000000000 */
[----:B------:R-:W-:Y:S01]  /*3270*/  WARPSYNC 0xffffffff ;  /* 0xffffffff00007948 */ /* 0x000fe20003800000 */
[C---:B------:R-:W-:Y:S01]  /*3280*/  HMMA.16816.F32.BF16 R48, R8.reuse, R36, RZ ;  /* 0x000000240830723c */ /* 0x040fe200000418ff */
[----:B------:R-:W-:Y:S01]  /*3290*/  ISETP.GT.AND P0, PT, R118, R231, PT ;  /* 0x000000e77600720c */ /* 0x000fe20003f04270 */
[----:B------:R-:W-:Y:S06]  /*32a0*/  BSSY B1, `(.L_x_1870) ;  /* 0x00000a9000017945 */ /* 0x000fec0003800000 */
[C---:B------:R-:W-:Y:S08]  /*32b0*/  HMMA.16816.F32.BF16 R40, R8.reuse, R32, RZ ;  /* 0x000000200828723c */ /* 0x040ff000000418ff */
[C---:B--23--:R-:W-:Y:S08]  /*32c0*/  HMMA.16816.F32.BF16 R20, R8.reuse, R28, RZ ;  /* 0x0000001c0814723c */ /* 0x04cff000000418ff */
[C---:B------:R-:W-:Y:S08]  /*32d0*/  HMMA.16816.F32.BF16 R44, R8.reuse, R38, RZ ;  /* 0x00000026082c723c */ /* 0x040ff000000418ff */
[C---:B-1----:R-:W-:Y:S08]  /*32e0*/  HMMA.16816.F32.BF16 R24, R8.reuse, R34, RZ ;  /* 0x000000220818723c */ /* 0x042ff000000418ff */
[----:B------:R-:W-:Y:S08]  /*32f0*/  HMMA.16816.F32.BF16 R8, R8, R30, RZ ;  /* 0x0000001e0808723c */ /* 0x000ff000000418ff */
[C---:B------:R-:W-:Y:S08]  /*3300*/  HMMA.16816.F32.BF16 R52, R12.reuse, R36, RZ ;  /* 0x000000240c34723c */ /* 0x040ff000000418ff */
[C---:B------:R-:W-:Y:S08]  /*3310*/  HMMA.16816.F32.BF16 R36, R12.reuse, R38, RZ ;  /* 0x000000260c24723c */ /* 0x040ff000000418ff */
[C---:B------:R-:W-:Y:S08]  /*3320*/  HMMA.16816.F32.BF16 R68, R12.reuse, R32, RZ ;  /* 0x000000200c44723c */ /* 0x040ff000000418ff */
[C---:B------:R-:W-:Y:S08]  /*3330*/  HMMA.16816.F32.BF16 R80, R12.reuse, R28, RZ ;  /* 0x0000001c0c50723c */ /* 0x040ff000000418ff */
[C---:B------:R-:W-:Y:S01]  /*3340*/  HMMA.16816.F32.BF16 R84, R12.reuse, R34, RZ ;  /* 0x000000220c54723c */ /* 0x040fe200000418ff */
[----:B------:R-:W-:Y:S07]  /*3350*/  LDSM.16.M88.4 R32, [R123+0xc00] ;  /* 0x000c00007b20783b */ /* 0x000fee0000000200 */
[----:B------:R-:W-:Y:S01]  /*3360*/  HMMA.16816.F32.BF16 R92, R12, R30, RZ ;  /* 0x0000001e0c5c723c */ /* 0x000fe200000418ff */
[----:B------:R-:W-:Y:S04]  /*3370*/  LDSM.16.M88.4 R28, [R123+0x1000] ;  /* 0x001000007b1c783b */ /* 0x000fe80000000200 */
[----:B------:R-:W-:Y:S03]  /*3380*/  LDSM.16.M88.4 R12, [R123+0x1400] ;  /* 0x001400007b0c783b */ /* 0x000fe60000000200 */
[C---:B------:R-:W-:Y:S01]  /*3390*/  HMMA.16816.F32.BF16 R108, R4.reuse, R56, R48 ;  /* 0x00000038046c723c */ /* 0x040fe20000041830 */
[----:B------:R-:W-:Y:S07]  /*33a0*/  LDSM.16.M88.4 R48, [R189] ;  /* 0x00000000bd30783b */ /* 0x000fee0000000200 */
[C---:B------:R-:W-:Y:S08]  /*33b0*/  HMMA.16816.F32.BF16 R104, R4.reuse, R64, R40 ;  /* 0x000000400468723c */ /* 0x040ff00000041828 */
[C---:B------:R-:W-:Y:S01]  /*33c0*/  HMMA.16816.F32.BF16 R100, R4.reuse, R72, R20 ;  /* 0x000000480464723c */ /* 0x040fe20000041814 */
[----:B------:R-:W-:Y:S07]  /*33d0*/  LDSM.16.M88.4 R20, [R183+0x3000] ;  /* 0x00300000b714783b */ /* 0x000fee0000000200 */
[C---:B------:R-:W-:Y:S08]  /*33e0*/  HMMA.16816.F32.BF16 R96, R4.reuse, R58, R44 ;  /* 0x0000003a0460723c */ /* 0x040ff0000004182c */
[C---:B------:R-:W-:Y:S01]  /*33f0*/  HMMA.16816.F32.BF16 R88, R4.reuse, R66, R24 ;  /* 0x000000420458723c */ /* 0x040fe20000041818 */
[----:B------:R-:W-:Y:S07]  /*3400*/  LDSM.16.M88.4 R24, [R183+0x2000] ;  /* 0x00200000b718783b */ /* 0x000fee0000000200 */
[----:B------:R-:W-:Y:S01]  /*3410*/  HMMA.16816.F32.BF16 R76, R4, R74, R8 ;  /* 0x0000004a044c723c */ /* 0x000fe20000041808 */
[----:B------:R-:W1:Y:S04]  /*3420*/  LDSM.16.M88.4 R4, [R182+0x3000] ;  /* 0x00300000b604783b */ /* 0x000e680000000200 */
[----:B------:R-:W2:Y:S03]  /*3430*/  LDSM.16.M88.4 R8, [R182+0x2000] ;  /* 0x00200000b608783b */ /* 0x000ea60000000200 */
[C---:B------:R-:W-:Y:S01]  /*3440*/  HMMA.16816.F32.BF16 R60, R16.reuse, R56, R52 ;  /* 0x00000038103c723c */ /* 0x040fe20000041834 */
[----:B------:R-:W3:Y:S07]  /*3450*/  LDSM.16.M88.4 R52, [R190] ;  /* 0x00000000be34783b */ /* 0x000eee0000000200 */
[C---:B------:R-:W-:Y:S01]  /*3460*/  HMMA.16816.F32.BF16 R44, R16.reuse, R58, R36 ;  /* 0x0000003a102c723c */ /* 0x040fe20000041824 */
[----:B------:R-:W4:Y:S07]  /*3470*/  LDSM.16.M88.4 R56, [R188] ;  /* 0x00000000bc38783b */ /* 0x000f2e0000000200 */
[C---:B------:R-:W-:Y:S08]  /*3480*/  HMMA.16816.F32.BF16 R40, R16.reuse, R64, R68 ;  /* 0x000000401028723c */ /* 0x040ff00000041844 */
[C---:B------:R-:W-:Y:S08]  /*3490*/  HMMA.16816.F32.BF16 R68, R16.reuse, R72, R80 ;  /* 0x000000481044723c */ /* 0x040ff00000041850 */
[C---:B------:R-:W-:Y:S08]  /*34a0*/  HMMA.16816.F32.BF16 R36, R16.reuse, R66, R84 ;  /* 0x000000421024723c */ /* 0x040ff00000041854 */
[----:B------:R-:W-:Y:S08]  /*34b0*/  HMMA.16816.F32.BF16 R16, R16, R74, R92 ;  /* 0x0000004a1010723c */ /* 0x000ff0000004185c */
[C---:B-1----:R-:W-:Y:S08]  /*34c0*/  HMMA.16816.F32.BF16 R104, R4.reuse, R28, R104 ;  /* 0x0000001c0468723c */ /* 0x042ff00000041868 */
[C---:B------:R-:W-:Y:S08]  /*34d0*/  HMMA.16816.F32.BF16 R80, R4.reuse, R14, R76 ;  /* 0x0000000e0450723c */ /* 0x040ff0000004184c */
[C---:B------:R-:W-:Y:S08]  /*34e0*/  HMMA.16816.F32.BF16 R64, R4.reuse, R32, R108 ;  /* 0x000000200440723c */ /* 0x040ff0000004186c */
[C---:B------:R-:W-:Y:S08]  /*34f0*/  HMMA.16816.F32.BF16 R100, R4.reuse, R12, R100 ;  /* 0x0000000c0464723c */ /* 0x040ff00000041864 */
[C---:B------:R-:W-:Y:S08]  /*3500*/  HMMA.16816.F32.BF16 R96, R4.reuse, R34, R96 ;  /* 0x000000220460723c */ /* 0x040ff00000041860 */
[----:B------:R-:W-:Y:S08]  /*3510*/  HMMA.16816.F32.BF16 R88, R4, R30, R88 ;  /* 0x0000001e0458723c */ /* 0x000ff00000041858 */
[C---:B--2---:R-:W-:Y:S08]  /*3520*/  HMMA.16816.F32.BF16 R76, R8.reuse, R32, R60 ;  /* 0x00000020084c723c */ /* 0x044ff0000004183c */
[C---:B------:R-:W-:Y:S01]  /*3530*/  HMMA.16816.F32.BF16 R72, R8.reuse, R34, R44 ;  /* 0x000000220848723c */ /* 0x040fe2000004182c */
[----:B------:R-:W-:Y:S07]  /*3540*/  LDSM.16.M88.4 R44, [R123+0x1800] ;  /* 0x001800007b2c783b */ /* 0x000fee0000000200 */
[C---:B------:R-:W-:Y:S01]  /*3550*/  HMMA.16816.F32.BF16 R32, R8.reuse, R28, R40 ;  /* 0x0000001c0820723c */ /* 0x040fe20000041828 */
[----:B------:R-:W-:Y:S07]  /*3560*/  LDSM.16.M88.4 R40, [R123+0x1c00] ;  /* 0x001c00007b28783b */ /* 0x000fee0000000200 */
[C---:B------:R-:W-:Y:S01]  /*3570*/  HMMA.16816.F32.BF16 R28, R8.reuse, R30, R36 ;  /* 0x0000001e081c723c */ /* 0x040fe20000041824 */
[----:B------:R-:W-:Y:S07]  /*3580*/  LDSM.16.M88.4 R36, [R123+0x2000] ;  /* 0x002000007b24783b */ /* 0x000fee0000000200 */
[C---:B------:R-:W-:Y:S08]  /*3590*/  HMMA.16816.F32.BF16 R4, R8.reuse, R12, R68 ;  /* 0x0000000c0804723c */ /* 0x040ff00000041844 */
[----:B------:R-:W-:Y:S01]  /*35a0*/  HMMA.16816.F32.BF16 R8, R8, R14, R16 ;  /* 0x0000000e0808723c */ /* 0x000fe20000041810 */
[----:B------:R-:W1:Y:S04]  /*35b0*/  LDSM.16.M88.4 R12, [R182+0x5000] ;  /* 0x00500000b60c783b */ /* 0x000e680000000200 */
[----:B------:R-:W2:Y:S03]  /*35c0*/  LDSM.16.M88.4 R16, [R182+0x4000] ;  /* 0x00400000b610783b */ /* 0x000ea60000000200 */
[C---:B------:R-:W-:Y:S08]  /*35d0*/  HMMA.16816.F32.BF16 R108, R20.reuse, R48, R104 ;  /* 0x00000030146c723c */ /* 0x040ff00000041868 */
[C---:B---3--:R-:W-:Y:S08]  /*35e0*/  HMMA.16816.F32.BF16 R64, R20.reuse, R52, R64 ;  /* 0x000000341440723c */ /* 0x048ff00000041840 */
[C---:B------:R-:W-:Y:S08]  /*35f0*/  HMMA.16816.F32.BF16 R60, R20.reuse, R54, R96 ;  /* 0x00000036143c723c */ /* 0x040ff00000041860 */
[C---:B------:R-:W-:Y:S08]  /*3600*/  HMMA.16816.F32.BF16 R104, R20.reuse, R50, R88 ;  /* 0x000000321468723c */ /* 0x040ff00000041858 */
[C---:B----4-:R-:W-:Y:S08]  /*3610*/  HMMA.16816.F32.BF16 R112, R20.reuse, R56, R100 ;  /* 0x000000381470723c */ /* 0x050ff00000041864 */
[----:B------:R-:W-:Y:S01]  /*3620*/  HMMA.16816.F32.BF16 R100, R20, R58, R80 ;  /* 0x0000003a1464723c */ /* 0x000fe20000041850 */
[----:B------:R-:W-:Y:S07]  /*3630*/  LDSM.16.M88.4 R20, [R185] ;  /* 0x00000000b914783b */ /* 0x000fee0000000200 */
[C---:B------:R-:W-:Y:S08]  /*3640*/  HMMA.16816.F32.BF16 R96, R24.reuse, R52, R76 ;  /* 0x000000341860723c */ /* 0x040ff0000004184c */
[C---:B------:R-:W-:Y:S01]  /*3650*/  HMMA.16816.F32.BF16 R88, R24.reuse, R48, R32 ;  /* 0x000000301858723c */ /* 0x040fe20000041820 */
[----:B------:R-:W-:Y:S07]  /*3660*/  LDSM.16.M88.4 R32, [R187] ;  /* 0x00000000bb20783b */ /* 0x000fee0000000200 */
[C---:B------:R-:W-:Y:S08]  /*3670*/  HMMA.16816.F32.BF16 R92, R24.reuse, R54, R72 ;  /* 0x00000036185c723c */ /* 0x040ff00000041848 */
[C---:B------:R-:W-:Y:S01]  /*3680*/  HMMA.16816.F32.BF16 R84, R24.reuse, R50, R28 ;  /* 0x000000321854723c */ /* 0x040fe2000004181c */
[----:B------:R-:W-:Y:S07]  /*3690*/  LDSM.16.M88.4 R28, [R186] ;  /* 0x00000000ba1c783b */ /* 0x000fee0000000200 */
[C---:B------:R-:W-:Y:S01]  /*36a0*/  HMMA.16816.F32.BF16 R80, R24.reuse, R56, R4 ;  /* 0x000000381850723c */ /* 0x040fe20000041804 */
[----:B------:R-:W3:Y:S07]  /*36b0*/  LDSM.16.M88.4 R4, [R183+0x5000] ;  /* 0x00500000b704783b */ /* 0x000eee0000000200 */
[----:B------:R-:W-:Y:S01]  /*36c0*/  HMMA.16816.F32.BF16 R76, R24, R58, R8 ;  /* 0x0000003a184c723c */ /* 0x000fe20000041808 */
[----:B------:R-:W4:Y:S01]  /*36d0*/  LDSM.16.M88.4 R8, [R183+0x4000] ;  /* 0x00400000b708783b */ /* 0x000f220000000200 */
[----:B------:R-:W-:-:S06]  /*36e0*/  DEPBAR.LE SB0, 0x0 ;  /* 0x000080000000791a */ /* 0x000fcc0000000000 */
[C---:B-1----:R-:W-:Y:S08]  /*36f0*/  HMMA.16816.F32.BF16 R72, R12.reuse, R44, R64 ;  /* 0x0000002c0c48723c */ /* 0x042ff00000041840 */
[C---:B------:R-:W-:Y:S08]  /*3700*/  HMMA.16816.F32.BF16 R68, R12.reuse, R46, R60 ;  /* 0x0000002e0c44723c */ /* 0x040ff0000004183c */
[C---:B------:R-:W-:Y:S08]  /*3710*/  HMMA.16816.F32.BF16 R64, R12.reuse, R40, R108 ;  /* 0x000000280c40723c */ /* 0x040ff0000004186c */
[C---:B------:R-:W-:Y:S08]  /*3720*/  HMMA.16816.F32.BF16 R60, R12.reuse, R42, R104 ;  /* 0x0000002a0c3c723c */ /* 0x040ff00000041868 */
[C---:B------:R-:W-:Y:S08]  /*3730*/  HMMA.16816.F32.BF16 R56, R12.reuse, R36, R112 ;  /* 0x000000240c38723c */ /* 0x040ff00000041870 */
[----:B------:R-:W-:Y:S08]  /*3740*/  HMMA.16816.F32.BF16 R52, R12, R38, R100 ;  /* 0x000000260c34723c */ /* 0x000ff00000041864 */
[C---:B--2---:R-:W-:Y:S08]  /*3750*/  HMMA.16816.F32.BF16 R48, R16.reuse, R44, R96 ;  /* 0x0000002c1030723c */ /* 0x044ff00000041860 */
[C---:B------:R-:W-:Y:S08]  /*3760*/  HMMA.16816.F32.BF16 R24, R16.reuse, R40, R88 ;  /* 0x000000281018723c */ /* 0x040ff00000041858 */
[C---:B------:R-:W-:Y:S08]  /*3770*/  HMMA.16816.F32.BF16 R44, R16.reuse, R46, R92 ;  /* 0x0000002e102c723c */ /* 0x040ff0000004185c */
[C---:B------:R-:W-:Y:S08]  /*3780*/  HMMA.16816.F32.BF16 R40, R16.reuse, R42, R84 ;  /* 0x0000002a1028723c */ /* 0x040ff00000041854 */
[C---:B------:R-:W-:Y:S08]  /*3790*/  HMMA.16816.F32.BF16 R12, R16.reuse, R36, R80 ;  /* 0x00000024100c723c */ /* 0x040ff00000041850 */
[----:B------:R-:W-:Y:S08]  /*37a0*/  HMMA.16816.F32.BF16 R16, R16, R38, R76 ;  /* 0x000000261010723c */ /* 0x000ff0000004184c */
[C---:B---3--:R-:W-:Y:S08]  /*37b0*/  HMMA.16816.F32.BF16 R76, R4.reuse, R28, R64 ;  /* 0x0000001c044c723c */ /* 0x048ff00000041840 */
[C---:B------:R-:W-:Y:S08]  /*37c0*/  HMMA.16816.F32.BF16 R80, R4.reuse, R30, R60 ;  /* 0x0000001e0450723c */ /* 0x040ff0000004183c */
[C---:B------:R-:W-:Y:S08]  /*37d0*/  HMMA.16816.F32.BF16 R84, R4.reuse, R20, R56 ;  /* 0x000000140454723c */ /* 0x040ff00000041838 */
[C---:B------:R-:W-:Y:S08]  /*37e0*/  HMMA.16816.F32.BF16 R64, R4.reuse, R22, R52 ;  /* 0x000000160440723c */ /* 0x040ff00000041834 */
[C---:B------:R-:W-:Y:S08]  /*37f0*/  HMMA.16816.F32.BF16 R72, R4.reuse, R32, R72 ;  /* 0x000000200448723c */ /* 0x040ff00000041848 */
[----:B------:R-:W-:Y:S08]  /*3800*/  HMMA.16816.F32.BF16 R68, R4, R34, R68 ;  /* 0x000000220444723c */ /* 0x000ff00000041844 */
[C---:B----4-:R-:W-:Y:S08]  /*3810*/  HMMA.16816.F32.BF16 R48, R8.reuse, R32, R48 ;  /* 0x000000200830723c */ /* 0x050ff00000041830 */
[C---:B------:R-:W-:Y:S08]  /*3820*/  HMMA.16816.F32.BF16 R44, R8.reuse, R34, R44 ;  /* 0x00000022082c723c */ /* 0x040ff0000004182c */
[C---:B------:R-:W-:Y:S08]  /*3830*/  HMMA.16816.F32.BF16 R56, R8.reuse, R28, R24 ;  /* 0x0000001c0838723c */ /* 0x040ff00000041818 */
[C---:B------:R-:W-:Y:S08]  /*3840*/  HMMA.16816.F32.BF16 R60, R8.reuse, R30, R40 ;  /* 0x0000001e083c723c */ /* 0x040ff00000041828 */
[C---:B------:R-:W-:Y:S08]  /*3850*/  HMMA.16816.F32.BF16 R52, R8.reuse, R20, R12 ;  /* 0x000000140834723c */ /* 0x040ff0000004180c */
[----:B------:R-:W-:Y:S01]  /*3860*/  HMMA.16816.F32.BF16 R36, R8, R22, R16 ;  /* 0x000000160824723c */ /* 0x000fe20000041810 */
[----:B------:R-:W-:Y:S06]  /*3870*/  BAR.SYNC.DEFER_BLOCKING 0x0 ;  /* 0x0000000000007b1d */ /* 0x000fec0000010000 */
[----:B------:R-:W-:Y:S01]  /*3880*/  @!UPT UIADD3 URZ, URZ, URZ, URZ ;  /* 0x0000003f3f3ff290 */ /* 0x000fe2000fffe03f */
[----:B------:R-:W-:Y:S11]  /*3890*/  @!P0 BRA `(.L_x_1871) ;  /* 0x0000049000008947 */ /* 0x000ff60003800000 */
[----:B------:R-:W-:Y:S02]  /*38a0*/  IMAD.MOV.U32 R0, RZ, RZ, c[0x0][0x2b8] ;  /* 0x0000ae00ff007624 */ /* 0x000fe400078e00ff */
[----:B------:R-:W-:-:S02]  /*38b0*/  IMAD R2, R227, 0x20, R230 ;  /* 0x00000020e3027824 */ /* 0x000fc400078e02e6 */
[----:B------:R-:W-:Y:S01]  /*38c0*/  IMAD.MOV.U32 R194, RZ, RZ, RZ ;  /* 0x000000ffffc27224 */ /* 0x000fe200078e00ff */
[----:B------:R-:W-:Y:S02]  /*38d0*/  ISETP.NE.AND P0, PT, R0, 0x1, PT ;  /* 0x000000010000780c */ /* 0x000fe40003f05270 */
        /* <DEDUP_REMOVED lines=29> */
.L_x_1969:
[----:B------:R-:W-:Y:S05]  /*3ab0*/  BRA.DIV ~URZ, `(.L_x_1873) ;  /* 0x00009bb27f007947 */ /* 0x000fea000b800000 */
[----:B------:R3:W4:Y:S02]  /*3ac0*/  SHFL.IDX PT, R0, R10, RZ, 0x1c1f ;  /* 0x001c1fff0a007589 */ /* 0x00072400000e0000 */
.L_x_1970:
        /* <DEDUP_REMOVED lines=17> */
.L_x_1875:
[----:B------:R-:W-:Y:S05]  /*3be0*/  BSYNC B0 ;  /* 0x0000000000007941 */ /* 0x000fea0003800000 */
.L_x_1874:
[----:B------:R-:W-:Y:S01]  /*3bf0*/  ISETP.GE.AND P0, PT, R11, 0x21, PT ;  /* 0x000000210b00780c */ /* 0x000fe20003f06270 */
[----:B------:R-:W-:Y:S06]  /*3c00*/  BRA.DIV ~URZ, `(.L_x_1876) ;  /* 0x00009ad27f007947 */ /* 0x000fec000b800000 */
[----:B--2---:R2:W1:Y:S04]  /*3c10*/  SHFL.IDX PT, R4, R5, 0x1, 0x1c1f ;  /* 0x003c1f0005047f89 */ /* 0x00446800000e0000 */
[----:B----4-:R2:W4:Y:S02]  /*3c20*/  SHFL.IDX PT, R0, R10, 0x1, 0x1c1f ;  /* 0x003c1f000a007f89 */ /* 0x01052400000e0000 */
.L_x_1971:
        /* <DEDUP_REMOVED lines=16> */
.L_x_1871:
[----:B------:R-:W-:Y:S05]  /*3d30*/  BSYNC B1 ;  /* 0x0000000000017941 */ /* 0x000fea0003800000 */
.L_x_1870:
[----:B----4-:R-:W4:Y:S04]  /*3d40*/  LDL R0, [R1+0x2c] ;  /* 0x00002c0001007983 */ /* 0x010f280000100800 */
[----:B------:R-:W0:Y:S01]  /*3d50*/  LDGDEPBAR ;  /* 0x00000000000079af */ /* 0x000e220000000000 */
[----:B----4-:R-:W-:-:S05]  /*3d60*/  IMAD.IADD R0, R116, 0x1, -R0 ;  /* 0x0000000174007824 */ /* 0x010fca00078e0a00 */
        /* <DEDUP_REMOVED lines=8> */
[----:B------:R-:W-:Y:S02]  /*3df0*/  FSEL R16, R50, -INF , P6 ;  /* 0xff80000032107808 */ /* 0x000fe40003000000 */
[----:B-1----:R-:W-:Y:S02]  /*3e00*/  FSEL R9, R48, -INF , P6 ;  /* 0xff80000030097808 */ /* 0x002fe40003000000 */
[----:B------:R-:W-:Y:S02]  /*3e10*/  FSEL R17, R51, -INF , P5 ;  /* 0xff80000033117808 */ /* 0x000fe40002800000 */
[----:B--23--:R-:W-:-:S02]  /*3e20*/  FSEL R10, R49, -INF , P5 ;  /* 0xff800000310a7808 */ /* 0x00cfc40002800000 */
        /* <DEDUP_REMOVED lines=94> */
.L_x_1972:
        /* <DEDUP_REMOVED lines=15> */
.L_x_1973:
[C---:B------:R-:W-:Y:S01]  /*4500*/  FMUL.FTZ R0, R122.reuse, c[0x0][0x2d0] ;  /* 0x0000b4007a007a20 */ /* 0x040fe20000410000 */
[----:B------:R-:W-:Y:S01]  /*4510*/  FSETP.NEU.FTZ.AND P0, PT, R122, -INF , PT ;  /* 0xff8000007a00780b */ /* 0x000fe20003f1d000 */
[C---:B------:R-:W-:Y:S01]  /*4520*/  FMUL.FTZ R3, R121.reuse, c[0x0][0x2d0] ;  /* 0x0000b40079037a20 */ /* 0x040fe20000410000 */
        /* <DEDUP_REMOVED lines=13> */
[----:B------:R-:W-:Y:S03]  /*4600*/  LDSM.16.MT88.4 R56, [R180+0x1800] ;  /* 0x00180000b438783b */ /* 0x000fe60000004200 */
[----:B------:R4:W-:Y:S01]  /*4610*/  MUFU.EX2 R222, R2 ;  /* 0x0000000200de7308 */ /* 0x0009e20000000800 */
[----:B------:R-:W5:Y:S04]  /*4620*/  LDSM.16.MT88.4 R52, [R181+0x1800] ;  /* 0x00180000b534783b */ /* 0x000f680000004200 */
[----:B------:R-:W-:Y:S01]  /*4630*/  LDSM.16.MT88.4 R48, [R181+0x1000] ;  /* 0x00100000b530783b */ /* 0x000fe20000004200 */
[----:B-1----:R-:W-:Y:S02]  /*4640*/  FFMA.FTZ R0, R10, c[0x0][0x2d0], -R20 ;  /* 0x0000b4000a007a23 */ /* 0x002fe40000010814 */
[----:B------:R1:W-:Y:S01]  /*4650*/  MUFU.EX2 R215, R4 ;  /* 0x0000000400d77308 */ /* 0x0003e20000000800 */
[----:B------:R-:W3:Y:S04]  /*4660*/  LDSM.16.MT88.4 R68, [R181] ;  /* 0x00000000b544783b */ /* 0x000ee80000004200 */
[----:B------:R-:W2:Y:S01]  /*4670*/  LDSM.16.MT88.4 R64, [R180+0xc00] ;  /* 0x000c0000b440783b */ /* 0x000ea20000004200 */
[----:B----4-:R-:W-:-:S02]  /*4680*/  FMUL.FTZ R2, R120, c[0x0][0x2d0] ;  /* 0x0000b40078027a20 */ /* 0x010fc40000410000 */
[----:B------:R4:W-:Y:S01]  /*4690*/  MUFU.EX2 R153, R0 ;  /* 0x0000000000997308 */ /* 0x0009e20000000800 */
[----:B------:R-:W-:Y:S02]  /*46a0*/  LDSM.16.MT88.4 R144, [R180+0x800] ;  /* 0x00080000b490783b */ /* 0x000fe40000004200 */
        /* <DEDUP_REMOVED lines=8> */
[----:B----4-:R-:W-:-:S07]  /*4730*/  FFMA.FTZ R0, R12, c[0x0][0x2d0], -R20 ;  /* 0x0000b4000c007a23 */ /* 0x010fce0000010814 */
[----:B------:R4:W2:Y:S01]  /*4740*/  MUFU.EX2 R217, R0 ;  /* 0x0000000000d97308 */ /* 0x0008a20000000800 */
[----:B-1----:R-:W-:Y:S01]  /*4750*/  F2FP.BF16.PACK_AB R6, R211, R210 ;  /* 0x000000d2d306723e */ /* 0x002fe200000010ff */
[----:B----4-:R-:W-:-:S06]  /*4760*/  FFMA.FTZ R0, R13, c[0x0][0x2d0], -R20 ;  /* 0x0000b4000d007a23 */ /* 0x010fcc0000010814 */
[----:B------:R1:W-:Y:S02]  /*4770*/  MUFU.EX2 R218, R0 ;  /* 0x0000000000da7308 */ /* 0x0003e40000000800 */
[----:B-1----:R-:W-:-:S06]  /*4780*/  FFMA.FTZ R0, R14, c[0x0][0x2d0], -R20 ;  /* 0x0000b4000e007a23 */ /* 0x002fcc0000010814 */
[----:B------:R1:W4:Y:S02]  /*4790*/  MUFU.EX2 R219, R0 ;  /* 0x0000000000db7308 */ /* 0x0003240000000800 */
[----:B-1----:R-:W-:Y:S01]  /*47a0*/  FFMA.FTZ R0, R18, c[0x0][0x2d0], -R20 ;  /* 0x0000b40012007a23 */ /* 0x002fe20000010814 */
[----:B--2---:R-:W-:Y:S02]  /*47b0*/  F2FP.BF16.PACK_AB R18, R217, R177 ;  /* 0x000000b1d912723e */ /* 0x004fe400000010ff */
[----:B----4-:R-:W-:-:S03]  /*47c0*/  F2FP.BF16.PACK_AB R8, R219, R218 ;  /* 0x000000dadb08723e */ /* 0x010fc600000010ff */
[----:B------:R1:W2:Y:S02]  /*47d0*/  MUFU.EX2 R223, R0 ;  /* 0x0000000000df7308 */ /* 0x0002a40000000800 */
[----:B-1----:R-:W-:Y:S01]  /*47e0*/  FFMA.FTZ R0, R16, c[0x0][0x2d0], -R3 ;  /* 0x0000b40010007a23 */ /* 0x002fe20000010803 */
[----:B------:R-:W-:Y:S02]  /*47f0*/  F2FP.BF16.PACK_AB R16, R153, R154 ;  /* 0x0000009a9910723e */ /* 0x000fe400000010ff */
[----:B--2---:R-:W-:-:S03]  /*4800*/  F2FP.BF16.PACK_AB R10, R223, R222 ;  /* 0x000000dedf0a723e */ /* 0x004fc600000010ff */
        /* <DEDUP_REMOVED lines=11> */
[C---:B------:R-:W-:Y:S08]  /*48c0*/  HMMA.16816.F32.BF16 R100, R16.reuse, R60, RZ ;  /* 0x0000003c1064723c */ /* 0x040ff000000418ff */
        /* <DEDUP_REMOVED lines=12> */
[----:B------:R-:W-:Y:S01]  /*4990*/  HMMA.16816.F32.BF16 R160, R8, R48, R100 ;  /* 0x0000003008a0723c */ /* 0x000fe20000041864 */
[----:B-1----:R-:W-:-:S05]  /*49a0*/  FFMA.FTZ R0, R26, c[0x0][0x2d0], -R2 ;  /* 0x0000b4001a007a23 */ /* 0x002fca0000010802 */
        /* <DEDUP_REMOVED lines=10> */
[----:B------:R-:W1:Y:S04]  /*4a50*/  LDSM.16.MT88.4 R28, [R180+0x400] ;  /* 0x00040000b41c783b */ /* 0x000e680000004200 */
[----:B------:R2:W-:Y:S02]  /*4a60*/  MUFU.EX2 R209, R0 ;  /* 0x0000000000d17308 */ /* 0x0005e40000000800 */
[----:B--2---:R-:W-:-:S05]  /*4a70*/  FMUL.FTZ R0, R119, c[0x0][0x2d0] ;  /* 0x0000b40077007a20 */ /* 0x004fca0000410000 */
[----:B------:R-:W-:Y:S02]  /*4a80*/  FSEL R0, R0, RZ, P0 ;  /* 0x000000ff00007208 */ /* 0x000fe40000000000 */
[----:B------:R-:W-:-:S03]  /*4a90*/  ISETP.GE.AND P0, PT, R197, R231, PT ;  /* 0x000000e7c500720c */ /* 0x000fc60003f06270 */
[----:B------:R-:W-:-:S04]  /*4aa0*/  FFMA.FTZ R4, R33, c[0x0][0x2d0], -R0 ;  /* 0x0000b40021047a23 */ /* 0x000fc80000010800 */
[----:B------:R2:W-:Y:S02]  /*4ab0*/  MUFU.EX2 R198, R4 ;  /* 0x0000000400c67308 */ /* 0x0005e40000000800 */
[--C-:B--2---:R-:W-:Y:S02]  /*4ac0*/  FFMA.FTZ R4, R35, c[0x0][0x2d0], -R0.reuse ;  /* 0x0000b40023047a23 */ /* 0x104fe40000010800 */
[----:B------:R-:W-:Y:S04]  /*4ad0*/  HMMA.16816.F32.BF16 R32, R16, R36, RZ ;  /* 0x000000241020723c */ /* 0x000fe800000418ff */
[----:B------:R2:W3:Y:S02]  /*4ae0*/  MUFU.EX2 R178, R4 ;  /* 0x0000000400b27308 */ /* 0x0004e40000000800 */
[----:B--2---:R-:W-:Y:S01]  /*4af0*/  FFMA.FTZ R4, R40, c[0x0][0x2d0], -R0 ;  /* 0x0000b40028047a23 */ /* 0x004fe20000010800 */
[----:B---3--:R-:W-:-:S05]  /*4b00*/  F2FP.BF16.PACK_AB R13, R178, R198 ;  /* 0x000000c6b20d723e */ /* 0x008fca00000010ff */
[----:B------:R2:W-:Y:S11]  /*4b10*/  MUFU.EX2 R179, R4 ;  /* 0x0000000400b37308 */ /* 0x0005f60000000800 */
[----:B------:R-:W-:Y:S01]  /*4b20*/  @!UPT UIADD3 URZ, URZ, URZ, URZ ;  /* 0x0000003f3f3ff290 */ /* 0x000fe2000fffe03f */
[----:B-1----:R-:W-:Y:S01]  /*4b30*/  HMMA.16816.F32.BF16 R136, R8, R28, R32 ;  /* 0x0000001c0888723c */ /* 0x002fe20000041820 */
[----:B------:R-:W1:Y:S01]  /*4b40*/  LDSM.16.MT88.4 R32, [R181+0x400] ;  /* 0x00040000b520783b */ /* 0x000e620000004200 */
[----:B--2---:R-:W-:-:S04]  /*4b50*/  FFMA.FTZ R4, R41, c[0x0][0x2d0], -R0 ;  /* 0x0000b40029047a23 */ /* 0x004fc80000010800 */
[----:B------:R2:W3:Y:S02]  /*4b60*/  MUFU.EX2 R199, R4 ;  /* 0x0000000400c77308 */ /* 0x0004e40000000800 */
[----:B--2---:R-:W-:Y:S01]  /*4b70*/  FFMA.FTZ R4, R42, c[0x0][0x2d0], -R0 ;  /* 0x0000b4002a047a23 */ /* 0x004fe20000010800 */
[----:B---3--:R-:W-:-:S05]  /*4b80*/  F2FP.BF16.PACK_AB R15, R199, R179 ;  /* 0x000000b3c70f723e */ /* 0x008fca00000010ff */
[----:B------:R2:W-:Y:S01]  /*4b90*/  MUFU.EX2 R202, R4 ;  /* 0x0000000400ca7308 */ /* 0x0005e20000000800 */
[----:B-1----:R-:W-:Y:S08]  /*4ba0*/  HMMA.16816.F32.BF16 R148, R8, R32, R108 ;  /* 0x000000200894723c */ /* 0x002ff0000004186c */
[----:B------:R-:W-:Y:S01]  /*4bb0*/  HMMA.16816.F32.BF16 R24, R12, R36, RZ ;  /* 0x000000240c18723c */ /* 0x000fe200000418ff */
[----:B--2---:R-:W-:-:S02]  /*4bc0*/  FFMA.FTZ R4, R43, c[0x0][0x2d0], -R0 ;  /* 0x0000b4002b047a23 */ /* 0x004fc40000010800 */
[----:B------:R-:W1:Y:S05]  /*4bd0*/  LDSM.16.MT88.4 R40, [R181+0x1c00] ;  /* 0x001c0000b528783b */ /* 0x000e6a0000004200 */
[C---:B------:R-:W-:Y:S01]  /*4be0*/  HMMA.16816.F32.BF16 R80, R12.reuse, R56, RZ ;  /* 0x000000380c50723c */ /* 0x040fe200000418ff */
[----:B------:R2:W3:Y:S07]  /*4bf0*/  MUFU.EX2 R203, R4 ;  /* 0x0000000400cb7308 */ /* 0x0004ee0000000800 */
[C---:B------:R-:W-:Y:S08]  /*4c00*/  HMMA.16816.F32.BF16 R72, R12.reuse, R52, RZ ;  /* 0x000000340c48723c */ /* 0x040ff000000418ff */
[----:B------:R-:W-:Y:S01]  /*4c10*/  HMMA.16816.F32.BF16 R92, R12, R68, RZ ;  /* 0x000000440c5c723c */ /* 0x000fe200000418ff */
[----:B--2---:R-:W-:Y:S01]  /*4c20*/  FFMA.FTZ R4, R44, c[0x0][0x2d0], -R0 ;  /* 0x0000b4002c047a23 */ /* 0x004fe20000010800 */
[----:B---3--:R-:W-:-:S03]  /*4c30*/  F2FP.BF16.PACK_AB R5, R203, R202 ;  /* 0x000000cacb05723e */ /* 0x008fc600000010ff */
[----:B------:R2:W-:Y:S03]  /*4c40*/  MUFU.EX2 R205, R4 ;  /* 0x0000000400cd7308 */ /* 0x0005e60000000800 */
[C---:B------:R-:W-:Y:S08]  /*4c50*/  HMMA.16816.F32.BF16 R88, R12.reuse, R64, RZ ;  /* 0x000000400c58723c */ /* 0x040ff000000418ff */
[----:B------:R-:W-:Y:S01]  /*4c60*/  HMMA.16816.F32.BF16 R84, R12, R60, RZ ;  /* 0x0000003c0c54723c */ /* 0x000fe200000418ff */
[----:B--2---:R-:W-:-:S02]  /*4c70*/  FFMA.FTZ R4, R45, c[0x0][0x2d0], -R0 ;  /* 0x0000b4002d047a23 */ /* 0x004fc40000010800 */
[----:B------:R-:W2:Y:S05]  /*4c80*/  LDSM.16.MT88.4 R44, [R180+0x1c00] ;  /* 0x001c0000b42c783b */ /* 0x000eaa0000004200 */
[----:B-1----:R-:W-:Y:S01]  /*4c90*/  HMMA.16816.F32.BF16 R100, R8, R40, R76 ;  /* 0x000000280864723c */ /* 0x002fe2000004184c */
[----:B------:R1:W3:Y:S07]  /*4ca0*/  MUFU.EX2 R204, R4 ;  /* 0x0000000400cc7308 */ /* 0x0002ee0000000800 */
[----:B------:R-:W-:Y:S01]  /*4cb0*/  HMMA.16816.F32.BF16 R76, R12, R38, RZ ;  /* 0x000000260c4c723c */ /* 0x000fe200000418ff */
[----:B-1----:R-:W-:-:S02]  /*4cc0*/  F2FP.BF16.PACK_AB R4, R209, R208 ;  /* 0x000000d0d104723e */ /* 0x002fc400000010ff */
[----:B---3--:R-:W-:-:S07]  /*4cd0*/  F2FP.BF16.PACK_AB R7, R204, R205 ;  /* 0x000000cdcc07723e */ /* 0x008fce00000010ff */
[C---:B------:R-:W-:Y:S01]  /*4ce0*/  HMMA.16816.F32.BF16 R140, R4.reuse, R28, R24 ;  /* 0x0000001c048c723c */ /* 0x040fe20000041818 */
[----:B------:R-:W1:Y:S07]  /*4cf0*/  LDSM.16.MT88.4 R24, [R180+0x1000] ;  /* 0x00100000b418783b */ /* 0x000e6e0000004200 */
[C---:B------:R-:W-:Y:S08]  /*4d00*/  HMMA.16816.F32.BF16 R164, R4.reuse, R40, R72 ;  /* 0x0000002804a4723c */ /* 0x040ff00000041848 */
[----:B--2---:R-:W-:Y:S08]  /*4d10*/  HMMA.16816.F32.BF16 R168, R4, R44, R80 ;  /* 0x0000002c04a8723c */ /* 0x004ff00000041850 */
[C---:B------:R-:W-:Y:S08]  /*4d20*/  HMMA.16816.F32.BF16 R80, R16.reuse, R38, RZ ;  /* 0x000000261050723c */ /* 0x040ff000000418ff */
[-C--:B------:R-:W-:Y:S08]  /*4d30*/  HMMA.16816.F32.BF16 R72, R16, R70.reuse, RZ ;  /* 0x000000461048723c */ /* 0x080ff000000418ff */
[----:B------:R-:W-:Y:S08]  /*4d40*/  HMMA.16816.F32.BF16 R68, R12, R70, RZ ;  /* 0x000000460c44723c */ /* 0x000ff000000418ff */
[-C--:B------:R-:W-:Y:S08]  /*4d50*/  HMMA.16816.F32.BF16 R36, R16, R66.reuse, RZ ;  /* 0x000000421024723c */ /* 0x080ff000000418ff */
[----:B------:R-:W-:Y:S08]  /*4d60*/  HMMA.16816.F32.BF16 R64, R12, R66, RZ ;  /* 0x000000420c40723c */ /* 0x000ff000000418ff */
[----:B------:R-:W-:Y:S08]  /*4d70*/  HMMA.16816.F32.BF16 R92, R4, R32, R92 ;  /* 0x00000020045c723c */ /* 0x000ff0000004185c */
[C---:B-1----:R-:W-:Y:S08]  /*4d80*/  HMMA.16816.F32.BF16 R156, R8.reuse, R24, R104 ;  /* 0x00000018089c723c */ /* 0x042ff00000041868 */
[-C--:B------:R-:W-:Y:S08]  /*4d90*/  HMMA.16816.F32.BF16 R72, R8, R34.reuse, R72 ;  /* 0x000000220848723c */ /* 0x080ff00000041848 */
[C---:B------:R-:W-:Y:S08]  /*4da0*/  HMMA.16816.F32.BF16 R68, R4.reuse, R34, R68 ;  /* 0x000000220444723c */ /* 0x040ff00000041844 */
[----:B------:R-:W-:Y:S08]  /*4db0*/  HMMA.16816.F32.BF16 R104, R4, R24, R88 ;  /* 0x000000180468723c */ /* 0x000ff00000041858 */
[-C--:B------:R-:W-:Y:S08]  /*4dc0*/  HMMA.16816.F32.BF16 R80, R8, R30.reuse, R80 ;  /* 0x0000001e0850723c */ /* 0x080ff00000041850 */
[----:B------:R-:W-:Y:S08]  /*4dd0*/  HMMA.16816.F32.BF16 R76, R4, R30, R76 ;  /* 0x0000001e044c723c */ /* 0x000ff0000004184c */
[-C--:B------:R-:W-:Y:S08]  /*4de0*/  HMMA.16816.F32.BF16 R36, R8, R26.reuse, R36 ;  /* 0x0000001a0824723c */ /* 0x080ff00000041824 */
[----:B------:R-:W-:Y:S08]  /*4df0*/  HMMA.16816.F32.BF16 R32, R4, R26, R64 ;  /* 0x0000001a0420723c */ /* 0x000ff00000041840 */
        /* <DEDUP_REMOVED lines=15> */
[----:B------:R-:W2:Y:S01]  /*4ef0*/  LDSM.16.MT88.4 R60, [R180+0x1400] ;  /* 0x00140000b43c783b */ /* 0x000ea20000004200 */
[----:B-1----:R-:W-:-:S04]  /*4f00*/  FFMA.FTZ R4, R117, c[0x0][0x2d0], -R20 ;  /* 0x0000b40075047a23 */ /* 0x002fc80000010814 */
[----:B------:R1:W3:Y:S02]  /*4f10*/  MUFU.EX2 R43, R4 ;  /* 0x00000004002b7308 */ /* 0x0002e40000000800 */
[----:B------:R-:W-:Y:S07]  /*4f20*/  HMMA.16816.F32.BF16 R96, R8, R46, R56 ;  /* 0x0000002e0860723c */ /* 0x000fee0000041838 */
[----:B------:R-:W-:Y:S02]  /*4f30*/  FADD.FTZ R8, R134, R116 ;  /* 0x0000007486087221 */ /* 0x000fe40000010000 */
[----:B-1----:R-:W-:-:S04]  /*4f40*/  FFMA.FTZ R4, R113, c[0x0][0x2d0], -R20 ;  /* 0x0000b40071047a23 */ /* 0x002fc80000010814 */
[----:B------:R1:W-:Y:S02]  /*4f50*/  MUFU.EX2 R44, R4 ;  /* 0x00000004002c7308 */ /* 0x0003e40000000800 */
[----:B-1----:R-:W-:Y:S01]  /*4f60*/  FFMA.FTZ R4, R112, c[0x0][0x2d0], -R20 ;  /* 0x0000b40070047a23 */ /* 0x002fe20000010814 */
[----:B---3--:R-:W-:-:S05]  /*4f70*/  F2FP.BF16.PACK_AB R112, R43, R42 ;  /* 0x0000002a2b70723e */ /* 0x008fca00000010ff */
[----:B------:R1:W-:Y:S02]  /*4f80*/  MUFU.EX2 R200, R4 ;  /* 0x0000000400c87308 */ /* 0x0003e40000000800 */
[----:B-1----:R-:W-:-:S06]  /*4f90*/  FFMA.FTZ R4, R126, c[0x0][0x2d0], -R3 ;  /* 0x0000b4007e047a23 */ /* 0x002fcc0000010803 */
[----:B------:R1:W-:Y:S02]  /*4fa0*/  MUFU.EX2 R23, R4 ;  /* 0x0000000400177308 */ /* 0x0003e40000000800 */
[----:B-1----:R-:W-:-:S06]  /*4fb0*/  FFMA.FTZ R4, R124, c[0x0][0x2d0], -R3 ;  /* 0x0000b4007c047a23 */ /* 0x002fcc0000010803 */
[----:B------:R1:W3:Y:S02]  /*4fc0*/  MUFU.EX2 R40, R4 ;  /* 0x0000000400287308 */ /* 0x0002e40000000800 */
[--C-:B-1----:R-:W-:Y:S01]  /*4fd0*/  FFMA.FTZ R4, R115, c[0x0][0x2d0], -R3.reuse ;  /* 0x0000b40073047a23 */ /* 0x102fe20000010803 */
[----:B---3--:R-:W-:Y:S01]  /*4fe0*/  F2FP.BF16.PACK_AB R113, R40, R23 ;  /* 0x000000172871723e */ /* 0x008fe200000010ff */
[----:B------:R-:W-:Y:S01]  /*4ff0*/  FFMA.FTZ R3, R114, c[0x0][0x2d0], -R3 ;  /* 0x0000b40072037a23 */ /* 0x000fe20000010803 */
[----:B------:R-:W-:-:S03]  /*5000*/  F2FP.BF16.PACK_AB R114, R200, R44 ;  /* 0x0000002cc872723e */ /* 0x000fc600000010ff */
[----:B------:R1:W-:Y:S08]  /*5010*/  MUFU.EX2 R41, R4 ;  /* 0x0000000400297308 */ /* 0x0003f00000000800 */
[----:B------:R3:W4:Y:S01]  /*5020*/  MUFU.EX2 R201, R3 ;  /* 0x0000000300c97308 */ /* 0x0007220000000800 */
[----:B-1----:R-:W-:Y:S02]  /*5030*/  FADD.FTZ R4, R154, R153 ;  /* 0x000000999a047221 */ /* 0x002fe40000010000 */
[----:B---3--:R-:W-:Y:S01]  /*5040*/  FFMA.FTZ R3, R131, c[0x0][0x2d0], -R2 ;  /* 0x0000b40083037a23 */ /* 0x008fe20000010802 */
[----:B----4-:R-:W-:-:S04]  /*5050*/  F2FP.BF16.PACK_AB R115, R201, R41 ;  /* 0x00000029c973723e */ /* 0x010fc800000010ff */
[----:B------:R1:W-:Y:S03]  /*5060*/  MUFU.EX2 R20, R3 ;  /* 0x0000000300147308 */ /* 0x0003e60000000800 */
[C---:B------:R-:W-:Y:S08]  /*5070*/  HMMA.16816.F32.BF16 R136, R112.reuse, R144, R136 ;  /* 0x000000907088723c */ /* 0x040ff00000041888 */
[----:B--2---:R-:W-:Y:S01]  /*5080*/  HMMA.16816.F32.BF16 R52, R112, R60, R156 ;  /* 0x0000003c7034723c */ /* 0x004fe2000004189c */
[----:B-1----:R-:W-:-:S04]  /*5090*/  FFMA.FTZ R3, R130, c[0x0][0x2d0], -R2 ;  /* 0x0000b40082037a23 */ /* 0x002fc80000010802 */
[----:B------:R1:W2:Y:S03]  /*50a0*/  MUFU.EX2 R21, R3 ;  /* 0x0000000300157308 */ /* 0x0002a60000000800 */
[----:B------:R-:W-:Y:S01]  /*50b0*/  HMMA.16816.F32.BF16 R64, R112, R62, R36 ;  /* 0x0000003e7040723c */ /* 0x000fe20000041824 */
[--C-:B-1----:R-:W-:Y:S01]  /*50c0*/  FFMA.FTZ R3, R127, c[0x0][0x2d0], -R2.reuse ;  /* 0x0000b4007f037a23 */ /* 0x102fe20000010802 */
[----:B--2---:R-:W-:Y:S01]  /*50d0*/  F2FP.BF16.PACK_AB R108, R21, R20 ;  /* 0x00000014156c723e */ /* 0x004fe200000010ff */
[----:B------:R-:W-:Y:S02]  /*50e0*/  FFMA.FTZ R2, R125, c[0x0][0x2d0], -R2 ;  /* 0x0000b4007d027a23 */ /* 0x000fe40000010802 */
[----:B------:R1:W-:Y:S08]  /*50f0*/  MUFU.EX2 R22, R3 ;  /* 0x0000000300167308 */ /* 0x0003f00000000800 */
        /* <DEDUP_REMOVED lines=8> */
[----:B------:R1:W2:Y:S08]  /*5180*/  MUFU.EX2 R9, R2 ;  /* 0x0000000200097308 */ /* 0x0002b00000000800 */
[----:B------:R3:W4:Y:S01]  /*5190*/  MUFU.EX2 R221, R0 ;  /* 0x0000000000dd7308 */ /* 0x0007220000000800 */
[----:B-1----:R-:W-:Y:S01]  /*51a0*/  FADD.FTZ R2, R152, R135 ;  /* 0x0000008798027221 */ /* 0x002fe20000010000 */
[----:B--2---:R-:W-:Y:S01]  /*51b0*/  F2FP.BF16.PACK_AB R109, R9, R10 ;  /* 0x0000000a096d723e */ /* 0x004fe200000010ff */
[----:B------:R-:W1:Y:S01]  /*51c0*/  LDSM.16.MT88.4 R152, [R181+0x800] ;  /* 0x00080000b598783b */ /* 0x000e620000004200 */
[----:B------:R-:W-:Y:S01]  /*51d0*/  HMMA.16816.F32.BF16 R132, R112, R146, R80 ;  /* 0x000000927084723c */ /* 0x000fe20000041850 */
[----:B------:R-:W-:-:S02]  /*51e0*/  FADD.FTZ R3, R176, R2 ;  /* 0x00000002b0037221 */ /* 0x000fc40000010000 */
[----:B------:R-:W-:Y:S02]  /*51f0*/  FADD.FTZ R2, R206, R8 ;  /* 0x00000008ce027221 */ /* 0x000fe40000010000 */
[----:B---3--:R-:W-:Y:S01]  /*5200*/  FADD.FTZ R0, R177, R4 ;  /* 0x00000004b1007221 */ /* 0x008fe20000010000 */
[----:B----4-:R-:W-:Y:S01]  /*5210*/  F2FP.BF16.PACK_AB R111, R221, R11 ;  /* 0x0000000bdd6f723e */ /* 0x010fe200000010ff */
[----:B------:R-:W2:Y:S01]  /*5220*/  LDSM.16.MT88.4 R4, [R181+0x2000] ;  /* 0x00200000b504783b */ /* 0x000ea20000004200 */
        /* <DEDUP_REMOVED lines=14> */
[----:B------:R-:W-:-:S07]  /*5310*/  FADD.FTZ R3, R215, R3 ;  /* 0x00000003d7037221 */ /* 0x000fce0000010000 */
[----:B------:R-:W-:Y:S08]  /*5320*/  HMMA.16816.F32.BF16 R60, R108, R62, R32 ;  /* 0x0000003e6c3c723c */ /* 0x000ff00000041820 */
[-C--:B-1----:R-:W-:Y:S08]  /*5330*/  HMMA.16816.F32.BF16 R128, R112, R152.reuse, R148 ;  /* 0x000000987080723c */ /* 0x082ff00000041894 */
[----:B------:R-:W-:Y:S01]  /*5340*/  HMMA.16816.F32.BF16 R148, R108, R152, R92 ;  /* 0x000000986c94723c */ /* 0x000fe2000004185c */
[----:B------:R-:W1:Y:S07]  /*5350*/  LDSM.16.MT88.4 R92, [R180+0x2000] ;  /* 0x00200000b45c783b */ /* 0x000e6e0000004200 */
[-C--:B--2---:R-:W-:Y:S08]  /*5360*/  HMMA.16816.F32.BF16 R100, R112, R4.reuse, R100 ;  /* 0x000000047064723c */ /* 0x084ff00000041864 */
[----:B------:R-:W-:Y:S07]  /*5370*/  HMMA.16816.F32.BF16 R104, R108, R4, R164 ;  /* 0x000000046c68723c */ /* 0x000fee00000418a4 */
        /* <DEDUP_REMOVED lines=11> */
[C---:B---3--:R-:W-:Y:S01]  /*5430*/  HMMA.16816.F32.BF16 R80, R112.reuse, R78, R88 ;  /* 0x0000004e7050723c */ /* 0x048fe20000041858 */
        /* <DEDUP_REMOVED lines=9> */
[----:B-1----:R-:W-:Y:S01]  /*54d0*/  HMMA.16816.F32.BF16 R84, R112, R92, R84 ;  /* 0x0000005c7054723c */ /* 0x002fe20000041854 */
        /* <DEDUP_REMOVED lines=19> */
.L_x_1891:
        /* <DEDUP_REMOVED lines=32> */
.L_x_1974:
        /* <DEDUP_REMOVED lines=23> */
.L_x_1975:
        /* <DEDUP_REMOVED lines=15> */
.L_x_1882:
[----:B------:R-:W-:Y:S05]  /*5a70*/  BSYNC B0 ;  /* 0x0000000000007941 */ /* 0x000fea0003800000 */
.L_x_1881:
        /* <DEDUP_REMOVED lines=81> */
[----:B------:R-:W-:Y:S01]  /*5f90*/  HMMA.16816.F32.BF16 R48, R156, R174, R48 ;  /* 0x000000ae9c30723c */ /* 0x000fe20000041830 */
[----:B------:R-:W3:Y:S07]  /*5fa0*/  LDSM.16.M88.4 R156, [R186] ;  /* 0x00000000ba9c783b */ /* 0x000eee0000000200 */
[-C--:B-1----:R-:W-:Y:S01]  /*5fb0*/  HMMA.16816.F32.BF16 R4, R160, R164.reuse, R4 ;  /* 0x000000a4a004723c */ /* 0x082fe20000041804 */
[----:B------:R-:W1:Y:S01]  /*5fc0*/  LDSM.16.M88.4 R172, [R185] ;  /* 0x00000000b9ac783b */ /* 0x000e620000000200 */
[----:B------:R-:W-:Y:S07]  /*5fd0*/  DEPBAR.LE SB0, 0x0 ;  /* 0x000080000000791a */ /* 0x000fee0000000000 */
[----:B------:R-:W-:Y:S01]  /*5fe0*/  BAR.SYNC.DEFER_BLOCKING 0x0 ;  /* 0x0000000000007b1d */ /* 0x000fe20000010000 */
[C---:B--2---:R-:W-:Y:S08]  /*5ff0*/  HMMA.16816.F32.BF16 R8, R168.reuse, R164, R8 ;  /* 0x000000a4a808723c */ /* 0x044ff00000041808 */
[-C--:B------:R-:W-:Y:S08]  /*6000*/  HMMA.16816.F32.BF16 R12, R168, R166.reuse, R12 ;  /* 0x000000a6a80c723c */ /* 0x080ff0000004180c */
[C---:B------:R-:W-:Y:S08]  /*6010*/  HMMA.16816.F32.BF16 R16, R160.reuse, R166, R16 ;  /* 0x000000a6a010723c */ /* 0x040ff00000041810 */
[-C--:B---3--:R-:W-:Y:S08]  /*6020*/  HMMA.16816.F32.BF16 R20, R160, R156.reuse, R20 ;  /* 0x0000009ca014723c */ /* 0x088ff00000041814 */
[C---:B------:R-:W-:Y:S08]  /*6030*/  HMMA.16816.F32.BF16 R24, R168.reuse, R156, R24 ;  /* 0x0000009ca818723c */ /* 0x040ff00000041818 */
[-C--:B------:R-:W-:Y:S08]  /*6040*/  HMMA.16816.F32.BF16 R28, R168, R158.reuse, R28 ;  /* 0x0000009ea81c723c */ /* 0x080ff0000004181c */
[C---:B------:R-:W-:Y:S08]  /*6050*/  HMMA.16816.F32.BF16 R32, R160.reuse, R158, R32 ;  /* 0x0000009ea020723c */ /* 0x040ff00000041820 */
[-C--:B-1----:R-:W-:Y:S08]  /*6060*/  HMMA.16816.F32.BF16 R36, R160, R172.reuse, R36 ;  /* 0x000000aca024723c */ /* 0x082ff00000041824 */
[C---:B------:R-:W-:Y:S08]  /*6070*/  HMMA.16816.F32.BF16 R40, R168.reuse, R172, R40 ;  /* 0x000000aca828723c */ /* 0x040ff00000041828 */
[-C--:B------:R-:W-:Y:S08]  /*6080*/  HMMA.16816.F32.BF16 R44, R168, R174.reuse, R44 ;  /* 0x000000aea82c723c */ /* 0x080ff0000004182c */
[----:B------:R-:W-:Y:S01]  /*6090*/  HMMA.16816.F32.BF16 R48, R160, R174, R48 ;  /* 0x000000aea030723c */ /* 0x000fe20000041830 */
[----:B------:R-:W-:Y:S07]  /*60a0*/  @!UPT UIADD3 URZ, URZ, URZ, URZ ;  /* 0x0000003f3f3ff290 */ /* 0x000fee000fffe03f */
[----:B------:R-:W-:-:S11]  /*60b0*/  @!P0 BRA `(.L_x_1885) ;  /* 0x0000045000008947 */ /* 0x000fd60003800000 */
[----:B------:R-:W-:Y:S02]  /*60c0*/  IMAD.MOV.U32 R2, RZ, RZ, 0x1 ;  /* 0x00000001ff027424 */ /* 0x000fe400078e00ff */
        /* <DEDUP_REMOVED lines=11> */
[----:B------:R-:W-:Y:S03]  /*6180*/  @!P1 LEA R156, P0, R116, c[0x0][0x2a0], 0x2 ;  /* 0x0000a800749c9a11 */ /* 0x000fe600078010ff */
[----:B------:R-:W-:Y:S01]  /*6190*/  IMAD R195, R2, c[0x0][0x2b8], R3 ;  /* 0x0000ae0002c37a24 */ /* 0x000fe200078e0203 */
[----:B------:R-:W-:Y:S04]  /*61a0*/  @!P1 LEA.HI.X R157, R116, c[0x0][0x2a4], R157, 0x2, P0 ;  /* 0x0000a900749d9a11 */ /* 0x000fe800000f149d */
[----:B------:R-:W-:Y:S01]  /*61b0*/  SHF.R.S32.HI R2, RZ, 0x1f, R195 ;  /* 0x0000001fff027819 */ /* 0x000fe200000114c3 */
[----:B------:R1:W2:Y:S04]  /*61c0*/  @!P1 LDG.E R194, [R156.64] ;  /* 0x000000069cc29981 */ /* 0x0002a8000c1e1900 */
[----:B------:R-:W-:Y:S02]  /*61d0*/  IMAD R116, R2, c[0x0][0x1e0], RZ ;  /* 0x0000780002747a24 */ /* 0x000fe400078e02ff */
[C---:B------:R-:W-:Y:S04]  /*61e0*/  IMAD.WIDE.U32 R2, R195.reuse, c[0x0][0x1e0], RZ ;  /* 0x00007800c3027a25 */ /* 0x040fe800078e00ff */
[----:B------:R-:W-:Y:S04]  /*61f0*/  IMAD R116, R195, c[0x0][0x1e4], R116 ;  /* 0x00007900c3747a24 */ /* 0x000fe800078e0274 */
[----:B------:R-:W-:Y:S01]  /*6200*/  IMAD.IADD R3, R3, 0x1, R116 ;  /* 0x0000000103037824 */ /* 0x000fe200078e0274 */
[----:B-1----:R-:W-:Y:S04]  /*6210*/  IADD3 R156, -R230, 0x30, RZ ;  /* 0x00000030e69c7810 */ /* 0x002fe80007ffe1ff */
[----:B------:R-:W-:Y:S02]  /*6220*/  ISETP.GE.AND P5, PT, R156, 0x1, PT ;  /* 0x000000019c00780c */ /* 0x000fe40003fa6270 */
[----:B--2---:R-:W-:Y:S01]  /*6230*/  SHF.R.S32.HI R116, RZ, 0x1f, R194 ;  /* 0x0000001fff747819 */ /* 0x004fe200000114c2 */
        /* <DEDUP_REMOVED lines=9> */
.L_x_1976:
[----:B------:R-:W-:-:S05]  /*62d0*/  BRA.DIV ~URZ, `(.L_x_1887) ;  /* 0x000079227f007947 */ /* 0x000fca000b800000 */
[----:B------:R3:W4:Y:S02]  /*62e0*/  SHFL.IDX PT, R2, R162, RZ, 0x1c1f ;  /* 0x001c1fffa2027589 */ /* 0x00072400000e0000 */
.L_x_1977:
        /* <DEDUP_REMOVED lines=19> */
.L_x_1978:
[-C--:B--2---:R-:W-:Y:S02]  /*6420*/  @P0 LEA R158, P2, R196, R2.reuse, 0x1 ;  /* 0x00000002c49e0211 */ /* 0x084fe400078408ff */
[----:B------:R-:W-:Y:S02]  /*6430*/  SHF.R.S32.HI R3, RZ, 0x1f, R196 ;  /* 0x0000001fff037819 */ /* 0x000fe400000114c4 */
[----:B------:R-:W-:Y:S02]  /*6440*/  @P0 LEA R156, P5, R228, R2, 0x1 ;  /* 0x00000002e49c0211 */ /* 0x000fe400078a08ff */
[----:B-1----:R-:W-:Y:S02]  /*6450*/  @P0 LEA.HI.X R159, R196, R116, R3, 0x1, P2 ;  /* 0x00000074c49f0211 */ /* 0x002fe400010f0c03 */
[----:B------:R-:W-:Y:S02]  /*6460*/  SHF.R.S32.HI R161, RZ, 0x1f, R228 ;  /* 0x0000001fffa17819 */ /* 0x000fe400000114e4 */
[C---:B------:R-:W-:Y:S01]  /*6470*/  @P0 LEA R2, P2, R229.reuse, R2, 0x1 ;  /* 0x00000002e5020211 */ /* 0x040fe200078408ff */
[----:B------:R-:W-:Y:S01]  /*6480*/  @!PT LDS RZ, [RZ] ;  /* 0x00000000fffff984 */ /* 0x000fe20000000800 */
[----:B------:R-:W-:Y:S01]  /*6490*/  @!PT LDS RZ, [RZ] ;  /* 0x00000000fffff984 */ /* 0x000fe20000000800 */
[----:B------:R-:W-:Y:S01]  /*64a0*/  @!PT LDS RZ, [RZ] ;  /* 0x00000000fffff984 */ /* 0x000fe20000000800 */
[----:B------:R1:W-:Y:S01]  /*64b0*/  @P0 LDGSTS.E.BYPASS.LTC128B.128 [R193+0x4480], [R158.64], !P4 ;  /* 0x044800009ec10fae */ /* 0x0003e2000e101d46 */
[-C--:B----4-:R-:W-:Y:S02]  /*64c0*/  @P0 LEA.HI.X R157, R228, R116.reuse, R161, 0x1, P5 ;  /* 0x00000074e49d0211 */ /* 0x090fe400028f0ca1 */
[----:B------:R-:W-:Y:S03]  /*64d0*/  SHF.R.S32.HI R160, RZ, 0x1f, R229 ;  /* 0x0000001fffa07819 */ /* 0x000fe600000114e5 */
[----:B------:R1:W-:Y:S01]  /*64e0*/  @P0 LDGSTS.E.BYPASS.LTC128B.128 [R193+0x5080], [R156.64], !P3 ;  /* 0x050800009cc10fae */ /* 0x0003e2000d901d46 */
[----:B------:R-:W-:Y:S05]  /*64f0*/  @P0 LEA.HI.X R3, R229, R116, R160, 0x1, P2 ;  /* 0x00000074e5030211 */ /* 0x000fea00010f0ca0 */
[----:B------:R1:W-:Y:S02]  /*6500*/  @P0 LDGSTS.E.BYPASS.LTC128B.128 [R193+0x5c80], [R2.64], !P6 ;  /* 0x05c8000002c10fae */ /* 0x0003e4000f101d46 */
.L_x_1885:
[----:B------:R-:W-:Y:S05]  /*6510*/  BSYNC B0 ;  /* 0x0000000000007941 */ /* 0x000fea0003800000 */
.L_x_1884:
        /* <DEDUP_REMOVED lines=51> */
.L_x_1979:
[----:B--2---:R-:W-:Y:S01]  /*6850*/  FMNMX.FTZ R122, R116, R2, !PT ;  /* 0x00000002747a7209 */ /* 0x004fe20007810000 */
[----:B------:R-:W-:-:S05]  /*6860*/  BRA.DIV ~URZ, `(.L_x_1890) ;  /* 0x000075227f007947 */ /* 0x000fca000b800000 */
[----:B------:R-:W-:Y:S04]  /*6870*/  SHFL.BFLY PT, R3, R120, 0x2, 0x1f ;  /* 0x0c401f0078037f89 */ /* 0x000fe800000e0000 */
[----:B------:R-:W-:Y:S04]  /*6880*/  SHFL.BFLY PT, R2, R156, 0x2, 0x1f ;  /* 0x0c401f009c027f89 */ /* 0x000fe800000e0000 */
[----:B-1----:R-:W-:Y:S04]  /*6890*/  SHFL.BFLY PT, R116, R157, 0x2, 0x1f ;  /* 0x0c401f009d747f89 */ /* 0x002fe800000e0000 */
[----:B------:R-:W1:Y:S02]  /*68a0*/  SHFL.BFLY PT, R121, R122, 0x1, 0x1f ;  /* 0x0c201f007a797f89 */ /* 0x000e6400000e0000 */
[----:B-1----:R-:W-:Y:S02]  /*68b0*/  FMNMX.FTZ R122, R122, R121, !PT ;  /* 0x000000797a7a7209 */ /* 0x002fe40007810000 */
[----:B------:R-:W-:Y:S02]  /*68c0*/  FMNMX.FTZ R3, R120, R3, !PT ;  /* 0x0000000378037209 */ /* 0x000fe40007810000 */
[----:B------:R-:W-:Y:S02]  /*68d0*/  FMNMX.FTZ R120, R156, R2, !PT ;  /* 0x000000029c787209 */ /* 0x000fe40007810000 */
[----:B------:R-:W-:Y:S01]  /*68e0*/  FMNMX.FTZ R116, R157, R116, !PT ;  /* 0x000000749d747209 */ /* 0x000fe20007810000 */
[----:B------:R-:W1:Y:S04]  /*68f0*/  SHFL.BFLY PT, R156, R3, 0x1, 0x1f ;  /* 0x0c201f00039c7f89 */ /* 0x000e6800000e0000 */
[----:B------:R-:W2:Y:S04]  /*6900*/  SHFL.BFLY PT, R158, R120, 0x1, 0x1f ;  /* 0x0c201f00789e7f89 */ /* 0x000ea800000e0000 */
[----:B------:R4:W3:Y:S01]  /*6910*/  SHFL.BFLY PT, R2, R116, 0x1, 0x1f ;  /* 0x0c201f0074027f89 */ /* 0x0008e200000e0000 */
[----:B-1----:R-:W-:Y:S02]  /*6920*/  FMNMX.FTZ R121, R3, R156, !PT ;  /* 0x0000009c03797209 */ /* 0x002fe40007810000 */
[----:B--2---:R-:W-:Y:S02]  /*6930*/  FMNMX.FTZ R120, R120, R158, !PT ;  /* 0x0000009e78787209 */ /* 0x004fe40007810000 */
.L_x_1980:
[----:B------:R-:W-:Y:S01]  /*6940*/  FADD.FTZ R0, -R122, R0 ;  /* 0x000000007a007221 */ /* 0x000fe20000010100 */
[----:B---3--:R-:W-:Y:S01]  /*6950*/  FMNMX.FTZ R2, R2, R116, !PT ;  /* 0x0000007402027209 */ /* 0x008fe20007810000 */
[----:B------:R-:W-:Y:S01]  /*6960*/  FMUL.FTZ R157, R122, c[0x0][0x2d0] ;  /* 0x0000b4007a9d7a20 */ /* 0x000fe20000410000 */
[----:B------:R-:W-:Y:S01]  /*6970*/  WARPSYNC 0xffffffff ;  /* 0xffffffff00007948 */ /* 0x000fe20003800000 */
[----:B------:R-:W-:Y:S01]  /*6980*/  FMUL.FTZ R0, R0, c[0x0][0x2d0] ;  /* 0x0000b40000007a20 */ /* 0x000fe20000410000 */
[----:B------:R-:W-:Y:S01]  /*6990*/  ISETP.GT.AND P0, PT, R197, R231, PT ;  /* 0x000000e7c500720c */ /* 0x000fe20003f04270 */
[----:B------:R-:W-:Y:S02]  /*69a0*/  FMUL.FTZ R156, R121, c[0x0][0x2d0] ;  /* 0x0000b400799c7a20 */ /* 0x000fe40000410000 */
[----:B------:R1:W2:Y:S01]  /*69b0*/  MUFU.EX2 R3, R0 ;  /* 0x0000000000037308 */ /* 0x0002a20000000800 */
[----:B------:R-:W-:Y:S02]  /*69c0*/  FMUL.FTZ R158, R2, c[0x0][0x2d0] ;  /* 0x0000b400029e7a20 */ /* 0x000fe40000410000 */
[--C-:B------:R-:W-:Y:S02]  /*69d0*/  FFMA.FTZ R6, R6, c[0x0][0x2d0], -R156.reuse ;  /* 0x0000b40006067a23 */ /* 0x100fe4000001089c */
[--C-:B------:R-:W-:Y:S02]  /*69e0*/  FFMA.FTZ R164, R32, c[0x0][0x2d0], -R157.reuse ;  /* 0x0000b40020a47a23 */ /* 0x100fe4000001089d */
[--C-:B------:R-:W-:Y:S02]  /*69f0*/  FFMA.FTZ R163, R33, c[0x0][0x2d0], -R157.reuse ;  /* 0x0000b40021a37a23 */ /* 0x100fe4000001089d */
[--C-:B------:R-:W-:Y:S01]  /*6a00*/  FFMA.FTZ R160, R34, c[0x0][0x2d0], -R156.reuse ;  /* 0x0000b40022a07a23 */ /* 0x100fe2000001089c */
[----:B------:R3:W-:Y:S01]  /*6a10*/  MUFU.EX2 R167, R6 ;  /* 0x0000000600a77308 */ /* 0x0007e20000000800 */
[--C-:B------:R-:W-:Y:S02]  /*6a20*/  FFMA.FTZ R159, R35, c[0x0][0x2d0], -R156.reuse ;  /* 0x0000b400239f7a23 */ /* 0x100fe4000001089c */
[----:B------:R-:W5:Y:S01]  /*6a30*/  LDSM.16.MT88.4 R32, [R180] ;  /* 0x00000000b420783b */ /* 0x000f620000004200 */
[--C-:B------:R-:W-:Y:S02]  /*6a40*/  FFMA.FTZ R7, R7, c[0x0][0x2d0], -R156.reuse ;  /* 0x0000b40007077a23 */ /* 0x100fe4000001089c */
[--C-:B------:R-:W-:Y:S02]  /*6a50*/  FFMA.FTZ R178, R36, c[0x0][0x2d0], -R157.reuse ;  /* 0x0000b40024b27a23 */ /* 0x100fe4000001089d */
[--C-:B------:R-:W-:Y:S02]  /*6a60*/  FFMA.FTZ R177, R37, c[0x0][0x2d0], -R157.reuse ;  /* 0x0000b40025b17a23 */ /* 0x100fe4000001089d */
[----:B------:R-:W-:Y:S01]  /*6a70*/  MUFU.EX2 R206, R7 ;  /* 0x0000000700ce7308 */ /* 0x000fe20000000800 */
[--C-:B------:R-:W-:Y:S02]  /*6a80*/  FFMA.FTZ R162, R22, c[0x0][0x2d0], -R156.reuse ;  /* 0x0000b40016a27a23 */ /* 0x100fe4000001089c */
[--C-:B------:R-:W-:Y:S02]  /*6a90*/  FFMA.FTZ R161, R23, c[0x0][0x2d0], -R156.reuse ;  /* 0x0000b40017a17a23 */ /* 0x100fe4000001089c */
[--C-:B-1----:R-:W-:Y:S02]  /*6aa0*/  FFMA.FTZ R0, R4, c[0x0][0x2d0], -R157.reuse ;  /* 0x0000b40004007a23 */ /* 0x102fe4000001089d */
[----:B------:R-:W-:Y:S02]  /*6ab0*/  FMUL.FTZ R4, R120, c[0x0][0x2d0] ;  /* 0x0000b40078047a20 */ /* 0x000fe40000410000 */
[----:B------:R-:W-:Y:S01]  /*6ac0*/  FFMA.FTZ R173, R50, c[0x0][0x2d0], -R156 ;  /* 0x0000b40032ad7a23 */ /* 0x000fe2000001089c */
[----:B------:R1:W-:Y:S01]  /*6ad0*/  MUFU.EX2 R168, R0 ;  /* 0x0000000000a87308 */ /* 0x0003e20000000800 */
[--C-:B------:R-:W-:Y:S02]  /*6ae0*/  FFMA.FTZ R171, R40, c[0x0][0x2d0], -R4.reuse ;  /* 0x0000b40028ab7a23 */ /* 0x100fe40000010804 */
[----:B----4-:R-:W-:Y:S02]  /*6af0*/  FFMA.FTZ R116, R25, c[0x0][0x2d0], -R4 ;  /* 0x0000b40019747a23 */ /* 0x010fe40000010804 */
[----:B---3--:R-:W-:Y:S02]  /*6b00*/  FFMA.FTZ R6, R14, c[0x0][0x2d0], -R158 ;  /* 0x0000b4000e067a23 */ /* 0x008fe4000001089e */
[--C-:B------:R-:W-:Y:S02]  /*6b10*/  FFMA.FTZ R170, R41, c[0x0][0x2d0], -R4.reuse ;  /* 0x0000b40029aa7a23 */ /* 0x100fe40000010804 */
[--C-:B------:R-:W-:Y:S01]  /*6b20*/  FFMA.FTZ R169, R44, c[0x0][0x2d0], -R4.reuse ;  /* 0x0000b4002ca97a23 */ /* 0x100fe20000010804 */
[----:B------:R-:W-:Y:S01]  /*6b30*/  MUFU.EX2 R219, R6 ;  /* 0x0000000600db7308 */ /* 0x000fe20000000800 */
[----:B------:R-:W-:Y:S02]  /*6b40*/  FFMA.FTZ R172, R45, c[0x0][0x2d0], -R4 ;  /* 0x0000b4002dac7a23 */ /* 0x000fe40000010804 */
[--C-:B------:R-:W-:Y:S02]  /*6b50*/  FFMA.FTZ R166, R20, c[0x0][0x2d0], -R157.reuse ;  /* 0x0000b40014a67a23 */ /* 0x100fe4000001089d */
[--C-:B------:R-:W-:Y:S02]  /*6b60*/  FFMA.FTZ R165, R21, c[0x0][0x2d0], -R157.reuse ;  /* 0x0000b40015a57a23 */ /* 0x100fe4000001089d */
[----:B------:R-:W-:Y:S02]  /*6b70*/  FFMA.FTZ R176, R48, c[0x0][0x2d0], -R157 ;  /* 0x0000b40030b07a23 */ /* 0x000fe4000001089d */
[--C-:B------:R-:W-:Y:S01]  /*6b80*/  FFMA.FTZ R175, R38, c[0x0][0x2d0], -R156.reuse ;  /* 0x0000b40026af7a23 */ /* 0x100fe2000001089c */
[----:B------:R-:W-:Y:S01]  /*6b90*/  MUFU.EX2 R208, R116 ;  /* 0x0000007400d07308 */ /* 0x000fe20000000800 */
[----:B------:R-:W-:Y:S02]  /*6ba0*/  FFMA.FTZ R174, R39, c[0x0][0x2d0], -R156 ;  /* 0x0000b40027ae7a23 */ /* 0x000fe4000001089c */
[--C-:B------:R-:W-:Y:S02]  /*6bb0*/  FFMA.FTZ R25, R28, c[0x0][0x2d0], -R4.reuse ;  /* 0x0000b4001c197a23 */ /* 0x100fe40000010804 */
[----:B-1----:R-:W-:Y:S02]  /*6bc0*/  FADD.FTZ R0, -R121, R117 ;  /* 0x0000007579007221 */ /* 0x002fe40000010100 */
[--C-:B------:R-:W-:Y:S02]  /*6bd0*/  FFMA.FTZ R29, R29, c[0x0][0x2d0], -R4.reuse ;  /* 0x0000b4001d1d7a23 */ /* 0x100fe40000010804 */
[----:B------:R-:W-:Y:S01]  /*6be0*/  FMUL.FTZ R0, R0, c[0x0][0x2d0] ;  /* 0x0000b40000007a20 */ /* 0x000fe20000410000 */
[----:B------:R-:W-:Y:S10]  /*6bf0*/  MUFU.EX2 R214, R165 ;  /* 0x000000a500d67308 */ /* 0x000ff40000000800 */
[----:B------:R1:W-:Y:S10]  /*6c00*/  MUFU.EX2 R117, R0 ;  /* 0x0000000000757308 */ /* 0x0003f40000000800 */
[----:B------:R-:W-:Y:S10]  /*6c10*/  MUFU.EX2 R209, R162 ;  /* 0x000000a200d17308 */ /* 0x000ff40000000800 */
[----:B------:R-:W3:Y:S01]  /*6c20*/  MUFU.EX2 R212, R161 ;  /* 0x000000a100d47308 */ /* 0x000ee20000000800 */
[--C-:B-1----:R-:W-:Y:S02]  /*6c30*/  FFMA.FTZ R0, R5, c[0x0][0x2d0], -R157.reuse ;  /* 0x0000b40005007a23 */ /* 0x102fe4000001089d */
[--C-:B------:R-:W-:Y:S07]  /*6c40*/  FFMA.FTZ R5, R16, c[0x0][0x2d0], -R157.reuse ;  /* 0x0000b40010057a23 */ /* 0x100fee000001089d */
[----:B------:R1:W-:Y:S10]  /*6c50*/  MUFU.EX2 R207, R0 ;  /* 0x0000000000cf7308 */ /* 0x0003f40000000800 */
[----:B------:R4:W-:Y:S10]  /*6c60*/  MUFU.EX2 R211, R5 ;  /* 0x0000000500d37308 */ /* 0x0009f40000000800 */
[----:B------:R-:W-:Y:S01]  /*6c70*/  MUFU.EX2 R215, R164 ;  /* 0x000000a400d77308 */ /* 0x000fe20000000800 */
[--C-:B-1----:R-:W-:Y:S02]  /*6c80*/  FFMA.FTZ R0, R17, c[0x0][0x2d0], -R157.reuse ;  /* 0x0000b40011007a23 */ /* 0x102fe4000001089d */
[----:B------:R-:W-:Y:S07]  /*6c90*/  FFMA.FTZ R157, R49, c[0x0][0x2d0], -R157 ;  /* 0x0000b400319d7a23 */ /* 0x000fee000001089d */
[----:B------:R1:W1:Y:S01]  /*6ca0*/  MUFU.EX2 R226, R0 ;  /* 0x0000000000e27308 */ /* 0x0002620000000800 */
[----:B----4-:R-:W-:Y:S02]  /*6cb0*/  FFMA.FTZ R5, R8, c[0x0][0x2d0], -R4 ;  /* 0x0000b40008057a23 */ /* 0x010fe40000010804 */
[----:B------:R-:W-:Y:S07]  /*6cc0*/  FFMA.FTZ R8, R15, c[0x0][0x2d0], -R158 ;  /* 0x0000b4000f087a23 */ /* 0x000fee000001089e */
[----:B------:R4:W-:Y:S10]  /*6cd0*/  MUFU.EX2 R199, R5 ;  /* 0x0000000500c77308 */ /* 0x0009f40000000800 */
[----:B------:R-:W-:Y:S01]  /*6ce0*/  MUFU.EX2 R218, R8 ;  /* 0x0000000800da7308 */ /* 0x000fe20000000800 */
[----:B-1----:R-:W-:Y:S09]  /*6cf0*/  FFMA.FTZ R0, R18, c[0x0][0x2d0], -R156 ;  /* 0x0000b40012007a23 */ /* 0x002ff2000001089c */
[----:B------:R1:W-:Y:S01]  /*6d00*/  MUFU.EX2 R224, R0 ;  /* 0x0000000000e07308 */ /* 0x0003e20000000800 */
[----:B----4-:R-:W-:Y:S09]  /*6d10*/  FFMA.FTZ R5, R10, c[0x0][0x2d0], -R158 ;  /* 0x0000b4000a057a23 */ /* 0x010ff2000001089e */
[----:B------:R4:W-:Y:S10]  /*6d20*/  MUFU.EX2 R179, R5 ;  /* 0x0000000500b37308 */ /* 0x0009f40000000800 */
[----:B------:R-:W-:Y:S01]  /*6d30*/  MUFU.EX2 R217, R163 ;  /* 0x000000a300d97308 */ /* 0x000fe20000000800 */
[--C-:B-1----:R-:W-:Y:S02]  /*6d40*/  FFMA.FTZ R0, R19, c[0x0][0x2d0], -R156.reuse ;  /* 0x0000b40013007a23 */ /* 0x102fe4000001089c */
[----:B------:R-:W-:Y:S07]  /*6d50*/  FFMA.FTZ R156, R51, c[0x0][0x2d0], -R156 ;  /* 0x0000b400339c7a23 */ /* 0x000fee000001089c */
[----:B------:R1:W1:Y:S01]  /*6d60*/  MUFU.EX2 R225, R0 ;  /* 0x0000000000e17308 */ /* 0x0002620000000800 */
[----:B----4-:R-:W-:Y:S09]  /*6d70*/  FFMA.FTZ R5, R11, c[0x0][0x2d0], -R158 ;  /* 0x0000b4000b057a23 */ /* 0x010ff2000001089e */
        /* <DEDUP_REMOVED lines=8> */
[--C-:B-1----:R-:W-:Y:S09]  /*6e00*/  FFMA.FTZ R0, R9, c[0x0][0x2d0], -R4.reuse ;  /* 0x0000b40009007a23 */ /* 0x102ff20000010804 */
        /* <DEDUP_REMOVED lines=8> */
[----:B------:R1:W4:Y:S10]  /*6e90*/  MUFU.EX2 R223, R0 ;  /* 0x0000000000df7308 */ /* 0x0003340000000800 */
[----:B------:R-:W-:Y:S10]  /*6ea0*/  MUFU.EX2 R164, R173 ;  /* 0x000000ad00a47308 */ /* 0x000ff40000000800 */
[----:B------:R-:W-:Y:S01]  /*6eb0*/  MUFU.EX2 R161, R170 ;  /* 0x000000aa00a17308 */ /* 0x000fe20000000800 */
[----:B-1----:R-:W-:Y:S02]  /*6ec0*/  FADD.FTZ R0, -R2, R119 ;  /* 0x0000007702007221 */ /* 0x002fe40000010100 */
[----:B------:R-:W-:Y:S02]  /*6ed0*/  FFMA.FTZ R119, R24, c[0x0][0x2d0], -R4 ;  /* 0x0000b40018777a23 */ /* 0x000fe40000010804 */
[----:B------:R-:W-:Y:S05]  /*6ee0*/  FMUL.FTZ R0, R0, c[0x0][0x2d0] ;  /* 0x0000b40000007a20 */ /* 0x000fea0000410000 */
[----:B------:R-:W-:Y:S10]  /*6ef0*/  MUFU.EX2 R205, R119 ;  /* 0x0000007700cd7308 */ /* 0x000ff40000000800 */
[----:B------:R-:W1:Y:S10]  /*6f00*/  MUFU.EX2 R0, R0 ;  /* 0x0000000000007308 */ /* 0x000e740000000800 */
[----:B------:R-:W-:Y:S01]  /*6f10*/  MUFU.EX2 R162, R169 ;  /* 0x000000a900a27308 */ /* 0x000fe20000000800 */
[C---:B--2---:R-:W-:Y:S01]  /*6f20*/  FMUL.FTZ R16, R3.reuse, R132 ;  /* 0x0000008403107220 */ /* 0x044fe20000410000 */
[----:B---3--:R-:W-:Y:S01]  /*6f30*/  F2FP.BF16.PACK_AB R25, R212, R209 ;  /* 0x000000d1d419723e */ /* 0x008fe200000010ff */
[----:B------:R-:W-:Y:S02]  /*6f40*/  FMUL.FTZ R17, R3, R133 ;  /* 0x0000008503117220 */ /* 0x000fe40000410000 */
[C---:B------:R-:W-:Y:S02]  /*6f50*/  FMUL.FTZ R18, R117.reuse, R134 ;  /* 0x0000008675127220 */ /* 0x040fe40000410000 */
[C---:B------:R-:W-:Y:S02]  /*6f60*/  FMUL.FTZ R19, R117.reuse, R135 ;  /* 0x0000008775137220 */ /* 0x040fe40000410000 */
[----:B------:R-:W2:Y:S01]  /*6f70*/  LDSM.16.MT88.4 R132, [R181] ;  /* 0x00000000b584783b */ /* 0x000ea20000004200 */
[C---:B------:R-:W-:Y:S02]  /*6f80*/  FMUL.FTZ R6, R117.reuse, R138 ;  /* 0x0000008a75067220 */ /* 0x040fe40000410000 */
[C---:B------:R-:W-:Y:S02]  /*6f90*/  FMUL.FTZ R7, R117.reuse, R139 ;  /* 0x0000008b75077220 */ /* 0x040fe40000410000 */
[C---:B------:R-:W-:Y:S01]  /*6fa0*/  FMUL.FTZ R50, R117.reuse, R126 ;  /* 0x0000007e75327220 */ /* 0x040fe20000410000 */
[----:B------:R-:W-:Y:S01]  /*6fb0*/  F2FP.BF16.PACK_AB R126, R226, R211 ;  /* 0x000000d3e27e723e */ /* 0x000fe200000010ff */
[----:B------:R-:W-:Y:S01]  /*6fc0*/  FMUL.FTZ R51, R117, R127 ;  /* 0x0000007f75337220 */ /* 0x000fe20000410000 */
[----:B------:R-:W-:Y:S01]  /*6fd0*/  F2FP.BF16.PACK_AB R127, R225, R224 ;  /* 0x000000e0e17f723e */ /* 0x000fe200000010ff */
[C---:B------:R-:W-:Y:S02]  /*6fe0*/  FMUL.FTZ R4, R3.reuse, R136 ;  /* 0x0000008803047220 */ /* 0x040fe40000410000 */
[C---:B------:R-:W-:Y:S02]  /*6ff0*/  FMUL.FTZ R5, R3.reuse, R137 ;  /* 0x0000008903057220 */ /* 0x040fe40000410000 */
[----:B------:R-:W-:Y:S01]  /*7000*/  FMUL.FTZ R48, R3, R124 ;  /* 0x0000007c03307220 */ /* 0x000fe20000410000 */
[----:B------:R-:W-:Y:S01]  /*7010*/  F2FP.BF16.PACK_AB R124, R207, R168 ;  /* 0x000000a8cf7c723e */ /* 0x000fe200000010ff */
[----:B------:R-:W-:Y:S01]  /*7020*/  FMUL.FTZ R49, R3, R125 ;  /* 0x0000007d03317220 */ /* 0x000fe20000410000 */
[----:B------:R-:W-:Y:S01]  /*7030*/  F2FP.BF16.PACK_AB R125, R206, R167 ;  /* 0x000000a7ce7d723e */ /* 0x000fe200000010ff */
[----:B------:R-:W-:Y:S01]  /*7040*/  FMUL.FTZ R22, R117, R130 ;  /* 0x0000008275167220 */ /* 0x000fe20000410000 */
[----:B----4-:R-:W-:Y:S01]  /*7050*/  F2FP.BF16.PACK_AB R130, R223, R222 ;  /* 0x000000dedf82723e */ /* 0x010fe200000010ff */
[----:B------:R-:W-:Y:S01]  /*7060*/  FMUL.FTZ R23, R117, R131 ;  /* 0x0000008375177220 */ /* 0x000fe20000410000 */
[----:B------:R-:W-:Y:S01]  /*7070*/  F2FP.BF16.PACK_AB R131, R218, R219 ;  /* 0x000000dbda83723e */ /* 0x000fe200000010ff */
[C---:B------:R-:W-:Y:S02]  /*7080*/  FMUL.FTZ R8, R118.reuse, R140 ;  /* 0x0000008c76087220 */ /* 0x040fe40000410000 */
[-C--:B-----5:R-:W-:Y:S05]  /*7090*/  HMMA.16816.F32.BF16 R4, R124, R32.reuse, R4 ;  /* 0x000000207c04723c */ /* 0x0a0fea0000041804 */
[----:B------:R-:W-:Y:S02]  /*70a0*/  FMUL.FTZ R9, R118, R141 ;  /* 0x0000008d76097220 */ /* 0x000fe40000410000 */
[----:B------:R-:W-:Y:S01]  /*70b0*/  FMUL.FTZ R20, R3, R128 ;  /* 0x0000008003147220 */ /* 0x000fe20000410000 */
[----:B------:R-:W-:Y:S01]  /*70c0*/  F2FP.BF16.PACK_AB R128, R203, R199 ;  /* 0x000000c7cb80723e */ /* 0x000fe200000010ff */
[----:B------:R-:W-:Y:S03]  /*70d0*/  FMUL.FTZ R21, R3, R129 ;  /* 0x0000008103157220 */ /* 0x000fe60000410000 */
[----:B------:R-:W-:Y:S01]  /*70e0*/  F2FP.BF16.PACK_AB R129, R40, R179 ;  /* 0x000000b32881723e */ /* 0x000fe200000010ff */
[C---:B-1----:R-:W-:Y:S02]  /*70f0*/  FMUL.FTZ R10, R0.reuse, R142 ;  /* 0x0000008e000a7220 */ /* 0x042fe40000410000 */
[----:B------:R-:W-:Y:S02]  /*7100*/  FMUL.FTZ R11, R0, R143 ;  /* 0x0000008f000b7220 */ /* 0x000fe40000410000 */
[C---:B------:R-:W-:Y:S01]  /*7110*/  FMUL.FTZ R12, R118.reuse, R144 ;  /* 0x00000090760c7220 */ /* 0x040fe20000410000 */
[----:B------:R-:W1:Y:S01]  /*7120*/  MUFU.EX2 R143, R166 ;  /* 0x000000a6008f7308 */ /* 0x000e620000000800 */
[C---:B------:R-:W-:Y:S02]  /*7130*/  FMUL.FTZ R13, R118.reuse, R145 ;  /* 0x00000091760d7220 */ /* 0x040fe40000410000 */
[----:B------:R-:W-:Y:S01]  /*7140*/  FMUL.FTZ R36, R118, R152 ;  /* 0x0000009876247220 */ /* 0x000fe20000410000 */
[C---:B------:R-:W-:Y:S04]  /*7150*/  HMMA.16816.F32.BF16 R8, R128.reuse, R32, R8 ;  /* 0x000000208008723c */ /* 0x040fe80000041808 */
[C---:B------:R-:W-:Y:S02]  /*7160*/  FMUL.FTZ R14, R0.reuse, R146 ;  /* 0x00000092000e7220 */ /* 0x040fe40000410000 */
[----:B------:R-:W-:Y:S01]  /*7170*/  FMUL.FTZ R15, R0, R147 ;  /* 0x00000093000f7220 */ /* 0x000fe20000410000 */
[----:B------:R-:W-:Y:S01]  /*7180*/  MUFU.EX2 R166, R176 ;  /* 0x000000b000a67308 */ /* 0x000fe20000000800 */
[C---:B------:R-:W-:Y:S04]  /*7190*/  FMUL.FTZ R32, R118.reuse, R148 ;  /* 0x0000009476207220 */ /* 0x040fe80000410000 */
[C---:B------:R-:W-:Y:S01]  /*71a0*/  FMUL.FTZ R33, R118.reuse, R149 ;  /* 0x0000009576217220 */ /* 0x040fe20000410000 */
[-C--:B------:R-:W-:Y:S03]  /*71b0*/  HMMA.16816.F32.BF16 R12, R128, R34.reuse, R12 ;  /* 0x00000022800c723c */ /* 0x080fe6000004180c */
[C---:B------:R-:W-:Y:S02]  /*71c0*/  FMUL.FTZ R37, R118.reuse, R153 ;  /* 0x0000009976257220 */ /* 0x040fe40000410000 */
[C---:B------:R-:W-:Y:S02]  /*71d0*/  FMUL.FTZ R54, R117.reuse, R54 ;  /* 0x0000003675367220 */ /* 0x040fe40000410000 */
[C---:B------:R-:W-:Y:S01]  /*71e0*/  FMUL.FTZ R55, R117.reuse, R55 ;  /* 0x0000003775377220 */ /* 0x040fe20000410000 */
[C---:B------:R-:W-:Y:S04]  /*71f0*/  HMMA.16816.F32.BF16 R16, R124.reuse, R34, R16 ;  /* 0x000000227c10723c */ /* 0x040fe80000041810 */
[C---:B------:R-:W-:Y:S02]  /*7200*/  FMUL.FTZ R56, R118.reuse, R56 ;  /* 0x0000003876387220 */ /* 0x040fe40000410000 */
[----:B------:R-:W-:Y:S02]  /*7210*/  FMUL.FTZ R57, R118, R57 ;  /* 0x0000003976397220 */ /* 0x000fe40000410000 */
[-C--:B--2---:R-:W-:Y:S04]  /*7220*/  HMMA.16816.F32.BF16 R20, R124, R132.reuse, R20 ;  /* 0x000000847c14723c */ /* 0x084fe80000041814 */
[C---:B------:R-:W-:Y:S02]  /*7230*/  FMUL.FTZ R34, R0.reuse, R150 ;  /* 0x0000009600227220 */ /* 0x040fe40000410000 */
[----:B------:R-:W-:Y:S02]  /*7240*/  FMUL.FTZ R35, R0, R151 ;  /* 0x0000009700237220 */ /* 0x000fe40000410000 */
[C---:B------:R-:W-:Y:S04]  /*7250*/  FMUL.FTZ R60, R118.reuse, R60 ;  /* 0x0000003c763c7220 */ /* 0x040fe80000410000 */
[----:B------:R-:W-:Y:S01]  /*7260*/  FMUL.FTZ R61, R118, R61 ;  /* 0x0000003d763d7220 */ /* 0x000fe20000410000 */
[C---:B------:R-:W-:Y:S04]  /*7270*/  HMMA.16816.F32.BF16 R32, R128.reuse, R132, R32 ;  /* 0x000000848020723c */ /* 0x040fe80000041820 */
[C---:B------:R-:W-:Y:S02]  /*7280*/  FMUL.FTZ R38, R0.reuse, R154 ;  /* 0x0000009a00267220 */ /* 0x040fe40000410000 */
[----:B------:R-:W-:Y:S02]  /*7290*/  FMUL.FTZ R39, R0, R155 ;  /* 0x0000009b00277220 */ /* 0x000fe40000410000 */
[C---:B------:R-:W-:Y:S04]  /*72a0*/  FMUL.FTZ R66, R117.reuse, R66 ;  /* 0x0000004275427220 */ /* 0x040fe80000410000 */
[C---:B------:R-:W-:Y:S01]  /*72b0*/  FMUL.FTZ R67, R117.reuse, R67 ;  /* 0x0000004375437220 */ /* 0x040fe20000410000 */
[-C--:B------:R-:W-:Y:S03]  /*72c0*/  HMMA.16816.F32.BF16 R36, R128, R134.reuse, R36 ;  /* 0x000000868024723c */ /* 0x080fe60000041824 */
[C---:B------:R-:W-:Y:S02]  /*72d0*/  FMUL.FTZ R70, R117.reuse, R70 ;  /* 0x0000004675467220 */ /* 0x040fe40000410000 */
[----:B------:R-:W-:Y:S02]  /*72e0*/  FMUL.FTZ R71, R117, R71 ;  /* 0x0000004775477220 */ /* 0x000fe40000410000 */
[C---:B------:R-:W-:Y:S01]  /*72f0*/  FMUL.FTZ R72, R118.reuse, R72 ;  /* 0x0000004876487220 */ /* 0x040fe20000410000 */
[C---:B------:R-:W-:Y:S01]  /*7300*/  HMMA.16816.F32.BF16 R48, R124.reuse, R134, R48 ;  /* 0x000000867c30723c */ /* 0x040fe20000041830 */
[----:B------:R-:W2:Y:S03]  /*7310*/  LDSM.16.MT88.4 R132, [R180+0xc00] ;  /* 0x000c0000b484783b */ /* 0x000ea60000004200 */
[C---:B------:R-:W-:Y:S02]  /*7320*/  FMUL.FTZ R52, R3.reuse, R52 ;  /* 0x0000003403347220 */ /* 0x040fe40000410000 */
[----:B------:R-:W-:Y:S02]  /*7330*/  FMUL.FTZ R53, R3, R53 ;  /* 0x0000003503357220 */ /* 0x000fe40000410000 */
[C---:B------:R-:W-:Y:S04]  /*7340*/  FMUL.FTZ R73, R118.reuse, R73 ;  /* 0x0000004976497220 */ /* 0x040fe80000410000 */
        /* <DEDUP_REMOVED lines=14> */
[----:B------:R-:W-:Y:S01]  /*7430*/  FMUL.FTZ R104, R118, R104 ;  /* 0x0000006876687220 */ /* 0x000fe20000410000 */
[-C--:B--2---:R-:W-:Y:S03]  /*7440*/  HMMA.16816.F32.BF16 R52, R124, R132.reuse, R52 ;  /* 0x000000847c34723c */ /* 0x084fe60000041834 */
[C---:B------:R-:W-:Y:S02]  /*7450*/  FMUL.FTZ R58, R0.reuse, R58 ;  /* 0x0000003a003a7220 */ /* 0x040fe40000410000 */
[----:B------:R-:W-:Y:S02]  /*7460*/  FMUL.FTZ R59, R0, R59 ;  /* 0x0000003b003b7220 */ /* 0x000fe40000410000 */
[----:B------:R-:W-:Y:S02]  /*7470*/  FMUL.FTZ R105, R118, R105 ;  /* 0x0000006976697220 */ /* 0x000fe40000410000 */
[----:B------:R-:W-:Y:S02]  /*7480*/  FFMA.FTZ R24, R117, R201, R167 ;  /* 0x000000c975187223 */ /* 0x000fe400000100a7 */
[----:B------:R-:W-:Y:S01]  /*7490*/  MUFU.EX2 R167, R156 ;  /* 0x0000009c00a77308 */ /* 0x000fe20000000800 */
[C---:B------:R-:W-:Y:S04]  /*74a0*/  HMMA.16816.F32.BF16 R56, R128.reuse, R132, R56 ;  /* 0x000000848038723c */ /* 0x040fe80000041838 */
[C---:B------:R-:W-:Y:S02]  /*74b0*/  FMUL.FTZ R62, R0.reuse, R62 ;  /* 0x0000003e003e7220 */ /* 0x040fe40000410000 */
[----:B------:R-:W-:Y:S02]  /*74c0*/  FMUL.FTZ R63, R0, R63 ;  /* 0x0000003f003f7220 */ /* 0x000fe40000410000 */
[C---:B------:R-:W-:Y:S04]  /*74d0*/  FMUL.FTZ R108, R118.reuse, R108 ;  /* 0x0000006c766c7220 */ /* 0x040fe80000410000 */
[----:B------:R-:W-:Y:S01]  /*74e0*/  FMUL.FTZ R109, R118, R109 ;  /* 0x0000006d766d7220 */ /* 0x000fe20000410000 */
[-C--:B------:R-:W-:Y:S03]  /*74f0*/  HMMA.16816.F32.BF16 R60, R128, R134.reuse, R60 ;  /* 0x00000086803c723c */ /* 0x080fe6000004183c */
[C---:B------:R-:W-:Y:S02]  /*7500*/  FMUL.FTZ R64, R3.reuse, R64 ;  /* 0x0000004003407220 */ /* 0x040fe40000410000 */
[----:B------:R-:W-:Y:S02]  /*7510*/  FMUL.FTZ R65, R3, R65 ;  /* 0x0000004103417220 */ /* 0x000fe40000410000 */
[C---:B------:R-:W-:Y:S02]  /*7520*/  FMUL.FTZ R114, R117.reuse, R114 ;  /* 0x0000007275727220 */ /* 0x040fe40000410000 */
[----:B------:R-:W-:Y:S03]  /*7530*/  FMUL.FTZ R115, R117, R115 ;  /* 0x0000007375737220 */ /* 0x000fe60000410000 */
[C---:B------:R-:W-:Y:S01]  /*7540*/  HMMA.16816.F32.BF16 R64, R124.reuse, R134, R64 ;  /* 0x000000867c40723c */ /* 0x040fe20000041840 */
[----:B------:R-:W2:Y:S03]  /*7550*/  LDSM.16.MT88.4 R132, [R181+0xc00] ;  /* 0x000c0000b584783b */ /* 0x000ea60000004200 */
[C---:B------:R-:W-:Y:S02]  /*7560*/  FMUL.FTZ R68, R3.reuse, R68 ;  /* 0x0000004403447220 */ /* 0x040fe40000410000 */
[----:B------:R-:W-:Y:S02]  /*7570*/  FMUL.FTZ R69, R3, R69 ;  /* 0x0000004503457220 */ /* 0x000fe40000410000 */
[--C-:B------:R-:W-:Y:S04]  /*7580*/  FFMA.FTZ R136, R42, c[0x0][0x2d0], -R158.reuse ;  /* 0x0000b4002a887a23 */ /* 0x100fe8000001089e */
[--C-:B------:R-:W-:Y:S01]  /*7590*/  FFMA.FTZ R137, R43, c[0x0][0x2d0], -R158.reuse ;  /* 0x0000b4002b897a23 */ /* 0x100fe2000001089e */
[----:B------:R-:W-:Y:S01]  /*75a0*/  MUFU.EX2 R156, R136 ;  /* 0x00000088009c7308 */ /* 0x000fe20000000800 */
[--C-:B------:R-:W-:Y:S02]  /*75b0*/  FFMA.FTZ R138, R46, c[0x0][0x2d0], -R158.reuse ;  /* 0x0000b4002e8a7a23 */ /* 0x100fe4000001089e */
[----:B------:R-:W-:Y:S02]  /*75c0*/  FFMA.FTZ R139, R47, c[0x0][0x2d0], -R158 ;  /* 0x0000b4002f8b7a23 */ /* 0x000fe4000001089e */
[----:B------:R-:W-:Y:S01]  /*75d0*/  LDSM.16.MT88.4 R44, [R180+0x1c00] ;  /* 0x001c0000b42c783b */ /* 0x000fe20000004200 */
        /* <DEDUP_REMOVED lines=10> */
[C---:B------:R-:W-:Y:S01]  /*7680*/  FMUL.FTZ R96, R3.reuse, R96 ;  /* 0x0000006003607220 */ /* 0x040fe20000410000 */
[-C--:B--2---:R-:W-:Y:S03]  /*7690*/  HMMA.16816.F32.BF16 R68, R124, R132.reuse, R68 ;  /* 0x000000847c44723c */ /* 0x084fe60000041844 */
        /* <DEDUP_REMOVED lines=10> */
[----:B------:R-:W2:Y:S03]  /*7740*/  LDSM.16.MT88.4 R132, [R180+0x1800] ;  /* 0x00180000b484783b */ /* 0x000ea60000004200 */
[C---:B------:R-:W-:Y:S02]  /*7750*/  FMUL.FTZ R106, R0.reuse, R106 ;  /* 0x0000006a006a7220 */ /* 0x040fe40000410000 */
[C---:B------:R-:W-:Y:S02]  /*7760*/  FMUL.FTZ R107, R0.reuse, R107 ;  /* 0x0000006b006b7220 */ /* 0x040fe40000410000 */
[C---:B------:R-:W-:Y:S04]  /*7770*/  FMUL.FTZ R110, R0.reuse, R110 ;  /* 0x0000006e006e7220 */ /* 0x040fe80000410000 */
[----:B------:R-:W-:Y:S02]  /*7780*/  FMUL.FTZ R111, R0, R111 ;  /* 0x0000006f006f7220 */ /* 0x000fe40000410000 */
[----:B------:R-:W-:Y:S01]  /*7790*/  FADD.FTZ R142, R206, R24 ;  /* 0x00000018ce8e7221 */ /* 0x000fe20000010000 */
[----:B-1----:R-:W-:Y:S01]  /*77a0*/  F2FP.BF16.PACK_AB R24, R214, R143 ;  /* 0x0000008fd618723e */ /* 0x002fe200000010ff */
[----:B------:R-:W-:Y:S02]  /*77b0*/  FFMA.FTZ R0, R0, R221, R179 ;  /* 0x000000dd00007223 */ /* 0x000fe400000100b3 */
[----:B------:R-:W-:Y:S02]  /*77c0*/  FFMA.FTZ R28, R3, R200, R168 ;  /* 0x000000c8031c7223 */ /* 0x000fe400000100a8 */
[----:B------:R-:W-:Y:S01]  /*77d0*/  FADD.FTZ R140, R40, R0 ;  /* 0x00000000288c7221 */ /* 0x000fe20000010000 */
[----:B------:R-:W-:Y:S01]  /*77e0*/  MUFU.EX2 R168, R157 ;  /* 0x0000009d00a87308 */ /* 0x000fe20000000800 */
[----:B------:R-:W-:Y:S01]  /*77f0*/  LDSM.16.MT88.4 R40, [R181+0x1000] ;  /* 0x00100000b528783b */ /* 0x000fe20000004200 */
[----:B------:R-:W-:Y:S01]  /*7800*/  FFMA.FTZ R3, R26, c[0x0][0x2d0], -R158 ;  /* 0x0000b4001a037a23 */ /* 0x000fe2000001089e */
[----:B------:R-:W-:Y:S01]  /*7810*/  F2FP.BF16.PACK_AB R26, R217, R215 ;  /* 0x000000d7d91a723e */ /* 0x000fe200000010ff */
[----:B------:R-:W-:Y:S04]  /*7820*/  FADD.FTZ R28, R207, R28 ;  /* 0x0000001ccf1c7221 */ /* 0x000fe80000010000 */
[----:B------:R-:W-:Y:S01]  /*7830*/  FADD.FTZ R0, R211, R28 ;  /* 0x0000001cd3007221 */ /* 0x000fe20000010000 */
[----:B------:R-:W-:Y:S01]  /*7840*/  F2FP.BF16.PACK_AB R28, R208, R205 ;  /* 0x000000cdd01c723e */ /* 0x000fe200000010ff */
[----:B------:R1:W-:Y:S02]  /*7850*/  MUFU.EX2 R202, R3 ;  /* 0x0000000300ca7308 */ /* 0x0003e40000000800 */
[----:B------:R-:W-:Y:S01]  /*7860*/  FADD.FTZ R0, R226, R0 ;  /* 0x00000000e2007221 */ /* 0x000fe20000010000 */
[-C--:B--2---:R-:W-:Y:S07]  /*7870*/  HMMA.16816.F32.BF16 R84, R124, R132.reuse, R84 ;  /* 0x000000847c54723c */ /* 0x084fee0000041854 */
[----:B------:R-:W-:Y:S01]  /*7880*/  MUFU.EX2 R157, R172 ;  /* 0x000000ac009d7308 */ /* 0x000fe20000000800 */
[C---:B------:R-:W-:Y:S04]  /*7890*/  HMMA.16816.F32.BF16 R88, R128.reuse, R132, R88 ;  /* 0x000000848058723c */ /* 0x040fe80000041858 */
[--C-:B-1----:R-:W-:Y:S01]  /*78a0*/  FFMA.FTZ R3, R27, c[0x0][0x2d0], -R158.reuse ;  /* 0x0000b4001b037a23 */ /* 0x102fe2000001089e */
[----:B------:R-:W-:Y:S03]  /*78b0*/  F2FP.BF16.PACK_AB R27, R216, R213 ;  /* 0x000000d5d81b723e */ /* 0x000fe600000010ff */
[-C--:B------:R-:W-:Y:S01]  /*78c0*/  HMMA.16816.F32.BF16 R92, R128, R134.reuse, R92 ;  /* 0x00000086805c723c */ /* 0x080fe2000004185c */
[----:B------:R-:W1:Y:S07]  /*78d0*/  MUFU.EX2 R200, R3 ;  /* 0x0000000300c87308 */ /* 0x000e6e0000000800 */
[C---:B------:R-:W-:Y:S01]  /*78e0*/  HMMA.16816.F32.BF16 R96, R124.reuse, R134, R96 ;  /* 0x000000867c60723c */ /* 0x040fe20000041860 */
[----:B------:R-:W2:Y:S03]  /*78f0*/  LDSM.16.MT88.4 R132, [R181+0x1800] ;  /* 0x00180000b584783b */ /* 0x000ea60000004200 */
[----:B-1----:R-:W-:Y:S01]  /*7900*/  F2FP.BF16.PACK_AB R29, R200, R202 ;  /* 0x000000cac81d723e */ /* 0x002fe200000010ff */
[--C-:B------:R-:W-:Y:S01]  /*7910*/  FFMA.FTZ R3, R30, c[0x0][0x2d0], -R158.reuse ;  /* 0x0000b4001e037a23 */ /* 0x100fe2000001089e */
[----:B------:R-:W-:Y:S03]  /*7920*/  F2FP.BF16.PACK_AB R30, R204, R210 ;  /* 0x000000d2cc1e723e */ /* 0x000fe600000010ff */
[----:B------:R1:W-:Y:S01]  /*7930*/  MUFU.EX2 R201, R3 ;  /* 0x0000000300c97308 */ /* 0x0003e20000000800 */
[-C--:B--2---:R-:W-:Y:S03]  /*7940*/  HMMA.16816.F32.BF16 R100, R124, R132.reuse, R100 ;  /* 0x000000847c64723c */ /* 0x084fe60000041864 */
[----:B-1----:R-:W-:Y:S05]  /*7950*/  FFMA.FTZ R3, R31, c[0x0][0x2d0], -R158 ;  /* 0x0000b4001f037a23 */ /* 0x002fea000001089e */
[C---:B------:R-:W-:Y:S01]  /*7960*/  HMMA.16816.F32.BF16 R104, R128.reuse, R132, R104 ;  /* 0x000000848068723c */ /* 0x040fe20000041868 */
[----:B------:R-:W-:Y:S07]  /*7970*/  MUFU.EX2 R158, R171 ;  /* 0x000000ab009e7308 */ /* 0x000fee0000000800 */
[-C--:B------:R-:W-:Y:S01]  /*7980*/  HMMA.16816.F32.BF16 R108, R128, R134.reuse, R108 ;  /* 0x00000086806c723c */ /* 0x080fe2000004186c */
[----:B------:R-:W1:Y:S02]  /*7990*/  LDSM.16.MT88.4 R128, [R180+0x400] ;  /* 0x00040000b480783b */ /* 0x000e640000004200 */
[----:B------:R2:W3:Y:S05]  /*79a0*/  MUFU.EX2 R198, R3 ;  /* 0x0000000300c67308 */ /* 0x0004ea0000000800 */
[----:B------:R-:W-:Y:S01]  /*79b0*/  HMMA.16816.F32.BF16 R112, R124, R134, R112 ;  /* 0x000000867c70723c */ /* 0x000fe20000041870 */
[----:B------:R-:W4:Y:S08]  /*79c0*/  LDSM.16.MT88.4 R124, [R181+0x400] ;  /* 0x00040000b57c783b */ /* 0x000f300000004200 */
[----:B------:R-:W-:Y:S03]  /*79d0*/  LDSM.16.MT88.4 R132, [R180+0x800] ;  /* 0x00080000b484783b */ /* 0x000fe60000004200 */
[----:B--2---:R-:W-:Y:S01]  /*79e0*/  FFMA.FTZ R3, R118, R220, R199 ;  /* 0x000000dc76037223 */ /* 0x004fe200000100c7 */
[----:B---3--:R-:W-:Y:S04]  /*79f0*/  F2FP.BF16.PACK_AB R31, R198, R201 ;  /* 0x000000c9c61f723e */ /* 0x008fe800000010ff */
[----:B------:R-:W2:Y:S01]  /*7a00*/  LDSM.16.MT88.4 R116, [R180+0x1000] ;  /* 0x00100000b474783b */ /* 0x000ea20000004200 */
[----:B------:R-:W-:Y:S02]  /*7a10*/  FADD.FTZ R141, R203, R3 ;  /* 0x00000003cb8d7221 */ /* 0x000fe40000010000 */
[----:B------:R-:W-:Y:S01]  /*7a20*/  FADD.FTZ R3, R224, R142 ;  /* 0x0000008ee0037221 */ /* 0x000fe20000010000 */
[-C--:B-1----:R-:W-:Y:S08]  /*7a30*/  HMMA.16816.F32.BF16 R4, R24, R128.reuse, R4 ;  /* 0x000000801804723c */ /* 0x082ff00000041804 */
[C---:B------:R-:W-:Y:S08]  /*7a40*/  HMMA.16816.F32.BF16 R8, R28.reuse, R128, R8 ;  /* 0x000000801c08723c */ /* 0x040ff00000041808 */
[-C--:B------:R-:W-:Y:S08]  /*7a50*/  HMMA.16816.F32.BF16 R12, R28, R130.reuse, R12 ;  /* 0x000000821c0c723c */ /* 0x080ff0000004180c */
[C---:B------:R-:W-:Y:S08]  /*7a60*/  HMMA.16816.F32.BF16 R16, R24.reuse, R130, R16 ;  /* 0x000000821810723c */ /* 0x040ff00000041810 */
[-C--:B----4-:R-:W-:Y:S08]  /*7a70*/  HMMA.16816.F32.BF16 R20, R24, R124.reuse, R20 ;  /* 0x0000007c1814723c */ /* 0x090ff00000041814 */
[C---:B------:R-:W-:Y:S08]  /*7a80*/  HMMA.16816.F32.BF16 R32, R28.reuse, R124, R32 ;  /* 0x0000007c1c20723c */ /* 0x040ff00000041820 */
[-C--:B------:R-:W-:Y:S08]  /*7a90*/  HMMA.16816.F32.BF16 R36, R28, R126.reuse, R36 ;  /* 0x0000007e1c24723c */ /* 0x080ff00000041824 */
[C---:B------:R-:W-:Y:S01]  /*7aa0*/  HMMA.16816.F32.BF16 R48, R24.reuse, R126, R48 ;  /* 0x0000007e1830723c */ /* 0x040fe20000041830 */
[----:B------:R-:W-:Y:S07]  /*7ab0*/  LDSM.16.MT88.4 R124, [R181+0x800] ;  /* 0x00080000b57c783b */ /* 0x000fee0000004200 */
[-C--:B--2---:R-:W-:Y:S08]  /*7ac0*/  HMMA.16816.F32.BF16 R52, R24, R116.reuse, R52 ;  /* 0x000000741834723c */ /* 0x084ff00000041834 */
[C---:B------:R-:W-:Y:S08]  /*7ad0*/  HMMA.16816.F32.BF16 R56, R28.reuse, R116, R56 ;  /* 0x000000741c38723c */ /* 0x040ff00000041838 */
[-C--:B------:R-:W-:Y:S08]  /*7ae0*/  HMMA.16816.F32.BF16 R60, R28, R118.reuse, R60 ;  /* 0x000000761c3c723c */ /* 0x080ff0000004183c */
[C---:B------:R-:W-:Y:S01]  /*7af0*/  HMMA.16816.F32.BF16 R64, R24.reuse, R118, R64 ;  /* 0x000000761840723c */ /* 0x040fe20000041840 */
[----:B------:R-:W1:Y:S07]  /*7b00*/  LDSM.16.MT88.4 R116, [R181+0x1c00] ;  /* 0x001c0000b574783b */ /* 0x000e6e0000004200 */
[-C--:B------:R-:W-:Y:S08]  /*7b10*/  HMMA.16816.F32.BF16 R68, R24, R40.reuse, R68 ;  /* 0x000000281844723c */ /* 0x080ff00000041844 */
[C---:B------:R-:W-:Y:S07]  /*7b20*/  HMMA.16816.F32.BF16 R72, R28.reuse, R40, R72 ;  /* 0x000000281c48723c */ /* 0x040fee0000041848 */
[----:B------:R-:W-:Y:S01]  /*7b30*/  FADD.FTZ R40, R143, R0 ;  /* 0x000000008f287221 */ /* 0x000fe20000010000 */
[-C--:B------:R-:W-:Y:S08]  /*7b40*/  HMMA.16816.F32.BF16 R76, R28, R42.reuse, R76 ;  /* 0x0000002a1c4c723c */ /* 0x080ff0000004184c */
[C---:B------:R-:W-:Y:S01]  /*7b50*/  HMMA.16816.F32.BF16 R80, R24.reuse, R42, R80 ;  /* 0x0000002a1850723c */ /* 0x040fe20000041850 */
[----:B------:R-:W-:Y:S06]  /*7b60*/  MUFU.EX2 R43, R139 ;  /* 0x0000008b002b7308 */ /* 0x000fec0000000800 */
[----:B------:R-:W-:Y:S01]  /*7b70*/  FADD.FTZ R42, R225, R3 ;  /* 0x00000003e12a7221 */ /* 0x000fe20000010000 */
[-C--:B------:R-:W-:Y:S04]  /*7b80*/  HMMA.16816.F32.BF16 R84, R24, R44.reuse, R84 ;  /* 0x0000002c1854723c */ /* 0x080fe80000041854 */
[----:B------:R-:W-:Y:S04]  /*7b90*/  FADD.FTZ R0, R209, R42 ;  /* 0x0000002ad1007221 */ /* 0x000fe80000010000 */
[C---:B------:R-:W-:Y:S01]  /*7ba0*/  HMMA.16816.F32.BF16 R88, R28.reuse, R44, R88 ;  /* 0x0000002c1c58723c */ /* 0x040fe20000041858 */
[----:B------:R-:W2:Y:S07]  /*7bb0*/  MUFU.EX2 R45, R137 ;  /* 0x00000089002d7308 */ /* 0x000eae0000000800 */
[-C--:B------:R-:W-:Y:S03]  /*7bc0*/  HMMA.16816.F32.BF16 R92, R28, R46.reuse, R92 ;  /* 0x0000002e1c5c723c */ /* 0x080fe6000004185c */
[----:B------:R-:W3:Y:S05]  /*7bd0*/  MUFU.EX2 R44, R138 ;  /* 0x0000008a002c7308 */ /* 0x000eea0000000800 */
[C---:B------:R-:W-:Y:S08]  /*7be0*/  HMMA.16816.F32.BF16 R96, R24.reuse, R46, R96 ;  /* 0x0000002e1860723c */ /* 0x040ff00000041860 */
[-C--:B-1----:R-:W-:Y:S08]  /*7bf0*/  HMMA.16816.F32.BF16 R100, R24, R116.reuse, R100 ;  /* 0x000000741864723c */ /* 0x082ff00000041864 */
[C---:B------:R-:W-:Y:S08]  /*7c00*/  HMMA.16816.F32.BF16 R104, R28.reuse, R116, R104 ;  /* 0x000000741c68723c */ /* 0x040ff00000041868 */
[-C--:B------:R-:W-:Y:S07]  /*7c10*/  HMMA.16816.F32.BF16 R108, R28, R118.reuse, R108 ;  /* 0x000000761c6c723c */ /* 0x080fee000004186c */
[----:B------:R-:W-:Y:S01]  /*7c20*/  FADD.FTZ R29, R222, R141 ;  /* 0x0000008dde1d7221 */ /* 0x000fe20000010000 */
[----:B------:R-:W-:Y:S04]  /*7c30*/  HMMA.16816.F32.BF16 R112, R24, R118, R112 ;  /* 0x000000761870723c */ /* 0x000fe80000041870 */
[----:B------:R-:W-:Y:S01]  /*7c40*/  FADD.FTZ R28, R219, R140 ;  /* 0x0000008cdb1c7221 */ /* 0x000fe20000010000 */
[----:B------:R-:W-:Y:S01]  /*7c50*/  F2FP.BF16.PACK_AB R30, R157, R162 ;  /* 0x000000a29d1e723e */ /* 0x000fe200000010ff */
[----:B------:R-:W-:Y:S01]  /*7c60*/  FADD.FTZ R3, R223, R29 ;  /* 0x0000001ddf037221 */ /* 0x000fe20000010000 */
[----:B------:R-:W-:Y:S01]  /*7c70*/  F2FP.BF16.PACK_AB R24, R165, R160 ;  /* 0x000000a0a518723e */ /* 0x000fe200000010ff */
[----:B------:R-:W-:Y:S01]  /*7c80*/  FADD.FTZ R41, R218, R28 ;  /* 0x0000001cda297221 */ /* 0x000fe20000010000 */
[----:B------:R-:W-:Y:S03]  /*7c90*/  F2FP.BF16.PACK_AB R25, R163, R159 ;  /* 0x0000009fa319723e */ /* 0x000fe600000010ff */
[----:B------:R-:W-:Y:S01]  /*7ca0*/  F2FP.BF16.PACK_AB R26, R168, R166 ;  /* 0x000000a6a81a723e */ /* 0x000fe200000010ff */
[----:B------:R-:W-:Y:S01]  /*7cb0*/  FADD.FTZ R3, R205, R3 ;  /* 0x00000003cd037221 */ /* 0x000fe20000010000 */
[----:B------:R-:W-:Y:S02]  /*7cc0*/  F2FP.BF16.PACK_AB R27, R167, R164 ;  /* 0x000000a4a71b723e */ /* 0x000fe400000010ff */
[----:B------:R-:W-:Y:S01]  /*7cd0*/  F2FP.BF16.PACK_AB R28, R161, R158 ;  /* 0x0000009ea11c723e */ /* 0x000fe200000010ff */
[----:B------:R-:W-:Y:S01]  /*7ce0*/  FADD.FTZ R3, R208, R3 ;  /* 0x00000003d0037221 */ /* 0x000fe20000010000 */
[----:B--2---:R-:W-:Y:S02]  /*7cf0*/  F2FP.BF16.PACK_AB R29, R45, R156 ;  /* 0x0000009c2d1d723e */ /* 0x004fe400000010ff */
[----:B---3--:R-:W-:Y:S01]  /*7d00*/  F2FP.BF16.PACK_AB R31, R43, R44 ;  /* 0x0000002c2b1f723e */ /* 0x008fe200000010ff */
[-C--:B------:R-:W-:Y:S01]  /*7d10*/  HMMA.16816.F32.BF16 R136, R24, R132.reuse, R4 ;  /* 0x000000841888723c */ /* 0x080fe20000041804 */
[----:B------:R-:W1:Y:S02]  /*7d20*/  LDSM.16.MT88.4 R4, [R180+0x1400] ;  /* 0x00140000b404783b */ /* 0x000e640000004200 */
[----:B------:R-:W-:Y:S05]  /*7d30*/  MOV R119, R2 ;  /* 0x0000000200777202 */ /* 0x000fea0000000f00 */
[C---:B------:R-:W-:Y:S01]  /*7d40*/  HMMA.16816.F32.BF16 R140, R28.reuse, R132, R8 ;  /* 0x000000841c8c723c */ /* 0x040fe20000041808 */
[----:B------:R-:W2:Y:S07]  /*7d50*/  LDSM.16.MT88.4 R8, [R181+0x1400] ;  /* 0x00140000b508783b */ /* 0x000eae0000004200 */
[-C--:B------:R-:W-:Y:S01]  /*7d60*/  HMMA.16816.F32.BF16 R144, R28, R134.reuse, R12 ;  /* 0x000000861c90723c */ /* 0x080fe2000004180c */
[----:B------:R-:W3:Y:S07]  /*7d70*/  LDSM.16.MT88.4 R12, [R180+0x2000] ;  /* 0x00200000b40c783b */ /* 0x000eee0000004200 */
[C---:B------:R-:W-:Y:S01]  /*7d80*/  HMMA.16816.F32.BF16 R132, R24.reuse, R134, R16 ;  /* 0x000000861884723c */ /* 0x040fe20000041810 */
[----:B------:R-:W4:Y:S07]  /*7d90*/  LDSM.16.MT88.4 R16, [R181+0x2000] ;  /* 0x00200000b510783b */ /* 0x000f2e0000004200 */
        /* <DEDUP_REMOVED lines=50> */
[----:B------:R-:W-:-:S10]  /*80c0*/  @P0 BRA `(.L_x_1891) ;  /* 0xffffd54000000947 */ /* 0x000fd4000383ffff */
.L_x_1879:
        /* <DEDUP_REMOVED lines=16> */
.L_x_1981:
        /* <DEDUP_REMOVED lines=134> */
.L_x_1854:
[----:B------:R-:W2:Y:S01]  /*8a30*/  S2R R2, SR_TID.X ;  /* 0x0000000000027919 */ /* 0x000ea20000002100 */
[----:B------:R-:W-:Y:S01]  /*8a40*/  BSSY B0, `(.L_x_1893) ;  /* 0x0000010000007945 */ /* 0x000fe20003800000 */
[----:B--2---:R-:W-:-:S13]  /*8a50*/  LOP3.LUT P0, RZ, R2, 0x7f, RZ, 0xc0, !PT ;  /* 0x0000007f02ff7812 */ /* 0x004fda000780c0ff */
[----:B------:R-:W-:Y:S05]  /*8a60*/  @P0 BRA `(.L_x_1894) ;  /* 0x000000d000000947 */ /* 0x000fea0003800000 */
[----:B------:R-:W2:Y:S01]  /*8a70*/  S2R R4, SR_LANEID ;  /* 0x0000000000047919 */ /* 0x000ea20000000000 */
        /* <DEDUP_REMOVED lines=11> */
[----:B--2---:R-:W-:-:S06]  /*8b30*/  IADD3 R244, R3, c[0x0][0xc], R2 ;  /* 0x0000030003f47a10 */ /* 0x004fcc0007ffe002 */
.L_x_1894:
[----:B------:R-:W-:Y:S05]  /*8b40*/  BSYNC B0 ;  /* 0x0000000000007941 */ /* 0x000fea0003800000 */
.L_x_1893:
[----:B------:R-:W-:Y:S01]  /*8b50*/  PRMT R0, R0, 0x9910, RZ ;  /* 0x0000991000007816 */ /* 0x000fe200000000ff */
[----:B------:R-:W-:Y:S01]  /*8b60*/  BSSY B1, `(.L_x_1895) ;  /* 0x0000374000017945 */ /* 0x000fe20003800000 */
[----:B------:R-:W-:Y:S02]  /*8b70*/  IMAD.MOV.U32 R74, RZ, RZ, R244 ;  /* 0x000000ffff4a7224 */ /* 0x000fe400078e00f4 */
        /* <DEDUP_REMOVED lines=12> */
[----:B------:R-:W3:Y:S01]  /*8c40*/  LDL.LU R6, [R1+0x30] ;  /* 0x0000300001067983 */ /* 0x000ee20000300800 */
[----:B-1----:R-:W-:Y:S01]  /*8c50*/  F2FP.BF16.PACK_AB R5, R73, R72 ;  /* 0x000000484905723e */ /* 0x002fe200000010ff */
        /* <DEDUP_REMOVED lines=111> */
.L_x_1897:
[----:B------:R-:W3:Y:S04]  /*9350*/  LDL R4, [R1+0x64] ;  /* 0x0000640001047983 */ /* 0x000ee80000100800 */
[----:B--2---:R-:W2:Y:S04]  /*9360*/  LDL.LU R3, [R1+0x34] ;  /* 0x0000340001037983 */ /* 0x004ea80000300800 */
[----:B------:R-:W4:Y:S01]  /*9370*/  LDL R18, [R1+0x38] ;  /* 0x0000380001127983 */ /* 0x000f220000100800 */
[----:B------:R-:W-:Y:S01]  /*9380*/  IMAD.MOV.U32 R2, RZ, RZ, 0x368 ;  /* 0x00000368ff027424 */ /* 0x000fe200078e00ff */
[----:B------:R-:W-:-:S02]  /*9390*/  ISETP.GT.AND P3, PT, R5, 0x1, PT ;  /* 0x000000010500780c */ /* 0x000fc40003f64270 */
[----:B------:R-:W4:Y:S01]  /*93a0*/  LDL R75, [R1+0x60] ;  /* 0x00006000014b7983 */ /* 0x000f220000100800 */
[----:B------:R-:W-:Y:S02]  /*93b0*/  ISETP.NE.U32.AND P0, PT, RZ, c[0x0][0x500], PT ;  /* 0x00014000ff007a0c */ /* 0x000fe40003f05070 */
[----:B------:R-:W-:Y:S02]  /*93c0*/  SEL R2, R2, 0x328, P3 ;  /* 0x0000032802027807 */ /* 0x000fe40001800000 */
[----:B------:R-:W-:Y:S02]  /*93d0*/  ISETP.NE.AND.EX P0, PT, RZ, c[0x0][0x504], PT, P0 ;  /* 0x00014100ff007a0c */ /* 0x000fe40003f05300 */
[----:B------:R1:W3:Y:S08]  /*93e0*/  LDC.64 R6, c[0x0][R2+0x170] ;  /* 0x00005c0002067b82 */ /* 0x0002f00000000a00 */
        /* <DEDUP_REMOVED lines=10> */
[----:B------:R-:W-:Y:S02]  /*9490*/  IMAD.IADD R25, R76, 0x1, -R25 ;  /* 0x000000014c197824 */ /* 0x000fe400078e0a19 */
[----:B---3--:R-:W-:Y:S02]  /*94a0*/  IMAD R10, R245, 0x80, R4 ;  /* 0x00000080f50a7824 */ /* 0x008fe400078e0204 */
[----:B------:R-:W-:Y:S01]  /*94b0*/  IMAD R4, R7, R2, RZ ;  /* 0x0000000207047224 */ /* 0x000fe200078e02ff */
[----:B--2---:R-:W-:Y:S02]  /*94c0*/  SEL R5, R3, RZ, !P0 ;  /* 0x000000ff03057207 */ /* 0x004fe40004000000 */
[----:B------:R-:W-:-:S03]  /*94d0*/  LOP3.LUT R3, R246, 0xffff, RZ, 0xc0, !PT ;  /* 0x0000fffff6037812 */ /* 0x000fc600078ec0ff */
        /* <DEDUP_REMOVED lines=105> */
.L_x_1982:
[----:B------:R-:W-:Y:S05]  /*9b70*/  BRA.DIV ~URZ, `(.L_x_1900) ;  /* 0x000047127f007947 */ /* 0x000fea000b800000 */
[----:B------:R3:W4:Y:S02]  /*9b80*/  SHFL.IDX PT, R0, R12, RZ, 0x1c1f ;  /* 0x001c1fff0c007589 */ /* 0x00072400000e0000 */
.L_x_1983:
[----:B------:R-:W-:Y:S01]  /*9b90*/  LEA R11, R245, R230, 0x7 ;  /* 0x000000e6f50b7211 */ /* 0x000fe200078e38ff */
        /* <DEDUP_REMOVED lines=18> */
.L_x_1902:
[----:B------:R-:W-:Y:S05]  /*9cc0*/  BSYNC B0 ;  /* 0x0000000000007941 */ /* 0x000fea0003800000 */
.L_x_1901:
[----:B------:R-:W-:Y:S05]  /*9cd0*/  BRA.DIV ~URZ, `(.L_x_1903) ;  /* 0x000046227f007947 */ /* 0x000fea000b800000 */
[----:B--2---:R2:W1:Y:S04]  /*9ce0*/  SHFL.IDX PT, R5, R10, 0x1, 0x1c1f ;  /* 0x003c1f000a057f89 */ /* 0x00446800000e0000 */
[----:B----4-:R2:W4:Y:S02]  /*9cf0*/  SHFL.IDX PT, R0, R12, 0x1, 0x1c1f ;  /* 0x003c1f000c007f89 */ /* 0x01052400000e0000 */
.L_x_1984:
        /* <DEDUP_REMOVED lines=19> */
.L_x_1905:
[----:B------:R-:W-:Y:S05]  /*9e30*/  BSYNC B0 ;  /* 0x0000000000007941 */ /* 0x000fea0003800000 */
.L_x_1904:
[----:B------:R-:W-:Y:S05]  /*9e40*/  BRA.DIV ~URZ, `(.L_x_1906) ;  /* 0x000045827f007947 */ /* 0x000fea000b800000 */
[----:B-1----:R1:W2:Y:S02]  /*9e50*/  SHFL.IDX PT, R5, R10, 0x2, 0x1c1f ;  /* 0x005c1f000a057f89 */ /* 0x0022a400000e0000 */
.L_x_1985:
[----:B------:R-:W-:Y:S05]  /*9e60*/  BRA.DIV ~URZ, `(.L_x_1907) ;  /* 0x000045d27f007947 */ /* 0x000fea000b800000 */
[----:B----4-:R4:W1:Y:S02]  /*9e70*/  SHFL.IDX PT, R0, R12, 0x2, 0x1c1f ;  /* 0x005c1f000c007f89 */ /* 0x01086400000e0000 */
.L_x_1986:
        /* <DEDUP_REMOVED lines=19> */
.L_x_1909:
[----:B------:R-:W-:Y:S05]  /*9fb0*/  BSYNC B0 ;  /* 0x0000000000007941 */ /* 0x000fea0003800000 */
.L_x_1908:
[----:B------:R-:W-:Y:S05]  /*9fc0*/  BRA.DIV ~URZ, `(.L_x_1910) ;  /* 0x000044e27f007947 */ /* 0x000fea000b800000 */
[----:B-1----:R1:W3:Y:S04]  /*9fd0*/  SHFL.IDX PT, R6, R10, 0x3, 0x1c1f ;  /* 0x007c1f000a067f89 */ /* 0x0022e800000e0000 */
[----:B------:R1:W4:Y:S02]  /*9fe0*/  SHFL.IDX PT, R0, R12, 0x3, 0x1c1f ;  /* 0x007c1f000c007f89 */ /* 0x00032400000e0000 */
.L_x_1987:
        /* <DEDUP_REMOVED lines=20> */
.L_x_1898:
        /* <DEDUP_REMOVED lines=33> */
.L_x_1988:
[----:B------:R-:W-:Y:S05]  /*a340*/  BRA.DIV ~URZ, `(.L_x_1913) ;  /* 0x000042a27f007947 */ /* 0x000fea000b800000 */
[----:B------:R3:W4:Y:S02]  /*a350*/  SHFL.IDX PT, R0, R12, RZ, 0x1c1f ;  /* 0x001c1fff0c007589 */ /* 0x00072400000e0000 */
.L_x_1989:
        /* <DEDUP_REMOVED lines=13> */
[----:B------:R-:W2:Y:S04]  /*a430*/  LDL R10, [R1] ;  /* 0x00000000010a7983 */ /* 0x000ea80000100800 */
        /* <DEDUP_REMOVED lines=10> */
[----:B------:R3:W-:Y:S01]  /*a4e0*/  @!P6 ST.E.64 [R6.64], R116 ;  /* 0x000000740600e985 */ /* 0x0007e2000c101b06 */
[----:B--2---:R-:W-:Y:S02]  /*a4f0*/  @!P3 LEA.HI.X R3, R21, R4, R22, 0x2, P2 ;  /* 0x000000041503b211 */ /* 0x004fe400010f1416 */
[----:B------:R-:W-:-:S03]  /*a500*/  ISETP.GE.AND P6, PT, R17, c[0x0][0x3c8], PT ;  /* 0x0000f20011007a0c */ /* 0x000fc60003fc6270 */
[----:B------:R2:W-:Y:S01]  /*a510*/  @!P3 ST.E.64 [R2.64], R132 ;  /* 0x000000840200b985 */ /* 0x0005e2000c101b06 */
[----:B------:R-:W-:Y:S02]  /*a520*/  ISETP.GE.AND P3, PT, R15, c[0x0][0x3c8], PT ;  /* 0x0000f2000f007a0c */ /* 0x000fe40003f66270 */
[----:B---3--:R-:W-:-:S04]  /*a530*/  @!P1 LEA R6, P2, R19, R0, 0x2 ;  /* 0x0000000013069211 */ /* 0x008fc800078410ff */
[----:B------:R-:W-:-:S03]  /*a540*/  @!P1 LEA.HI.X R7, R19, R4, R20, 0x2, P2 ;  /* 0x0000000413079211 */ /* 0x000fc600010f1414 */
[C---:B--2---:R-:W-:Y:S02]  /*a550*/  @!P6 LEA R2, P2, R17.reuse, R0, 0x2 ;  /* 0x000000001102e211 */ /* 0x044fe400078410ff */
[----:B------:R2:W-:Y:S01]  /*a560*/  @!P1 ST.E.64 [R6.64], R128 ;  /* 0x0000008006009985 */ /* 0x0005e2000c101b06 */
[----:B------:R-:W-:Y:S02]  /*a570*/  ISETP.GE.AND P1, PT, R8, c[0x0][0x3c8], PT ;  /* 0x0000f20008007a0c */ /* 0x000fe40003f26270 */
[----:B------:R-:W-:-:S05]  /*a580*/  @!P6 LEA.HI.X R3, R17, R4, R18, 0x2, P2 ;  /* 0x000000041103e211 */ /* 0x000fca00010f1412 */
[----:B------:R3:W-:Y:S01]  /*a590*/  @!P6 ST.E.64 [R2.64], R124 ;  /* 0x0000007c0200e985 */ /* 0x0007e2000c101b06 */
[----:B------:R-:W-:Y:S02]  /*a5a0*/  ISETP.GE.AND P6, PT, R13, c[0x0][0x3c8], PT ;  /* 0x0000f2000d007a0c */ /* 0x000fe40003fc6270 */
[----:B--2---:R-:W-:-:S04]  /*a5b0*/  @!P3 LEA R6, P2, R15, R0, 0x2 ;  /* 0x000000000f06b211 */ /* 0x004fc800078410ff */
[----:B------:R-:W-:Y:S02]  /*a5c0*/  @!P3 LEA.HI.X R7, R15, R4, R16, 0x2, P2 ;  /* 0x000000040f07b211 */ /* 0x000fe400010f1410 */
[----:B---3--:R-:W-:-:S03]  /*a5d0*/  @!P1 LEA R2, P2, R8, R0, 0x2 ;  /* 0x0000000008029211 */ /* 0x008fc600078410ff */
[----:B------:R2:W-:Y:S01]  /*a5e0*/  @!P3 ST.E.64 [R6.64], R136 ;  /* 0x000000880600b985 */ /* 0x0005e2000c101b06 */
[----:B------:R-:W-:Y:S02]  /*a5f0*/  ISETP.GE.AND P3, PT, R10, c[0x0][0x3c8], PT ;  /* 0x0000f2000a007a0c */ /* 0x000fe40003f66270 */
[----:B------:R-:W-:Y:S02]  /*a600*/  @!P1 LEA.HI.X R3, R8, R4, R9, 0x2, P2 ;  /* 0x0000000408039211 */ /* 0x000fe400010f1409 */
[----:B------:R-:W-:-:S03]  /*a610*/  @!P6 LEA R8, P2, R13, R0, 0x2 ;  /* 0x000000000d08e211 */ /* 0x000fc600078410ff */
[----:B------:R3:W-:Y:S01]  /*a620*/  @!P1 ST.E.64 [R2.64], R156 ;  /* 0x0000009c02009985 */ /* 0x0007e2000c101b06 */
[----:B------:R-:W-:Y:S02]  /*a630*/  ISETP.GE.AND P1, PT, R252, c[0x0][0x3c8], PT ;  /* 0x0000f200fc007a0c */ /* 0x000fe40003f26270 */
[----:B------:R-:W-:-:S05]  /*a640*/  @!P6 LEA.HI.X R9, R13, R4, R14, 0x2, P2 ;  /* 0x000000040d09e211 */ /* 0x000fca00010f140e */
[----:B------:R4:W-:Y:S01]  /*a650*/  @!P6 ST.E.64 [R8.64], R158 ;  /* 0x0000009e0800e985 */ /* 0x0009e2000c101b06 */
[----:B------:R-:W-:Y:S02]  /*a660*/  ISETP.GE.AND P6, PT, R251, c[0x0][0x3c8], PT ;  /* 0x0000f200fb007a0c */ /* 0x000fe40003fc6270 */
[----:B--2---:R-:W-:-:S04]  /*a670*/  @!P3 LEA R6, P2, R10, R0, 0x2 ;  /* 0x000000000a06b211 */ /* 0x004fc800078410ff */
[----:B------:R-:W-:Y:S02]  /*a680*/  @!P3 LEA.HI.X R7, R10, R4, R11, 0x2, P2 ;  /* 0x000000040a07b211 */ /* 0x000fe400010f140b */
[----:B------:R-:W-:Y:S02]  /*a690*/  SHF.R.S32.HI R10, RZ, 0x1f, R252 ;  /* 0x0000001fff0a7819 */ /* 0x000fe400000114fc */
[----:B---3--:R-:W-:Y:S01]  /*a6a0*/  @!P1 LEA R2, P2, R252, R0, 0x2 ;  /* 0x00000000fc029211 */ /* 0x008fe200078410ff */
[----:B------:R2:W-:Y:S01]  /*a6b0*/  @!P3 ST.E.64 [R6.64], R160 ;  /* 0x000000a00600b985 */ /* 0x0005e2000c101b06 */
[----:B------:R-:W-:Y:S02]  /*a6c0*/  ISETP.GE.AND P3, PT, R250, c[0x0][0x3c8], PT ;  /* 0x0000f200fa007a0c */ /* 0x000fe40003f66270 */
[----:B------:R-:W-:Y:S02]  /*a6d0*/  @!P1 LEA.HI.X R3, R252, R4, R10, 0x2, P2 ;  /* 0x00000004fc039211 */ /* 0x000fe400010f140a */
[----:B------:R-:W-:-:S02]  /*a6e0*/  ISETP.GE.AND P2, PT, R249, c[0x0][0x3c8], PT ;  /* 0x0000f200f9007a0c */ /* 0x000fc40003f46270 */
[----:B------:R-:W-:Y:S01]  /*a6f0*/  SHF.R.S32.HI R10, RZ, 0x1f, R251 ;  /* 0x0000001fff0a7819 */ /* 0x000fe200000114fb */
[----:B------:R3:W-:Y:S01]  /*a700*/  @!P1 ST.E.64 [R2.64], R84 ;  /* 0x0000005402009985 */ /* 0x0007e2000c101b06 */
[C---:B----4-:R-:W-:Y:S02]  /*a710*/  @!P6 LEA R8, P1, R251.reuse, R0, 0x2 ;  /* 0x00000000fb08e211 */ /* 0x050fe400078210ff */
[----:B------:R-:W-:Y:S02]  /*a720*/  SHF.R.S32.HI R11, RZ, 0x1f, R250 ;  /* 0x0000001fff0b7819 */ /* 0x000fe400000114fa */
[----:B------:R-:W-:Y:S02]  /*a730*/  @!P6 LEA.HI.X R9, R251, R4, R10, 0x2, P1 ;  /* 0x00000004fb09e211 */ /* 0x000fe400008f140a */
[----:B------:R-:W-:Y:S02]  /*a740*/  SHF.R.S32.HI R10, RZ, 0x1f, R249 ;  /* 0x0000001fff0a7819 */ /* 0x000fe400000114f9 */
[----:B--2---:R-:W-:-:S04]  /*a750*/  @!P3 LEA R6, P1, R250, R0, 0x2 ;  /* 0x00000000fa06b211 */ /* 0x004fc800078210ff */
[----:B------:R-:W-:Y:S02]  /*a760*/  @!P3 LEA.HI.X R7, R250, R4, R11, 0x2, P1 ;  /* 0x00000004fa07b211 */ /* 0x000fe400008f140b */
[C---:B---3--:R-:W-:Y:S01]  /*a770*/  @!P2 LEA R2, P1, R249.reuse, R0, 0x2 ;  /* 0x00000000f902a211 */ /* 0x048fe200078210ff */
[----:B------:R2:W-:Y:S03]  /*a780*/  @!P6 ST.E.64 [R8.64], R166 ;  /* 0x000000a60800e985 */ /* 0x0005e6000c101b06 */
[----:B------:R-:W-:Y:S01]  /*a790*/  @!P2 LEA.HI.X R3, R249, R4, R10, 0x2, P1 ;  /* 0x00000004f903a211 */ /* 0x000fe200008f140a */
[----:B------:R2:W-:Y:S04]  /*a7a0*/  @!P3 ST.E.64 [R6.64], R96 ;  /* 0x000000600600b985 */ /* 0x0005e8000c101b06 */
[----:B------:R2:W-:Y:S04]  /*a7b0*/  @!P2 ST.E.64 [R2.64], R80 ;  /* 0x000000500200a985 */ /* 0x0005e8000c101b06 */
.L_x_1915:
[----:B------:R-:W-:Y:S05]  /*a7c0*/  BSYNC B0 ;  /* 0x0000000000007941 */ /* 0x000fea0003800000 */
.L_x_1914:
[----:B------:R-:W-:Y:S05]  /*a7d0*/  BRA.DIV ~URZ, `(.L_x_1916) ;  /* 0x00003e827f007947 */ /* 0x000fea000b800000 */
[----:B--2---:R2:W1:Y:S04]  /*a7e0*/  SHFL.IDX PT, R4, R5, 0x1, 0x1c1f ;  /* 0x003c1f0005047f89 */ /* 0x00446800000e0000 */
[----:B----4-:R2:W4:Y:S02]  /*a7f0*/  SHFL.IDX PT, R0, R12, 0x1, 0x1c1f ;  /* 0x003c1f000c007f89 */ /* 0x01052400000e0000 */
.L_x_1990:
[----:B------:R-:W-:Y:S01]  /*a800*/  BSSY B0, `(.L_x_1917) ;  /* 0x0000046000007945 */ /* 0x000fe20003800000 */
[----:B------:R-:W-:Y:S05]  /*a810*/  @P0 BRA `(.L_x_1918) ;  /* 0x0000044000000947 */ /* 0x000fea0003800000 */
[----:B------:R-:W5:Y:S04]  /*a820*/  LDL R23, [R1+0x2c] ;  /* 0x00002c0001177983 */ /* 0x000f680000100800 */
[----:B--2---:R-:W2:Y:S04]  /*a830*/  LDL R21, [R1+0x18] ;  /* 0x0000180001157983 */ /* 0x004ea80000100800 */
[----:B---3--:R-:W3:Y:S04]  /*a840*/  LDL R19, [R1+0x14] ;  /* 0x0000140001137983 */ /* 0x008ee80000100800 */
[----:B----4-:R-:W4:Y:S04]  /*a850*/  LDL R17, [R1+0x10] ;  /* 0x0000100001117983 */ /* 0x010f280000100800 */
[----:B------:R-:W4:Y:S04]  /*a860*/  LDL R22, [R1+0x58] ;  /* 0x0000580001167983 */ /* 0x000f280000100800 */
[----:B------:R-:W4:Y:S04]  /*a870*/  LDL R15, [R1+0xc] ;  /* 0x00000c00010f7983 */ /* 0x000f280000100800 */
[----:B------:R-:W4:Y:S04]  /*a880*/  LDL R20, [R1+0x54] ;  /* 0x0000540001147983 */ /* 0x000f280000100800 */
[----:B------:R-:W4:Y:S04]  /*a890*/  LDL R13, [R1+0x8] ;  /* 0x00000800010d7983 */ /* 0x000f280000100800 */
[----:B------:R-:W4:Y:S04]  /*a8a0*/  LDL R18, [R1+0x50] ;  /* 0x0000500001127983 */ /* 0x000f280000100800 */
[----:B------:R-:W4:Y:S04]  /*a8b0*/  LDL R10, [R1+0x4] ;  /* 0x00000400010a7983 */ /* 0x000f280000100800 */
[----:B------:R-:W4:Y:S04]  /*a8c0*/  LDL R8, [R1] ;  /* 0x0000000001087983 */ /* 0x000f280000100800 */
[----:B------:R-:W4:Y:S04]  /*a8d0*/  LDL R16, [R1+0x4c] ;  /* 0x00004c0001107983 */ /* 0x000f280000100800 */
[----:B------:R-:W4:Y:S04]  /*a8e0*/  LDL R14, [R1+0x48] ;  /* 0x00004800010e7983 */ /* 0x000f280000100800 */
[----:B------:R-:W4:Y:S04]  /*a8f0*/  LDL R11, [R1+0x44] ;  /* 0x00004400010b7983 */ /* 0x000f280000100800 */
[----:B------:R-:W4:Y:S01]  /*a900*/  LDL R9, [R1+0x40] ;  /* 0x0000400001097983 */ /* 0x000f220000100800 */
[----:B-----5:R-:W-:-:S02]  /*a910*/  ISETP.GE.AND P2, PT, R23, c[0x0][0x3c8], PT ;  /* 0x0000f20017007a0c */ /* 0x020fc40003f46270 */
[----:B--2---:R-:W-:Y:S02]  /*a920*/  ISETP.GE.AND P6, PT, R21, c[0x0][0x3c8], PT ;  /* 0x0000f20015007a0c */ /* 0x004fe40003fc6270 */
[----:B---3--:R-:W-:-:S09]  /*a930*/  ISETP.GE.AND P1, PT, R19, c[0x0][0x3c8], PT ;  /* 0x0000f20013007a0c */ /* 0x008fd20003f26270 */
[----:B------:R-:W-:Y:S02]  /*a940*/  @!P2 IMAD.MOV.U32 R6, RZ, RZ, R0 ;  /* 0x000000ffff06a224 */ /* 0x000fe400078e0000 */
[----:B-1----:R-:W-:Y:S01]  /*a950*/  @!P2 IMAD.MOV.U32 R7, RZ, RZ, R4 ;  /* 0x000000ffff07a224 */ /* 0x002fe200078e0004 */
[----:B----4-:R-:W-:Y:S02]  /*a960*/  ISETP.GE.AND P0, PT, R17, c[0x0][0x3c8], PT ;  /* 0x0000f20011007a0c */ /* 0x010fe40003f06270 */
[----:B------:R-:W-:Y:S01]  /*a970*/  @!P6 LEA R2, P3, R21, R0, 0x2 ;  /* 0x000000001502e211 */ /* 0x000fe200078610ff */
[----:B------:R-:W-:-:S03]  /*a980*/  @!P2 IMAD.WIDE R6, R23, 0x4, R6 ;  /* 0x000000041706a825 */ /* 0x000fc600078e0206 */
[----:B------:R-:W-:Y:S02]  /*a990*/  @!P6 LEA.HI.X R3, R21, R4, R22, 0x2, P3 ;  /* 0x000000041503e211 */ /* 0x000fe400018f1416 */
[----:B------:R1:W-:Y:S01]  /*a9a0*/  @!P2 ST.E.64 [R6.64], R138 ;  /* 0x0000008a0600a985 */ /* 0x0003e2000c101b06 */
        /* <DEDUP_REMOVED lines=18> */
[----:B------:R-:W-:Y:S02]  /*aad0*/  SHF.R.S32.HI R13, RZ, 0x1f, R251 ;  /* 0x0000001fff0d7819 */ /* 0x000fe400000114fb */
[----:B-1----:R-:W-:-:S04]  /*aae0*/  @!P1 LEA R6, P2, R10, R0, 0x2 ;  /* 0x000000000a069211 */ /* 0x002fc800078410ff */
[----:B------:R-:W-:Y:S02]  /*aaf0*/  @!P1 LEA.HI.X R7, R10, R4, R11, 0x2, P2 ;  /* 0x000000040a079211 */ /* 0x000fe400010f140b */
[C---:B--2---:R-:W-:Y:S02]  /*ab00*/  @!P0 LEA R2, P6, R8.reuse, R0, 0x2 ;  /* 0x0000000008028211 */ /* 0x044fe400078c10ff */
[----:B------:R-:W-:Y:S01]  /*ab10*/  ISETP.GE.AND P2, PT, R251, c[0x0][0x3c8], PT ;  /* 0x0000f200fb007a0c */ /* 0x000fe20003f46270 */
[----:B------:R1:W-:Y:S01]  /*ab20*/  @!P1 ST.E.64 [R6.64], R130 ;  /* 0x0000008206009985 */ /* 0x0003e2000c101b06 */
[----:B------:R-:W-:Y:S02]  /*ab30*/  @!P0 LEA.HI.X R3, R8, R4, R9, 0x2, P6 ;  /* 0x0000000408038211 */ /* 0x000fe400030f1409 */
[----:B------:R-:W-:Y:S02]  /*ab40*/  ISETP.GE.AND P1, PT, R250, c[0x0][0x3c8], PT ;  /* 0x0000f200fa007a0c */ /* 0x000fe40003f26270 */
[----:B------:R-:W-:Y:S01]  /*ab50*/  @!P3 LEA R10, P6, R252, R0, 0x2 ;  /* 0x00000000fc0ab211 */ /* 0x000fe200078c10ff */
[----:B------:R2:W-:Y:S01]  /*ab60*/  @!P0 ST.E.64 [R2.64], R134 ;  /* 0x0000008602008985 */ /* 0x0005e2000c101b06 */
[----:B------:R-:W-:-:S02]  /*ab70*/  SHF.R.S32.HI R8, RZ, 0x1f, R252 ;  /* 0x0000001fff087819 */ /* 0x000fc400000114fc */
[----:B------:R-:W-:Y:S02]  /*ab80*/  ISETP.GE.AND P0, PT, R249, c[0x0][0x3c8], PT ;  /* 0x0000f200f9007a0c */ /* 0x000fe40003f06270 */
[----:B------:R-:W-:Y:S02]  /*ab90*/  @!P3 LEA.HI.X R11, R252, R4, R8, 0x2, P6 ;  /* 0x00000004fc0bb211 */ /* 0x000fe400030f1408 */
[C---:B------:R-:W-:Y:S02]  /*aba0*/  @!P2 LEA R8, P6, R251.reuse, R0, 0x2 ;  /* 0x00000000fb08a211 */ /* 0x040fe400078c10ff */
[----:B------:R-:W-:Y:S02]  /*abb0*/  SHF.R.S32.HI R14, RZ, 0x1f, R250 ;  /* 0x0000001fff0e7819 */ /* 0x000fe400000114fa */
[----:B------:R-:W-:Y:S02]  /*abc0*/  @!P2 LEA.HI.X R9, R251, R4, R13, 0x2, P6 ;  /* 0x00000004fb09a211 */ /* 0x000fe400030f140d */
[----:B------:R-:W-:-:S02]  /*abd0*/  SHF.R.S32.HI R13, RZ, 0x1f, R249 ;  /* 0x0000001fff0d7819 */ /* 0x000fc400000114f9 */
[----:B-1----:R-:W-:-:S04]  /*abe0*/  @!P1 LEA R6, P6, R250, R0, 0x2 ;  /* 0x00000000fa069211 */ /* 0x002fc800078c10ff */
[----:B------:R-:W-:Y:S02]  /*abf0*/  @!P1 LEA.HI.X R7, R250, R4, R14, 0x2, P6 ;  /* 0x00000004fa079211 */ /* 0x000fe400030f140e */
[C---:B--2---:R-:W-:Y:S01]  /*ac00*/  @!P0 LEA R2, P6, R249.reuse, R0, 0x2 ;  /* 0x00000000f9028211 */ /* 0x044fe200078c10ff */
[----:B------:R1:W-:Y:S03]  /*ac10*/  @!P3 ST.E.64 [R10.64], R168 ;  /* 0x000000a80a00b985 */ /* 0x0003e6000c101b06 */
[----:B------:R-:W-:Y:S01]  /*ac20*/  @!P0 LEA.HI.X R3, R249, R4, R13, 0x2, P6 ;  /* 0x00000004f9038211 */ /* 0x000fe200030f140d */
[----:B------:R1:W-:Y:S04]  /*ac30*/  @!P2 ST.E.64 [R8.64], R98 ;  /* 0x000000620800a985 */ /* 0x0003e8000c101b06 */
[----:B------:R1:W-:Y:S04]  /*ac40*/  @!P1 ST.E.64 [R6.64], R86 ;  /* 0x0000005606009985 */ /* 0x0003e8000c101b06 */
[----:B------:R1:W-:Y:S02]  /*ac50*/  @!P0 ST.E.64 [R2.64], R82 ;  /* 0x0000005202008985 */ /* 0x0003e4000c101b06 */
.L_x_1918:
[----:B------:R-:W-:Y:S05]  /*ac60*/  BSYNC B0 ;  /* 0x0000000000007941 */ /* 0x000fea0003800000 */
.L_x_1917:
[----:B------:R-:W-:Y:S05]  /*ac70*/  BRA.DIV ~URZ, `(.L_x_1919) ;  /* 0x00003ab27f007947 */ /* 0x000fea000b800000 */
[----:B-1----:R1:W2:Y:S02]  /*ac80*/  SHFL.IDX PT, R4, R5, 0x2, 0x1c1f ;  /* 0x005c1f0005047f89 */ /* 0x0022a400000e0000 */
.L_x_1991:
[----:B------:R-:W-:Y:S05]  /*ac90*/  BRA.DIV ~URZ, `(.L_x_1920) ;  /* 0x00003b027f007947 */ /* 0x000fea000b800000 */
[----:B----4-:R4:W1:Y:S02]  /*aca0*/  SHFL.IDX PT, R0, R12, 0x2, 0x1c1f ;  /* 0x005c1f000c007f89 */ /* 0x01086400000e0000 */
.L_x_1992:
        /* <DEDUP_REMOVED lines=15> */
[----:B------:R-:W2:Y:S04]  /*ada0*/  LDL R14, [R1+0x44] ;  /* 0x00004400010e7983 */ /* 0x000ea80000100800 */
[----:B------:R-:W2:Y:S01]  /*adb0*/  LDL R11, [R1+0x40] ;  /* 0x00004000010b7983 */ /* 0x000ea20000100800 */
[----:B-----5:R-:W-:-:S02]  /*adc0*/  ISETP.GE.AND P0, PT, R23, c[0x0][0x3c8], PT ;  /* 0x0000f20017007a0c */ /* 0x020fc40003f06270 */
[----:B---3--:R-:W-:Y:S02]  /*add0*/  ISETP.GE.AND P1, PT, R21, c[0x0][0x3c8], PT ;  /* 0x0000f20015007a0c */ /* 0x008fe40003f26270 */
[----:B----4-:R-:W-:Y:S02]  /*ade0*/  ISETP.GE.AND P2, PT, R19, c[0x0][0x3c8], PT ;  /* 0x0000f20013007a0c */ /* 0x010fe40003f46270 */
[----:B--2---:R-:W-:-:S07]  /*adf0*/  ISETP.GE.AND P4, PT, R8, c[0x0][0x3c8], PT ;  /* 0x0000f20008007a0c */ /* 0x004fce0003f86270 */
[----:B-1----:R-:W-:Y:S02]  /*ae00*/  @!P0 IMAD.MOV.U32 R6, RZ, RZ, R0 ;  /* 0x000000ffff068224 */ /* 0x002fe400078e0000 */
[----:B------:R-:W-:Y:S01]  /*ae10*/  @!P0 IMAD.MOV.U32 R7, RZ, RZ, R4 ;  /* 0x000000ffff078224 */ /* 0x000fe200078e0004 */
[----:B------:R-:W-:-:S03]  /*ae20*/  @!P1 LEA R2, P3, R21, R0, 0x2 ;  /* 0x0000000015029211 */ /* 0x000fc600078610ff */
[----:B------:R-:W-:Y:S01]  /*ae30*/  @!P0 IMAD.WIDE R6, R23, 0x4, R6 ;  /* 0x0000000417068825 */ /* 0x000fe200078e0206 */
[----:B------:R-:W-:Y:S02]  /*ae40*/  @!P1 LEA.HI.X R3, R21, R4, R22, 0x2, P3 ;  /* 0x0000000415039211 */ /* 0x000fe400018f1416 */
[----:B------:R-:W-:Y:S02]  /*ae50*/  ISETP.GE.AND P3, PT, R17, c[0x0][0x3c8], PT ;  /* 0x0000f20011007a0c */ /* 0x000fe40003f66270 */
[----:B------:R1:W-:Y:S04]  /*ae60*/  @!P0 ST.E.64 [R6.64], R30 ;  /* 0x0000001e06008985 */ /* 0x0003e8000c101b06 */
[----:B------:R2:W-:Y:S01]  /*ae70*/  @!P1 ST.E.64 [R2.64], R32 ;  /* 0x0000002002009985 */ /* 0x0005e2000c101b06 */
[----:B------:R-:W-:-:S02]  /*ae80*/  ISETP.GE.AND P1, PT, R15, c[0x0][0x3c8], PT ;  /* 0x0000f2000f007a0c */ /* 0x000fc40003f26270 */
[CC--:B-1----:R-:W-:Y:S02]  /*ae90*/  @!P2 LEA R6, P0, R19.reuse, R0.reuse, 0x2 ;  /* 0x000000001306a211 */ /* 0x0c2fe400078010ff */
[C---:B--2---:R-:W-:Y:S02]  /*aea0*/  @!P4 LEA R2, P6, R8.reuse, R0, 0x2 ;  /* 0x000000000802c211 */ /* 0x044fe400078c10ff */
        /* <DEDUP_REMOVED lines=19> */
[----:B------:R-:W-:Y:S02]  /*afe0*/  SHF.R.S32.HI R13, RZ, 0x1f, R252 ;  /* 0x0000001fff0d7819 */ /* 0x000fe400000114fc */
[----:B------:R-:W-:Y:S02]  /*aff0*/  SHF.R.S32.HI R15, RZ, 0x1f, R251 ;  /* 0x0000001fff0f7819 */ /* 0x000fe400000114fb */
[----:B------:R-:W-:Y:S02]  /*b000*/  SHF.R.S32.HI R14, RZ, 0x1f, R250 ;  /* 0x0000001fff0e7819 */ /* 0x000fe400000114fa */
[----:B-1----:R-:W-:-:S04]  /*b010*/  @!P4 LEA R2, P6, R10, R0, 0x2 ;  /* 0x000000000a02c211 */ /* 0x002fc800078c10ff */
[----:B------:R-:W-:Y:S02]  /*b020*/  @!P4 LEA.HI.X R3, R10, R4, R11, 0x2, P6 ;  /* 0x000000040a03c211 */ /* 0x000fe400030f140b */
[----:B------:R-:W-:-:S03]  /*b030*/  @!P3 LEA R10, P6, R252, R0, 0x2 ;  /* 0x00000000fc0ab211 */ /* 0x000fc600078c10ff */
[----:B------:R1:W-:Y:S01]  /*b040*/  @!P4 ST.E.64 [R2.64], R44 ;  /* 0x0000002c0200c985 */ /* 0x0003e2000c101b06 */
[C---:B------:R-:W-:Y:S02]  /*b050*/  @!P2 LEA R8, P4, R251.reuse, R0, 0x2 ;  /* 0x00000000fb08a211 */ /* 0x040fe400078810ff */
[----:B------:R-:W-:Y:S02]  /*b060*/  @!P3 LEA.HI.X R11, R252, R4, R13, 0x2, P6 ;  /* 0x00000004fc0bb211 */ /* 0x000fe400030f140d */
[C---:B--2---:R-:W-:Y:S02]  /*b070*/  @!P1 LEA R6, P6, R250.reuse, R0, 0x2 ;  /* 0x00000000fa069211 */ /* 0x044fe400078c10ff */
[-C--:B------:R-:W-:Y:S02]  /*b080*/  @!P2 LEA.HI.X R9, R251, R4.reuse, R15, 0x2, P4 ;  /* 0x00000004fb09a211 */ /* 0x080fe400020f140f */
[----:B------:R-:W-:Y:S02]  /*b090*/  SHF.R.S32.HI R13, RZ, 0x1f, R249 ;  /* 0x0000001fff0d7819 */ /* 0x000fe400000114f9 */
[----:B------:R-:W-:Y:S01]  /*b0a0*/  @!P1 LEA.HI.X R7, R250, R4, R14, 0x2, P6 ;  /* 0x00000004fa079211 */ /* 0x000fe200030f140e */
[----:B------:R2:W-:Y:S04]  /*b0b0*/  @!P3 ST.E.64 [R10.64], R68 ;  /* 0x000000440a00b985 */ /* 0x0005e8000c101b06 */
[----:B------:R2:W-:Y:S04]  /*b0c0*/  @!P2 ST.E.64 [R8.64], R60 ;  /* 0x0000003c0800a985 */ /* 0x0005e8000c101b06 */
[----:B------:R2:W-:Y:S01]  /*b0d0*/  @!P1 ST.E.64 [R6.64], R46 ;  /* 0x0000002e06009985 */ /* 0x0005e2000c101b06 */
[----:B-1----:R-:W-:-:S04]  /*b0e0*/  @!P0 LEA R2, P4, R249, R0, 0x2 ;  /* 0x00000000f9028211 */ /* 0x002fc800078810ff */
[----:B------:R-:W-:-:S05]  /*b0f0*/  @!P0 LEA.HI.X R3, R249, R4, R13, 0x2, P4 ;  /* 0x00000004f9038211 */ /* 0x000fca00020f140d */
[----:B------:R2:W-:Y:S04]  /*b100*/  @!P0 ST.E.64 [R2.64], R26 ;  /* 0x0000001a02008985 */ /* 0x0005e8000c101b06 */
.L_x_1922:
[----:B------:R-:W-:Y:S05]  /*b110*/  BSYNC B0 ;  /* 0x0000000000007941 */ /* 0x000fea0003800000 */
.L_x_1921:
[----:B------:R-:W-:Y:S05]  /*b120*/  BRA.DIV ~URZ, `(.L_x_1923) ;  /* 0x000036e27f007947 */ /* 0x000fea000b800000 */
[----:B--2---:R2:W3:Y:S04]  /*b130*/  SHFL.IDX PT, R4, R5, 0x3, 0x1c1f ;  /* 0x007c1f0005047f89 */ /* 0x0044e800000e0000 */
[----:B-1----:R2:W1:Y:S02]  /*b140*/  SHFL.IDX PT, R0, R12, 0x3, 0x1c1f ;  /* 0x007c1f000c007f89 */ /* 0x00246400000e0000 */
.L_x_1993:
[----:B------:R-:W-:Y:S05]  /*b150*/  @P5 BRA `(.L_x_1911) ;  /* 0x0000114000005947 */ /* 0x000fea0003800000 */
[----:B------:R-:W5:Y:S04]  /*b160*/  LDL R21, [R1+0x2c] ;  /* 0x00002c0001157983 */ /* 0x000f680000100800 */
[----:B--2---:R-:W2:Y:S04]  /*b170*/  LDL R8, [R1+0x18] ;  /* 0x0000180001087983 */ /* 0x004ea80000100800 */
        /* <DEDUP_REMOVED lines=9> */
[----:B------:R-:W3:Y:S04]  /*b210*/  LDL R5, [R1] ;  /* 0x0000000001057983 */ /* 0x000ee80000100800 */
[----:B------:R-:W3:Y:S04]  /*b220*/  LDL R14, [R1+0x48] ;  /* 0x00004800010e7983 */ /* 0x000ee80000100800 */
[----:B------:R-:W3:Y:S04]  /*b230*/  LDL R11, [R1+0x44] ;  /* 0x00004400010b7983 */ /* 0x000ee80000100800 */
[----:B------:R-:W3:Y:S01]  /*b240*/  LDL R12, [R1+0x40] ;  /* 0x00004000010c7983 */ /* 0x000ee20000100800 */
[----:B-----5:R-:W-:-:S02]  /*b250*/  ISETP.GE.AND P4, PT, R21, c[0x0][0x3c8], PT ;  /* 0x0000f20015007a0c */ /* 0x020fc40003f86270 */
[----:B--2---:R-:W-:Y:S02]  /*b260*/  ISETP.GE.AND P3, PT, R8, c[0x0][0x3c8], PT ;  /* 0x0000f20008007a0c */ /* 0x004fe40003f66270 */
[----:B----4-:R-:W-:Y:S02]  /*b270*/  ISETP.GE.AND P2, PT, R19, c[0x0][0x3c8], PT ;  /* 0x0000f20013007a0c */ /* 0x010fe40003f46270 */
[----:B---3--:R-:W-:-:S07]  /*b280*/  ISETP.GE.AND P1, PT, R17, c[0x0][0x3c8], PT ;  /* 0x0000f20011007a0c */ /* 0x008fce0003f26270 */
[----:B-1----:R-:W-:Y:S02]  /*b290*/  @!P4 IMAD.MOV.U32 R6, RZ, RZ, R0 ;  /* 0x000000ffff06c224 */ /* 0x002fe400078e0000 */
[----:B------:R-:W-:Y:S01]  /*b2a0*/  @!P4 IMAD.MOV.U32 R7, RZ, RZ, R4 ;  /* 0x000000ffff07c224 */ /* 0x000fe200078e0004 */
[----:B------:R-:W-:Y:S02]  /*b2b0*/  ISETP.GE.AND P0, PT, R15, c[0x0][0x3c8], PT ;  /* 0x0000f2000f007a0c */ /* 0x000fe40003f06270 */
[----:B------:R-:W-:Y:S01]  /*b2c0*/  @!P3 LEA R2, P5, R8, R0, 0x2 ;  /* 0x000000000802b211 */ /* 0x000fe200078a10ff */
[----:B------:R-:W-:-:S03]  /*b2d0*/  @!P4 IMAD.WIDE R6, R21, 0x4, R6 ;  /* 0x000000041506c825 */ /* 0x000fc600078e0206 */
[----:B------:R-:W-:Y:S02]  /*b2e0*/  @!P3 LEA.HI.X R3, R8, R4, R9, 0x2, P5 ;  /* 0x000000040803b211 */ /* 0x000fe400028f1409 */
[----:B------:R1:W-:Y:S01]  /*b2f0*/  @!P4 ST.E.64 [R6.64], R64 ;  /* 0x000000400600c985 */ /* 0x0003e2000c101b06 */
[----:B------:R-:W-:Y:S02]  /*b300*/  ISETP.GE.AND P4, PT, R13, c[0x0][0x3c8], PT ;  /* 0x0000f2000d007a0c */ /* 0x000fe40003f86270 */
[C---:B------:R-:W-:Y:S01]  /*b310*/  @!P2 LEA R8, P5, R19.reuse, R0, 0x2 ;  /* 0x000000001308a211 */ /* 0x040fe200078a10ff */
[----:B------:R2:W-:Y:S03]  /*b320*/  @!P3 ST.E.64 [R2.64], R50 ;  /* 0x000000320200b985 */ /* 0x0005e6000c101b06 */
[----:B------:R-:W-:-:S05]  /*b330*/  @!P2 LEA.HI.X R9, R19, R4, R20, 0x2, P5 ;  /* 0x000000041309a211 */ /* 0x000fca00028f1414 */
[----:B------:R-:W-:Y:S01]  /*b340*/  @!P2 ST.E.64 [R8.64], R70 ;  /* 0x000000460800a985 */ /* 0x000fe2000c101b06 */
[----:B------:R-:W-:Y:S02]  /*b350*/  ISETP.GE.AND P5, PT, R10, c[0x0][0x3c8], PT ;  /* 0x0000f2000a007a0c */ /* 0x000fe40003fa6270 */
[-C--:B-1----:R-:W-:Y:S02]  /*b360*/  @!P1 LEA R6, P6, R17, R0.reuse, 0x2 ;  /* 0x0000000011069211 */ /* 0x082fe400078c10ff */
[----:B--2---:R-:W-:Y:S02]  /*b370*/  @!P0 LEA R2, P3, R15, R0, 0x2 ;  /* 0x000000000f028211 */ /* 0x004fe400078610ff */
[-C--:B------:R-:W-:Y:S02]  /*b380*/  @!P1 LEA.HI.X R7, R17, R4.reuse, R18, 0x2, P6 ;  /* 0x0000000411079211 */ /* 0x080fe400030f1412 */
[----:B------:R-:W-:Y:S02]  /*b390*/  @!P0 LEA.HI.X R3, R15, R4, R16, 0x2, P3 ;  /* 0x000000040f038211 */ /* 0x000fe400018f1410 */
[----:B------:R-:W-:Y:S01]  /*b3a0*/  ISETP.GE.AND P3, PT, R5, c[0x0][0x3c8], PT ;  /* 0x0000f20005007a0c */ /* 0x000fe20003f66270 */
[----:B------:R1:W-:Y:S04]  /*b3b0*/  @!P1 ST.E.64 [R6.64], R66 ;  /* 0x0000004206009985 */ /* 0x0003e8000c101b06 */
[----:B------:R2:W-:Y:S01]  /*b3c0*/  @!P0 ST.E.64 [R2.64], R38 ;  /* 0x0000002602008985 */ /* 0x0005e2000c101b06 */
[----:B------:R-:W-:-:S02]  /*b3d0*/  ISETP.GE.AND P2, PT, R252, c[0x0][0x3c8], PT ;  /* 0x0000f200fc007a0c */ /* 0x000fc40003f46270 */
[----:B------:R-:W-:Y:S02]  /*b3e0*/  ISETP.GE.AND P1, PT, R251, c[0x0][0x3c8], PT ;  /* 0x0000f200fb007a0c */ /* 0x000fe40003f26270 */
[----:B-1----:R-:W-:-:S04]  /*b3f0*/  @!P4 LEA R6, P0, R13, R0, 0x2 ;  /* 0x000000000d06c211 */ /* 0x002fc800078010ff */
[----:B------:R-:W-:Y:S02]  /*b400*/  @!P4 LEA.HI.X R7, R13, R4, R14, 0x2, P0 ;  /* 0x000000040d07c211 */ /* 0x000fe400000f140e */
[----:B------:R-:W-:Y:S02]  /*b410*/  ISETP.GE.AND P0, PT, R250, c[0x0][0x3c8], PT ;  /* 0x0000f200fa007a0c */ /* 0x000fe40003f06270 */
[C---:B--2---:R-:W-:Y:S01]  /*b420*/  @!P5 LEA R2, P6, R10.reuse, R0, 0x2 ;  /* 0x000000000a02d211 */ /* 0x044fe200078c10ff */
[----:B------:R1:W-:Y:S03]  /*b430*/  @!P4 ST.E.64 [R6.64], R54 ;  /* 0x000000360600c985 */ /* 0x0003e6000c101b06 */
[----:B------:R-:W-:Y:S02]  /*b440*/  @!P5 LEA.HI.X R3, R10, R4, R11, 0x2, P6 ;  /* 0x000000040a03d211 */ /* 0x000fe400030f140b */
[----:B------:R-:W-:-:S02]  /*b450*/  @!P3 LEA R10, P4, R5, R0, 0x2 ;  /* 0x00000000050ab211 */ /* 0x000fc400078810ff */
[C---:B------:R-:W-:Y:S01]  /*b460*/  @!P2 LEA R8, P6, R252.reuse, R0, 0x2 ;  /* 0x00000000fc08a211 */ /* 0x040fe200078c10ff */
[----:B------:R2:W-:Y:S01]  /*b470*/  @!P5 ST.E.64 [R2.64], R56 ;  /* 0x000000380200d985 */ /* 0x0005e2000c101b06 */
[-C--:B------:R-:W-:Y:S02]  /*b480*/  @!P3 LEA.HI.X R11, R5, R4.reuse, R12, 0x2, P4 ;  /* 0x00000004050bb211 */ /* 0x080fe400020f140c */
[----:B------:R-:W-:Y:S02]  /*b490*/  SHF.R.S32.HI R13, RZ, 0x1f, R252 ;  /* 0x0000001fff0d7819 */ /* 0x000fe400000114fc */
[----:B------:R-:W-:Y:S02]  /*b4a0*/  SHF.R.S32.HI R12, RZ, 0x1f, R251 ;  /* 0x0000001fff0c7819 */ /* 0x000fe400000114fb */
[----:B------:R-:W-:Y:S02]  /*b4b0*/  SHF.R.S32.HI R5, RZ, 0x1f, R250 ;  /* 0x0000001fff057819 */ /* 0x000fe400000114fa */
[----:B------:R-:W-:Y:S01]  /*b4c0*/  @!P2 LEA.HI.X R9, R252, R4, R13, 0x2, P6 ;  /* 0x00000004fc09a211 */ /* 0x000fe200030f140d */
[----:B------:R3:W-:Y:S01]  /*b4d0*/  @!P3 ST.E.64 [R10.64], R72 ;  /* 0x000000480a00b985 */ /* 0x0007e2000c101b06 */
[----:B-1----:R-:W-:-:S04]  /*b4e0*/  @!P1 LEA R6, P5, R251, R0, 0x2 ;  /* 0x00000000fb069211 */ /* 0x002fc800078a10ff */
[----:B------:R-:W-:Y:S02]  /*b4f0*/  @!P1 LEA.HI.X R7, R251, R4, R12, 0x2, P5 ;  /* 0x00000004fb079211 */ /* 0x000fe400028f140c */
[C---:B--2---:R-:W-:Y:S01]  /*b500*/  @!P0 LEA R2, P4, R250.reuse, R0, 0x2 ;  /* 0x00000000fa028211 */ /* 0x044fe200078810ff */
[----:B------:R3:W-:Y:S03]  /*b510*/  @!P2 ST.E.64 [R8.64], R62 ;  /* 0x0000003e0800a985 */ /* 0x0007e6000c101b06 */
[----:B------:R-:W-:Y:S01]  /*b520*/  @!P0 LEA.HI.X R3, R250, R4, R5, 0x2, P4 ;  /* 0x00000004fa038211 */ /* 0x000fe200020f1405 */
[----:B------:R3:W-:Y:S04]  /*b530*/  @!P1 ST.E.64 [R6.64], R58 ;  /* 0x0000003a06009985 */ /* 0x0007e8000c101b06 */
[----:B------:R3:W-:Y:S01]  /*b540*/  @!P0 ST.E.64 [R2.64], R48 ;  /* 0x0000003002008985 */ /* 0x0007e2000c101b06 */
[----:B------:R-:W-:-:S13]  /*b550*/  ISETP.GE.AND P0, PT, R249, c[0x0][0x3c8], PT ;  /* 0x0000f200f9007a0c */ /* 0x000fda0003f06270 */
[----:B------:R-:W-:Y:S05]  /*b560*/  @P0 BRA `(.L_x_1911) ;  /* 0x00000d3000000947 */ /* 0x000fea0003800000 */
[----:B------:R-:W-:Y:S02]  /*b570*/  SHF.R.S32.HI R5, RZ, 0x1f, R249 ;  /* 0x0000001fff057819 */ /* 0x000fe400000114f9 */
[----:B---3--:R-:W-:-:S04]  /*b580*/  LEA R2, P0, R249, R0, 0x2 ;  /* 0x00000000f9027211 */ /* 0x008fc800078010ff */
[----:B------:R-:W-:-:S05]  /*b590*/  LEA.HI.X R3, R249, R4, R5, 0x2, P0 ;  /* 0x00000004f9037211 */ /* 0x000fca00000f1405 */
[----:B------:R1:W-:Y:S01]  /*b5a0*/  ST.E.64 [R2.64], R28 ;  /* 0x0000001c02007985 */ /* 0x0003e2000c101b06 */
[----:B------:R-:W-:Y:S05]  /*b5b0*/  BRA `(.L_x_1911) ;  /* 0x00000ce000007947 */ /* 0x000fea0003800000 */
.L_x_1896:
[----:B------:R-:W2:Y:S04]  /*b5c0*/  LDL.LU R4, [R1+0x24] ;  /* 0x0000240001047983 */ /* 0x000ea80000300800 */
[----:B------:R-:W3:Y:S01]  /*b5d0*/  LDL.LU R7, [R1+0x28] ;  /* 0x0000280001077983 */ /* 0x000ee20000300800 */
[----:B------:R-:W-:Y:S02]  /*b5e0*/  ISETP.NE.U32.AND P1, PT, RZ, c[0x0][0x508], PT ;  /* 0x00014200ff007a0c */ /* 0x000fe40003f25070 */
[----:B------:R-:W-:Y:S01]  /*b5f0*/  ISETP.NE.U32.AND P3, PT, RZ, c[0x0][0x500], PT ;  /* 0x00014000ff007a0c */ /* 0x000fe20003f65070 */
[----:B------:R-:W4:Y:S01]  /*b600*/  LDL.LU R0, [R1+0x30] ;  /* 0x0000300001007983 */ /* 0x000f220000300800 */
[----:B------:R-:W-:Y:S01]  /*b610*/  ISETP.NE.AND.EX P1, PT, RZ, c[0x0][0x50c], PT, P1 ;  /* 0x00014300ff007a0c */ /* 0x000fe20003f25310 */
[----:B------:R-:W-:Y:S01]  /*b620*/  IMAD.MOV.U32 R6, RZ, RZ, RZ ;  /* 0x000000ffff067224 */ /* 0x000fe200078e00ff */
[----:B------:R-:W-:Y:S01]  /*b630*/  ISETP.NE.AND.EX P3, PT, RZ, c[0x0][0x504], PT, P3 ;  /* 0x00014100ff007a0c */ /* 0x000fe20003f65330 */
[----:B------:R-:W-:Y:S01]  /*b640*/  IMAD.MOV.U32 R20, RZ, RZ, c[0x0][0x388] ;  /* 0x0000e200ff147624 */ /* 0x000fe200078e00ff */
[----:B--2---:R-:W-:-:S09]  /*b650*/  IADD3 R2, P2, R4, c[0x0][0x500], RZ ;  /* 0x0001400004027a10 */ /* 0x004fd20007f5e0ff */
[----:B------:R-:W-:Y:S02]  /*b660*/  @P1 IADD3 R4, P0, R4, c[0x0][0x508], RZ ;  /* 0x0001420004041a10 */ /* 0x000fe40007f1e0ff */
[C---:B---3--:R-:W-:Y:S02]  /*b670*/  IADD3.X R3, R7.reuse, c[0x0][0x504], RZ, P2, !PT ;  /* 0x0001410007037a10 */ /* 0x048fe400017fe4ff */
[----:B-1----:R-:W-:-:S03]  /*b680*/  @P1 IADD3.X R5, R7, c[0x0][0x50c], RZ, P0, !PT ;  /* 0x0001430007051a10 */ /* 0x002fc600007fe4ff */
        /* <DEDUP_REMOVED lines=9> */
.L_x_1924:
[----:B------:R-:W2:Y:S01]  /*b720*/  LDL.LU R0, [R1+0x34] ;  /* 0x0000340001007983 */ /* 0x000ea20000300800 */
[----:B------:R-:W-:Y:S01]  /*b730*/  BSSY B0, `(.L_x_1925) ;  /* 0x0000038000007945 */ /* 0x000fe20003800000 */
[----:B------:R-:W-:Y:S02]  /*b740*/  LOP3.LUT R12, R246, 0xffff, RZ, 0xc0, !PT ;  /* 0x0000fffff60c7812 */ /* 0x000fe400078ec0ff */
[----:B-1----:R-:W1:Y:S01]  /*b750*/  S2R R2, SR_TID.X ;  /* 0x0000000000027919 */ /* 0x002e620000002100 */
[----:B------:R-:W-:-:S02]  /*b760*/  SEL R13, R242, RZ, !P3 ;  /* 0x000000fff20d7207 */ /* 0x000fc40005800000 */
[----:B-----5:R-:W-:Y:S02]  /*b770*/  SHF.R.S32.HI R18, RZ, 0x1f, R6 ;  /* 0x0000001fff127819 */ /* 0x020fe40000011406 */
[----:B-1----:R-:W-:Y:S02]  /*b780*/  ISETP.GT.AND P0, PT, R2, 0x7f, PT ;  /* 0x0000007f0200780c */ /* 0x002fe40003f04270 */
[----:B--2---:R-:W-:-:S11]  /*b790*/  SEL R21, R0, RZ, !P3 ;  /* 0x000000ff00157207 */ /* 0x004fd60005800000 */
[----:B------:R-:W-:Y:S05]  /*b7a0*/  @P0 BRA `(.L_x_1926) ;  /* 0x0000030000000947 */ /* 0x000fea0003800000 */
[----:B------:R-:W-:Y:S01]  /*b7b0*/  IMAD R0, R20, c[0x0][0x4e8], RZ ;  /* 0x00013a0014007a24 */ /* 0x000fe200078e02ff */
[----:B------:R-:W-:-:S04]  /*b7c0*/  LEA R16, R245, R2, 0x7 ;  /* 0x00000002f5107211 */ /* 0x000fc800078e38ff */
        /* <DEDUP_REMOVED lines=46> */
.L_x_1926:
[----:B------:R-:W-:Y:S05]  /*bab0*/  BSYNC B0 ;  /* 0x0000000000007941 */ /* 0x000fea0003800000 */
.L_x_1925:
[----:B------:R-:W-:-:S13]  /*bac0*/  ISETP.GT.AND P0, PT, R19, 0x1, PT ;  /* 0x000000011300780c */ /* 0x000fda0003f04270 */
[----:B------:R-:W-:Y:S05]  /*bad0*/  @P0 BRA `(.L_x_1911) ;  /* 0x000007c000000947 */ /* 0x000fea0003800000 */
[----:B------:R-:W-:Y:S01]  /*bae0*/  MOV R2, c[0x0][0x4e8] ;  /* 0x00013a0000027a02 */ /* 0x000fe20000000f00 */
[----:B-1----:R-:W-:Y:S01]  /*baf0*/  IMAD R0, R18, c[0x0][0x3a0], RZ ;  /* 0x0000e80012007a24 */ /* 0x002fe200078e02ff */
[----:B------:R-:W-:Y:S01]  /*bb00*/  LEA R4, R227, R230, 0x5 ;  /* 0x000000e6e3047211 */ /* 0x000fe200078e28ff */
[----:B------:R-:W-:Y:S01]  /*bb10*/  IMAD R5, R21, c[0x0][0x3f0], RZ ;  /* 0x0000fc0015057a24 */ /* 0x000fe200078e02ff */
[----:B------:R-:W-:Y:S01]  /*bb20*/  ISETP.NE.AND P0, PT, R2, 0x1, PT ;  /* 0x000000010200780c */ /* 0x000fe20003f05270 */
[----:B------:R-:W-:Y:S01]  /*bb30*/  IMAD.WIDE.U32 R2, R6, c[0x0][0x3a0], RZ ;  /* 0x0000e80006027a25 */ /* 0x000fe200078e00ff */
[----:B------:R-:W-:-:S03]  /*bb40*/  LEA R4, R245, R4, 0x7 ;  /* 0x00000004f5047211 */ /* 0x000fc600078e38ff */
        /* <DEDUP_REMOVED lines=26> */
.L_x_1994:
[----:B------:R-:W-:Y:S05]  /*bcf0*/  BRA.DIV ~URZ, `(.L_x_1928) ;  /* 0x00002c527f007947 */ /* 0x000fea000b800000 */
[----:B------:R3:W4:Y:S02]  /*bd00*/  SHFL.IDX PT, R0, R12, RZ, 0x1c1f ;  /* 0x001c1fff0c007589 */ /* 0x00072400000e0000 */
.L_x_1995:
[----:B------:R-:W-:Y:S01]  /*bd10*/  IMAD R11, R20, c[0x0][0x4e8], RZ ;  /* 0x00013a00140b7a24 */ /* 0x000fe200078e02ff */
        /* <DEDUP_REMOVED lines=19> */
.L_x_1930:
[----:B------:R-:W-:Y:S05]  /*be50*/  BSYNC B0 ;  /* 0x0000000000007941 */ /* 0x000fea0003800000 */
.L_x_1929:
[----:B------:R-:W-:Y:S05]  /*be60*/  BRA.DIV ~URZ, `(.L_x_1931) ;  /* 0x00002b527f007947 */ /* 0x000fea000b800000 */
[----:B--2---:R2:W1:Y:S04]  /*be70*/  SHFL.IDX PT, R4, R5, 0x1, 0x1c1f ;  /* 0x003c1f0005047f89 */ /* 0x00446800000e0000 */
[----:B----4-:R2:W4:Y:S02]  /*be80*/  SHFL.IDX PT, R0, R12, 0x1, 0x1c1f ;  /* 0x003c1f000c007f89 */ /* 0x01052400000e0000 */
.L_x_1996:
        /* <DEDUP_REMOVED lines=19> */
.L_x_1933:
[----:B------:R-:W-:Y:S05]  /*bfc0*/  BSYNC B0 ;  /* 0x0000000000007941 */ /* 0x000fea0003800000 */
.L_x_1932:
[----:B------:R-:W-:Y:S05]  /*bfd0*/  BRA.DIV ~URZ, `(.L_x_1934) ;  /* 0x00002ab27f007947 */ /* 0x000fea000b800000 */
[----:B-1----:R1:W2:Y:S02]  /*bfe0*/  SHFL.IDX PT, R4, R5, 0x2, 0x1c1f ;  /* 0x005c1f0005047f89 */ /* 0x0022a400000e0000 */
.L_x_1997:
[----:B------:R-:W-:Y:S05]  /*bff0*/  BRA.DIV ~URZ, `(.L_x_1935) ;  /* 0x00002b027f007947 */ /* 0x000fea000b800000 */
[----:B----4-:R4:W1:Y:S02]  /*c000*/  SHFL.IDX PT, R0, R12, 0x2, 0x1c1f ;  /* 0x005c1f000c007f89 */ /* 0x01086400000e0000 */
.L_x_1998:
        /* <DEDUP_REMOVED lines=19> */
.L_x_1937:
[----:B------:R-:W-:Y:S05]  /*c140*/  BSYNC B0 ;  /* 0x0000000000007941 */ /* 0x000fea0003800000 */
.L_x_1936:
[----:B------:R-:W-:Y:S05]  /*c150*/  BRA.DIV ~URZ, `(.L_x_1938) ;  /* 0x00002a127f007947 */ /* 0x000fea000b800000 */
[----:B--2---:R2:W3:Y:S04]  /*c160*/  SHFL.IDX PT, R4, R5, 0x3, 0x1c1f ;  /* 0x007c1f0005047f89 */ /* 0x0044e800000e0000 */
[----:B-1----:R2:W1:Y:S02]  /*c170*/  SHFL.IDX PT, R0, R12, 0x3, 0x1c1f ;  /* 0x007c1f000c007f89 */ /* 0x00246400000e0000 */
.L_x_1999:
        /* <DEDUP_REMOVED lines=18> */
.L_x_1911:
[----:B------:R-:W-:Y:S05]  /*c2a0*/  BSYNC B1 ;  /* 0x0000000000017941 */ /* 0x000fea0003800000 */
.L_x_1895:
[----:B-1--4-:R-:W4:Y:S02]  /*c2b0*/  LDL R0, [R1+0x5c] ;  /* 0x00005c0001007983 */ /* 0x012f240000100800 */
[----:B----4-:R-:W-:-:S13]  /*c2c0*/  ISETP.NE.AND P0, PT, R0, RZ, PT ;  /* 0x000000ff0000720c */ /* 0x010fda0003f05270 */
[----:B------:R-:W-:Y:S01]  /*c2d0*/  @P0 WARPSYNC 0xffffffff ;  /* 0xffffffff00000948 */ /* 0x000fe20003800000 */
[----:B------:R-:W-:Y:S06]  /*c2e0*/  @P0 BAR.SYNC.DEFER_BLOCKING 0x5, 0x80 ;  /* 0x0142000000000b1d */ /* 0x000fec0000010000 */
[----:B------:R-:W1:Y:S04]  /*c2f0*/  @P0 LDS.128 R244, [0xc080] ;  /* 0x00c08000fff40984 */ /* 0x000e680000000c00 */
[----:B------:R-:W-:Y:S06]  /*c300*/  @P0 BAR.ARV 0x4, 0x80 ;  /* 0x0102000000000b1d */ /* 0x000fec0000002000 */
[----:B------:R-:W-:Y:S05]  /*c310*/  @P0 BRA `(.L_x_1939) ;  /* 0x00000ad000000947 */ /* 0x000fea0003800000 */
[----:B------:R-:W4:Y:S01]  /*c320*/  S2R R0, SR_TID.X ;  /* 0x0000000000007919 */ /* 0x000f220000002100 */
[----:B---3--:R-:W-:Y:S01]  /*c330*/  IMAD.MOV.U32 R7, RZ, RZ, RZ ;  /* 0x000000ffff077224 */ /* 0x008fe200078e00ff */
[----:B----4-:R-:W-:-:S04]  /*c340*/  LOP3.LUT R13, R0, 0x1f, RZ, 0xc0, !PT ;  /* 0x0000001f000d7812 */ /* 0x010fc800078ec0ff */
[----:B------:R-:W-:Y:S01]  /*c350*/  ISETP.NE.AND P5, PT, R13, 0x1f, PT ;  /* 0x0000001f0d00780c */ /* 0x000fe20003fa5270 */
[----:B------:R-:W-:Y:S10]  /*c360*/  BRA.DIV ~URZ, `(.L_x_1940) ;  /* 0x000028d27f007947 */ /* 0x000ff4000b800000 */
[----:B------:R3:W4:Y:S02]  /*c370*/  SHFL.IDX PT, R9, R74, RZ, 0x1f ;  /* 0x00001fff4a097589 */ /* 0x00072400000e0000 */
.L_x_2000:
[----:B------:R-:W-:Y:S05]  /*c380*/  BRA.DIV ~URZ, `(.L_x_1941) ;  /* 0x000029227f007947 */ /* 0x000fea000b800000 */
[----:B------:R3:W4:Y:S02]  /*c390*/  SHFL.IDX PT, R8, R74, 0x1, 0x1f ;  /* 0x00201f004a087f89 */ /* 0x00072400000e0000 */
.L_x_2001:
[----:B-1----:R-:W-:Y:S02]  /*c3a0*/  IMAD.IADD R0, R247, 0x1, R13 ;  /* 0x00000001f7007824 */ /* 0x002fe400078e020d */
[----:B------:R-:W-:-:S03]  /*c3b0*/  IMAD.MOV.U32 R6, RZ, RZ, RZ ;  /* 0x000000ffff067224 */ /* 0x000fc600078e00ff */
[----:B------:R-:W-:-:S13]  /*c3c0*/  ISETP.GE.OR P0, PT, R0, c[0x0][0x53c], !P5 ;  /* 0x00014f0000007a0c */ /* 0x000fda0006f06670 */
[----:B--2---:R-:W-:Y:S01]  /*c3d0*/  @!P0 IMAD.MOV.U32 R2, RZ, RZ, 0x4 ;  /* 0x00000004ff028424 */ /* 0x004fe200078e00ff */
[----:B------:R-:W-:-:S03]  /*c3e0*/  @!P0 MOV R3, 0x4 ;  /* 0x0000000400038802 */ /* 0x000fc60000000f00 */
[----:B------:R-:W-:-:S04]  /*c3f0*/  @!P0 IMAD.WIDE R4, R0, R2, c[0x0][0x580] ;  /* 0x0001600000048625 */ /* 0x000fc800078e0202 */
        /* <DEDUP_REMOVED lines=11> */
[----:B------:R1:W2:Y:S02]  /*c4b0*/  SHFL.UP PT, R4, R0, 0x1, RZ ;  /* 0x0420000000047989 */ /* 0x0002a400000e00ff */
.L_x_2002:
        /* <DEDUP_REMOVED lines=16> */
.L_x_2003:
[----:B--2---:R-:W-:Y:S01]  /*c5c0*/  IMAD R0, R0, c[0x0][0x538], RZ ;  /* 0x00014e0000007a24 */ /* 0x004fe200078e02ff */
[----:B------:R-:W-:Y:S04]  /*c5d0*/  BSSY B1, `(.L_x_1944) ;  /* 0x000007c000017945 */ /* 0x000fe80003800000 */
[----:B----4-:R-:W-:-:S04]  /*c5e0*/  IADD3 R8, R0, R8, RZ ;  /* 0x0000000800087210 */ /* 0x010fc80007ffe0ff */
[----:B------:R-:W-:-:S13]  /*c5f0*/  ISETP.GT.AND P6, PT, R8, R9, PT ;  /* 0x000000090800720c */ /* 0x000fda0003fc4270 */
[----:B------:R-:W-:Y:S05]  /*c600*/  @P6 BRA `(.L_x_1945) ;  /* 0x0000024000006947 */ /* 0x000fea0003800000 */
.L_x_1949:
        /* <DEDUP_REMOVED lines=16> */
.L_x_2004:
        /* <DEDUP_REMOVED lines=16> */
.L_x_2005:
[----:B--2---:R-:W-:-:S05]  /*c810*/  IMAD R0, R0, c[0x0][0x538], RZ ;  /* 0x00014e0000007a24 */ /* 0x004fca00078e02ff */
[----:B------:R-:W-:-:S04]  /*c820*/  IADD3 R8, R0, R8, RZ ;  /* 0x0000000800087210 */ /* 0x000fc80007ffe0ff */
[----:B------:R-:W-:-:S13]  /*c830*/  ISETP.GT.AND P6, PT, R8, R9, PT ;  /* 0x000000090800720c */ /* 0x000fda0003fc4270 */
[----:B-1-3--:R-:W-:Y:S05]  /*c840*/  @!P6 BRA `(.L_x_1949) ;  /* 0xfffffdc00000e947 */ /* 0x00afea000383ffff */
.L_x_1945:
[----:B------:R-:W-:-:S05]  /*c850*/  IADD3 R10, -R0, R8, RZ ;  /* 0x00000008000a7210 */ /* 0x000fca0007ffe1ff */
[----:B------:R-:W-:-:S05]  /*c860*/  IMAD R0, R4, c[0x0][0x538], R10 ;  /* 0x00014e0004007a24 */ /* 0x000fca00078e020a */
[----:B------:R-:W-:Y:S01]  /*c870*/  ISETP.GT.AND P0, PT, R0, R9, PT ;  /* 0x000000090000720c */ /* 0x000fe20003f04270 */
[----:B------:R-:W-:-:S12]  /*c880*/  BRA.DIV ~URZ, `(.L_x_1950) ;  /* 0x000028827f007947 */ /* 0x000fd8000b800000 */
[----:B------:R-:W-:-:S04]  /*c890*/  VOTE.ANY R0, PT, !P0 ;  /* 0x0000000000007806 */ /* 0x000fc800040e0100 */
.L_x_2006:
[----:B------:R2:W4:Y:S01]  /*c8a0*/  POPC R11, R0 ;  /* 0x00000000000b7309 */ /* 0x0005220000000000 */
[----:B------:R-:W-:Y:S05]  /*c8b0*/  BRA.DIV ~URZ, `(.L_x_1951) ;  /* 0x000028927f007947 */ /* 0x000fea000b800000 */
[----:B----4-:R4:W1:Y:S04]  /*c8c0*/  SHFL.IDX PT, R8, R6, R11, 0x1f ;  /* 0x00001f0b06087589 */ /* 0x01086800000e0000 */
[----:B------:R4:W2:Y:S02]  /*c8d0*/  SHFL.IDX PT, R7, R7, R11, 0x1f ;  /* 0x00001f0b07077589 */ /* 0x0008a400000e0000 */
.L_x_2007:
[----:B------:R-:W-:Y:S01]  /*c8e0*/  ISETP.NE.AND P0, PT, R0, RZ, PT ;  /* 0x000000ff0000720c */ /* 0x000fe20003f05270 */
[----:B------:R-:W-:-:S12]  /*c8f0*/  BSSY B0, `(.L_x_1952) ;  /* 0x0000005000007945 */ /* 0x000fd80003800000 */
[----:B------:R-:W-:Y:S05]  /*c900*/  @!P0 BRA `(.L_x_1953) ;  /* 0x0000003000008947 */ /* 0x000fea0003800000 */
[----:B--2---:R-:W-:Y:S01]  /*c910*/  IADD3 R0, R11, -0x1, RZ ;  /* 0xffffffff0b007810 */ /* 0x004fe20007ffe0ff */
[----:B------:R-:W-:Y:S05]  /*c920*/  BRA.DIV ~URZ, `(.L_x_1954) ;  /* 0x000028f27f007947 */ /* 0x000fea000b800000 */
[----:B------:R2:W3:Y:S02]  /*c930*/  SHFL.IDX PT, R12, R4, R0, 0x1f ;  /* 0x00001f00040c7589 */ /* 0x0004e400000e0000 */
.L_x_1953:
[----:B------:R-:W-:Y:S05]  /*c940*/  BSYNC B0 ;  /* 0x0000000000007941 */ /* 0x000fea0003800000 */
.L_x_1952:
[-C--:B-1----:R-:W-:Y:S01]  /*c950*/  IABS R2, R8.reuse ;  /* 0x0000000800027213 */ /* 0x082fe20000000000 */
[----:B---3--:R-:W-:Y:S01]  /*c960*/  IMAD R244, R12, c[0x0][0x538], R10 ;  /* 0x00014e000cf47a24 */ /* 0x008fe200078e020a */
[----:B--2---:R-:W-:Y:S01]  /*c970*/  IABS R0, R7 ;  /* 0x0000000700007213 */ /* 0x004fe20000000000 */
[----:B------:R-:W-:Y:S01]  /*c980*/  IMAD.IADD R247, R11, 0x1, R247 ;  /* 0x000000010bf77824 */ /* 0x000fe200078e02f7 */
[----:B------:R-:W1:Y:S01]  /*c990*/  I2F.RP R4, R2 ;  /* 0x0000000200047306 */ /* 0x000e620000209400 */
[----:B------:R-:W-:Y:S02]  /*c9a0*/  IMAD.IADD R10, R9, 0x1, -R244 ;  /* 0x00000001090a7824 */ /* 0x000fe400078e0af4 */
[----:B----4-:R-:W-:Y:S01]  /*c9b0*/  IMAD.MOV.U32 R6, RZ, RZ, R0 ;  /* 0x000000ffff067224 */ /* 0x010fe200078e0000 */
[----:B------:R-:W-:Y:S02]  /*c9c0*/  IABS R0, R8 ;  /* 0x0000000800007213 */ /* 0x000fe40000000000 */
[----:B------:R-:W-:-:S02]  /*c9d0*/  IABS R9, R10 ;  /* 0x0000000a00097213 */ /* 0x000fc40000000000 */
[----:B------:R-:W-:Y:S01]  /*c9e0*/  I2F.RP R12, R6 ;  /* 0x00000006000c7306 */ /* 0x000fe20000209400 */
[----:B------:R-:W-:-:S07]  /*c9f0*/  IMAD.MOV R0, RZ, RZ, -R0 ;  /* 0x000000ffff007224 */ /* 0x000fce00078e0a00 */
[----:B-1----:R-:W1:Y:S02]  /*ca00*/  MUFU.RCP R4, R4 ;  /* 0x0000000400047308 */ /* 0x002e640000001000 */
[----:B-1----:R-:W-:-:S06]  /*ca10*/  IADD3 R4, R4, 0xffffffe, RZ ;  /* 0x0ffffffe04047810 */ /* 0x002fcc0007ffe0ff */
[----:B------:R-:W1:Y:S02]  /*ca20*/  F2I.FTZ.U32.TRUNC.NTZ R5, R4 ;  /* 0x0000000400057305 */ /* 0x000e64000021f000 */
[----:B-1----:R-:W-:Y:S01]  /*ca30*/  IMAD.MOV R3, RZ, RZ, -R5 ;  /* 0x000000ffff037224 */ /* 0x002fe200078e0a05 */
[----:B------:R-:W-:-:S03]  /*ca40*/  MOV R4, RZ ;  /* 0x000000ff00047202 */ /* 0x000fc60000000f00 */
[----:B------:R-:W-:-:S04]  /*ca50*/  IMAD R3, R3, R2, RZ ;  /* 0x0000000203037224 */ /* 0x000fc800078e02ff */
[----:B------:R-:W-:-:S04]  /*ca60*/  IMAD.HI.U32 R5, R5, R3, R4 ;  /* 0x0000000305057227 */ /* 0x000fc800078e0004 */
[----:B------:R-:W-:Y:S02]  /*ca70*/  IMAD.MOV.U32 R3, RZ, RZ, R9 ;  /* 0x000000ffff037224 */ /* 0x000fe400078e0009 */
[----:B------:R-:W-:Y:S02]  /*ca80*/  IMAD.MOV.U32 R4, RZ, RZ, R0 ;  /* 0x000000ffff047224 */ /* 0x000fe400078e0000 */
[----:B------:R-:W-:-:S04]  /*ca90*/  IMAD.HI.U32 R0, R5, R3, RZ ;  /* 0x0000000305007227 */ /* 0x000fc800078e00ff */
[----:B------:R-:W-:Y:S02]  /*caa0*/  IMAD R3, R0, R4, R3 ;  /* 0x0000000400037224 */ /* 0x000fe400078e0203 */
[----:B------:R-:W1:Y:S03]  /*cab0*/  MUFU.RCP R4, R12 ;  /* 0x0000000c00047308 */ /* 0x000e660000001000 */
        /* <DEDUP_REMOVED lines=35> */
[----:B------:R-:W-:-:S04]  /*ccf0*/  @!P1 LOP3.LUT R2, RZ, R7, RZ, 0x33, !PT ;  /* 0x00000007ff029212 */ /* 0x000fc800078e33ff */
[----:B------:R-:W-:Y:S01]  /*cd00*/  IADD3 R3, -R2, RZ, RZ ;  /* 0x000000ff02037210 */ /* 0x000fe20007ffe1ff */
[----:B------:R-:W-:-:S04]  /*cd10*/  IMAD R2, R7, 0x1000000, R2 ;  /* 0x0100000007027824 */ /* 0x000fc800078e0202 */
[----:B------:R-:W-:-:S04]  /*cd20*/  IMAD R0, R7, R3, R0 ;  /* 0x0000000307007224 */ /* 0x000fc800078e0200 */
[----:B------:R-:W-:Y:S01]  /*cd30*/  IMAD R246, R0, 0x10000, R2 ;  /* 0x0001000000f67824 */ /* 0x000fe200078e0202 */
[----:B------:R-:W-:Y:S05]  /*cd40*/  BRA `(.L_x_1955) ;  /* 0x0000004000007947 */ /* 0x000fea0003800000 */
.L_x_1946:
[----:B------:R-:W-:Y:S01]  /*cd50*/  IMAD.MOV.U32 R244, RZ, RZ, R9 ;  /* 0x000000fffff47224 */ /* 0x000fe200078e0009 */
[----:B------:R-:W-:Y:S01]  /*cd60*/  MOV R246, RZ ;  /* 0x000000ff00f67202 */ /* 0x000fe20000000f00 */
[----:B------:R-:W-:Y:S01]  /*cd70*/  IMAD.MOV.U32 R245, RZ, RZ, RZ ;  /* 0x000000fffff57224 */ /* 0x000fe200078e00ff */
[----:B------:R-:W-:Y:S02]  /*cd80*/  MOV R247, c[0x0][0x53c] ;  /* 0x00014f0000f77a02 */ /* 0x000fe40000000f00 */
.L_x_1955:
[----:B------:R-:W-:Y:S05]  /*cd90*/  BSYNC B1 ;  /* 0x0000000000017941 */ /* 0x000fea0003800000 */
.L_x_1944:
[----:B------:R-:W-:Y:S01]  /*cda0*/  WARPSYNC 0xffffffff ;  /* 0xffffffff00007948 */ /* 0x000fe20003800000 */
[----:B------:R-:W-:Y:S01]  /*cdb0*/  BAR.SYNC.DEFER_BLOCKING 0x4, 0x80 ;  /* 0x0102000000007b1d */ /* 0x000fe20000010000 */
[----:B------:R-:W-:-:S13]  /*cdc0*/  ISETP.NE.AND P0, PT, R13, RZ, PT ;  /* 0x000000ff0d00720c */ /* 0x000fda0003f05270 */
[----:B------:R2:W-:Y:S04]  /*cdd0*/  @!P0 STS.128 [0xc080], R244 ;  /* 0x00c080f4ff008388 */ /* 0x0005e80000000c00 */
[----:B------:R-:W-:Y:S06]  /*cde0*/  BAR.ARV 0x5, 0x80 ;  /* 0x0142000000007b1d */ /* 0x000fec0000002000 */
.L_x_1939:
[----:B-1----:R-:W-:-:S13]  /*cdf0*/  ISETP.GE.AND P0, PT, R247, c[0x0][0x53c], PT ;  /* 0x00014f00f7007a0c */ /* 0x002fda0003f06270 */
[----:B--23--:R-:W-:Y:S01]  /*ce00*/  @P0 CALL.REL.NOINC `(.L_x_1956) ;  /* 0x0000001000000944 */ /* 0x00cfe20003c00000 */
[----:B------:R-:W-:Y:S05]  /*ce10*/  BRA `(.L_x_1957) ;  /* 0xffff485000007947 */ /* 0x000fea000383ffff */
.L_x_1956:
[----:B------:R-:W-:Y:S05]  /*ce20*/  EXIT ;  /* 0x000000000000794d */ /* 0x000fea0003800000 */
.L_x_1840:
[----:B------:R-:W-:Y:S01]  /*ce30*/  IMAD.MOV.U32 R0, RZ, RZ, R5 ;  /* 0x000000ffff007224 */ /* 0x000fe200078e0005 */
[----:B------:R-:W-:Y:S02]  /*ce40*/  MOV R2, 0x1 ;  /* 0x0000000100027802 */ /* 0x000fe40000000f00 */
[----:B------:R-:W-:Y:S02]  /*ce50*/  MOV R3, 0xce70 ;  /* 0x0000ce7000037802 */ /* 0x000fe40000000f00 */
[----:B--2---:R-:W-:Y:S05]  /*ce60*/  CALL.REL.NOINC `($__internal_29_$__cuda_sm70_shflsync_up_p) ;  /* 0x000024d000007944 */ /* 0x004fea0003c00000 */
[----:B------:R-:W-:Y:S01]  /*ce70*/  MOV R0, R4 ;  /* 0x0000000400007202 */ /* 0x000fe20000000f00 */
[----:B------:R-:W-:Y:S05]  /*ce80*/  BRA `(.L_x_1958) ;  /* 0xffff35c000007947 */ /* 0x000fea000383ffff */
.L_x_1841:
[----:B------:R-:W-:Y:S01]  /*ce90*/  IMAD.MOV.U32 R0, RZ, RZ, R5 ;  /* 0x000000ffff007224 */ /* 0x000fe200078e0005 */
[----:B------:R-:W-:Y:S02]  /*cea0*/  MOV R2, 0x2 ;  /* 0x0000000200027802 */ /* 0x000fe40000000f00 */
[----:B------:R-:W-:Y:S02]  /*ceb0*/  MOV R3, 0xced0 ;  /* 0x0000ced000037802 */ /* 0x000fe40000000f00 */
[----:B--2---:R-:W-:Y:S05]  /*cec0*/  CALL.REL.NOINC `($__internal_29_$__cuda_sm70_shflsync_up_p) ;  /* 0x0000247000007944 */ /* 0x004fea0003c00000 */
[----:B------:R-:W-:Y:S01]  /*ced0*/  SEL R0, R4, RZ, P4 ;  /* 0x000000ff04007207 */ /* 0x000fe20002000000 */
[----:B------:R-:W-:Y:S01]  /*cee0*/  IMAD.MOV.U32 R2, RZ, RZ, 0x4 ;  /* 0x00000004ff027424 */ /* 0x000fe200078e00ff */
[----:B------:R-:W-:-:S03]  /*cef0*/  MOV R3, 0xcf20 ;  /* 0x0000cf2000037802 */ /* 0x000fc60000000f00 */
[----:B------:R-:W-:Y:S02]  /*cf00*/  IMAD.IADD R0, R5, 0x1, R0 ;  /* 0x0000000105007824 */ /* 0x000fe400078e0200 */
[----:B------:R-:W-:Y:S05]  /*cf10*/  CALL.REL.NOINC `($__internal_29_$__cuda_sm70_shflsync_up_p) ;  /* 0x0000242000007944 */ /* 0x000fea0003c00000 */
        /* <DEDUP_REMOVED lines=12> */
[----:B------:R-:W-:Y:S02]  /*cfe0*/  MOV R3, 0x1f ;  /* 0x0000001f00037802 */ /* 0x000fe40000000f00 */
[----:B------:R-:W-:Y:S01]  /*cff0*/  MOV R2, 0xd030 ;  /* 0x0000d03000027802 */ /* 0x000fe20000000f00 */
[----:B------:R-:W-:-:S04]  /*d000*/  IMAD.IADD R4, R0, 0x1, R4 ;  /* 0x0000000100047824 */ /* 0x000fc800078e0204 */
[----:B------:R-:W-:Y:S02]  /*d010*/  IMAD.MOV.U32 R199, RZ, RZ, R4 ;  /* 0x000000ffffc77224 */ /* 0x000fe400078e0004 */
[----:B------:R-:W-:Y:S05]  /*d020*/  CALL.REL.NOINC `($__internal_28_$__cuda_sm70_shflsync_idx_p) ;  /* 0x000022c000007944 */ /* 0x000fea0003c00000 */
[----:B------:R-:W-:Y:S01]  /*d030*/  MOV R0, R198 ;  /* 0x000000c600007202 */ /* 0x000fe20000000f00 */
[----:B------:R-:W-:Y:S05]  /*d040*/  BRA `(.L_x_1959) ;  /* 0xffff350000007947 */ /* 0x000fea000383ffff */
.L_x_1843:
[----:B------:R-:W-:Y:S02]  /*d050*/  SEL R0, RZ, 0x1, P0 ;  /* 0x00000001ff007807 */ /* 0x000fe40000000000 */
[----:B------:R-:W-:Y:S02]  /*d060*/  MOV R2, 0xd080 ;  /* 0x0000d08000027802 */ /* 0x000fe40000000f00 */
[----:B------:R-:W-:Y:S05]  /*d070*/  CALL.REL.NOINC `($__internal_30_$__cuda_sm70_votesync_ballot) ;  /* 0x0000233000007944 */ /* 0x000fea0003c00000 */
[----:B------:R-:W-:Y:S05]  /*d080*/  BRA `(.L_x_1960) ;  /* 0xffff355000007947 */ /* 0x000fea000383ffff */
.L_x_1844:
[----:B------:R-:W-:Y:S01]  /*d090*/  IMAD.MOV.U32 R199, RZ, RZ, R8 ;  /* 0x000000ffffc77224 */ /* 0x000fe200078e0008 */
[----:B--2---:R-:W-:Y:S01]  /*d0a0*/  MOV R198, R247 ;  /* 0x000000f700c67202 */ /* 0x004fe20000000f00 */
[----:B------:R-:W-:Y:S01]  /*d0b0*/  IMAD.MOV.U32 R3, RZ, RZ, 0x1f ;  /* 0x0000001fff037424 */ /* 0x000fe200078e00ff */
[----:B------:R-:W-:Y:S02]  /*d0c0*/  MOV R2, 0xd0e0 ;  /* 0x0000d0e000027802 */ /* 0x000fe40000000f00 */
[----:B-1----:R-:W-:Y:S05]  /*d0d0*/  CALL.REL.NOINC `($__internal_28_$__cuda_sm70_shflsync_idx_p) ;  /* 0x0000221000007944 */ /* 0x002fea0003c00000 */
[----:B------:R-:W-:Y:S01]  /*d0e0*/  IMAD.MOV.U32 R11, RZ, RZ, R198 ;  /* 0x000000ffff0b7224 */ /* 0x000fe200078e00c6 */
[----:B------:R-:W-:Y:S01]  /*d0f0*/  MOV R199, R7 ;  /* 0x0000000700c77202 */ /* 0x000fe20000000f00 */
[----:B------:R-:W-:Y:S01]  /*d100*/  IMAD.MOV.U32 R6, RZ, RZ, RZ ;  /* 0x000000ffff067224 */ /* 0x000fe200078e00ff */
[----:B------:R-:W-:Y:S01]  /*d110*/  MOV R198, R247 ;  /* 0x000000f700c67202 */ /* 0x000fe20000000f00 */
[----:B------:R-:W-:Y:S01]  /*d120*/  IMAD.MOV.U32 R3, RZ, RZ, 0x1f ;  /* 0x0000001fff037424 */ /* 0x000fe200078e00ff */
[----:B------:R-:W-:-:S02]  /*d130*/  MOV R2, 0xd150 ;  /* 0x0000d15000027802 */ /* 0x000fc40000000f00 */
[----:B------:R-:W-:Y:S05]  /*d140*/  CALL.REL.NOINC `($__internal_28_$__cuda_sm70_shflsync_idx_p) ;  /* 0x000021a000007944 */ /* 0x000fea0003c00000 */
[----:B------:R-:W-:Y:S01]  /*d150*/  MOV R10, R198 ;  /* 0x000000c6000a7202 */ /* 0x000fe20000000f00 */
[----:B------:R-:W-:Y:S05]  /*d160*/  BRA `(.L_x_1961) ;  /* 0xffff34c000007947 */ /* 0x000fea000383ffff */
.L_x_1847:
[----:B------:R-:W-:Y:S01]  /*d170*/  IMAD.MOV.U32 R199, RZ, RZ, R4 ;  /* 0x000000ffffc77224 */ /* 0x000fe200078e0004 */
[----:B------:R-:W-:-:S02]  /*d180*/  MOV R3, 0x1f ;  /* 0x0000001f00037802 */ /* 0x000fc40000000f00 */
[----:B------:R-:W-:Y:S02]  /*d190*/  MOV R2, 0xd1b0 ;  /* 0x0000d1b000027802 */ /* 0x000fe40000000f00 */
[----:B-1234-:R-:W-:Y:S05]  /*d1a0*/  CALL.REL.NOINC `($__internal_28_$__cuda_sm70_shflsync_idx_p) ;  /* 0x0000214000007944 */ /* 0x01efea0003c00000 */
[----:B------:R-:W-:Y:S01]  /*d1b0*/  MOV R6, R198 ;  /* 0x000000c600067202 */ /* 0x000fe20000000f00 */
[----:B------:R-:W-:Y:S05]  /*d1c0*/  BRA `(.L_x_1846) ;  /* 0xffff34c000007947 */ /* 0x000fea000383ffff */
.L_x_1855:
[----:B------:R-:W-:Y:S01]  /*d1d0*/  IMAD.MOV.U32 R199, RZ, RZ, R5 ;  /* 0x000000ffffc77224 */ /* 0x000fe200078e0005 */
[----:B------:R-:W-:Y:S01]  /*d1e0*/  MOV R198, RZ ;  /* 0x000000ff00c67202 */ /* 0x000fe20000000f00 */
[----:B------:R-:W-:Y:S01]  /*d1f0*/  IMAD.MOV.U32 R3, RZ, RZ, 0x1c1f ;  /* 0x00001c1fff037424 */ /* 0x000fe200078e00ff */
[----:B------:R-:W-:Y:S02]  /*d200*/  MOV R2, 0xd220 ;  /* 0x0000d22000027802 */ /* 0x000fe40000000f00 */
[----:B-----5:R-:W-:Y:S05]  /*d210*/  CALL.REL.NOINC `($__internal_28_$__cuda_sm70_shflsync_idx_p) ;  /* 0x000020d000007944 */ /* 0x020fea0003c00000 */
[----:B------:R-:W-:Y:S01]  /*d220*/  MOV R4, R198 ;  /* 0x000000c600047202 */ /* 0x000fe20000000f00 */
[----:B------:R-:W-:Y:S05]  /*d230*/  BRA `(.L_x_1962) ;  /* 0xffff50b000007947 */ /* 0x000fea000383ffff */
.L_x_1856:
[----:B------:R-:W-:Y:S01]  /*d240*/  IMAD.MOV.U32 R199, RZ, RZ, R12 ;  /* 0x000000ffffc77224 */ /* 0x000fe200078e000c */
[----:B------:R-:W-:Y:S01]  /*d250*/  MOV R198, RZ ;  /* 0x000000ff00c67202 */ /* 0x000fe20000000f00 */
[----:B------:R-:W-:Y:S01]  /*d260*/  IMAD.MOV.U32 R3, RZ, RZ, 0x1c1f ;  /* 0x00001c1fff037424 */ /* 0x000fe200078e00ff */
[----:B------:R-:W-:Y:S02]  /*d270*/  MOV R2, 0xd290 ;  /* 0x0000d29000027802 */ /* 0x000fe40000000f00 */
[----:B-12--5:R-:W-:Y:S05]  /*d280*/  CALL.REL.NOINC `($__internal_28_$__cuda_sm70_shflsync_idx_p) ;  /* 0x0000206000007944 */ /* 0x026fea0003c00000 */
[----:B------:R-:W-:Y:S01]  /*d290*/  MOV R0, R198 ;  /* 0x000000c600007202 */ /* 0x000fe20000000f00 */
[----:B------:R-:W-:Y:S05]  /*d2a0*/  BRA `(.L_x_1963) ;  /* 0xffff506000007947 */ /* 0x000fea000383ffff */
.L_x_1859:
[----:B------:R-:W-:Y:S01]  /*d2b0*/  IMAD.MOV.U32 R199, RZ, RZ, R5 ;  /* 0x000000ffffc77224 */ /* 0x000fe200078e0005 */
[----:B------:R-:W-:Y:S01]  /*d2c0*/  MOV R198, 0x1 ;  /* 0x0000000100c67802 */ /* 0x000fe20000000f00 */
[----:B--2---:R-:W-:Y:S01]  /*d2d0*/  IMAD.MOV.U32 R3, RZ, RZ, 0x1c1f ;  /* 0x00001c1fff037424 */ /* 0x004fe200078e00ff */
[----:B------:R-:W-:-:S02]  /*d2e0*/  MOV R2, 0xd300 ;  /* 0x0000d30000027802 */ /* 0x000fc40000000f00 */
[----:B-1-345:R-:W-:Y:S05]  /*d2f0*/  CALL.REL.NOINC `($__internal_28_$__cuda_sm70_shflsync_idx_p) ;  /* 0x00001ff000007944 */ /* 0x03afea0003c00000 */
[----:B------:R-:W-:Y:S01]  /*d300*/  IMAD.MOV.U32 R4, RZ, RZ, R198 ;  /* 0x000000ffff047224 */ /* 0x000fe200078e00c6 */
[----:B------:R-:W-:Y:S01]  /*d310*/  MOV R198, 0x1 ;  /* 0x0000000100c67802 */ /* 0x000fe20000000f00 */
[----:B------:R-:W-:Y:S01]  /*d320*/  IMAD.MOV.U32 R199, RZ, RZ, R12 ;  /* 0x000000ffffc77224 */ /* 0x000fe200078e000c */
[----:B------:R-:W-:-:S02]  /*d330*/  MOV R3, 0x1c1f ;  /* 0x00001c1f00037802 */ /* 0x000fc40000000f00 */
[----:B------:R-:W-:Y:S02]  /*d340*/  MOV R2, 0xd360 ;  /* 0x0000d36000027802 */ /* 0x000fe40000000f00 */
[----:B------:R-:W-:Y:S05]  /*d350*/  CALL.REL.NOINC `($__internal_28_$__cuda_sm70_shflsync_idx_p) ;  /* 0x00001f9000007944 */ /* 0x000fea0003c00000 */
[----:B------:R-:W-:Y:S01]  /*d360*/  MOV R0, R198 ;  /* 0x000000c600007202 */ /* 0x000fe20000000f00 */
[----:B------:R-:W-:Y:S05]  /*d370*/  BRA `(.L_x_1964) ;  /* 0xffff513000007947 */ /* 0x000fea000383ffff */
.L_x_1862:
[----:B------:R-:W-:Y:S01]  /*d380*/  IMAD.MOV.U32 R199, RZ, RZ, R5 ;  /* 0x000000ffffc77224 */ /* 0x000fe200078e0005 */
[----:B------:R-:W-:Y:S01]  /*d390*/  MOV R198, 0x2 ;  /* 0x0000000200c67802 */ /* 0x000fe20000000f00 */
[----:B-1----:R-:W-:Y:S01]  /*d3a0*/  IMAD.MOV.U32 R3, RZ, RZ, 0x1c1f ;  /* 0x00001c1fff037424 */ /* 0x002fe200078e00ff */
[----:B------:R-:W-:Y:S02]  /*d3b0*/  MOV R2, 0xd3d0 ;  /* 0x0000d3d000027802 */ /* 0x000fe40000000f00 */
[----:B--2345:R-:W-:Y:S05]  /*d3c0*/  CALL.REL.NOINC `($__internal_28_$__cuda_sm70_shflsync_idx_p) ;  /* 0x00001f2000007944 */ /* 0x03cfea0003c00000 */
[----:B------:R-:W-:Y:S01]  /*d3d0*/  MOV R4, R198 ;  /* 0x000000c600047202 */ /* 0x000fe20000000f00 */
[----:B------:R-:W-:Y:S05]  /*d3e0*/  BRA `(.L_x_1965) ;  /* 0xffff524000007947 */ /* 0x000fea000383ffff */
.L_x_1863:
[----:B------:R-:W-:Y:S01]  /*d3f0*/  IMAD.MOV.U32 R199, RZ, RZ, R12 ;  /* 0x000000ffffc77224 */ /* 0x000fe200078e000c */
[----:B------:R-:W-:Y:S01]  /*d400*/  MOV R198, 0x2 ;  /* 0x0000000200c67802 */ /* 0x000fe20000000f00 */
[----:B------:R-:W-:Y:S01]  /*d410*/  IMAD.MOV.U32 R3, RZ, RZ, 0x1c1f ;  /* 0x00001c1fff037424 */ /* 0x000fe200078e00ff */
[----:B------:R-:W-:Y:S02]  /*d420*/  MOV R2, 0xd440 ;  /* 0x0000d44000027802 */ /* 0x000fe40000000f00 */
[----:B-12345:R-:W-:Y:S05]  /*d430*/  CALL.REL.NOINC `($__internal_28_$__cuda_sm70_shflsync_idx_p) ;  /* 0x00001eb000007944 */ /* 0x03efea0003c00000 */
[----:B------:R-:W-:Y:S01]  /*d440*/  MOV R0, R198 ;  /* 0x000000c600007202 */ /* 0x000fe20000000f00 */
[----:B------:R-:W-:Y:S05]  /*d450*/  BRA `(.L_x_1966) ;  /* 0xffff51f000007947 */ /* 0x000fea000383ffff */
.L_x_1866:
[----:B------:R-:W-:Y:S01]  /*d460*/  IMAD.MOV.U32 R199, RZ, RZ, R5 ;  /* 0x000000ffffc77224 */ /* 0x000fe200078e0005 */
[----:B------:R-:W-:Y:S01]  /*d470*/  MOV R198, 0x3 ;  /* 0x0000000300c67802 */ /* 0x000fe20000000f00 */
[----:B-1----:R-:W-:Y:S01]  /*d480*/  IMAD.MOV.U32 R3, RZ, RZ, 0x1c1f ;  /* 0x00001c1fff037424 */ /* 0x002fe200078e00ff */
[----:B------:R-:W-:-:S02]  /*d490*/  MOV R2, 0xd4b0 ;  /* 0x0000d4b000027802 */ /* 0x000fc40000000f00 */
[----:B--2345:R-:W-:Y:S05]  /*d4a0*/  CALL.REL.NOINC `($__internal_28_$__cuda_sm70_shflsync_idx_p) ;  /* 0x00001e4000007944 */ /* 0x03cfea0003c00000 */
        /* <DEDUP_REMOVED lines=8> */
.L_x_1869:
[----:B------:R-:W-:Y:S01]  /*d530*/  IMAD.MOV.U32 R199, RZ, RZ, R24 ;  /* 0x000000ffffc77224 */ /* 0x000fe200078e0018 */
[----:B------:R-:W-:Y:S01]  /*d540*/  MOV R198, 0x1 ;  /* 0x0000000100c67802 */ /* 0x000fe20000000f00 */
[----:B---3--:R-:W-:Y:S01]  /*d550*/  IMAD.MOV.U32 R3, RZ, RZ, 0x1c1f ;  /* 0x00001c1fff037424 */ /* 0x008fe200078e00ff */
[----:B------:R-:W-:Y:S02]  /*d560*/  MOV R2, 0xd580 ;  /* 0x0000d58000027802 */ /* 0x000fe40000000f00 */
[----:B------:R-:W-:Y:S05]  /*d570*/  CALL.REL.NOINC `($__internal_28_$__cuda_sm70_shflsync_idx_p) ;  /* 0x00001d7000007944 */ /* 0x000fea0003c00000 */
[----:B------:R-:W-:Y:S01]  /*d580*/  IMAD.MOV.U32 R20, RZ, RZ, R198 ;  /* 0x000000ffff147224 */ /* 0x000fe200078e00c6 */
[----:B------:R-:W-:Y:S01]  /*d590*/  MOV R198, 0x1 ;  /* 0x0000000100c67802 */ /* 0x000fe20000000f00 */
[----:B------:R-:W-:Y:S01]  /*d5a0*/  IMAD.MOV.U32 R199, RZ, RZ, R25 ;  /* 0x000000ffffc77224 */ /* 0x000fe200078e0019 */
[----:B------:R-:W-:Y:S02]  /*d5b0*/  MOV R3, 0x1c1f ;  /* 0x00001c1f00037802 */ /* 0x000fe40000000f00 */
[----:B------:R-:W-:Y:S02]  /*d5c0*/  MOV R2, 0xd5e0 ;  /* 0x0000d5e000027802 */ /* 0x000fe40000000f00 */
[----:B------:R-:W-:Y:S05]  /*d5d0*/  CALL.REL.NOINC `($__internal_28_$__cuda_sm70_shflsync_idx_p) ;  /* 0x00001d1000007944 */ /* 0x000fea0003c00000 */
[----:B------:R-:W-:Y:S01]  /*d5e0*/  MOV R2, R198 ;  /* 0x000000c600027202 */ /* 0x000fe20000000f00 */
[----:B------:R-:W-:Y:S05]  /*d5f0*/  BRA `(.L_x_1968) ;  /* 0xffff5b2000007947 */ /* 0x000fea000383ffff */
.L_x_1872:
[----:B------:R-:W-:Y:S01]  /*d600*/  IMAD.MOV.U32 R199, RZ, RZ, R5 ;  /* 0x000000ffffc77224 */ /* 0x000fe200078e0005 */
[----:B------:R-:W-:Y:S01]  /*d610*/  MOV R198, RZ ;  /* 0x000000ff00c67202 */ /* 0x000fe20000000f00 */
[----:B------:R-:W-:Y:S01]  /*d620*/  IMAD.MOV.U32 R3, RZ, RZ, 0x1c1f ;  /* 0x00001c1fff037424 */ /* 0x000fe200078e00ff */
[----:B------:R-:W-:-:S02]  /*d630*/  MOV R2, 0xd650 ;  /* 0x0000d65000027802 */ /* 0x000fc40000000f00 */
[----:B------:R-:W-:Y:S05]  /*d640*/  CALL.REL.NOINC `($__internal_28_$__cuda_sm70_shflsync_idx_p) ;  /* 0x00001ca000007944 */ /* 0x000fea0003c00000 */
[----:B------:R-:W-:Y:S01]  /*d650*/  MOV R4, R198 ;  /* 0x000000c600047202 */ /* 0x000fe20000000f00 */
[----:B------:R-:W-:Y:S05]  /*d660*/  BRA `(.L_x_1969) ;  /* 0xffff644000007947 */ /* 0x000fea000383ffff */
.L_x_1873:
[----:B------:R-:W-:Y:S01]  /*d670*/  IMAD.MOV.U32 R199, RZ, RZ, R10 ;  /* 0x000000ffffc77224 */ /* 0x000fe200078e000a */
[----:B------:R-:W-:Y:S01]  /*d680*/  MOV R198, RZ ;  /* 0x000000ff00c67202 */ /* 0x000fe20000000f00 */
[----:B------:R-:W-:Y:S01]  /*d690*/  IMAD.MOV.U32 R3, RZ, RZ, 0x1c1f ;  /* 0x00001c1fff037424 */ /* 0x000fe200078e00ff */
[----:B------:R-:W-:-:S02]  /*d6a0*/  MOV R2, 0xd6c0 ;  /* 0x0000d6c000027802 */ /* 0x000fc40000000f00 */
[----:B-12---:R-:W-:Y:S05]  /*d6b0*/  CALL.REL.NOINC `($__internal_28_$__cuda_sm70_shflsync_idx_p) ;  /* 0x00001c3000007944 */ /* 0x006fea0003c00000 */
[----:B------:R-:W-:Y:S01]  /*d6c0*/  MOV R0, R198 ;  /* 0x000000c600007202 */ /* 0x000fe20000000f00 */
[----:B------:R-:W-:Y:S05]  /*d6d0*/  BRA `(.L_x_1970) ;  /* 0xffff63f000007947 */ /* 0x000fea000383ffff */
.L_x_1876:
[----:B------:R-:W-:Y:S01]  /*d6e0*/  IMAD.MOV.U32 R199, RZ, RZ, R5 ;  /* 0x000000ffffc77224 */ /* 0x000fe200078e0005 */
[----:B------:R-:W-:Y:S01]  /*d6f0*/  MOV R198, 0x1 ;  /* 0x0000000100c67802 */ /* 0x000fe20000000f00 */
[----:B--2---:R-:W-:Y:S01]  /*d700*/  IMAD.MOV.U32 R3, RZ, RZ, 0x1c1f ;  /* 0x00001c1fff037424 */ /* 0x004fe200078e00ff */
[----:B------:R-:W-:-:S03]  /*d710*/  MOV R2, 0xd730 ;  /* 0x0000d73000027802 */ /* 0x000fc60000000f00 */
[----:B-1-34-:R-:W-:Y:S05]  /*d720*/  CALL.REL.NOINC `($__internal_28_$__cuda_sm70_shflsync_idx_p) ;  /* 0x00001bc000007944 */ /* 0x01afea0003c00000 */
        /* <DEDUP_REMOVED lines=8> */
.L_x_1877:
[----:B------:R-:W-:Y:S01]  /*d7b0*/  IMAD.MOV.U32 R116, RZ, RZ, R0 ;  /* 0x000000ffff747224 */ /* 0x000fe200078e0000 */
[----:B------:R-:W-:Y:S02]  /*d7c0*/  MOV R3, 0x2 ;  /* 0x0000000200037802 */ /* 0x000fe40000000f00 */
[----:B------:R-:W-:Y:S02]  /*d7d0*/  MOV R2, 0xd7f0 ;  /* 0x0000d7f000027802 */ /* 0x000fe40000000f00 */
[----:B------:R-:W-:Y:S05]  /*d7e0*/  CALL.REL.NOINC `($__internal_27_$__cuda_sm70_shflsync_bfly_p) ;  /* 0x00001aa000007944 */ /* 0x000fea0003c00000 */
[----:B------:R-:W-:Y:S01]  /*d7f0*/  MOV R2, R158 ;  /* 0x0000009e00027202 */ /* 0x000fe20000000f00 */
[----:B------:R-:W-:Y:S05]  /*d800*/  BRA `(.L_x_1972) ;  /* 0xffff6c0000007947 */ /* 0x000fea000383ffff */
.L_x_1878:
[----:B------:R-:W-:Y:S01]  /*d810*/  IMAD.MOV.U32 R116, RZ, RZ, R4 ;  /* 0x000000ffff747224 */ /* 0x000fe200078e0004 */
[----:B------:R-:W-:Y:S02]  /*d820*/  MOV R3, 0x1 ;  /* 0x0000000100037802 */ /* 0x000fe40000000f00 */
[----:B------:R-:W-:Y:S02]  /*d830*/  MOV R2, 0xd850 ;  /* 0x0000d85000027802 */ /* 0x000fe40000000f00 */
[----:B-1----:R-:W-:Y:S05]  /*d840*/  CALL.REL.NOINC `($__internal_27_$__cuda_sm70_shflsync_bfly_p) ;  /* 0x00001a4000007944 */ /* 0x002fea0003c00000 */
[----:B------:R-:W-:Y:S01]  /*d850*/  FMNMX.FTZ R122, R4, R158, !PT ;  /* 0x0000009e047a7209 */ /* 0x000fe20007810000 */
[----:B------:R-:W-:Y:S01]  /*d860*/  IMAD.MOV.U32 R116, RZ, RZ, R5 ;  /* 0x000000ffff747224 */ /* 0x000fe200078e0005 */
[----:B------:R-:W-:Y:S01]  /*d870*/  MOV R2, 0xd8a0 ;  /* 0x0000d8a000027802 */ /* 0x000fe20000000f00 */
[----:B------:R-:W-:-:S02]  /*d880*/  IMAD.MOV.U32 R3, RZ, RZ, 0x2 ;  /* 0x00000002ff037424 */ /* 0x000fc400078e00ff */
[----:B------:R-:W-:Y:S05]  /*d890*/  CALL.REL.NOINC `($__internal_27_$__cuda_sm70_shflsync_bfly_p) ;  /* 0x000019f000007944 */ /* 0x000fea0003c00000 */
[----:B------:R-:W-:Y:S01]  /*d8a0*/  FMNMX.FTZ R5, R5, R158, !PT ;  /* 0x0000009e05057209 */ /* 0x000fe20007810000 */
[----:B------:R-:W-:Y:S01]  /*d8b0*/  IMAD.MOV.U32 R3, RZ, RZ, 0x1 ;  /* 0x00000001ff037424 */ /* 0x000fe200078e00ff */
[----:B------:R-:W-:-:S03]  /*d8c0*/  MOV R2, 0xd8f0 ;  /* 0x0000d8f000027802 */ /* 0x000fc60000000f00 */
[----:B------:R-:W-:Y:S02]  /*d8d0*/  IMAD.MOV.U32 R116, RZ, RZ, R5 ;  /* 0x000000ffff747224 */ /* 0x000fe400078e0005 */
[----:B------:R-:W-:Y:S05]  /*d8e0*/  CALL.REL.NOINC `($__internal_27_$__cuda_sm70_shflsync_bfly_p) ;  /* 0x000019a000007944 */ /* 0x000fea0003c00000 */
[----:B------:R-:W-:Y:S01]  /*d8f0*/  FMNMX.FTZ R121, R5, R158, !PT ;  /* 0x0000009e05797209 */ /* 0x000fe20007810000 */
[----:B------:R-:W-:Y:S01]  /*d900*/  IMAD.MOV.U32 R116, RZ, RZ, R6 ;  /* 0x000000ffff747224 */ /* 0x000fe200078e0006 */
[----:B------:R-:W-:Y:S01]  /*d910*/  MOV R2, 0xd940 ;  /* 0x0000d94000027802 */ /* 0x000fe20000000f00 */
[----:B------:R-:W-:Y:S02]  /*d920*/  IMAD.MOV.U32 R3, RZ, RZ, 0x2 ;  /* 0x00000002ff037424 */ /* 0x000fe400078e00ff */
        /* <DEDUP_REMOVED lines=16> */
[----:B------:R-:W-:Y:S01]  /*da30*/  MOV R8, R158 ;  /* 0x0000009e00087202 */ /* 0x000fe20000000f00 */
[----:B------:R-:W-:Y:S05]  /*da40*/  BRA `(.L_x_1973) ;  /* 0xffff6ab000007947 */ /* 0x000fea000383ffff */
.L_x_1880:
[----:B------:R-:W-:Y:S01]  /*da50*/  MOV R198, RZ ;  /* 0x000000ff00c67202 */ /* 0x000fe20000000f00 */
[----:B------:R-:W-:Y:S01]  /*da60*/  IMAD.MOV.U32 R199, RZ, RZ, R10 ;  /* 0x000000ffffc77224 */ /* 0x000fe200078e000a */
[----:B------:R-:W-:Y:S01]  /*da70*/  MOV R2, 0xdaa0 ;  /* 0x0000daa000027802 */ /* 0x000fe20000000f00 */
[----:B------:R-:W-:Y:S02]  /*da80*/  IMAD.MOV.U32 R3, RZ, RZ, 0x1c1f ;  /* 0x00001c1fff037424 */ /* 0x000fe400078e00ff */
[----:B-1234-:R-:W-:Y:S05]  /*da90*/  CALL.REL.NOINC `($__internal_28_$__cuda_sm70_shflsync_idx_p) ;  /* 0x0000185000007944 */ /* 0x01efea0003c00000 */
[----:B------:R-:W-:Y:S01]  /*daa0*/  MOV R2, R198 ;  /* 0x000000c600027202 */ /* 0x000fe20000000f00 */
[----:B------:R-:W-:-:S05]  /*dab0*/  BRA `(.L_x_1974) ;  /* 0xffff7d5000007947 */ /* 0x000fca000383ffff */
.L_x_1883:
[----:B------:R-:W-:Y:S01]  /*dac0*/  MOV R198, 0x1 ;  /* 0x0000000100c67802 */ /* 0x000fe20000000f00 */
[----:B------:R-:W-:Y:S01]  /*dad0*/  IMAD.MOV.U32 R199, RZ, RZ, R10 ;  /* 0x000000ffffc77224 */ /* 0x000fe200078e000a */
[----:B------:R-:W-:Y:S01]  /*dae0*/  MOV R2, 0xdb10 ;  /* 0x0000db1000027802 */ /* 0x000fe20000000f00 */
[----:B------:R-:W-:Y:S02]  /*daf0*/  IMAD.MOV.U32 R3, RZ, RZ, 0x1c1f ;  /* 0x00001c1fff037424 */ /* 0x000fe400078e00ff */
[----:B-12-4-:R-:W-:Y:S05]  /*db00*/  CALL.REL.NOINC `($__internal_28_$__cuda_sm70_shflsync_idx_p) ;  /* 0x000017e000007944 */ /* 0x016fea0003c00000 */
[----:B------:R-:W-:Y:S01]  /*db10*/  MOV R3, 0x1c1f ;  /* 0x00001c1f00037802 */ /* 0x000fe20000000f00 */
[----:B------:R-:W-:Y:S01]  /*db20*/  IMAD.MOV.U32 R4, RZ, RZ, R198 ;  /* 0x000000ffff047224 */ /* 0x000fe200078e00c6 */
[----:B------:R-:W-:Y:S01]  /*db30*/  MOV R198, 0x1 ;  /* 0x0000000100c67802 */ /* 0x000fe20000000f00 */
[----:B------:R-:W-:Y:S01]  /*db40*/  IMAD.MOV.U32 R199, RZ, RZ, R11 ;  /* 0x000000ffffc77224 */ /* 0x000fe200078e000b */
[----:B------:R-:W-:Y:S02]  /*db50*/  MOV R2, 0xdb70 ;  /* 0x0000db7000027802 */ /* 0x000fe40000000f00 */
[----:B------:R-:W-:Y:S05]  /*db60*/  CALL.REL.NOINC `($__internal_28_$__cuda_sm70_shflsync_idx_p) ;  /* 0x0000178000007944 */ /* 0x000fea0003c00000 */
[----:B------:R-:W-:Y:S01]  /*db70*/  MOV R2, R198 ;  /* 0x000000c600027202 */ /* 0x000fe20000000f00 */
[----:B------:R-:W-:-:S05]  /*db80*/  BRA `(.L_x_1975) ;  /* 0xffff7df000007947 */ /* 0x000fca000383ffff */
.L_x_1886:
[----:B------:R-:W-:Y:S01]  /*db90*/  MOV R198, RZ ;  /* 0x000000ff00c67202 */ /* 0x000fe20000000f00 */
[----:B------:R-:W-:Y:S01]  /*dba0*/  IMAD.MOV.U32 R199, RZ, RZ, R157 ;  /* 0x000000ffffc77224 */ /* 0x000fe200078e009d */
[----:B------:R-:W-:Y:S01]  /*dbb0*/  MOV R2, 0xdbe0 ;  /* 0x0000dbe000027802 */ /* 0x000fe20000000f00 */
[----:B------:R-:W-:Y:S02]  /*dbc0*/  IMAD.MOV.U32 R3, RZ, RZ, 0x1c1f ;  /* 0x00001c1fff037424 */ /* 0x000fe400078e00ff */
[----:B------:R-:W-:Y:S05]  /*dbd0*/  CALL.REL.NOINC `($__internal_28_$__cuda_sm70_shflsync_idx_p) ;  /* 0x0000171000007944 */ /* 0x000fea0003c00000 */
[----:B------:R-:W-:Y:S01]  /*dbe0*/  MOV R116, R198 ;  /* 0x000000c600747202 */ /* 0x000fe20000000f00 */
[----:B------:R-:W-:-:S05]  /*dbf0*/  BRA `(.L_x_1976) ;  /* 0xffff86d000007947 */ /* 0x000fca000383ffff */
.L_x_1887:
[----:B------:R-:W-:Y:S01]  /*dc00*/  MOV R198, RZ ;  /* 0x000000ff00c67202 */ /* 0x000fe20000000f00 */
[----:B------:R-:W-:Y:S01]  /*dc10*/  IMAD.MOV.U32 R199, RZ, RZ, R162 ;  /* 0x000000ffffc77224 */ /* 0x000fe200078e00a2 */
[----:B------:R-:W-:Y:S01]  /*dc20*/  MOV R2, 0xdc50 ;  /* 0x0000dc5000027802 */ /* 0x000fe20000000f00 */
[----:B------:R-:W-:Y:S02]  /*dc30*/  IMAD.MOV.U32 R3, RZ, RZ, 0x1c1f ;  /* 0x00001c1fff037424 */ /* 0x000fe400078e00ff */
[----:B-12---:R-:W-:Y:S05]  /*dc40*/  CALL.REL.NOINC `($__internal_28_$__cuda_sm70_shflsync_idx_p) ;  /* 0x000016a000007944 */ /* 0x006fea0003c00000 */
[----:B------:R-:W-:Y:S01]  /*dc50*/  MOV R2, R198 ;  /* 0x000000c600027202 */ /* 0x000fe20000000f00 */
[----:B------:R-:W-:-:S05]  /*dc60*/  BRA `(.L_x_1977) ;  /* 0xffff868000007947 */ /* 0x000fca000383ffff */
.L_x_1888:
[----:B------:R-:W-:Y:S01]  /*dc70*/  MOV R198, 0x1 ;  /* 0x0000000100c67802 */ /* 0x000fe20000000f00 */
[----:B------:R-:W-:Y:S01]  /*dc80*/  IMAD.MOV.U32 R199, RZ, RZ, R157 ;  /* 0x000000ffffc77224 */ /* 0x000fe200078e009d */
[----:B--2---:R-:W-:Y:S01]  /*dc90*/  MOV R2, 0xdcc0 ;  /* 0x0000dcc000027802 */ /* 0x004fe20000000f00 */
[----:B------:R-:W-:Y:S02]  /*dca0*/  IMAD.MOV.U32 R3, RZ, RZ, 0x1c1f ;  /* 0x00001c1fff037424 */ /* 0x000fe400078e00ff */
[----:B-1-3--:R-:W-:Y:S05]  /*dcb0*/  CALL.REL.NOINC `($__internal_28_$__cuda_sm70_shflsync_idx_p) ;  /* 0x0000163000007944 */ /* 0x00afea0003c00000 */
        /* <DEDUP_REMOVED lines=8> */
.L_x_1889:
[----:B------:R-:W-:Y:S02]  /*dd40*/  MOV R3, 0x2 ;  /* 0x0000000200037802 */ /* 0x000fe40000000f00 */
[----:B------:R-:W-:Y:S02]  /*dd50*/  MOV R2, 0xdd70 ;  /* 0x0000dd7000027802 */ /* 0x000fe40000000f00 */
[----:B---3--:R-:W-:Y:S05]  /*dd60*/  CALL.REL.NOINC `($__internal_27_$__cuda_sm70_shflsync_bfly_p) ;  /* 0x0000152000007944 */ /* 0x008fea0003c00000 */
[----:B------:R-:W-:Y:S01]  /*dd70*/  MOV R2, R158 ;  /* 0x0000009e00027202 */ /* 0x000fe20000000f00 */
[----:B------:R-:W-:-:S05]  /*dd80*/  BRA `(.L_x_1979) ;  /* 0xffff8ac000007947 */ /* 0x000fca000383ffff */
.L_x_1890:
[----:B------:R-:W-:Y:S01]  /*dd90*/  MOV R3, 0x1 ;  /* 0x0000000100037802 */ /* 0x000fe20000000f00 */
[----:B-1----:R-:W-:Y:S01]  /*dda0*/  IMAD.MOV.U32 R116, RZ, RZ, R122 ;  /* 0x000000ffff747224 */ /* 0x002fe200078e007a */
[----:B------:R-:W-:Y:S02]  /*ddb0*/  MOV R2, 0xddd0 ;  /* 0x0000ddd000027802 */ /* 0x000fe40000000f00 */
[----:B---3--:R-:W-:Y:S05]  /*ddc0*/  CALL.REL.NOINC `($__internal_27_$__cuda_sm70_shflsync_bfly_p) ;  /* 0x000014c000007944 */ /* 0x008fea0003c00000 */
[----:B------:R-:W-:Y:S01]  /*ddd0*/  IMAD.MOV.U32 R116, RZ, RZ, R120 ;  /* 0x000000ffff747224 */ /* 0x000fe200078e0078 */
[----:B------:R-:W-:Y:S01]  /*dde0*/  FMNMX.FTZ R122, R122, R158, !PT ;  /* 0x0000009e7a7a7209 */ /* 0x000fe20007810000 */
[----:B------:R-:W-:Y:S01]  /*ddf0*/  IMAD.MOV.U32 R3, RZ, RZ, 0x2 ;  /* 0x00000002ff037424 */ /* 0x000fe200078e00ff */
[----:B------:R-:W-:Y:S02]  /*de00*/  MOV R2, 0xde20 ;  /* 0x0000de2000027802 */ /* 0x000fe40000000f00 */
[----:B------:R-:W-:Y:S05]  /*de10*/  CALL.REL.NOINC `($__internal_27_$__cuda_sm70_shflsync_bfly_p) ;  /* 0x0000147000007944 */ /* 0x000fea0003c00000 */
[----:B------:R-:W-:Y:S01]  /*de20*/  FMNMX.FTZ R116, R120, R158, !PT ;  /* 0x0000009e78747209 */ /* 0x000fe20007810000 */
[----:B------:R-:W-:Y:S01]  /*de30*/  IMAD.MOV.U32 R3, RZ, RZ, 0x1 ;  /* 0x00000001ff037424 */ /* 0x000fe200078e00ff */
[----:B------:R-:W-:Y:S02]  /*de40*/  MOV R2, 0xde60 ;  /* 0x0000de6000027802 */ /* 0x000fe40000000f00 */
[----:B------:R-:W-:Y:S05]  /*de50*/  CALL.REL.NOINC `($__internal_27_$__cuda_sm70_shflsync_bfly_p) ;  /* 0x0000143000007944 */ /* 0x000fea0003c00000 */
[----:B------:R-:W-:Y:S01]  /*de60*/  IMAD.MOV.U32 R3, RZ, RZ, 0x2 ;  /* 0x00000002ff037424 */ /* 0x000fe200078e00ff */
[----:B------:R-:W-:Y:S01]  /*de70*/  FMNMX.FTZ R121, R116, R158, !PT ;  /* 0x0000009e74797209 */ /* 0x000fe20007810000 */
[----:B------:R-:W-:Y:S01]  /*de80*/  IMAD.MOV.U32 R116, RZ, RZ, R156 ;  /* 0x000000ffff747224 */ /* 0x000fe200078e009c */
        /* <DEDUP_REMOVED lines=15> */
[----:B------:R-:W-:Y:S01]  /*df80*/  MOV R2, R158 ;  /* 0x0000009e00027202 */ /* 0x000fe20000000f00 */
[----:B------:R-:W-:-:S05]  /*df90*/  BRA `(.L_x_1980) ;  /* 0xffff89a000007947 */ /* 0x000fca000383ffff */
.L_x_1892:
[----:B------:R-:W-:Y:S01]  /*dfa0*/  IMAD.MOV.U32 R116, RZ, RZ, R200 ;  /* 0x000000ffff747224 */ /* 0x000fe200078e00c8 */
[----:B------:R-:W-:-:S02]  /*dfb0*/  MOV R3, 0x2 ;  /* 0x0000000200037802 */ /* 0x000fc40000000f00 */
[----:B------:R-:W-:Y:S02]  /*dfc0*/  MOV R2, 0xdfe0 ;  /* 0x0000dfe000027802 */ /* 0x000fe40000000f00 */
[----:B------:R-:W-:Y:S05]  /*dfd0*/  CALL.REL.NOINC `($__internal_27_$__cuda_sm70_shflsync_bfly_p) ;  /* 0x000012b000007944 */ /* 0x000fea0003c00000 */
[----:B------:R-:W-:Y:S01]  /*dfe0*/  FADD.FTZ R116, R200, R158 ;  /* 0x0000009ec8747221 */ /* 0x000fe20000010000 */
[----:B------:R-:W-:Y:S02]  /*dff0*/  MOV R3, 0x1 ;  /* 0x0000000100037802 */ /* 0x000fe40000000f00 */
[----:B------:R-:W-:Y:S02]  /*e000*/  MOV R2, 0xe020 ;  /* 0x0000e02000027802 */ /* 0x000fe40000000f00 */
[----:B------:R-:W-:Y:S05]  /*e010*/  CALL.REL.NOINC `($__internal_27_$__cuda_sm70_shflsync_bfly_p) ;  /* 0x0000127000007944 */ /* 0x000fea0003c00000 */
[----:B------:R-:W-:Y:S01]  /*e020*/  FADD.FTZ R7, R116, R158 ;  /* 0x0000009e74077221 */ /* 0x000fe20000010000 */
[----:B------:R-:W-:Y:S02]  /*e030*/  MOV R116, R201 ;  /* 0x000000c900747202 */ /* 0x000fe40000000f00 */
[----:B------:R-:W-:Y:S02]  /*e040*/  MOV R3, 0x2 ;  /* 0x0000000200037802 */ /* 0x000fe40000000f00 */
[----:B------:R-:W-:Y:S02]  /*e050*/  MOV R2, 0xe070 ;  /* 0x0000e07000027802 */ /* 0x000fe40000000f00 */
[----:B------:R-:W-:Y:S05]  /*e060*/  CALL.REL.NOINC `($__internal_27_$__cuda_sm70_shflsync_bfly_p) ;  /* 0x0000122000007944 */ /* 0x000fea0003c00000 */
[----:B------:R-:W-:Y:S01]  /*e070*/  FADD.FTZ R6, R201, R158 ;  /* 0x0000009ec9067221 */ /* 0x000fe20000010000 */
[----:B------:R-:W-:Y:S02]  /*e080*/  MOV R3, 0x1 ;  /* 0x0000000100037802 */ /* 0x000fe40000000f00 */
[----:B------:R-:W-:-:S02]  /*e090*/  MOV R2, 0xe0c0 ;  /* 0x0000e0c000027802 */ /* 0x000fc40000000f00 */
[----:B------:R-:W-:Y:S02]  /*e0a0*/  MOV R116, R6 ;  /* 0x0000000600747202 */ /* 0x000fe40000000f00 */
        /* <DEDUP_REMOVED lines=8> */
[----:B------:R-:W-:Y:S02]  /*e130*/  MOV R2, 0xe160 ;  /* 0x0000e16000027802 */ /* 0x000fe40000000f00 */
[----:B------:R-:W-:-:S02]  /*e140*/  MOV R116, R5 ;  /* 0x0000000500747202 */ /* 0x000fc40000000f00 */
[----:B------:R-:W-:Y:S05]  /*e150*/  CALL.REL.NOINC `($__internal_27_$__cuda_sm70_shflsync_bfly_p) ;  /* 0x0000113000007944 */ /* 0x000fea0003c00000 */
[----:B------:R-:W-:Y:S01]  /*e160*/  FADD.FTZ R5, R5, R158 ;  /* 0x0000009e05057221 */ /* 0x000fe20000010000 */
[----:B------:R-:W-:-:S02]  /*e170*/  MOV R116, R221 ;  /* 0x000000dd00747202 */ /* 0x000fc40000000f00 */
[----:B------:R-:W-:Y:S02]  /*e180*/  MOV R3, 0x2 ;  /* 0x0000000200037802 */ /* 0x000fe40000000f00 */
[----:B------:R-:W-:Y:S02]  /*e190*/  MOV R2, 0xe1b0 ;  /* 0x0000e1b000027802 */ /* 0x000fe40000000f00 */
[----:B------:R-:W-:Y:S05]  /*e1a0*/  CALL.REL.NOINC `($__internal_27_$__cuda_sm70_shflsync_bfly_p) ;  /* 0x000010e000007944 */ /* 0x000fea0003c00000 */
[----:B------:R-:W-:Y:S01]  /*e1b0*/  FADD.FTZ R4, R221, R158 ;  /* 0x0000009edd047221 */ /* 0x000fe20000010000 */
[----:B------:R-:W-:Y:S02]  /*e1c0*/  MOV R3, 0x1 ;  /* 0x0000000100037802 */ /* 0x000fe40000000f00 */
[----:B------:R-:W-:Y:S02]  /*e1d0*/  MOV R2, 0xe200 ;  /* 0x0000e20000027802 */ /* 0x000fe40000000f00 */
[----:B------:R-:W-:Y:S02]  /*e1e0*/  MOV R116, R4 ;  /* 0x0000000400747202 */ /* 0x000fe40000000f00 */
[----:B------:R-:W-:Y:S05]  /*e1f0*/  CALL.REL.NOINC `($__internal_27_$__cuda_sm70_shflsync_bfly_p) ;  /* 0x0000109000007944 */ /* 0x000fea0003c00000 */
[----:B------:R-:W-:Y:S01]  /*e200*/  MOV R8, R158 ;  /* 0x0000009e00087202 */ /* 0x000fe20000000f00 */
[----:B------:R-:W-:Y:S05]  /*e210*/  BRA `(.L_x_1981) ;  /* 0xffff9fb000007947 */ /* 0x000fea000383ffff */
.L_x_1899:
[----:B-1234-:R-:W-:Y:S01]  /*e220*/  IMAD.MOV.U32 R199, RZ, RZ, R10 ;  /* 0x000000ffffc77224 */ /* 0x01efe200078e000a */
[----:B------:R-:W-:Y:S01]  /*e230*/  MOV R198, RZ ;  /* 0x000000ff00c67202 */ /* 0x000fe20000000f00 */
[----:B------:R-:W-:Y:S01]  /*e240*/  IMAD.MOV.U32 R3, RZ, RZ, 0x1c1f ;  /* 0x00001c1fff037424 */ /* 0x000fe200078e00ff */
[----:B------:R-:W-:-:S02]  /*e250*/  MOV R2, 0xe270 ;  /* 0x0000e27000027802 */ /* 0x000fc40000000f00 */
[----:B------:R-:W-:Y:S05]  /*e260*/  CALL.REL.NOINC `($__internal_28_$__cuda_sm70_shflsync_idx_p) ;  /* 0x0000108000007944 */ /* 0x000fea0003c00000 */
[----:B------:R-:W-:Y:S01]  /*e270*/  MOV R5, R198 ;  /* 0x000000c600057202 */ /* 0x000fe20000000f00 */
[----:B------:R-:W-:Y:S05]  /*e280*/  BRA `(.L_x_1982) ;  /* 0xffffb8e000007947 */ /* 0x000fea000383ffff */
.L_x_1900:
[----:B------:R-:W-:Y:S01]  /*e290*/  IMAD.MOV.U32 R199, RZ, RZ, R12 ;  /* 0x000000ffffc77224 */ /* 0x000fe200078e000c */
[----:B------:R-:W-:Y:S01]  /*e2a0*/  MOV R198, RZ ;  /* 0x000000ff00c67202 */ /* 0x000fe20000000f00 */
[----:B------:R-:W-:Y:S01]  /*e2b0*/  IMAD.MOV.U32 R3, RZ, RZ, 0x1c1f ;  /* 0x00001c1fff037424 */ /* 0x000fe200078e00ff */
[----:B------:R-:W-:-:S02]  /*e2c0*/  MOV R2, 0xe2e0 ;  /* 0x0000e2e000027802 */ /* 0x000fc40000000f00 */
[----:B-12---:R-:W-:Y:S05]  /*e2d0*/  CALL.REL.NOINC `($__internal_28_$__cuda_sm70_shflsync_idx_p) ;  /* 0x0000101000007944 */ /* 0x006fea0003c00000 */
[----:B------:R-:W-:Y:S01]  /*e2e0*/  MOV R0, R198 ;  /* 0x000000c600007202 */ /* 0x000fe20000000f00 */
[----:B------:R-:W-:Y:S05]  /*e2f0*/  BRA `(.L_x_1983) ;  /* 0xffffb89000007947 */ /* 0x000fea000383ffff */
.L_x_1903:
[----:B------:R-:W-:Y:S01]  /*e300*/  IMAD.MOV.U32 R199, RZ, RZ, R10 ;  /* 0x000000ffffc77224 */ /* 0x000fe200078e000a */
[----:B------:R-:W-:Y:S01]  /*e310*/  MOV R198, 0x1 ;  /* 0x0000000100c67802 */ /* 0x000fe20000000f00 */
[----:B--2---:R-:W-:Y:S01]  /*e320*/  IMAD.MOV.U32 R3, RZ, RZ, 0x1c1f ;  /* 0x00001c1fff037424 */ /* 0x004fe200078e00ff */
[----:B------:R-:W-:-:S02]  /*e330*/  MOV R2, 0xe350 ;  /* 0x0000e35000027802 */ /* 0x000fc40000000f00 */
        /* <DEDUP_REMOVED lines=9> */
.L_x_1906:
[----:B------:R-:W-:Y:S01]  /*e3d0*/  IMAD.MOV.U32 R199, RZ, RZ, R10 ;  /* 0x000000ffffc77224 */ /* 0x000fe200078e000a */
[----:B------:R-:W-:Y:S01]  /*e3e0*/  MOV R198, 0x2 ;  /* 0x0000000200c67802 */ /* 0x000fe20000000f00 */
[----:B-1----:R-:W-:Y:S01]  /*e3f0*/  IMAD.MOV.U32 R3, RZ, RZ, 0x1c1f ;  /* 0x00001c1fff037424 */ /* 0x002fe200078e00ff */
[----:B------:R-:W-:Y:S02]  /*e400*/  MOV R2, 0xe420 ;  /* 0x0000e42000027802 */ /* 0x000fe40000000f00 */
[----:B--234-:R-:W-:Y:S05]  /*e410*/  CALL.REL.NOINC `($__internal_28_$__cuda_sm70_shflsync_idx_p) ;  /* 0x00000ed000007944 */ /* 0x01cfea0003c00000 */
[----:B------:R-:W-:Y:S01]  /*e420*/  MOV R5, R198 ;  /* 0x000000c600057202 */ /* 0x000fe20000000f00 */
[----:B------:R-:W-:Y:S05]  /*e430*/  BRA `(.L_x_1985) ;  /* 0xffffba2000007947 */ /* 0x000fea000383ffff */
.L_x_1907:
[----:B------:R-:W-:Y:S01]  /*e440*/  IMAD.MOV.U32 R199, RZ, RZ, R12 ;  /* 0x000000ffffc77224 */ /* 0x000fe200078e000c */
[----:B------:R-:W-:Y:S01]  /*e450*/  MOV R198, 0x2 ;  /* 0x0000000200c67802 */ /* 0x000fe20000000f00 */
[----:B------:R-:W-:Y:S01]  /*e460*/  IMAD.MOV.U32 R3, RZ, RZ, 0x1c1f ;  /* 0x00001c1fff037424 */ /* 0x000fe200078e00ff */
[----:B------:R-:W-:Y:S02]  /*e470*/  MOV R2, 0xe490 ;  /* 0x0000e49000027802 */ /* 0x000fe40000000f00 */
[----:B-1234-:R-:W-:Y:S05]  /*e480*/  CALL.REL.NOINC `($__internal_28_$__cuda_sm70_shflsync_idx_p) ;  /* 0x00000e6000007944 */ /* 0x01efea0003c00000 */
[----:B------:R-:W-:Y:S01]  /*e490*/  MOV R0, R198 ;  /* 0x000000c600007202 */ /* 0x000fe20000000f00 */
[----:B------:R-:W-:Y:S05]  /*e4a0*/  BRA `(.L_x_1986) ;  /* 0xffffb9d000007947 */ /* 0x000fea000383ffff */
.L_x_1910:
[----:B------:R-:W-:Y:S01]  /*e4b0*/  IMAD.MOV.U32 R199, RZ, RZ, R10 ;  /* 0x000000ffffc77224 */ /* 0x000fe200078e000a */
[----:B------:R-:W-:Y:S01]  /*e4c0*/  MOV R198, 0x3 ;  /* 0x0000000300c67802 */ /* 0x000fe20000000f00 */
[----:B-1----:R-:W-:Y:S01]  /*e4d0*/  IMAD.MOV.U32 R3, RZ, RZ, 0x1c1f ;  /* 0x00001c1fff037424 */ /* 0x002fe200078e00ff */
[----:B------:R-:W-:-:S02]  /*e4e0*/  MOV R2, 0xe500 ;  /* 0x0000e50000027802 */ /* 0x000fc40000000f00 */
[----:B--234-:R-:W-:Y:S05]  /*e4f0*/  CALL.REL.NOINC `($__internal_28_$__cuda_sm70_shflsync_idx_p) ;  /* 0x00000df000007944 */ /* 0x01cfea0003c00000 */
        /* <DEDUP_REMOVED lines=8> */
.L_x_1912:
[----:B------:R-:W-:Y:S01]  /*e580*/  IMAD.MOV.U32 R199, RZ, RZ, R5 ;  /* 0x000000ffffc77224 */ /* 0x000fe200078e0005 */
[----:B------:R-:W-:Y:S01]  /*e590*/  MOV R198, RZ ;  /* 0x000000ff00c67202 */ /* 0x000fe20000000f00 */
[----:B------:R-:W-:Y:S01]  /*e5a0*/  IMAD.MOV.U32 R3, RZ, RZ, 0x1c1f ;  /* 0x00001c1fff037424 */ /* 0x000fe200078e00ff */
[----:B------:R-:W-:Y:S02]  /*e5b0*/  MOV R2, 0xe5d0 ;  /* 0x0000e5d000027802 */ /* 0x000fe40000000f00 */
[----:B------:R-:W-:Y:S05]  /*e5c0*/  CALL.REL.NOINC `($__internal_28_$__cuda_sm70_shflsync_idx_p) ;  /* 0x00000d2000007944 */ /* 0x000fea0003c00000 */
[----:B------:R-:W-:Y:S01]  /*e5d0*/  MOV R4, R198 ;  /* 0x000000c600047202 */ /* 0x000fe20000000f00 */
[----:B------:R-:W-:Y:S05]  /*e5e0*/  BRA `(.L_x_1988) ;  /* 0xffffbd5000007947 */ /* 0x000fea000383ffff */
.L_x_1913:
[----:B------:R-:W-:Y:S01]  /*e5f0*/  IMAD.MOV.U32 R199, RZ, RZ, R12 ;  /* 0x000000ffffc77224 */ /* 0x000fe200078e000c */
[----:B------:R-:W-:Y:S01]  /*e600*/  MOV R198, RZ ;  /* 0x000000ff00c67202 */ /* 0x000fe20000000f00 */
[----:B------:R-:W-:Y:S01]  /*e610*/  IMAD.MOV.U32 R3, RZ, RZ, 0x1c1f ;  /* 0x00001c1fff037424 */ /* 0x000fe200078e00ff */
[----:B------:R-:W-:Y:S02]  /*e620*/  MOV R2, 0xe640 ;  /* 0x0000e64000027802 */ /* 0x000fe40000000f00 */
[----:B-12---:R-:W-:Y:S05]  /*e630*/  CALL.REL.NOINC `($__internal_28_$__cuda_sm70_shflsync_idx_p) ;  /* 0x00000cb000007944 */ /* 0x006fea0003c00000 */
[----:B------:R-:W-:Y:S01]  /*e640*/  MOV R0, R198 ;  /* 0x000000c600007202 */ /* 0x000fe20000000f00 */
[----:B------:R-:W-:Y:S05]  /*e650*/  BRA `(.L_x_1989) ;  /* 0xffffbd0000007947 */ /* 0x000fea000383ffff */
.L_x_1916:
        /* <DEDUP_REMOVED lines=13> */
.L_x_1919:
[----:B------:R-:W-:Y:S01]  /*e730*/  IMAD.MOV.U32 R199, RZ, RZ, R5 ;  /* 0x000000ffffc77224 */ /* 0x000fe200078e0005 */
[----:B------:R-:W-:Y:S01]  /*e740*/  MOV R198, 0x2 ;  /* 0x0000000200c67802 */ /* 0x000fe20000000f00 */
[----:B-1----:R-:W-:Y:S01]  /*e750*/  IMAD.MOV.U32 R3, RZ, RZ, 0x1c1f ;  /* 0x00001c1fff037424 */ /* 0x002fe200078e00ff */
[----:B------:R-:W-:Y:S02]  /*e760*/  MOV R2, 0xe780 ;  /* 0x0000e78000027802 */ /* 0x000fe40000000f00 */
[----:B--234-:R-:W-:Y:S05]  /*e770*/  CALL.REL.NOINC `($__internal_28_$__cuda_sm70_shflsync_idx_p) ;  /* 0x00000b7000007944 */ /* 0x01cfea0003c00000 */
[----:B------:R-:W-:Y:S01]  /*e780*/  MOV R4, R198 ;  /* 0x000000c600047202 */ /* 0x000fe20000000f00 */
[----:B------:R-:W-:Y:S05]  /*e790*/  BRA `(.L_x_1991) ;  /* 0xffffc4f000007947 */ /* 0x000fea000383ffff */
.L_x_1920:
[----:B------:R-:W-:Y:S01]  /*e7a0*/  IMAD.MOV.U32 R199, RZ, RZ, R12 ;  /* 0x000000ffffc77224 */ /* 0x000fe200078e000c */
[----:B------:R-:W-:Y:S01]  /*e7b0*/  MOV R198, 0x2 ;  /* 0x0000000200c67802 */ /* 0x000fe20000000f00 */
[----:B------:R-:W-:Y:S01]  /*e7c0*/  IMAD.MOV.U32 R3, RZ, RZ, 0x1c1f ;  /* 0x00001c1fff037424 */ /* 0x000fe200078e00ff */
[----:B------:R-:W-:Y:S02]  /*e7d0*/  MOV R2, 0xe7f0 ;  /* 0x0000e7f000027802 */ /* 0x000fe40000000f00 */
[----:B-1234-:R-:W-:Y:S05]  /*e7e0*/  CALL.REL.NOINC `($__internal_28_$__cuda_sm70_shflsync_idx_p) ;  /* 0x00000b0000007944 */ /* 0x01efea0003c00000 */
[----:B------:R-:W-:Y:S01]  /*e7f0*/  MOV R0, R198 ;  /* 0x000000c600007202 */ /* 0x000fe20000000f00 */
[----:B------:R-:W-:Y:S05]  /*e800*/  BRA `(.L_x_1992) ;  /* 0xffffc4a000007947 */ /* 0x000fea000383ffff */
.L_x_1923:
        /* <DEDUP_REMOVED lines=13> */
.L_x_1927:
[----:B------:R-:W-:Y:S01]  /*e8e0*/  IMAD.MOV.U32 R199, RZ, RZ, R5 ;  /* 0x000000ffffc77224 */ /* 0x000fe200078e0005 */
[----:B------:R-:W-:Y:S01]  /*e8f0*/  MOV R198, RZ ;  /* 0x000000ff00c67202 */ /* 0x000fe20000000f00 */
[----:B------:R-:W-:Y:S01]  /*e900*/  IMAD.MOV.U32 R3, RZ, RZ, 0x1c1f ;  /* 0x00001c1fff037424 */ /* 0x000fe200078e00ff */
[----:B------:R-:W-:Y:S02]  /*e910*/  MOV R2, 0xe930 ;  /* 0x0000e93000027802 */ /* 0x000fe40000000f00 */
[----:B------:R-:W-:Y:S05]  /*e920*/  CALL.REL.NOINC `($__internal_28_$__cuda_sm70_shflsync_idx_p) ;  /* 0x000009c000007944 */ /* 0x000fea0003c00000 */
[----:B------:R-:W-:Y:S01]  /*e930*/  MOV R4, R198 ;  /* 0x000000c600047202 */ /* 0x000fe20000000f00 */
[----:B------:R-:W-:Y:S05]  /*e940*/  BRA `(.L_x_1994) ;  /* 0xffffd3a000007947 */ /* 0x000fea000383ffff */
.L_x_1928:
[----:B------:R-:W-:Y:S01]  /*e950*/  IMAD.MOV.U32 R199, RZ, RZ, R12 ;  /* 0x000000ffffc77224 */ /* 0x000fe200078e000c */
[----:B------:R-:W-:Y:S01]  /*e960*/  MOV R198, RZ ;  /* 0x000000ff00c67202 */ /* 0x000fe20000000f00 */
[----:B------:R-:W-:Y:S01]  /*e970*/  IMAD.MOV.U32 R3, RZ, RZ, 0x1c1f ;  /* 0x00001c1fff037424 */ /* 0x000fe200078e00ff */
[----:B------:R-:W-:Y:S02]  /*e980*/  MOV R2, 0xe9a0 ;  /* 0x0000e9a000027802 */ /* 0x000fe40000000f00 */
[----:B-12---:R-:W-:Y:S05]  /*e990*/  CALL.REL.NOINC `($__internal_28_$__cuda_sm70_shflsync_idx_p) ;  /* 0x0000095000007944 */ /* 0x006fea0003c00000 */
[----:B------:R-:W-:Y:S01]  /*e9a0*/  MOV R0, R198 ;  /* 0x000000c600007202 */ /* 0x000fe20000000f00 */
[----:B------:R-:W-:Y:S05]  /*e9b0*/  BRA `(.L_x_1995) ;  /* 0xffffd35000007947 */ /* 0x000fea000383ffff */
.L_x_1931:
        /* <DEDUP_REMOVED lines=13> */
.L_x_1934:
[----:B------:R-:W-:Y:S01]  /*ea90*/  IMAD.MOV.U32 R199, RZ, RZ, R5 ;  /* 0x000000ffffc77224 */ /* 0x000fe200078e0005 */
[----:B------:R-:W-:Y:S01]  /*eaa0*/  MOV R198, 0x2 ;  /* 0x0000000200c67802 */ /* 0x000fe20000000f00 */
[----:B-1----:R-:W-:Y:S01]  /*eab0*/  IMAD.MOV.U32 R3, RZ, RZ, 0x1c1f ;  /* 0x00001c1fff037424 */ /* 0x002fe200078e00ff */
[----:B------:R-:W-:Y:S02]  /*eac0*/  MOV R2, 0xeae0 ;  /* 0x0000eae000027802 */ /* 0x000fe40000000f00 */
[----:B--234-:R-:W-:Y:S05]  /*ead0*/  CALL.REL.NOINC `($__internal_28_$__cuda_sm70_shflsync_idx_p) ;  /* 0x0000081000007944 */ /* 0x01cfea0003c00000 */
[----:B------:R-:W-:Y:S01]  /*eae0*/  MOV R4, R198 ;  /* 0x000000c600047202 */ /* 0x000fe20000000f00 */
[----:B------:R-:W-:Y:S05]  /*eaf0*/  BRA `(.L_x_1997) ;  /* 0xffffd4f000007947 */ /* 0x000fea000383ffff */
.L_x_1935:
[----:B------:R-:W-:Y:S01]  /*eb00*/  IMAD.MOV.U32 R199, RZ, RZ, R12 ;  /* 0x000000ffffc77224 */ /* 0x000fe200078e000c */
[----:B------:R-:W-:Y:S01]  /*eb10*/  MOV R198, 0x2 ;  /* 0x0000000200c67802 */ /* 0x000fe20000000f00 */
[----:B------:R-:W-:Y:S01]  /*eb20*/  IMAD.MOV.U32 R3, RZ, RZ, 0x1c1f ;  /* 0x00001c1fff037424 */ /* 0x000fe200078e00ff */
[----:B------:R-:W-:Y:S02]  /*eb30*/  MOV R2, 0xeb50 ;  /* 0x0000eb5000027802 */ /* 0x000fe40000000f00 */
[----:B-1234-:R-:W-:Y:S05]  /*eb40*/  CALL.REL.NOINC `($__internal_28_$__cuda_sm70_shflsync_idx_p) ;  /* 0x000007a000007944 */ /* 0x01efea0003c00000 */
[----:B------:R-:W-:Y:S01]  /*eb50*/  MOV R0, R198 ;  /* 0x000000c600007202 */ /* 0x000fe20000000f00 */
[----:B------:R-:W-:Y:S05]  /*eb60*/  BRA `(.L_x_1998) ;  /* 0xffffd4a000007947 */ /* 0x000fea000383ffff */
.L_x_1938:
        /* <DEDUP_REMOVED lines=13> */
.L_x_1940:
[----:B------:R-:W-:Y:S01]  /*ec40*/  IMAD.MOV.U32 R199, RZ, RZ, R74 ;  /* 0x000000ffffc77224 */ /* 0x000fe200078e004a */
[----:B------:R-:W-:Y:S01]  /*ec50*/  MOV R198, RZ ;  /* 0x000000ff00c67202 */ /* 0x000fe20000000f00 */
[----:B--2---:R-:W-:Y:S01]  /*ec60*/  IMAD.MOV.U32 R3, RZ, RZ, 0x1f ;  /* 0x0000001fff037424 */ /* 0x004fe200078e00ff */
[----:B------:R-:W-:Y:S02]  /*ec70*/  MOV R2, 0xec90 ;  /* 0x0000ec9000027802 */ /* 0x000fe40000000f00 */
[----:B-1----:R-:W-:Y:S05]  /*ec80*/  CALL.REL.NOINC `($__internal_28_$__cuda_sm70_shflsync_idx_p) ;  /* 0x0000066000007944 */ /* 0x002fea0003c00000 */
[----:B------:R-:W-:Y:S01]  /*ec90*/  MOV R9, R198 ;  /* 0x000000c600097202 */ /* 0x000fe20000000f00 */
[----:B------:R-:W-:Y:S05]  /*eca0*/  BRA `(.L_x_2000) ;  /* 0xffffd6d000007947 */ /* 0x000fea000383ffff */
.L_x_1941:
[----:B------:R-:W-:Y:S01]  /*ecb0*/  IMAD.MOV.U32 R199, RZ, RZ, R74 ;  /* 0x000000ffffc77224 */ /* 0x000fe200078e004a */
[----:B------:R-:W-:Y:S01]  /*ecc0*/  MOV R198, 0x1 ;  /* 0x0000000100c67802 */ /* 0x000fe20000000f00 */
[----:B--2---:R-:W-:Y:S01]  /*ecd0*/  IMAD.MOV.U32 R3, RZ, RZ, 0x1f ;  /* 0x0000001fff037424 */ /* 0x004fe200078e00ff */
[----:B------:R-:W-:Y:S02]  /*ece0*/  MOV R2, 0xed00 ;  /* 0x0000ed0000027802 */ /* 0x000fe40000000f00 */
[----:B-1-34-:R-:W-:Y:S05]  /*ecf0*/  CALL.REL.NOINC `($__internal_28_$__cuda_sm70_shflsync_idx_p) ;  /* 0x000005f000007944 */ /* 0x01afea0003c00000 */
[----:B------:R-:W-:Y:S01]  /*ed00*/  MOV R8, R198 ;  /* 0x000000c600087202 */ /* 0x000fe20000000f00 */
[----:B------:R-:W-:Y:S05]  /*ed10*/  BRA `(.L_x_2001) ;  /* 0xffffd68000007947 */ /* 0x000fea000383ffff */
.L_x_1942:
[----:B------:R-:W-:Y:S02]  /*ed20*/  MOV R2, 0x1 ;  /* 0x0000000100027802 */ /* 0x000fe40000000f00 */
[----:B------:R-:W-:-:S02]  /*ed30*/  MOV R3, 0xed50 ;  /* 0x0000ed5000037802 */ /* 0x000fc40000000f00 */
[----:B---34-:R-:W-:Y:S05]  /*ed40*/  CALL.REL.NOINC `($__internal_29_$__cuda_sm70_shflsync_up_p) ;  /* 0x000005f000007944 */ /* 0x018fea0003c00000 */
[----:B------:R-:W-:Y:S05]  /*ed50*/  BRA `(.L_x_2002) ;  /* 0xffffd76000007947 */ /* 0x000fea000383ffff */
.L_x_1943:
[----:B------:R-:W-:Y:S02]  /*ed60*/  MOV R2, 0x2 ;  /* 0x0000000200027802 */ /* 0x000fe40000000f00 */
[----:B------:R-:W-:-:S02]  /*ed70*/  MOV R3, 0xed90 ;  /* 0x0000ed9000037802 */ /* 0x000fc40000000f00 */
[----:B---34-:R-:W-:Y:S05]  /*ed80*/  CALL.REL.NOINC `($__internal_29_$__cuda_sm70_shflsync_up_p) ;  /* 0x000005b000007944 */ /* 0x018fea0003c00000 */
        /* <DEDUP_REMOVED lines=24> */
.L_x_1947:
[----:B------:R-:W-:Y:S02]  /*ef10*/  MOV R2, 0x1 ;  /* 0x0000000100027802 */ /* 0x000fe40000000f00 */
[----:B------:R-:W-:Y:S02]  /*ef20*/  MOV R3, 0xef40 ;  /* 0x0000ef4000037802 */ /* 0x000fe40000000f00 */
[----:B---3--:R-:W-:Y:S05]  /*ef30*/  CALL.REL.NOINC `($__internal_29_$__cuda_sm70_shflsync_up_p) ;  /* 0x0000040000007944 */ /* 0x008fea0003c00000 */
[----:B------:R-:W-:Y:S01]  /*ef40*/  MOV R2, R4 ;  /* 0x0000000400027202 */ /* 0x000fe20000000f00 */
[----:B------:R-:W-:Y:S05]  /*ef50*/  BRA `(.L_x_2004) ;  /* 0xffffd7b000007947 */ /* 0x000fea000383ffff */
.L_x_1948:
[----:B------:R-:W-:Y:S02]  /*ef60*/  MOV R2, 0x2 ;  /* 0x0000000200027802 */ /* 0x000fe40000000f00 */
[----:B------:R-:W-:Y:S02]  /*ef70*/  MOV R3, 0xef90 ;  /* 0x0000ef9000037802 */ /* 0x000fe40000000f00 */
[----:B---3--:R-:W-:Y:S05]  /*ef80*/  CALL.REL.NOINC `($__internal_29_$__cuda_sm70_shflsync_up_p) ;  /* 0x000003b000007944 */ /* 0x008fea0003c00000 */
        /* <DEDUP_REMOVED lines=24> */
.L_x_1950:
[----:B------:R-:W-:Y:S02]  /*f110*/  SEL R0, RZ, 0x1, P0 ;  /* 0x00000001ff007807 */ /* 0x000fe40000000000 */
[----:B------:R-:W-:Y:S02]  /*f120*/  MOV R2, 0xf140 ;  /* 0x0000f14000027802 */ /* 0x000fe40000000f00 */
[----:B-1-3--:R-:W-:Y:S05]  /*f130*/  CALL.REL.NOINC `($__internal_30_$__cuda_sm70_votesync_ballot) ;  /* 0x0000027000007944 */ /* 0x00afea0003c00000 */
[----:B------:R-:W-:Y:S05]  /*f140*/  BRA `(.L_x_2006) ;  /* 0xffffd75000007947 */ /* 0x000fea000383ffff */
.L_x_1951:
[----:B------:R-:W-:Y:S01]  /*f150*/  IMAD.MOV.U32 R199, RZ, RZ, R6 ;  /* 0x000000ffffc77224 */ /* 0x000fe200078e0006 */
[----:B----4-:R-:W-:Y:S01]  /*f160*/  MOV R198, R11 ;  /* 0x0000000b00c67202 */ /* 0x010fe20000000f00 */
[----:B------:R-:W-:Y:S01]  /*f170*/  IMAD.MOV.U32 R3, RZ, RZ, 0x1f ;  /* 0x0000001fff037424 */ /* 0x000fe200078e00ff */
[----:B------:R-:W-:Y:S02]  /*f180*/  MOV R2, 0xf1a0 ;  /* 0x0000f1a000027802 */ /* 0x000fe40000000f00 */
[----:B-123--:R-:W-:Y:S05]  /*f190*/  CALL.REL.NOINC `($__internal_28_$__cuda_sm70_shflsync_idx_p) ;  /* 0x0000015000007944 */ /* 0x00efea0003c00000 */
[----:B------:R-:W-:Y:S01]  /*f1a0*/  IMAD.MOV.U32 R8, RZ, RZ, R198 ;  /* 0x000000ffff087224 */ /* 0x000fe200078e00c6 */
[----:B------:R-:W-:Y:S01]  /*f1b0*/  MOV R198, R11 ;  /* 0x0000000b00c67202 */ /* 0x000fe20000000f00 */
[----:B------:R-:W-:Y:S01]  /*f1c0*/  IMAD.MOV.U32 R199, RZ, RZ, R7 ;  /* 0x000000ffffc77224 */ /* 0x000fe200078e0007 */
[----:B------:R-:W-:Y:S02]  /*f1d0*/  MOV R3, 0x1f ;  /* 0x0000001f00037802 */ /* 0x000fe40000000f00 */
[----:B------:R-:W-:-:S02]  /*f1e0*/  MOV R2, 0xf200 ;  /* 0x0000f20000027802 */ /* 0x000fc40000000f00 */
[----:B------:R-:W-:Y:S05]  /*f1f0*/  CALL.REL.NOINC `($__internal_28_$__cuda_sm70_shflsync_idx_p) ;  /* 0x000000f000007944 */ /* 0x000fea0003c00000 */
[----:B------:R-:W-:Y:S01]  /*f200*/  MOV R7, R198 ;  /* 0x000000c600077202 */ /* 0x000fe20000000f00 */
[----:B------:R-:W-:Y:S05]  /*f210*/  BRA `(.L_x_2007) ;  /* 0xffffd6c000007947 */ /* 0x000fea000383ffff */
.L_x_1954:
[----:B------:R-:W-:Y:S01]  /*f220*/  IMAD.MOV.U32 R199, RZ, RZ, R4 ;  /* 0x000000ffffc77224 */ /* 0x000fe200078e0004 */
[----:B------:R-:W-:Y:S01]  /*f230*/  MOV R198, R0 ;  /* 0x0000000000c67202 */ /* 0x000fe20000000f00 */
[----:B------:R-:W-:Y:S01]  /*f240*/  IMAD.MOV.U32 R3, RZ, RZ, 0x1f ;  /* 0x0000001fff037424 */ /* 0x000fe200078e00ff */
[----:B------:R-:W-:-:S02]  /*f250*/  MOV R2, 0xf270 ;  /* 0x0000f27000027802 */ /* 0x000fc40000000f00 */
[----:B-1-34-:R-:W-:Y:S05]  /*f260*/  CALL.REL.NOINC `($__internal_28_$__cuda_sm70_shflsync_idx_p) ;  /* 0x0000008000007944 */ /* 0x01afea0003c00000 */
[----:B------:R-:W-:Y:S01]  /*f270*/  MOV R12, R198 ;  /* 0x000000c6000c7202 */ /* 0x000fe20000000f00 */
[----:B------:R-:W-:Y:S05]  /*f280*/  BRA `(.L_x_1953) ;  /* 0xffffd6b000007947 */ /* 0x000fea000383ffff */
        .weak           $__internal_27_$__cuda_sm70_shflsync_bfly_p
        .type           $__internal_27_$__cuda_sm70_shflsync_bfly_p,@function
        .size           $__internal_27_$__cuda_sm70_shflsync_bfly_p,($__internal_28_$__cuda_sm70_shflsync_idx_p - $__internal_27_$__cuda_sm70_shflsync_bfly_p)
$__internal_27_$__cuda_sm70_shflsync_bfly_p:
[----:B------:R-:W-:Y:S02]  /*f290*/  MOV R158, 0x1f ;  /* 0x0000001f009e7802 */ /* 0x000fe40000000f00 */
[----:B------:R-:W-:-:S04]  /*f2a0*/  MOV R159, 0xffffffff ;  /* 0xffffffff009f7802 */ /* 0x000fc80000000f00 */
[----:B------:R-:W-:Y:S04]  /*f2b0*/  WARPSYNC R159 ;  /* 0x0000009f00007348 */ /* 0x000fe80003800000 */
[----:B------:R1:W2:Y:S02]  /*f2c0*/  SHFL.BFLY PT, R158, R116, R3, R158 ;  /* 0x0c000003749e7389 */ /* 0x0002a400000e009e */
[----:B-1----:R-:W-:-:S04]  /*f2d0*/  MOV R3, 0x0 ;  /* 0x0000000000037802 */ /* 0x002fc80000000f00 */
[----:B--2---:R-:W-:Y:S05]  /*f2e0*/  RET.REL.NODEC R2 `(_ZN7cutlass13device_kernelIN5flash19enable_sm80_to_sm89INS1_16FlashAttnFwdSm80INS1_25CollectiveMainloopFwdSm80ILi4ELi1ELb0EN4cute5tupleIJNS5_1CILi128EEENS7_ILi48EEENS7_ILi96EEEEEELi96ENS_10bfloat16_tEfNS_4arch4Sm80ELb0ELb0ELb0ELb1ELb1ELb0ELb1ELb1EEENS1_21CollectiveEpilogueFwdINS6_IJS8_SA_S9_EEENS6_IJNS7_ILi1EEESI_SI_EEESC_SE_Li128ELb1ELb1ELb1ELb0EEENS1_36VarlenDynamicPersistentTileSchedulerILi128ELi48ELi128ELi128ELb1ELb1ELb0ELb0ELb1ELb1EEEEEEEEEvNT_6ParamsE) ;  /* 0xffff0d1002007950 */ /* 0x004fea0003c3ffff */
        .weak           $__internal_28_$__cuda_sm70_shflsync_idx_p
        .type           $__internal_28_$__cuda_sm70_shflsync_idx_p,@function
        .size           $__internal_28_$__cuda_sm70_shflsync_idx_p,($__internal_29_$__cuda_sm70_shflsync_up_p - $__internal_28_$__cuda_sm70_shflsync_idx_p)
$__internal_28_$__cuda_sm70_shflsync_idx_p:
[----:B------:R-:W-:-:S04]  /*f2f0*/  MOV R202, 0xffffffff ;  /* 0xffffffff00ca7802 */ /* 0x000fc80000000f00 */
[----:B------:R-:W-:Y:S04]  /*f300*/  WARPSYNC R202 ;  /* 0x000000ca00007348 */ /* 0x000fe80003800000 */
[----:B------:R1:W2:Y:S02]  /*f310*/  SHFL.IDX PT, R198, R199, R198, R3 ;  /* 0x000000c6c7c67389 */ /* 0x0002a400000e0003 */
[----:B-1----:R-:W-:-:S04]  /*f320*/  MOV R3, 0x0 ;  /* 0x0000000000037802 */ /* 0x002fc80000000f00 */
[----:B--2---:R-:W-:Y:S05]  /*f330*/  RET.REL.NODEC R2 `(_ZN7cutlass13device_kernelIN5flash19enable_sm80_to_sm89INS1_16FlashAttnFwdSm80INS1_25CollectiveMainloopFwdSm80ILi4ELi1ELb0EN4cute5tupleIJNS5_1CILi128EEENS7_ILi48EEENS7_ILi96EEEEEELi96ENS_10bfloat16_tEfNS_4arch4Sm80ELb0ELb0ELb0ELb1ELb1ELb0ELb1ELb1EEENS1_21CollectiveEpilogueFwdINS6_IJS8_SA_S9_EEENS6_IJNS7_ILi1EEESI_SI_EEESC_SE_Li128ELb1ELb1ELb1ELb0EEENS1_36VarlenDynamicPersistentTileSchedulerILi128ELi48ELi128ELi128ELb1ELb1ELb0ELb0ELb1ELb1EEEEEEEEEvNT_6ParamsE) ;  /* 0xffff0cc002007950 */ /* 0x004fea0003c3ffff */
        .weak           $__internal_29_$__cuda_sm70_shflsync_up_p
        .type           $__internal_29_$__cuda_sm70_shflsync_up_p,@function
        .size           $__internal_29_$__cuda_sm70_shflsync_up_p,($__internal_30_$__cuda_sm70_votesync_ballot - $__internal_29_$__cuda_sm70_shflsync_up_p)
$__internal_29_$__cuda_sm70_shflsync_up_p:
[----:B------:R-:W-:Y:S02]  /*f340*/  IMAD.MOV.U32 R4, RZ, RZ, RZ ;  /* 0x000000ffff047224 */ /* 0x000fe400078e00ff */
[----:B------:R-:W-:-:S04]  /*f350*/  IMAD.MOV.U32 R10, RZ, RZ, -0x1 ;  /* 0xffffffffff0a7424 */ /* 0x000fc800078e00ff */
[----:B------:R-:W-:Y:S04]  /*f360*/  WARPSYNC R10 ;  /* 0x0000000a00007348 */ /* 0x000fe80003800000 */
[----:B------:R1:W2:Y:S02]  /*f370*/  SHFL.UP PT, R4, R0, R2, R4 ;  /* 0x0400000200047389 */ /* 0x0002a400000e0004 */
[----:B-1----:R-:W-:Y:S02]  /*f380*/  MOV R2, R3 ;  /* 0x0000000300027202 */ /* 0x002fe40000000f00 */
[----:B------:R-:W-:-:S04]  /*f390*/  MOV R3, 0x0 ;  /* 0x0000000000037802 */ /* 0x000fc80000000f00 */
[----:B--2---:R-:W-:Y:S05]  /*f3a0*/  RET.REL.NODEC R2 `(_ZN7cutlass13device_kernelIN5flash19enable_sm80_to_sm89INS1_16FlashAttnFwdSm80INS1_25CollectiveMainloopFwdSm80ILi4ELi1ELb0EN4cute5tupleIJNS5_1CILi128EEENS7_ILi48EEENS7_ILi96EEEEEELi96ENS_10bfloat16_tEfNS_4arch4Sm80ELb0ELb0ELb0ELb1ELb1ELb0ELb1ELb1EEENS1_21CollectiveEpilogueFwdINS6_IJS8_SA_S9_EEENS6_IJNS7_ILi1EEESI_SI_EEESC_SE_Li128ELb1ELb1ELb1ELb0EEENS1_36VarlenDynamicPersistentTileSchedulerILi128ELi48ELi128ELi128ELb1ELb1ELb0ELb0ELb1ELb1EEEEEEEEEvNT_6ParamsE) ;  /* 0xffff0c5002007950 */ /* 0x004fea0003c3ffff */
        .weak           $__internal_30_$__cuda_sm70_votesync_ballot
        .type           $__internal_30_$__cuda_sm70_votesync_ballot,@function
        .size           $__internal_30_$__cuda_sm70_votesync_ballot,(.L_x_3665 - $__internal_30_$__cuda_sm70_votesync_ballot)
$__internal_30_$__cuda_sm70_votesync_ballot:
[----:B------:R-:W-:Y:S01]  /*f3b0*/  ISETP.NE.U32.AND P0, PT, R0, 0x1, PT ;  /* 0x000000010000780c */ /* 0x000fe20003f05070 */
[----:B------:R-:W-:-:S04]  /*f3c0*/  IMAD.MOV.U32 R3, RZ, RZ, -0x1 ;  /* 0xffffffffff037424 */ /* 0x000fc800078e00ff */
[----:B------:R-:W-:Y:S08]  /*f3d0*/  WARPSYNC R3 ;  /* 0x0000000300007348 */ /* 0x000ff00003800000 */
[----:B------:R-:W-:-:S04]  /*f3e0*/  VOTE.ANY R0, PT, !P0 ;  /* 0x0000000000007806 */ /* 0x000fc800040e0100 */
[----:B------:R-:W-:Y:S01]  /*f3f0*/  LOP3.LUT R0, R0, R3, RZ, 0xc0, !PT ;  /* 0x0000000300007212 */ /* 0x000fe200078ec0ff */
[----:B------:R-:W-:-:S04]  /*f400*/  IMAD.MOV.U32 R3, RZ, RZ, 0x0 ;  /* 0x00000000ff037424 */ /* 0x000fc800078e00ff */
[----:B------:R-:W-:Y:S05]  /*f410*/  RET.REL.NODEC R2 `(_ZN7cutlass13device_kernelIN5flash19enable_sm80_to_sm89INS1_16FlashAttnFwdSm80INS1_25CollectiveMainloopFwdSm80ILi4ELi1ELb0EN4cute5tupleIJNS5_1CILi128EEENS7_ILi48EEENS7_ILi96EEEEEELi96ENS_10bfloat16_tEfNS_4arch4Sm80ELb0ELb0ELb0ELb1ELb1ELb0ELb1ELb1EEENS1_21CollectiveEpilogueFwdINS6_IJS8_SA_S9_EEENS6_IJNS7_ILi1EEESI_SI_EEESC_SE_Li128ELb1ELb1ELb1ELb0EEENS1_36VarlenDynamicPersistentTileSchedulerILi128ELi48ELi128ELi128ELb1ELb1ELb0ELb0ELb1ELb1EEEEEEEEEvNT_6ParamsE) ;  /* 0xffff0be002007950 */ /* 0x000fea0003c3ffff */
.L_x_2008:
        /* <DEDUP_REMOVED lines=14> */
.L_x_3665:


//--------------------- .text._ZN7cutlass13device_kernelIN5flash19enable_sm80_to_sm89INS1_16FlashAttnFwdSm80INS1_25CollectiveMainloopFwdSm80ILi4ELi1ELb0EN4cute5tupleIJNS5_1CILi128EEENS7_ILi48EEENS7_ILi96EEEEEELi96ENS_10bfloat16_tEfNS_4arch4Sm80ELb0ELb0ELb0ELb1ELb1ELb1ELb1ELb1EEENS1_21CollectiveEpilogueFwdINS6_IJS8_SA_S9_EEENS6_IJNS7_ILi1EEESI_SI_EEESC_SE_Li128ELb1ELb1ELb1ELb0EEENS1_36VarlenDynamicPersistentTileSchedulerILi128ELi48ELi128ELi128ELb1ELb1ELb0ELb0ELb1ELb1EEEEEEEEEvNT_6ParamsE --------------------------
	.section	.text._ZN7cutlass13device_kernelIN5flash19enable_sm80_to_sm89INS1_16FlashAttnFwdSm80INS1_25CollectiveMainloopFwdSm80ILi4ELi1ELb0EN4cute5tupleIJNS5_1CILi128EEENS7_ILi48EEENS7_ILi96EEEEEELi96ENS_10bfloat16_tEfNS_4arch4Sm80ELb0ELb0ELb0ELb1ELb1ELb1ELb1ELb1EEENS1_21CollectiveEpilogueFwdINS6_IJS8_SA_S9_EEENS6_IJNS7_ILi1EEESI_SI_EEESC_SE_Li128ELb1ELb1ELb1ELb0EEENS1_36VarlenDynamicPersistentTileSchedulerILi128ELi48ELi128ELi128ELb1ELb1ELb0ELb0ELb1ELb1EEEEEEEEEvNT_6ParamsE,"ax",@progbits
	.sectioninfo	@"SHI_REGISTERS=255"
	.align	128
.text._ZN7cutlass13device_kernelIN5flash19enable_sm80_to_sm89INS1_16FlashAttnFwdSm80INS1_25CollectiveMainloopFwdSm80ILi4ELi1ELb0EN4cute5tupleIJNS5_1CILi128EEENS7_ILi48EEENS7_ILi96EEEEEELi96ENS_10bfloat16_tEfNS_4arch4Sm80ELb0ELb0ELb0ELb1ELb1ELb1ELb1ELb1EEENS1_21CollectiveEpilogueFwdINS6_IJS8_SA_S9_EEENS6_IJNS7_ILi1EEESI_SI_EEESC_SE_Li128ELb1ELb1ELb1ELb0EEENS1_36VarlenDynamicPersistentTileSchedulerILi128ELi48ELi128ELi128ELb1ELb1ELb0ELb0ELb1ELb1EEEEEEEEEvNT_6ParamsE:
        .type           _ZN7cutlass13device_kernelIN5flash19enable_sm80_to_sm89INS1_16FlashAttnFwdSm80INS1_25CollectiveMainloopFwdSm80ILi4ELi1ELb0EN4cute5tupleIJNS5_1CILi128EEENS7_ILi48EEENS7_ILi96EEEEEELi96ENS_10bfloat16_tEfNS_4arch4Sm80ELb0ELb0ELb0ELb1ELb1ELb1ELb1ELb1EEENS1_21CollectiveEpilogueFwdINS6_IJS8_SA_S9_EEENS6_IJNS7_ILi1EEESI_SI_EEESC_SE_Li128ELb1ELb1ELb1ELb0EEENS1_36VarlenDynamicPersistentTileSchedulerILi128ELi48ELi128ELi128ELb1ELb1ELb0ELb0ELb1ELb1EEEEEEEEEvNT_6ParamsE,@function
        .size           _ZN7cutlass13device_kernelIN5flash19enable_sm80_to_sm89INS1_16FlashAttnFwdSm80INS1_25CollectiveMainloopFwdSm80ILi4ELi1ELb0EN4cute5tupleIJNS5_1CILi128EEENS7_ILi48EEENS7_ILi96EEEEEELi96ENS_10bfloat16_tEfNS_4arch4Sm80ELb0ELb0ELb0ELb1ELb1ELb1ELb1ELb1EEENS1_21CollectiveEpilogueFwdINS6_IJS8_SA_S9_EEENS6_IJNS7_ILi1EEESI_SI_EEESC_SE_Li128ELb1ELb1ELb1ELb0EEENS1_36VarlenDynamicPersistentTileSchedulerILi128ELi48ELi128ELi128ELb1ELb1ELb0ELb0ELb1ELb1EEEEEEEEEvNT_6ParamsE,(.L_x_3670 - _ZN7cutlass13device_kernelIN5flash19enable_sm80_to_sm89INS1_16FlashAttnFwdSm80INS1_25CollectiveMainloopFwdSm80ILi4ELi1ELb0EN4cute5tupleIJNS5_1CILi128EEENS7_ILi48EEENS7_ILi96EEEEEELi96ENS_10bfloat16_tEfNS_4arch4Sm80ELb0ELb0ELb0ELb1ELb1ELb1ELb1ELb1EEENS1_21CollectiveEpilogueFwdINS6_IJS8_SA_S9_EEENS6_IJNS7_ILi1EEESI_SI_EEESC_SE_Li128ELb1ELb1ELb1ELb0EEENS1_36VarlenDynamicPersistentTileSchedulerILi128ELi48ELi128ELi128ELb1ELb1ELb0ELb0ELb1ELb1EEEEEEEEEvNT_6ParamsE)
        .other          _ZN7cutlass13device_kernelIN5flash19enable_sm80_to_sm89INS1_16FlashAttnFwdSm80INS1_25CollectiveMainloopFwdSm80ILi4ELi1ELb0EN4cute5tupleIJNS5_1CILi128EEENS7_ILi48EEENS7_ILi96EEEEEELi96ENS_10bfloat16_tEfNS_4arch4Sm80ELb0ELb0ELb0ELb1ELb1ELb1ELb1ELb1EEENS1_21CollectiveEpilogueFwdINS6_IJS8_SA_S9_EEENS6_IJNS7_ILi1EEESI_SI_EEESC_SE_Li128ELb1ELb1ELb1ELb0EEENS1_36VarlenDynamicPersistentTileSchedulerILi128ELi48ELi128ELi128ELb1ELb1ELb0ELb0ELb1ELb1EEEEEEEEEvNT_6ParamsE,@"STO_CUDA_ENTRY STV_DEFAULT"
_ZN7cutlass13device_kernelIN5flash19enable_sm80_to_sm89INS1_16FlashAttnFwdSm80INS1_25CollectiveMainloopFwdSm80ILi4ELi1ELb0EN4cute5tupleIJNS5_1CILi128EEENS7_ILi48EEENS7_ILi96EEEEEELi96ENS_10bfloat16_tEfNS_4arch4Sm80ELb0ELb0ELb0ELb1ELb1ELb1ELb1ELb1EEENS1_21CollectiveEpilogueFwdINS6_IJS8_SA_S9_EEENS6_IJNS7_ILi1EEESI_SI_EEESC_SE_Li128ELb1ELb1ELb1ELb0EEENS1_36VarlenDynamicPersistentTileSchedulerILi128ELi48ELi128ELi128ELb1ELb1ELb0ELb0ELb1ELb1EEEEEEEEEvNT_6ParamsE:
        /* <DEDUP_REMOVED lines=54> */
.L_x_2014:
        /* <DEDUP_REMOVED lines=17> */
.L_x_2200:
        /* <DEDUP_REMOVED lines=16> */
.L_x_2201:
[----:B--2---:R-:W-:-:S05]  /*0570*/  IMAD R0, R0, c[0x0][0x538], RZ ;  /* 0x00014e0000007a24 */ /* 0x004fca00078e02ff */
[----:B------:R-:W-:-:S04]  /*0580*/  IADD3 R6, R0, R6, RZ ;  /* 0x0000000600067210 */ /* 0x000fc80007ffe0ff */
[----:B------:R-:W-:-:S13]  /*0590*/  ISETP.GT.AND P0, PT, R6, UR4, PT ;  /* 0x0000000406007c0c */ /* 0x000fda000bf04270 */
[----:B-1----:R-:W-:Y:S05]  /*05a0*/  @!P0 BRA `(.L_x_2014) ;  /* 0xfffffdb000008947 */ /* 0x002fea000383ffff */
.L_x_2010:
[----:B------:R-:W-:-:S05]  /*05b0*/  IADD3 R12, -R0, R6, RZ ;  /* 0x00000006000c7210 */ /* 0x000fca0007ffe1ff */
[----:B------:R-:W-:-:S05]  /*05c0*/  IMAD R0, R4, c[0x0][0x538], R12 ;  /* 0x00014e0004007a24 */ /* 0x000fca00078e020c */
[----:B------:R-:W-:Y:S01]  /*05d0*/  ISETP.GT.AND P0, PT, R0, UR4, PT ;  /* 0x0000000400007c0c */ /* 0x000fe2000bf04270 */
[----:B------:R-:W-:-:S12]  /*05e0*/  BRA.DIV ~URZ, `(.L_x_2015) ;  /* 0x000186e27f007947 */ /* 0x000fd8000b800000 */
[----:B------:R-:W-:-:S04]  /*05f0*/  VOTE.ANY R0, PT, !P0 ;  /* 0x0000000000007806 */ /* 0x000fc800040e0100 */
.L_x_2202:
[----:B------:R1:W2:Y:S01]  /*0600*/  POPC R13, R0 ;  /* 0x00000000000d7309 */ /* 0x0002a20000000000 */
[----:B------:R-:W-:Y:S05]  /*0610*/  BRA.DIV ~URZ, `(.L_x_2016) ;  /* 0x000186f27f007947 */ /* 0x000fea000b800000 */
[----:B--2---:R2:W3:Y:S01]  /*0620*/  SHFL.IDX PT, R11, R8, R13, 0x1f ;  /* 0x00001f0d080b7589 */ /* 0x0044e200000e0000 */
[----:B------:R-:W-:-:S03]  /*0630*/  MOV R6, RZ ;  /* 0x000000ff00067202 */ /* 0x000fc60000000f00 */
[----:B------:R2:W4:Y:S04]  /*0640*/  SHFL.IDX PT, R10, R7, R13, 0x1f ;  /* 0x00001f0d070a7589 */ /* 0x00052800000e0000 */
.L_x_2203:
[----:B------:R-:W-:Y:S01]  /*0650*/  ISETP.NE.AND P0, PT, R0, RZ, PT ;  /* 0x000000ff0000720c */ /* 0x000fe20003f05270 */
[----:B------:R-:W-:-:S12]  /*0660*/  BSSY B0, `(.L_x_2017) ;  /* 0x0000005000007945 */ /* 0x000fd80003800000 */
[----:B------:R-:W-:Y:S05]  /*0670*/  @!P0 BRA `(.L_x_2018) ;  /* 0x0000003000008947 */ /* 0x000fea0003800000 */
[----:B------:R-:W-:Y:S01]  /*0680*/  IADD3 R211, R13, -0x1, RZ ;  /* 0xffffffff0dd37810 */ /* 0x000fe20007ffe0ff */
[----:B------:R-:W-:Y:S05]  /*0690*/  BRA.DIV ~URZ, `(.L_x_2019) ;  /* 0x000187527f007947 */ /* 0x000fea000b800000 */
[----:B------:R1:W2:Y:S02]  /*06a0*/  SHFL.IDX PT, R6, R4, R211, 0x1f ;  /* 0x00001fd304067589 */ /* 0x0002a400000e0000 */
.L_x_2018:
[----:B------:R-:W-:Y:S05]  /*06b0*/  BSYNC B0 ;  /* 0x0000000000007941 */ /* 0x000fea0003800000 */
.L_x_2017:
[----:B-1-3--:R-:W-:Y:S01]  /*06c0*/  IABS R0, R11 ;  /* 0x0000000b00007213 */ /* 0x00afe20000000000 */
[----:B--2---:R-:W-:-:S04]  /*06d0*/  IMAD R4, R6, c[0x0][0x538], R12 ;  /* 0x00014e0006047a24 */ /* 0x004fc800078e020c */
        /* <DEDUP_REMOVED lines=67> */
.L_x_2011:
[----:B------:R-:W-:Y:S01]  /*0b10*/  MOV R0, UR4 ;  /* 0x0000000400007c02 */ /* 0x000fe20008000f00 */
[----:B------:R-:W-:Y:S04]  /*0b20*/  STL [R1+0x54], RZ ;  /* 0x000054ff01007387 */ /* 0x000fe80000100800 */
[----:B------:R-:W-:Y:S04]  /*0b30*/  STL [R1+0x58], RZ ;  /* 0x000058ff01007387 */ /* 0x000fe80000100800 */
[----:B------:R1:W-:Y:S02]  /*0b40*/  STL [R1+0x50], R0 ;  /* 0x0000500001007387 */ /* 0x0003e40000100800 */
[----:B-1----:R-:W-:-:S05]  /*0b50*/  MOV R0, c[0x0][0x53c] ;  /* 0x00014f0000007a02 */ /* 0x002fca0000000f00 */
[----:B------:R1:W-:Y:S02]  /*0b60*/  STL [R1+0x5c], R0 ;  /* 0x00005c0001007387 */ /* 0x0003e40000100800 */
.L_x_2020:
        /* <DEDUP_REMOVED lines=8> */
.L_x_2009:
        /* <DEDUP_REMOVED lines=162> */
[----:B------:R-:W-:-:S02]  /*1610*/  SHF.R.U32.HI R3, RZ, 0x3, R3 ;  /* 0x00000003ff037819 */ /* 0x000fc40000011603 */
[----:B------:R-:W-:Y:S02]  /*1620*/  LOP3.LUT R2, R2, 0xfffff000, RZ, 0xc0, !PT ;  /* 0xfffff00002027812 */ /* 0x000fe400078ec0ff */
        /* <DEDUP_REMOVED lines=47> */
[C---:B------:R-:W-:Y:S02]  /*1920*/  IADD3 R206, R198.reuse, 0x400, RZ ;  /* 0x00000400c6ce7810 */ /* 0x040fe40007ffe0ff */
        /* <DEDUP_REMOVED lines=12> */
[----:B-1----:R-:W-:-:S02]  /*19f0*/  SHF.L.U64.HI R17, R167, 0x1, R9 ;  /* 0x00000001a7117819 */ /* 0x002fc40000010209 */
        /* <DEDUP_REMOVED lines=14> */
[----:B--2---:R-:W-:-:S02]  /*1ae0*/  IADD3 R18, R10, 0x38, RZ ;  /* 0x000000380a127810 */ /* 0x004fc40007ffe0ff */
        /* <DEDUP_REMOVED lines=11> */
[----:B------:R2:W-:Y:S02]  /*1ba0*/  STL [R1+0x8], R4 ;  /* 0x0000080401007387 */ /* 0x0005e40000100800 */
[C---:B------:R-:W-:Y:S02]  /*1bb0*/  IADD3 R245, R244.reuse, 0x20, RZ ;  /* 0x00000020f4f57810 */ /* 0x040fe40007ffe0ff */
[----:B------:R-:W-:Y:S02]  /*1bc0*/  @P0 IADD3 R245, R244, -0x20, RZ ;  /* 0xffffffe0f4f50810 */ /* 0x000fe40007ffe0ff */
[----:B-1----:R-:W-:-:S04]  /*1bd0*/  LOP3.LUT R6, R28, 0x18, R104, 0xf8, !PT ;  /* 0x000000181c067812 */ /* 0x002fc800078ef868 */
[----:B------:R-:W-:Y:S02]  /*1be0*/  LOP3.LUT R9, R6, R26, RZ, 0x3c, !PT ;  /* 0x0000001a06097212 */ /* 0x000fe400078e3cff */
[C---:B------:R-:W-:Y:S02]  /*1bf0*/  IADD3 R26, R10.reuse, 0x10, RZ ;  /* 0x000000100a1a7810 */ /* 0x040fe40007ffe0ff */
[----:B--2---:R-:W-:Y:S01]  /*1c00*/  LOP3.LUT R4, R5, R27, RZ, 0x3c, !PT ;  /* 0x0000001b05047212 */ /* 0x004fe200078e3cff */
[----:B------:R-:W-:Y:S01]  /*1c10*/  IMAD.IADD R9, R7, 0x1, R9 ;  /* 0x0000000107097824 */ /* 0x000fe200078e0209 */
[----:B------:R-:W-:Y:S02]  /*1c20*/  SHF.R.S32.HI R5, RZ, 0x3, R13 ;  /* 0x00000003ff057819 */ /* 0x000fe4000001140d */
[C---:B------:R-:W-:Y:S01]  /*1c30*/  IADD3 R27, R10.reuse, 0x8, RZ ;  /* 0x000000080a1b7810 */ /* 0x040fe20007ffe0ff */
[----:B------:R-:W-:Y:S01]  /*1c40*/  IMAD.IADD R6, R25, 0x1, R4 ;  /* 0x0000000119067824 */ /* 0x000fe200078e0204 */
[C---:B------:R-:W-:Y:S01]  /*1c50*/  IADD3 R25, R10.reuse, 0x18, RZ ;  /* 0x000000180a197810 */ /* 0x040fe20007ffe0ff */
[----:B------:R1:W-:Y:S01]  /*1c60*/  STL [R1+0x4], R5 ;  /* 0x0000040501007387 */ /* 0x0003e20000100800 */
[----:B------:R-:W-:-:S02]  /*1c70*/  IADD3 R13, R10, 0x50, RZ ;  /* 0x000000500a0d7810 */ /* 0x000fc40007ffe0ff */
[----:B------:R-:W-:Y:S01]  /*1c80*/  IADD3 R10, R10, 0x58, RZ ;  /* 0x000000580a0a7810 */ /* 0x000fe20007ffe0ff */
[----:B------:R-:W-:Y:S01]  /*1c90*/  STL [R1+0x98], R27 ;  /* 0x0000981b01007387 */ /* 0x000fe20000100800 */
[----:B------:R-:W-:Y:S02]  /*1ca0*/  SEL R4, R14, 0xffffffe0, !P4 ;  /* 0xffffffe00e047807 */ /* 0x000fe40006000000 */
[----:B------:R-:W-:Y:S01]  /*1cb0*/  SHF.R.S32.HI R8, RZ, 0x1f, R27 ;  /* 0x0000001fff087819 */ /* 0x000fe2000001141b */
[----:B------:R-:W-:Y:S02]  /*1cc0*/  STL [R1+0x94], R26 ;  /* 0x0000941a01007387 */ /* 0x000fe40000100800 */
[----:B------:R-:W-:Y:S02]  /*1cd0*/  IMAD.IADD R197, R196, 0x1, R4 ;  /* 0x00000001c4c57824 */ /* 0x000fe400078e0204 */
[----:B------:R-:W-:Y:S01]  /*1ce0*/  STL [R1+0x90], R25 ;  /* 0x0000901901007387 */ /* 0x000fe20000100800 */
[----:B------:R-:W-:-:S03]  /*1cf0*/  IMAD.IADD R171, R4, 0x1, R170 ;  /* 0x0000000104ab7824 */ /* 0x000fc600078e02aa */
[----:B------:R-:W-:Y:S04]  /*1d00*/  STL [R1+0x8c], R23 ;  /* 0x00008c1701007387 */ /* 0x000fe80000100800 */
[----:B------:R-:W-:Y:S04]  /*1d10*/  STL [R1+0x88], R20 ;  /* 0x0000881401007387 */ /* 0x000fe80000100800 */
[----:B------:R-:W-:Y:S01]  /*1d20*/  STL [R1+0x84], R19 ;  /* 0x0000841301007387 */ /* 0x000fe20000100800 */
[----:B-1----:R-:W-:Y:S02]  /*1d30*/  SEL R5, R14, 0xffffffe0, !P1 ;  /* 0xffffffe00e057807 */ /* 0x002fe40004800000 */
[----:B------:R-:W-:Y:S01]  /*1d40*/  LEA R14, R6, 0x6080, 0x1 ;  /* 0x00006080060e7811 */ /* 0x000fe200078e08ff */
[----:B------:R-:W-:Y:S01]  /*1d50*/  STL [R1+0x80], R18 ;  /* 0x0000801201007387 */ /* 0x000fe20000100800 */
[----:B------:R-:W-:-:S03]  /*1d60*/  SHF.R.S32.HI R6, RZ, 0x1f, R26 ;  /* 0x0000001fff067819 */ /* 0x000fc6000001141a */
        /* <DEDUP_REMOVED lines=38> */
.L_x_2199:
        /* <DEDUP_REMOVED lines=48> */
.L_x_2021:
[----:B------:R-:W-:-:S04]  /*22d0*/  ISETP.NE.U32.AND P0, PT, RZ, c[0x0][0x368], PT ;  /* 0x0000da00ff007a0c */ /* 0x000fc80003f05070 */
[----:B------:R-:W-:-:S13]  /*22e0*/  ISETP.NE.AND.EX P0, PT, RZ, c[0x0][0x36c], PT, P0 ;  /* 0x0000db00ff007a0c */ /* 0x000fda0003f05300 */
[----:B------:R-:W-:Y:S05]  /*22f0*/  @!P0 BRA `(.L_x_2022) ;  /* 0x0000004000008947 */ /* 0x000fea0003800000 */
[----:B-1----:R-:W-:-:S04]  /*2300*/  IADD3 R4, P0, R19, c[0x0][0x368], RZ ;  /* 0x0000da0013047a10 */ /* 0x002fc80007f1e0ff */
[----:B------:R-:W-:-:S05]  /*2310*/  IADD3.X R5, R18, c[0x0][0x36c], RZ, P0, !PT ;  /* 0x0000db0012057a10 */ /* 0x000fca00007fe4ff */
[----:B------:R1:W5:Y:S01]  /*2320*/  LDG.E R12, [R4.64] ;  /* 0x00000008040c7981 */ /* 0x000362000c1e1900 */
[----:B------:R-:W-:Y:S05]  /*2330*/  BRA `(.L_x_2023) ;  /* 0x0000005000007947 */ /* 0x000fea0003800000 */
.L_x_2022:
[----:B------:R-:W-:Y:S01]  /*2340*/  MOV R12, UR6 ;  /* 0x00000006000c7c02 */ /* 0x000fe20008000f00 */
[----:B------:R-:W-:Y:S05]  /*2350*/  @!P5 BRA `(.L_x_2023) ;  /* 0x000000300000d947 */ /* 0x000fea0003800000 */
[----:B------:R-:W2:Y:S04]  /*2360*/  LDG.E R6, [R4.64] ;  /* 0x0000000804067981 */ /* 0x000ea8000c1e1900 */
[----:B------:R-:W2:Y:S02]  /*2370*/  LDG.E R0, [R4.64+0x4] ;  /* 0x0000040804007981 */ /* 0x000ea4000c1e1900 */
[----:B--2---:R-:W-:Y:S02]  /*2380*/  IADD3 R12, -R6, R0, RZ ;  /* 0x00000000060c7210 */ /* 0x004fe40007ffe1ff */
.L_x_2023:
        /* <DEDUP_REMOVED lines=59> */
.L_x_2025:
[----:B------:R-:W-:Y:S05]  /*2740*/  BSYNC B0 ;  /* 0x0000000000007941 */ /* 0x000fea0003800000 */
.L_x_2024:
        /* <DEDUP_REMOVED lines=203> */
.L_x_2053:
        /* <DEDUP_REMOVED lines=107> */
.L_x_2031:
[----:B------:R-:W-:Y:S05]  /*3ab0*/  BSYNC B0 ;  /* 0x0000000000007941 */ /* 0x000fea0003800000 */
.L_x_2030:
        /* <DEDUP_REMOVED lines=94> */
.L_x_2034:
[----:B------:R-:W-:Y:S05]  /*40a0*/  BSYNC B0 ;  /* 0x0000000000007941 */ /* 0x000fea0003800000 */
.L_x_2033:
[----:B------:R-:W-:Y:S01]  /*40b0*/  ISETP.GE.AND P0, PT, R29, c[0x0][0x1d4], PT ;  /* 0x000075001d007a0c */ /* 0x000fe20003f06270 */
[----:B------:R-:W-:Y:S01]  /*40c0*/  @!UPT UIADD3 URZ, URZ, URZ, URZ ;  /* 0x0000003f3f3ff290 */ /* 0x000fe2000fffe03f */
[----:B------:R-:W-:Y:S11]  /*40d0*/  BSSY B0, `(.L_x_2035) ;  /* 0x000003a000007945 */ /* 0x000ff60003800000 */
[----:B------:R-:W-:-:S05]  /*40e0*/  @P0 BRA `(.L_x_2036) ;  /* 0x0000038000000947 */ /* 0x000fca0003800000 */
[----:B------:R-:W5:Y:S04]  /*40f0*/  LDL R3, [R1+0x8] ;  /* 0x0000080001037983 */ /* 0x000f680000100800 */
        /* <DEDUP_REMOVED lines=55> */
.L_x_2036:
[----:B------:R-:W-:Y:S05]  /*4470*/  BSYNC B0 ;  /* 0x0000000000007941 */ /* 0x000fea0003800000 */
.L_x_2035:
[----:B------:R-:W-:Y:S01]  /*4480*/  ISETP.GE.AND P0, PT, R28, c[0x0][0x1d4], PT ;  /* 0x000075001c007a0c */ /* 0x000fe20003f06270 */
[----:B------:R-:W-:Y:S01]  /*4490*/  @!UPT UIADD3 URZ, URZ, URZ, URZ ;  /* 0x0000003f3f3ff290 */ /* 0x000fe2000fffe03f */
[----:B------:R-:W-:Y:S11]  /*44a0*/  BSSY B0, `(.L_x_2037) ;  /* 0x000003c000007945 */ /* 0x000ff60003800000 */
[----:B------:R-:W-:-:S05]  /*44b0*/  @P0 BRA `(.L_x_2038) ;  /* 0x000003a000000947 */ /* 0x000fca0003800000 */
[----:B------:R-:W5:Y:S01]  /*44c0*/  LDL R3, [R1+0x4] ;  /* 0x0000040001037983 */ /* 0x000f620000100800 */
[----:B----4-:R-:W-:Y:S02]  /*44d0*/  IMAD.MOV.U32 R4, RZ, RZ, R54 ;  /* 0x000000ffff047224 */ /* 0x010fe400078e0036 */
[----:B---3--:R-:W-:Y:S01]  /*44e0*/  IMAD.MOV.U32 R5, RZ, RZ, R55 ;  /* 0x000000ffff057224 */ /* 0x008fe200078e0037 */
[----:B-1----:R-:W1:Y:S01]  /*44f0*/  LDS.128 R8, [R244+0x3000] ;  /* 0x00300000f4087984 */ /* 0x002e620000000c00 */
[----:B-----5:R-:W-:Y:S05]  /*4500*/  IMAD.SHL.U32 R3, R3, 0x8, RZ ;  /* 0x0000000803037824 */ /* 0x020fea00078e00ff */
        /* <DEDUP_REMOVED lines=53> */
.L_x_2038:
[----:B------:R-:W-:Y:S05]  /*4860*/  BSYNC B0 ;  /* 0x0000000000007941 */ /* 0x000fea0003800000 */
.L_x_2037:
        /* <DEDUP_REMOVED lines=59> */
.L_x_2040:
[----:B------:R-:W-:Y:S05]  /*4c20*/  BSYNC B0 ;  /* 0x0000000000007941 */ /* 0x000fea0003800000 */
.L_x_2039:
        /* <DEDUP_REMOVED lines=59> */
.L_x_2042:
[----:B------:R-:W-:Y:S05]  /*4fe0*/  BSYNC B0 ;  /* 0x0000000000007941 */ /* 0x000fea0003800000 */
.L_x_2041:
        /* <DEDUP_REMOVED lines=59> */
.L_x_2029:
        /* <DEDUP_REMOVED lines=47> */
.L_x_2044:
[----:B------:R-:W-:Y:S05]  /*5690*/  BSYNC B0 ;  /* 0x0000000000007941 */ /* 0x000fea0003800000 */
.L_x_2043:
        /* <DEDUP_REMOVED lines=159> */
.L_x_2046:
[----:B------:R-:W-:Y:S05]  /*6090*/  BSYNC B0 ;  /* 0x0000000000007941 */ /* 0x000fea0003800000 */
.L_x_2045:
        /* <DEDUP_REMOVED lines=122> */
.L_x_2048:
[----:B------:R-:W-:Y:S05]  /*6840*/  BSYNC B0 ;  /* 0x0000000000007941 */ /* 0x000fea0003800000 */
.L_x_2047:
        /* <DEDUP_REMOVED lines=125> */
.L_x_2028:
        /* <DEDUP_REMOVED lines=45> */
.L_x_2032:
[----:B------:R-:W-:Y:S05]  /*72f0*/  BSYNC B1 ;  /* 0x0000000000017941 */ /* 0x000fea0003800000 */
.L_x_2027:
[----:B------:R-:W-:Y:S01]  /*7300*/  IMAD.IADD R3, R76, 0x1, -R249 ;  /* 0x000000014c037824 */ /* 0x000fe200078e0af9 */
[----:B------:R-:W-:Y:S01]  /*7310*/  LOP3.LUT P6, RZ, R243, 0x1, RZ, 0xc0, !PT ;  /* 0x00000001f3ff7812 */ /* 0x000fe200078cc0ff */
[----:B-12--5:R-:W-:Y:S01]  /*7320*/  IMAD.WIDE R8, R33, 0x30, R88 ;  /* 0x0000003021087825 */ /* 0x026fe200078e0258 */
[----:B------:R-:W-:Y:S01]  /*7330*/  P2R R13, PR, RZ, 0x2 ;  /* 0x00000002ff0d7803 */ /* 0x000fe20000000000 */
        /* <DEDUP_REMOVED lines=59> */
[----:B---3--:R-:W3:Y:S04]  /*76f0*/  LDL R20, [R1+0x8] ;  /* 0x0000080001147983 */ /* 0x008ee80000100800 */
[----:B--2---:R-:W2:Y:S02]  /*7700*/  LDL R15, [R1+0x4] ;  /* 0x00000400010f7983 */ /* 0x004ea40000100800 */
[CC--:B------:R-:W-:Y:S02]  /*7710*/  @!P0 LEA R8, P4, R104.reuse, R4.reuse, 0x1 ;  /* 0x0000000468088211 */ /* 0x0c0fe400078808ff */
[----:B------:R-:W2:Y:S02]  /*7720*/  LDL R14, [R1+0x14] ;  /* 0x00001400010e7983 */ /* 0x000ea40000100800 */
        /* <DEDUP_REMOVED lines=18> */
[----:B--2---:R-:W-:Y:S04]  /*7850*/  @!P0 IMAD.SHL.U32 R3, R15, 0x8, RZ ;  /* 0x000000080f038824 */ /* 0x004fe800078e00ff */
[----:B-1----:R-:W-:Y:S05]  /*7860*/  @!P0 IMAD.WIDE R8, R3, 0x2, R4 ;  /* 0x0000000203088825 */ /* 0x002fea00078e0204 */
[----:B---3--:R-:W-:Y:S01]  /*7870*/  @!P0 ST.E.128 [R8.64], R20 ;  /* 0x0000001408008985 */ /* 0x008fe2000c101d08 */
        /* <DEDUP_REMOVED lines=9> */
.L_x_2050:
[----:B------:R-:W-:Y:S05]  /*7910*/  BSYNC B0 ;  /* 0x0000000000007941 */ /* 0x000fea0003800000 */
.L_x_2049:
        /* <DEDUP_REMOVED lines=43> */
.L_x_2052:
[----:B------:R-:W-:Y:S05]  /*7bd0*/  BSYNC B0 ;  /* 0x0000000000007941 */ /* 0x000fea0003800000 */
.L_x_2051:
[----:B------:R-:W0:Y:S01]  /*7be0*/  LDGDEPBAR ;  /* 0x00000000000079af */ /* 0x000e220000000000 */
[----:B------:R-:W-:Y:S01]  /*7bf0*/  IADD3 R33, R33, -0x1, RZ ;  /* 0xffffffff21217810 */ /* 0x000fe20007ffe0ff */
[----:B------:R-:W-:-:S05]  /*7c00*/  @P5 BRA `(.L_x_2053) ;  /* 0xffffb7f000005947 */ /* 0x000fca000383ffff */
[----:B------:R-:W-:Y:S01]  /*7c10*/  WARPSYNC 0xffffffff ;  /* 0xffffffff00007948 */ /* 0x000fe20003800000 */
[----:B------:R-:W-:Y:S06]  /*7c20*/  BAR.SYNC.DEFER_BLOCKING 0x0 ;  /* 0x0000000000007b1d */ /* 0x000fec0000010000 */
.L_x_2026:
        /* <DEDUP_REMOVED lines=32> */
.L_x_2055:
[----:B------:R-:W-:Y:S05]  /*7e30*/  BSYNC B0 ;  /* 0x0000000000007941 */ /* 0x000fea0003800000 */
.L_x_2054:
        /* <DEDUP_REMOVED lines=51> */
[----:B-1--4-:R-:W-:-:S04]  /*8170*/  IMAD R3, R2, R0, RZ ;  /* 0x0000000002037224 */ /* 0x012fc800078e02ff */
[--C-:B------:R-:W-:Y:S01]  /*8180*/  IMAD.IADD R2, R3, 0x1, R0.reuse ;  /* 0x0000000103027824 */ /* 0x100fe200078e0200 */
[----:B------:R1:W-:Y:S01]  /*8190*/  STL [R1], R3 ;  /* 0x0000000301007387 */ /* 0x0003e20000100800 */
[----:B------:R-:W-:-:S03]  /*81a0*/  PRMT R0, RZ, 0x7610, R0 ;  /* 0x00007610ff007816 */ /* 0x000fc60000000000 */
        /* <DEDUP_REMOVED lines=64> */
.L_x_2204:
[----:B------:R-:W-:Y:S05]  /*85b0*/  BRA.DIV ~URZ, `(.L_x_2058) ;  /* 0x000109027f007947 */ /* 0x000fea000b800000 */
[----:B------:R3:W4:Y:S02]  /*85c0*/  SHFL.IDX PT, R0, R12, RZ, 0x1c1f ;  /* 0x001c1fff0c007589 */ /* 0x00072400000e0000 */
.L_x_2205:
[----:B------:R-:W-:Y:S01]  /*85d0*/  IMAD R36, R139, c[0x0][0x2c4], RZ ;  /* 0x0000b1008b247a24 */ /* 0x000fe200078e02ff */
[----:B------:R-:W-:Y:S04]  /*85e0*/  BSSY B0, `(.L_x_2059) ;  /* 0x0000010000007945 */ /* 0x000fe80003800000 */
[----:B------:R-:W-:-:S13]  /*85f0*/  ISETP.GE.AND P0, PT, R5, R36, PT ;  /* 0x000000240500720c */ /* 0x000fda0003f06270 */
[----:B------:R-:W-:Y:S05]  /*8600*/  @P0 BRA `(.L_x_2060) ;  /* 0x000000d000000947 */ /* 0x000fea0003800000 */
[-C--:B----4-:R-:W-:Y:S02]  /*8610*/  LEA R10, P2, R228, R0.reuse, 0x1 ;  /* 0x00000000e40a7211 */ /* 0x090fe400078408ff */
[-C--:B------:R-:W-:Y:S02]  /*8620*/  LEA R8, P1, R238, R0.reuse, 0x1 ;  /* 0x00000000ee087211 */ /* 0x080fe400078208ff */
[C---:B------:R-:W-:Y:S01]  /*8630*/  LEA R2, P0, R227.reuse, R0, 0x1 ;  /* 0x00000000e3027211 */ /* 0x040fe200078008ff */
        /* <DEDUP_REMOVED lines=10> */
.L_x_2060:
[----:B------:R-:W-:Y:S05]  /*86e0*/  BSYNC B0 ;  /* 0x0000000000007941 */ /* 0x000fea0003800000 */
.L_x_2059:
[----:B------:R-:W-:Y:S05]  /*86f0*/  BRA.DIV ~URZ, `(.L_x_2061) ;  /* 0x000108327f007947 */ /* 0x000fea000b800000 */
[----:B--2---:R2:W1:Y:S04]  /*8700*/  SHFL.IDX PT, R4, R6, 0x1, 0x1c1f ;  /* 0x003c1f0006047f89 */ /* 0x00446800000e0000 */
[----:B----4-:R2:W4:Y:S02]  /*8710*/  SHFL.IDX PT, R0, R12, 0x1, 0x1c1f ;  /* 0x003c1f000c007f89 */ /* 0x01052400000e0000 */
.L_x_2206:
[----:B------:R-:W-:Y:S01]  /*8720*/  IADD3 R2, R5, 0x20, RZ ;  /* 0x0000002005027810 */ /* 0x000fe20007ffe0ff */
[----:B------:R-:W-:Y:S03]  /*8730*/  BSSY B0, `(.L_x_2062) ;  /* 0x0000010000007945 */ /* 0x000fe60003800000 */
[----:B------:R-:W-:-:S13]  /*8740*/  ISETP.GE.AND P0, PT, R2, R36, PT ;  /* 0x000000240200720c */ /* 0x000fda0003f06270 */
[----:B------:R-:W-:Y:S05]  /*8750*/  @P0 BRA `(.L_x_2063) ;  /* 0x000000d000000947 */ /* 0x000fea0003800000 */
[-C--:B----4-:R-:W-:Y:S02]  /*8760*/  LEA R10, P2, R228, R0.reuse, 0x1 ;  /* 0x00000000e40a7211 */ /* 0x090fe400078408ff */
[-C--:B------:R-:W-:Y:S02]  /*8770*/  LEA R8, P1, R238, R0.reuse, 0x1 ;  /* 0x00000000ee087211 */ /* 0x080fe400078208ff */
[C---:B------:R-:W-:Y:S01]  /*8780*/  LEA R2, P0, R227.reuse, R0, 0x1 ;  /* 0x00000000e3027211 */ /* 0x040fe200078008ff */
        /* <DEDUP_REMOVED lines=10> */
.L_x_2063:
[----:B------:R-:W-:Y:S05]  /*8830*/  BSYNC B0 ;  /* 0x0000000000007941 */ /* 0x000fea0003800000 */
.L_x_2062:
[----:B------:R-:W-:Y:S05]  /*8840*/  BRA.DIV ~URZ, `(.L_x_2064) ;  /* 0x000107b27f007947 */ /* 0x000fea000b800000 */
[----:B-1----:R1:W2:Y:S02]  /*8850*/  SHFL.IDX PT, R4, R6, 0x2, 0x1c1f ;  /* 0x005c1f0006047f89 */ /* 0x0022a400000e0000 */
.L_x_2207:
[----:B------:R-:W-:Y:S05]  /*8860*/  BRA.DIV ~URZ, `(.L_x_2065) ;  /* 0x000108027f007947 */ /* 0x000fea000b800000 */
[----:B----4-:R4:W1:Y:S02]  /*8870*/  SHFL.IDX PT, R0, R12, 0x2, 0x1c1f ;  /* 0x005c1f000c007f89 */ /* 0x01086400000e0000 */
.L_x_2208:
[----:B------:R-:W-:Y:S01]  /*8880*/  IADD3 R2, R5, 0x40, RZ ;  /* 0x0000004005027810 */ /* 0x000fe20007ffe0ff */
[----:B------:R-:W-:Y:S03]  /*8890*/  BSSY B0, `(.L_x_2066) ;  /* 0x0000010000007945 */ /* 0x000fe60003800000 */
[----:B------:R-:W-:-:S13]  /*88a0*/  ISETP.GE.AND P0, PT, R2, R36, PT ;  /* 0x000000240200720c */ /* 0x000fda0003f06270 */
[----:B------:R-:W-:Y:S05]  /*88b0*/  @P0 BRA `(.L_x_2067) ;  /* 0x000000d000000947 */ /* 0x000fea0003800000 */
[-C--:B-1----:R-:W-:Y:S02]  /*88c0*/  LEA R10, P2, R228, R0.reuse, 0x1 ;  /* 0x00000000e40a7211 */ /* 0x082fe400078408ff */
        /* <DEDUP_REMOVED lines=12> */
.L_x_2067:
[----:B------:R-:W-:Y:S05]  /*8990*/  BSYNC B0 ;  /* 0x0000000000007941 */ /* 0x000fea0003800000 */
.L_x_2066:
[----:B------:R-:W-:Y:S05]  /*89a0*/  BRA.DIV ~URZ, `(.L_x_2068) ;  /* 0x000107327f007947 */ /* 0x000fea000b800000 */
[----:B-12---:R-:W1:Y:S04]  /*89b0*/  SHFL.IDX PT, R6, R6, 0x3, 0x1c1f ;  /* 0x007c1f0006067f89 */ /* 0x006e6800000e0000 */
[----:B------:R2:W3:Y:S02]  /*89c0*/  SHFL.IDX PT, R2, R12, 0x3, 0x1c1f ;  /* 0x007c1f000c027f89 */ /* 0x0004e400000e0000 */
.L_x_2209:
        /* <DEDUP_REMOVED lines=33> */
[CC--:B------:R-:W-:Y:S02]  /*8be0*/  @!P0 LEA R10, P3, R238.reuse, R2.reuse, 0x1 ;  /* 0x00000002ee0a8211 */ /* 0x0c0fe400078608ff */
[C---:B------:R-:W-:Y:S02]  /*8bf0*/  @!P0 LEA R8, P4, R227.reuse, R2, 0x1 ;  /* 0x00000002e3088211 */ /* 0x040fe400078808ff */
        /* <DEDUP_REMOVED lines=54> */
[C---:B------:R-:W-:Y:S02]  /*8f60*/  @P1 LEA R12, P2, R227.reuse, R2, 0x1 ;  /* 0x00000002e30c1211 */ /* 0x040fe400078408ff */
[CC--:B------:R-:W-:Y:S02]  /*8f70*/  @P1 LEA.HI.X R15, R238.reuse, R3.reuse, R252, 0x1, P3 ;  /* 0x00000003ee0f1211 */ /* 0x0c0fe400018f0cfc */
        /* <DEDUP_REMOVED lines=17> */
.L_x_2069:
        /* <DEDUP_REMOVED lines=100> */
.L_x_2073:
[----:B-123--:R-:W-:Y:S05]  /*96d0*/  BSYNC B0 ;  /* 0x0000000000007941 */ /* 0x00efea0003800000 */
.L_x_2072:
        /* <DEDUP_REMOVED lines=120> */
.L_x_2077:
[----:B------:R-:W-:Y:S05]  /*9e60*/  BSYNC B0 ;  /* 0x0000000000007941 */ /* 0x000fea0003800000 */
.L_x_2076:
        /* <DEDUP_REMOVED lines=41> */
.L_x_2079:
[----:B------:R-:W-:Y:S05]  /*a100*/  BSYNC B0 ;  /* 0x0000000000007941 */ /* 0x000fea0003800000 */
.L_x_2078:
        /* <DEDUP_REMOVED lines=41> */
.L_x_2081:
[----:B------:R-:W-:Y:S05]  /*a3a0*/  BSYNC B0 ;  /* 0x0000000000007941 */ /* 0x000fea0003800000 */
.L_x_2080:
        /* <DEDUP_REMOVED lines=41> */
.L_x_2083:
[----:B------:R-:W-:Y:S05]  /*a640*/  BSYNC B0 ;  /* 0x0000000000007941 */ /* 0x000fea0003800000 */
.L_x_2082:
        /* <DEDUP_REMOVED lines=41> */
.L_x_2085:
[----:B------:R-:W-:Y:S05]  /*a8e0*/  BSYNC B0 ;  /* 0x0000000000007941 */ /* 0x000fea0003800000 */
.L_x_2084:
        /* <DEDUP_REMOVED lines=40> */
.L_x_2075:
[----:B------:R-:W-:Y:S05]  /*ab70*/  BSYNC B1 ;  /* 0x0000000000017941 */ /* 0x000fea0003800000 */
.L_x_2074:
        /* <DEDUP_REMOVED lines=44> */
.L_x_2088:
[----:B------:R-:W-:Y:S05]  /*ae40*/  BSYNC B0 ;  /* 0x0000000000007941 */ /* 0x000fea0003800000 */
.L_x_2087:
        /* <DEDUP_REMOVED lines=41> */
.L_x_2090:
[----:B------:R-:W-:Y:S05]  /*b0e0*/  BSYNC B0 ;  /* 0x0000000000007941 */ /* 0x000fea0003800000 */
.L_x_2089:
        /* <DEDUP_REMOVED lines=41> */
.L_x_2092:
[----:B------:R-:W-:Y:S05]  /*b380*/  BSYNC B0 ;  /* 0x0000000000007941 */ /* 0x000fea0003800000 */
.L_x_2091:
        /* <DEDUP_REMOVED lines=41> */
.L_x_2094:
[----:B------:R-:W-:Y:S05]  /*b620*/  BSYNC B0 ;  /* 0x0000000000007941 */ /* 0x000fea0003800000 */
.L_x_2093:
        /* <DEDUP_REMOVED lines=41> */
.L_x_2096:
[----:B------:R-:W-:Y:S05]  /*b8c0*/  BSYNC B0 ;  /* 0x0000000000007941 */ /* 0x000fea0003800000 */
.L_x_2095:
        /* <DEDUP_REMOVED lines=41> */
.L_x_2071:
        /* <DEDUP_REMOVED lines=20> */
[----:B------:R-:W3:Y:S01]  /*bca0*/  LDL R37, [R1+0x4] ;  /* 0x0000040001257983 */ /* 0x000ee20000100800 */
        /* <DEDUP_REMOVED lines=21> */
[----:B------:R1:W5:Y:S01]  /*be00*/  @!P0 LD.E.128 R20, [R34.64] ;  /* 0x0000000822148980 */ /* 0x000362000c101d00 */
[----:B--2---:R-:W-:-:S04]  /*be10*/  @!P2 IMAD.SHL.U32 R6, R38, 0x8, RZ ;  /* 0x000000082606a824 */ /* 0x004fc800078e00ff */
[----:B------:R-:W-:Y:S01]  /*be20*/  @!P2 IMAD.WIDE R10, R6, 0x2, R4 ;  /* 0x00000002060aa825 */ /* 0x000fe200078e0204 */
[----:B---3--:R-:W-:-:S03]  /*be30*/  @!P1 SHF.L.U32 R0, R37, 0x3, RZ ;  /* 0x0000000325009819 */ /* 0x008fc600000006ff */
        /* <DEDUP_REMOVED lines=10> */
.L_x_2098:
[----:B-123--:R-:W-:Y:S05]  /*bee0*/  BSYNC B0 ;  /* 0x0000000000007941 */ /* 0x00efea0003800000 */
.L_x_2097:
        /* <DEDUP_REMOVED lines=172> */
.L_x_2102:
[----:B------:R-:W-:Y:S05]  /*c9b0*/  BSYNC B0 ;  /* 0x0000000000007941 */ /* 0x000fea0003800000 */
.L_x_2101:
[----:B------:R-:W-:Y:S01]  /*c9c0*/  IADD3 R0, R104, 0x10, RZ ;  /* 0x0000001068007810 */ /* 0x000fe20007ffe0ff */
[----:B------:R-:W-:Y:S03]  /*c9d0*/  BSSY B0, `(.L_x_2103) ;  /* 0x000005c000007945 */ /* 0x000fe60003800000 */
[----:B------:R-:W-:-:S13]  /*c9e0*/  ISETP.GE.AND P0, PT, R0, c[0x0][0x27c], PT ;  /* 0x00009f0000007a0c */ /* 0x000fda0003f06270 */
[----:B------:R-:W-:Y:S05]  /*c9f0*/  @P0 BRA `(.L_x_2104) ;  /* 0x0000059000000947 */ /* 0x000fea0003800000 */
[----:B------:R-:W3:Y:S04]  /*ca00*/  LDL R2, [R1+0x8] ;  /* 0x0000080001027983 */ /* 0x000ee80000100800 */
        /* <DEDUP_REMOVED lines=88> */
.L_x_2104:
[----:B------:R-:W-:Y:S05]  /*cf90*/  BSYNC B0 ;  /* 0x0000000000007941 */ /* 0x000fea0003800000 */
.L_x_2103:
[----:B------:R-:W-:-:S04]  /*cfa0*/  IADD3 R0, R104, 0x20, RZ ;  /* 0x0000002068007810 */ /* 0x000fc80007ffe0ff */
        /* <DEDUP_REMOVED lines=91> */
.L_x_2100:
[----:B------:R-:W-:Y:S05]  /*d560*/  BSYNC B1 ;  /* 0x0000000000017941 */ /* 0x000fea0003800000 */
.L_x_2099:
        /* <DEDUP_REMOVED lines=97> */
.L_x_2106:
[----:B------:R-:W-:Y:S05]  /*db80*/  BSYNC B0 ;  /* 0x0000000000007941 */ /* 0x000fea0003800000 */
.L_x_2105:
[----:B------:R-:W-:Y:S01]  /*db90*/  IADD3 R0, R104, 0x10, RZ ;  /* 0x0000001068007810 */ /* 0x000fe20007ffe0ff */
[----:B------:R-:W-:Y:S03]  /*dba0*/  BSSY B0, `(.L_x_2107) ;  /* 0x000005c000007945 */ /* 0x000fe60003800000 */
[----:B------:R-:W-:-:S13]  /*dbb0*/  ISETP.GE.AND P0, PT, R0, c[0x0][0x27c], PT ;  /* 0x00009f0000007a0c */ /* 0x000fda0003f06270 */
[----:B------:R-:W-:Y:S05]  /*dbc0*/  @P0 BRA `(.L_x_2108) ;  /* 0x0000059000000947 */ /* 0x000fea0003800000 */
[----:B------:R-:W4:Y:S04]  /*dbd0*/  LDL R2, [R1+0x8] ;  /* 0x0000080001027983 */ /* 0x000f280000100800 */
        /* <DEDUP_REMOVED lines=88> */
.L_x_2108:
[----:B------:R-:W-:Y:S05]  /*e160*/  BSYNC B0 ;  /* 0x0000000000007941 */ /* 0x000fea0003800000 */
.L_x_2107:
[----:B------:R-:W-:-:S04]  /*e170*/  IADD3 R0, R104, 0x20, RZ ;  /* 0x0000002068007810 */ /* 0x000fc80007ffe0ff */
        /* <DEDUP_REMOVED lines=91> */
.L_x_2086:
[----:B------:R-:W-:Y:S05]  /*e730*/  BSYNC B2 ;  /* 0x0000000000027941 */ /* 0x000fea0003800000 */
.L_x_2070:
[----:B--2---:R-:W-:Y:S01]  /*e740*/  IMAD R0, R57, c[0x0][0x208], RZ ;  /* 0x0000820039007a24 */ /* 0x004fe200078e02ff */
[----:B------:R-:W-:-:S04]  /*e750*/  DEPBAR.LE SB0, 0x0 ;  /* 0x000080000000791a */ /* 0x000fc80000000000 */
[----:B------:R-:W-:Y:S01]  /*e760*/  IMAD.WIDE.U32 R2, R210, c[0x0][0x208], RZ ;  /* 0x00008200d2027a25 */ /* 0x000fe200078e00ff */
[----:B------:R-:W-:Y:S01]  /*e770*/  BAR.SYNC.DEFER_BLOCKING 0x0 ;  /* 0x0000000000007b1d */ /* 0x000fe20000010000 */
[----:B------:R-:W-:Y:S02]  /*e780*/  ISETP.GE.AND P6, PT, R228, c[0x0][0x1d4], PT ;  /* 0x00007500e4007a0c */ /* 0x000fe40003fc6270 */
[----:B------:R-:W-:Y:S01]  /*e790*/  IMAD R0, R210, c[0x0][0x20c], R0 ;  /* 0x00008300d2007a24 */ /* 0x000fe200078e0200 */
[----:B------:R-:W-:Y:S01]  /*e7a0*/  ISETP.GE.AND P2, PT, R238, c[0x0][0x1d4], PT ;  /* 0x00007500ee007a0c */ /* 0x000fe20003f46270 */
[----:B-1----:R-:W-:Y:S01]  /*e7b0*/  IMAD.WIDE.U32 R8, R56, c[0x0][0x210], RZ ;  /* 0x0000840038087a25 */ /* 0x002fe200078e00ff */
[----:B------:R-:W1:Y:S01]  /*e7c0*/  S2R R27, SR_TID.X ;  /* 0x00000000001b7919 */ /* 0x000e620000002100 */
[----:B------:R-:W-:Y:S02]  /*e7d0*/  BSSY B0, `(.L_x_2109) ;  /* 0x000003e000007945 */ /* 0x000fe40003800000 */
        /* <DEDUP_REMOVED lines=9> */
[----:B------:R-:W-:Y:S01]  /*e870*/  STL [R1+0x28], R5 ;  /* 0x0000280501007387 */ /* 0x000fe20000100800 */
[----:B------:R-:W-:-:S03]  /*e880*/  LEA R26, P0, R0, c[0x0][0x1f8], 0x1 ;  /* 0x00007e00001a7a11 */ /* 0x000fc600078008ff */
[----:B------:R-:W-:Y:S01]  /*e890*/  LDSM.16.M88.4 R16, [R196] ;  /* 0x00000000c410783b */ /* 0x000fe20000000200 */
[----:B------:R-:W-:Y:S01]  /*e8a0*/  LEA.HI.X R6, R0, c[0x0][0x1fc], R2, 0x1, P0 ;  /* 0x00007f0000067a11 */ /* 0x000fe200000f0c02 */
[----:B------:R-:W-:Y:S02]  /*e8b0*/  IMAD.IADD R0, R136, 0x1, -R249 ;  /* 0x0000000188007824 */ /* 0x000fe400078e0af9 */
[----:B------:R-:W2:Y:S03]  /*e8c0*/  SHFL.IDX PT, R2, R26, RZ, 0x1c1f ;  /* 0x001c1fff1a027589 */ /* 0x000ea600000e0000 */
[----:B------:R-:W-:Y:S01]  /*e8d0*/  ISETP.LT.OR P1, PT, R0, 0x1, P6 ;  /* 0x000000010000780c */ /* 0x000fe20003721670 */
[----:B------:R-:W4:Y:S04]  /*e8e0*/  SHFL.IDX PT, R3, R6, RZ, 0x1c1f ;  /* 0x001c1fff06037589 */ /* 0x000f2800000e0000 */
[----:B------:R3:W1:Y:S04]  /*e8f0*/  LDSM.16.M88.4 R12, [R196+0x1000] ;  /* 0x00100000c40c783b */ /* 0x0006680000000200 */
[----:B------:R3:W1:Y:S04]  /*e900*/  LDSM.16.M88.4 R36, [R169] ;  /* 0x00000000a924783b */ /* 0x0006680000000200 */
[----:B------:R3:W1:Y:S04]  /*e910*/  LDSM.16.M88.4 R32, [R169+0x400] ;  /* 0x00040000a920783b */ /* 0x0006680000000200 */
[----:B------:R3:W1:Y:S01]  /*e920*/  LDSM.16.M88.4 R28, [R169+0x800] ;  /* 0x00080000a91c783b */ /* 0x0006620000000200 */
[----:B--2---:R-:W-:-:S03]  /*e930*/  LEA R24, P0, R228, R2, 0x1 ;  /* 0x00000002e4187211 */ /* 0x004fc600078008ff */
[----:B------:R3:W2:Y:S01]  /*e940*/  LDSM.16.M88.4 R20, [R197] ;  /* 0x00000000c514783b */ /* 0x0006a20000000200 */
[----:B----4-:R-:W-:-:S03]  /*e950*/  LEA.HI.X R25, R228, R3, R229, 0x1, P0 ;  /* 0x00000003e4197211 */ /* 0x010fc600000f0ce5 */
[----:B------:R3:W4:Y:S01]  /*e960*/  LDSM.16.M88.4 R8, [R197+0x1000] ;  /* 0x00100000c508783b */ /* 0x0007220000000200 */
[----:B------:R-:W-:-:S03]  /*e970*/  LEA R4, P0, R238, R2, 0x1 ;  /* 0x00000002ee047211 */ /* 0x000fc600078008ff */
[----:B------:R3:W2:Y:S01]  /*e980*/  LDSM.16.M88.4 R44, [R198] ;  /* 0x00000000c62c783b */ /* 0x0006a20000000200 */
[----:B------:R-:W-:Y:S02]  /*e990*/  LEA.HI.X R5, R238, R3, R252, 0x1, P0 ;  /* 0x00000003ee057211 */ /* 0x000fe400000f0cfc */
[----:B------:R-:W-:Y:S01]  /*e9a0*/  ISETP.LT.OR P0, PT, R0, 0x1, P2 ;  /* 0x000000010000780c */ /* 0x000fe20001701670 */
[----:B-----5:R3:W2:Y:S04]  /*e9b0*/  LDSM.16.M88.4 R52, [R206] ;  /* 0x00000000ce34783b */ /* 0x0206a80000000200 */
[----:B------:R3:W2:Y:S04]  /*e9c0*/  LDSM.16.M88.4 R68, [R205] ;  /* 0x00000000cd44783b */ /* 0x0006a80000000200 */
[----:B------:R-:W-:Y:S01]  /*e9d0*/  @!PT LDS RZ, [RZ] ;  /* 0x00000000fffff984 */ /* 0x000fe20000000800 */
[----:B------:R-:W-:Y:S01]  /*e9e0*/  @!PT LDS RZ, [RZ] ;  /* 0x00000000fffff984 */ /* 0x000fe20000000800 */
[----:B------:R-:W-:Y:S01]  /*e9f0*/  @!PT LDS RZ, [RZ] ;  /* 0x00000000fffff984 */ /* 0x000fe20000000800 */
[----:B------:R3:W-:Y:S01]  /*ea00*/  LDGSTS.E.BYPASS.LTC128B.128 [R207+0x1880], [R24.64], !P1 ;  /* 0x0188000018cf7fae */ /* 0x0007e2000c901d48 */
[----:B------:R-:W-:-:S03]  /*ea10*/  ISETP.GE.AND P1, PT, R227, c[0x0][0x1d4], PT ;  /* 0x00007500e3007a0c */ /* 0x000fc60003f26270 */
[----:B------:R3:W-:Y:S01]  /*ea20*/  LDGSTS.E.BYPASS.LTC128B.128 [R207+0x2480], [R4.64], !P0 ;  /* 0x0248000004cf7fae */ /* 0x0007e2000c101d48 */
[----:B------:R-:W-:-:S04]  /*ea30*/  LEA R2, P0, R227, R2, 0x1 ;  /* 0x00000002e3027211 */ /* 0x000fc800078008ff */
[----:B------:R-:W-:Y:S02]  /*ea40*/  LEA.HI.X R3, R227, R3, R251, 0x1, P0 ;  /* 0x00000003e3037211 */ /* 0x000fe400000f0cfb */
[----:B------:R-:W-:-:S13]  /*ea50*/  ISETP.LT.OR P0, PT, R0, 0x1, P1 ;  /* 0x000000010000780c */ /* 0x000fda0000f01670 */
[----:B------:R3:W-:Y:S01]  /*ea60*/  LDGSTS.E.BYPASS.LTC128B.128 [R207+0x3080], [R2.64], !P0 ;  /* 0x0308000002cf7fae */ /* 0x0007e2000c101d48 */
[----:B-1----:R-:W-:-:S13]  /*ea70*/  ISETP.GT.AND P0, PT, R27, 0x3f, PT ;  /* 0x0000003f1b00780c */ /* 0x002fda0003f04270 */
[----:B------:R-:W-:Y:S05]  /*ea80*/  @P0 BRA `(.L_x_2110) ;  /* 0x0000012000000947 */ /* 0x000fea0003800000 */
[----:B--2-4-:R-:W-:Y:S05]  /*ea90*/  BRA.DIV ~URZ, `(.L_x_2111) ;  /* 0x0000a7127f007947 */ /* 0x014fea000b800000 */
[----:B---3--:R1:W2:Y:S04]  /*eaa0*/  SHFL.IDX PT, R4, R6, 0x1, 0x1c1f ;  /* 0x003c1f0006047f89 */ /* 0x0082a800000e0000 */
[----:B------:R1:W3:Y:S02]  /*eab0*/  SHFL.IDX PT, R2, R26, 0x1, 0x1c1f ;  /* 0x003c1f001a027f89 */ /* 0x0002e400000e0000 */
.L_x_2210:
[----:B---3--:R-:W-:Y:S02]  /*eac0*/  LEA R24, P0, R228, R2, 0x1 ;  /* 0x00000002e4187211 */ /* 0x008fe400078008ff */
[----:B------:R-:W-:Y:S02]  /*ead0*/  ISETP.LT.OR P2, PT, R0, 0x21, P2 ;  /* 0x000000210000780c */ /* 0x000fe40001741670 */
[----:B--2---:R-:W-:Y:S02]  /*eae0*/  LEA.HI.X R25, R228, R4, R229, 0x1, P0 ;  /* 0x00000004e4197211 */ /* 0x004fe400000f0ce5 */
[----:B------:R-:W-:-:S02]  /*eaf0*/  ISETP.LT.OR P0, PT, R0, 0x21, P6 ;  /* 0x000000210000780c */ /* 0x000fc40003701670 */
[----:B------:R-:W-:-:S11]  /*eb00*/  ISETP.LT.OR P1, PT, R0, 0x21, P1 ;  /* 0x000000210000780c */ /* 0x000fd60000f21670 */
        /* <DEDUP_REMOVED lines=10> */
.L_x_2110:
[----:B--2-4-:R-:W-:Y:S05]  /*ebb0*/  BSYNC B0 ;  /* 0x0000000000007941 */ /* 0x014fea0003800000 */
.L_x_2109:
[----:B------:R-:W2:Y:S04]  /*ebc0*/  LDL R0, [R1] ;  /* 0x0000000001007983 */ /* 0x000ea80000100800 */
[----:B------:R-:W0:Y:S01]  /*ebd0*/  LDGDEPBAR ;  /* 0x00000000000079af */ /* 0x000e220000000000 */
[----:B------:R-:W-:Y:S01]  /*ebe0*/  WARPSYNC 0xffffffff ;  /* 0xffffffff00007948 */ /* 0x000fe20003800000 */
[C---:B------:R-:W-:Y:S01]  /*ebf0*/  HMMA.16816.F32.BF16 R60, R12.reuse, R36, RZ ;  /* 0x000000240c3c723c */ /* 0x040fe200000418ff */
[----:B------:R-:W-:Y:S07]  /*ec00*/  BSSY B1, `(.L_x_2112) ;  /* 0x00000b0000017945 */ /* 0x000fee0003800000 */
[C---:B------:R-:W-:Y:S08]  /*ec10*/  HMMA.16816.F32.BF16 R48, R12.reuse, R32, RZ ;  /* 0x000000200c30723c */ /* 0x040ff000000418ff */
[C---:B-1-3--:R-:W-:Y:S08]  /*ec20*/  HMMA.16816.F32.BF16 R24, R12.reuse, R28, RZ ;  /* 0x0000001c0c18723c */ /* 0x04aff000000418ff */
[C---:B------:R-:W-:Y:S08]  /*ec30*/  HMMA.16816.F32.BF16 R56, R12.reuse, R38, RZ ;  /* 0x000000260c38723c */ /* 0x040ff000000418ff */
[C---:B------:R-:W-:Y:S08]  /*ec40*/  HMMA.16816.F32.BF16 R40, R12.reuse, R34, RZ ;  /* 0x000000220c28723c */ /* 0x040ff000000418ff */
[----:B------:R-:W-:Y:S08]  /*ec50*/  HMMA.16816.F32.BF16 R12, R12, R30, RZ ;  /* 0x0000001e0c0c723c */ /* 0x000ff000000418ff */
[C---:B------:R-:W-:Y:S08]  /*ec60*/  HMMA.16816.F32.BF16 R64, R16.reuse, R36, RZ ;  /* 0x000000241040723c */ /* 0x040ff000000418ff */
[C---:B------:R-:W-:Y:S01]  /*ec70*/  HMMA.16816.F32.BF16 R88, R16.reuse, R38, RZ ;  /* 0x000000261058723c */ /* 0x040fe200000418ff */
[----:B------:R-:W-:Y:S07]  /*ec80*/  LDSM.16.M88.4 R36, [R169+0xc00] ;  /* 0x000c0000a924783b */ /* 0x000fee0000000200 */
[C---:B------:R-:W-:Y:S08]  /*ec90*/  HMMA.16816.F32.BF16 R76, R16.reuse, R32, RZ ;  /* 0x00000020104c723c */ /* 0x040ff000000418ff */
[C---:B------:R-:W-:Y:S08]  /*eca0*/  HMMA.16816.F32.BF16 R84, R16.reuse, R28, RZ ;  /* 0x0000001c1054723c */ /* 0x040ff000000418ff */
[C---:B------:R-:W-:Y:S01]  /*ecb0*/  HMMA.16816.F32.BF16 R92, R16.reuse, R34, RZ ;  /* 0x00000022105c723c */ /* 0x040fe200000418ff */
[----:B------:R-:W-:Y:S07]  /*ecc0*/  LDSM.16.M88.4 R32, [R169+0x1000] ;  /* 0x00100000a920783b */ /* 0x000fee0000000200 */
[----:B------:R-:W-:Y:S01]  /*ecd0*/  HMMA.16816.F32.BF16 R28, R16, R30, RZ ;  /* 0x0000001e101c723c */ /* 0x000fe200000418ff */
[----:B------:R-:W-:Y:S07]  /*ece0*/  LDSM.16.M88.4 R16, [R169+0x1400] ;  /* 0x00140000a910783b */ /* 0x000fee0000000200 */
[C---:B------:R-:W-:Y:S01]  /*ecf0*/  HMMA.16816.F32.BF16 R80, R8.reuse, R70, R12 ;  /* 0x000000460850723c */ /* 0x040fe2000004180c */
[----:B------:R-:W1:Y:S07]  /*ed00*/  LDSM.16.M88.4 R12, [R196+0x2000] ;  /* 0x00200000c40c783b */ /* 0x000e6e0000000200 */
[C---:B------:R-:W-:Y:S01]  /*ed10*/  HMMA.16816.F32.BF16 R120, R8.reuse, R44, R60 ;  /* 0x0000002c0878723c */ /* 0x040fe2000004183c */
[----:B------:R-:W-:Y:S07]  /*ed20*/  LDSM.16.M88.4 R60, [R202] ;  /* 0x00000000ca3c783b */ /* 0x000fee0000000200 */
[C---:B------:R-:W-:Y:S08]  /*ed30*/  HMMA.16816.F32.BF16 R116, R8.reuse, R52, R48 ;  /* 0x000000340874723c */ /* 0x040ff00000041830 */
[C---:B------:R-:W-:Y:S01]  /*ed40*/  HMMA.16816.F32.BF16 R108, R8.reuse, R68, R24 ;  /* 0x00000044086c723c */ /* 0x040fe20000041818 */
[----:B------:R-:W-:Y:S07]  /*ed50*/  LDSM.16.M88.4 R24, [R197+0x3000] ;  /* 0x00300000c518783b */ /* 0x000fee0000000200 */
[C---:B------:R-:W-:Y:S01]  /*ed60*/  HMMA.16816.F32.BF16 R100, R8.reuse, R46, R56 ;  /* 0x0000002e0864723c */ /* 0x040fe20000041838 */
[----:B------:R-:W-:Y:S07]  /*ed70*/  LDSM.16.M88.4 R56, [R204] ;  /* 0x00000000cc38783b */ /* 0x000fee0000000200 */
[----:B------:R-:W-:Y:S01]  /*ed80*/  HMMA.16816.F32.BF16 R96, R8, R54, R40 ;  /* 0x000000360860723c */ /* 0x000fe20000041828 */
[----:B------:R-:W3:Y:S07]  /*ed90*/  LDSM.16.M88.4 R8, [R196+0x3000] ;  /* 0x00300000c408783b */ /* 0x000eee0000000200 */
[C---:B------:R-:W-:Y:S08]  /*eda0*/  HMMA.16816.F32.BF16 R72, R20.reuse, R44, R64 ;  /* 0x0000002c1448723c */ /* 0x040ff00000041840 */
[C---:B------:R-:W-:Y:S08]  /*edb0*/  HMMA.16816.F32.BF16 R44, R20.reuse, R46, R88 ;  /* 0x0000002e142c723c */ /* 0x040ff00000041858 */
[C---:B------:R-:W-:Y:S08]  /*edc0*/  HMMA.16816.F32.BF16 R48, R20.reuse, R52, R76 ;  /* 0x000000341430723c */ /* 0x040ff0000004184c */
[C---:B------:R-:W-:Y:S08]  /*edd0*/  HMMA.16816.F32.BF16 R64, R20.reuse, R68, R84 ;  /* 0x000000441440723c */ /* 0x040ff00000041854 */
[C---:B------:R-:W-:Y:S01]  /*ede0*/  HMMA.16816.F32.BF16 R40, R20.reuse, R54, R92 ;  /* 0x000000361428723c */ /* 0x040fe2000004185c */
[----:B------:R-:W4:Y:S07]  /*edf0*/  LDSM.16.M88.4 R52, [R203] ;  /* 0x00000000cb34783b */ /* 0x000f2e0000000200 */
[----:B------:R-:W-:Y:S01]  /*ee00*/  HMMA.16816.F32.BF16 R20, R20, R70, R28 ;  /* 0x000000461414723c */ /* 0x000fe2000004181c */
[----:B------:R-:W5:Y:S07]  /*ee10*/  LDSM.16.M88.4 R28, [R197+0x2000] ;  /* 0x00200000c51c783b */ /* 0x000f6e0000000200 */
[-C--:B-1----:R-:W-:Y:S08]  /*ee20*/  HMMA.16816.F32.BF16 R76, R12, R36.reuse, R72 ;  /* 0x000000240c4c723c */ /* 0x082ff00000041848 */
[C---:B---3--:R-:W-:Y:S08]  /*ee30*/  HMMA.16816.F32.BF16 R68, R8.reuse, R36, R120 ;  /* 0x000000240844723c */ /* 0x048ff00000041878 */
[C---:B------:R-:W-:Y:S08]  /*ee40*/  HMMA.16816.F32.BF16 R116, R8.reuse, R32, R116 ;  /* 0x000000200874723c */ /* 0x040ff00000041874 */
[C---:B------:R-:W-:Y:S08]  /*ee50*/  HMMA.16816.F32.BF16 R108, R8.reuse, R16, R108 ;  /* 0x00000010086c723c */ /* 0x040ff0000004186c */
[-C--:B------:R-:W-:Y:S08]  /*ee60*/  HMMA.16816.F32.BF16 R100, R8, R38.reuse, R100 ;  /* 0x000000260864723c */ /* 0x080ff00000041864 */
[----:B------:R-:W-:Y:S01]  /*ee70*/  HMMA.16816.F32.BF16 R72, R12, R38, R44 ;  /* 0x000000260c48723c */ /* 0x000fe2000004182c */
[----:B------:R-:W-:Y:S07]  /*ee80*/  LDSM.16.M88.4 R44, [R169+0x1c00] ;  /* 0x001c0000a92c783b */ /* 0x000fee0000000200 */
[C---:B------:R-:W-:Y:S08]  /*ee90*/  HMMA.16816.F32.BF16 R96, R8.reuse, R34, R96 ;  /* 0x000000220860723c */ /* 0x040ff00000041860 */
[----:B------:R-:W-:Y:S08]  /*eea0*/  HMMA.16816.F32.BF16 R80, R8, R18, R80 ;  /* 0x000000120850723c */ /* 0x000ff00000041850 */
[C---:B------:R-:W-:Y:S01]  /*eeb0*/  HMMA.16816.F32.BF16 R36, R12.reuse, R32, R48 ;  /* 0x000000200c24723c */ /* 0x040fe20000041830 */
[----:B------:R-:W-:Y:S07]  /*eec0*/  LDSM.16.M88.4 R48, [R169+0x1800] ;  /* 0x00180000a930783b */ /* 0x000fee0000000200 */
[C---:B------:R-:W-:Y:S01]  /*eed0*/  HMMA.16816.F32.BF16 R32, R12.reuse, R34, R40 ;  /* 0x000000220c20723c */ /* 0x040fe20000041828 */
[----:B------:R-:W-:Y:S07]  /*eee0*/  LDSM.16.M88.4 R40, [R169+0x2000] ;  /* 0x00200000a928783b */ /* 0x000fee0000000200 */
[C---:B------:R-:W-:Y:S08]  /*eef0*/  HMMA.16816.F32.BF16 R8, R12.reuse, R16, R64 ;  /* 0x000000100c08723c */ /* 0x040ff00000041840 */
[----:B------:R-:W-:Y:S01]  /*ef00*/  HMMA.16816.F32.BF16 R12, R12, R18, R20 ;  /* 0x000000120c0c723c */ /* 0x000fe20000041814 */
[----:B------:R-:W1:Y:S04]  /*ef10*/  LDSM.16.M88.4 R16, [R196+0x5000] ;  /* 0x00500000c410783b */ /* 0x000e680000000200 */
[----:B------:R-:W3:Y:S03]  /*ef20*/  LDSM.16.M88.4 R20, [R196+0x4000] ;  /* 0x00400000c414783b */ /* 0x000ee60000000200 */
[----:B------:R-:W-:Y:S01]  /*ef30*/  HMMA.16816.F32.BF16 R68, R24, R56, R68 ;  /* 0x000000381844723c */ /* 0x000fe20000041844 */
[----:B--2---:R-:W-:-:S07]  /*ef40*/  ISETP.GT.AND P0, PT, R128, R0, PT ;  /* 0x000000008000720c */ /* 0x004fce0003f04270 */
[C---:B------:R-:W-:Y:S08]  /*ef50*/  HMMA.16816.F32.BF16 R64, R24.reuse, R58, R100 ;  /* 0x0000003a1840723c */ /* 0x040ff00000041864 */
[C---:B----4-:R-:W-:Y:S08]  /*ef60*/  HMMA.16816.F32.BF16 R120, R24.reuse, R52, R116 ;  /* 0x000000341878723c */ /* 0x050ff00000041874 */
[C---:B------:R-:W-:Y:S08]  /*ef70*/  HMMA.16816.F32.BF16 R124, R24.reuse, R60, R108 ;  /* 0x0000003c187c723c */ /* 0x040ff0000004186c */
[C---:B------:R-:W-:Y:S08]  /*ef80*/  HMMA.16816.F32.BF16 R116, R24.reuse, R54, R96 ;  /* 0x000000361874723c */ /* 0x040ff00000041860 */
[----:B------:R-:W-:Y:S01]  /*ef90*/  HMMA.16816.F32.BF16 R108, R24, R62, R80 ;  /* 0x0000003e186c723c */ /* 0x000fe20000041850 */
[----:B------:R-:W-:Y:S07]  /*efa0*/  LDSM.16.M88.4 R24, [R199] ;  /* 0x00000000c718783b */ /* 0x000fee0000000200 */
[C---:B-----5:R-:W-:Y:S08]  /*efb0*/  HMMA.16816.F32.BF16 R100, R28.reuse, R56, R76 ;  /* 0x000000381c64723c */ /* 0x060ff0000004184c */
[C---:B------:R-:W-:Y:S01]  /*efc0*/  HMMA.16816.F32.BF16 R92, R28.reuse, R52, R36 ;  /* 0x000000341c5c723c */ /* 0x040fe20000041824 */
[----:B------:R-:W-:Y:S07]  /*efd0*/  LDSM.16.M88.4 R36, [R201] ;  /* 0x00000000c924783b */ /* 0x000fee0000000200 */
[C---:B------:R-:W-:Y:S08]  /*efe0*/  HMMA.16816.F32.BF16 R96, R28.reuse, R58, R72 ;  /* 0x0000003a1c60723c */ /* 0x040ff00000041848 */
[C---:B------:R-:W-:Y:S01]  /*eff0*/  HMMA.16816.F32.BF16 R88, R28.reuse, R54, R32 ;  /* 0x000000361c58723c */ /* 0x040fe20000041820 */
[----:B------:R-:W-:Y:S07]  /*f000*/  LDSM.16.M88.4 R32, [R200] ;  /* 0x00000000c820783b */ /* 0x000fee0000000200 */
[C---:B------:R-:W-:Y:S01]  /*f010*/  HMMA.16816.F32.BF16 R84, R28.reuse, R60, R8 ;  /* 0x0000003c1c54723c */ /* 0x040fe20000041808 */
[----:B------:R-:W2:Y:S07]  /*f020*/  LDSM.16.M88.4 R8, [R197+0x5000] ;  /* 0x00500000c508783b */ /* 0x000eae0000000200 */
        /* <DEDUP_REMOVED lines=15> */
[C---:B--2---:R-:W-:Y:S08]  /*f120*/  HMMA.16816.F32.BF16 R84, R8.reuse, R24, R60 ;  /* 0x000000180854723c */ /* 0x044ff0000004183c */
[----:B------:R-:W-:Y:S08]  /*f130*/  HMMA.16816.F32.BF16 R80, R8, R26, R56 ;  /* 0x0000001a0850723c */ /* 0x000ff00000041838 */
[----:B----4-:R-:W-:Y:S08]  /*f140*/  HMMA.16816.F32.BF16 R60, R12, R34, R44 ;  /* 0x000000220c3c723c */ /* 0x010ff0000004182c */
[C---:B------:R-:W-:Y:S08]  /*f150*/  HMMA.16816.F32.BF16 R76, R8.reuse, R36, R76 ;  /* 0x00000024084c723c */ /* 0x040ff0000004184c */
[C---:B------:R-:W-:Y:S08]  /*f160*/  HMMA.16816.F32.BF16 R72, R8.reuse, R38, R72 ;  /* 0x000000260848723c */ /* 0x040ff00000041848 */
[C---:B------:R-:W-:Y:S08]  /*f170*/  HMMA.16816.F32.BF16 R68, R8.reuse, R32, R68 ;  /* 0x000000200844723c */ /* 0x040ff00000041844 */
[----:B------:R-:W-:Y:S08]  /*f180*/  HMMA.16816.F32.BF16 R64, R8, R34, R64 ;  /* 0x000000220840723c */ /* 0x000ff00000041840 */
        /* <DEDUP_REMOVED lines=8> */
[----:B------:R-:W2:Y:S04]  /*f210*/  LDL R3, [R1+0x48] ;  /* 0x0000480001037983 */ /* 0x000ea80000100800 */
[----:B------:R-:W3:Y:S04]  /*f220*/  LDL.64 R132, [R1+0x38] ;  /* 0x0000380001847983 */ /* 0x000ee80000100a00 */
[----:B------:R-:W4:Y:S04]  /*f230*/  LDL R4, [R1+0x44] ;  /* 0x0000440001047983 */ /* 0x000f280000100800 */
[----:B------:R-:W1:Y:S04]  /*f240*/  S2R R0, SR_TID.X ;  /* 0x0000000000007919 */ /* 0x000e680000002100 */
[----:B------:R-:W5:Y:S04]  /*f250*/  LDL.64 R130, [R1+0x30] ;  /* 0x0000300001827983 */ /* 0x000f680000100a00 */
[----:B------:R-:W4:Y:S01]  /*f260*/  LDL R8, [R1+0x40] ;  /* 0x0000400001087983 */ /* 0x000f220000100800 */
[----:B-1----:R-:W-:-:S04]  /*f270*/  SHF.R.S32.HI R2, RZ, 0x1f, R0 ;  /* 0x0000001fff027819 */ /* 0x002fc80000011400 */
[----:B------:R-:W-:-:S04]  /*f280*/  LEA.HI R2, R2, R0, RZ, 0x2 ;  /* 0x0000000002027211 */ /* 0x000fc800078f10ff */
[----:B------:R-:W-:-:S05]  /*f290*/  LOP3.LUT R2, R2, 0xfffffffc, RZ, 0xc0, !PT ;  /* 0xfffffffc02027812 */ /* 0x000fca00078ec0ff */
[----:B------:R-:W-:Y:S02]  /*f2a0*/  IMAD.IADD R2, R0, 0x1, -R2 ;  /* 0x0000000100027824 */ /* 0x000fe400078e0a02 */
[----:B------:R-:W-:Y:S02]  /*f2b0*/  IMAD.MOV.U32 R0, RZ, RZ, 0x1 ;  /* 0x00000001ff007424 */ /* 0x000fe400078e00ff */
[----:B------:R-:W-:-:S03]  /*f2c0*/  IMAD R2, R2, 0x20, R249 ;  /* 0x0000002002027824 */ /* 0x000fc600078e02f9 */
[----:B------:R-:W-:Y:S01]  /*f2d0*/  ISETP.NE.AND P0, PT, R0, c[0x0][0x2b8], PT ;  /* 0x0000ae0000007a0c */ /* 0x000fe20003f05270 */
[----:B------:R-:W-:Y:S01]  /*f2e0*/  IMAD.MOV.U32 R208, RZ, RZ, RZ ;  /* 0x000000ffffd07224 */ /* 0x000fe200078e00ff */
[----:B--2---:R-:W-:-:S04]  /*f2f0*/  IADD3 R2, R2, R107, R3 ;  /* 0x0000006b02027210 */ /* 0x004fc80007ffe003 */
[----:B------:R-:W-:-:S07]  /*f300*/  IADD3 R2, R2, -0x30, RZ ;  /* 0xffffffd002027810 */ /* 0x000fce0007ffe0ff */
        /* <DEDUP_REMOVED lines=27> */
.L_x_2211:
[----:B------:R-:W-:Y:S05]  /*f4c0*/  BRA.DIV ~URZ, `(.L_x_2115) ;  /* 0x00009e227f007947 */ /* 0x000fea000b800000 */
[----:B------:R3:W4:Y:S02]  /*f4d0*/  SHFL.IDX PT, R0, R6, RZ, 0x1c1f ;  /* 0x001c1fff06007589 */ /* 0x00072400000e0000 */
.L_x_2212:
        /* <DEDUP_REMOVED lines=15> */
.L_x_2117:
[----:B------:R-:W-:Y:S05]  /*f5d0*/  BSYNC B0 ;  /* 0x0000000000007941 */ /* 0x000fea0003800000 */
.L_x_2116:
[----:B------:R-:W-:Y:S01]  /*f5e0*/  ISETP.GE.AND P0, PT, R12, 0x21, PT ;  /* 0x000000210c00780c */ /* 0x000fe20003f06270 */
[----:B------:R-:W-:Y:S06]  /*f5f0*/  BRA.DIV ~URZ, `(.L_x_2118) ;  /* 0x00009d627f007947 */ /* 0x000fec000b800000 */
[----:B--2---:R2:W1:Y:S04]  /*f600*/  SHFL.IDX PT, R4, R5, 0x1, 0x1c1f ;  /* 0x003c1f0005047f89 */ /* 0x00446800000e0000 */
[----:B----4-:R2:W4:Y:S02]  /*f610*/  SHFL.IDX PT, R0, R6, 0x1, 0x1c1f ;  /* 0x003c1f0006007f89 */ /* 0x01052400000e0000 */
.L_x_2213:
[----:B------:R-:W-:Y:S05]  /*f620*/  @!P0 BRA `(.L_x_2113) ;  /* 0x000000d000008947 */ /* 0x000fea0003800000 */
[----:B------:R-:W-:Y:S02]  /*f630*/  ISETP.NE.AND P6, PT, R106, RZ, PT ;  /* 0x000000ff6a00720c */ /* 0x000fe40003fc5270 */
[----:B----4-:R-:W-:-:S02]  /*f640*/  LEA R10, P2, R228, R0, 0x1 ;  /* 0x00000000e40a7211 */ /* 0x010fc400078408ff */
[-C--:B------:R-:W-:Y:S02]  /*f650*/  LEA R8, P1, R238, R0.reuse, 0x1 ;  /* 0x00000000ee087211 */ /* 0x080fe400078208ff */
[C---:B------:R-:W-:Y:S02]  /*f660*/  LEA R2, P0, R227.reuse, R0, 0x1 ;  /* 0x00000000e3027211 */ /* 0x040fe400078008ff */
        /* <DEDUP_REMOVED lines=9> */
.L_x_2113:
[----:B------:R-:W-:Y:S05]  /*f700*/  BSYNC B1 ;  /* 0x0000000000017941 */ /* 0x000fea0003800000 */
.L_x_2112:
[----:B----4-:R-:W4:Y:S04]  /*f710*/  LDL R0, [R1+0xa4] ;  /* 0x0000a40001007983 */ /* 0x010f280000100800 */
[----:B------:R-:W0:Y:S01]  /*f720*/  LDGDEPBAR ;  /* 0x00000000000079af */ /* 0x000e220000000000 */
[----:B----4-:R-:W-:-:S05]  /*f730*/  IMAD.IADD R0, R136, 0x1, -R0 ;  /* 0x0000000188007824 */ /* 0x010fca00078e0a00 */
[C---:B------:R-:W-:Y:S02]  /*f740*/  ISETP.GT.AND P1, PT, R0.reuse, RZ, PT ;  /* 0x000000ff0000720c */ /* 0x040fe40003f24270 */
[----:B------:R-:W-:Y:S02]  /*f750*/  ISETP.GT.AND P0, PT, R0, 0x1, PT ;  /* 0x000000010000780c */ /* 0x000fe40003f04270 */
[----:B------:R-:W-:Y:S02]  /*f760*/  FSEL R33, R78, -INF , P1 ;  /* 0xff8000004e217808 */ /* 0x000fe40000800000 */
[----:B------:R-:W-:Y:S02]  /*f770*/  FSEL R24, R76, -INF , P1 ;  /* 0xff8000004c187808 */ /* 0x000fe40000800000 */
[----:B------:R-:W-:Y:S02]  /*f780*/  FSEL R34, R79, -INF , P0 ;  /* 0xff8000004f227808 */ /* 0x000fe40000000000 */
[----:B------:R-:W-:-:S02]  /*f790*/  FSEL R26, R77, -INF , P0 ;  /* 0xff8000004d1a7808 */ /* 0x000fc40000000000 */
[----:B------:R-:W-:Y:S02]  /*f7a0*/  FSEL R17, R54, -INF , P1 ;  /* 0xff80000036117808 */ /* 0x000fe40000800000 */
[----:B-1----:R-:W-:Y:S02]  /*f7b0*/  FSEL R10, R52, -INF , P1 ;  /* 0xff800000340a7808 */ /* 0x002fe40000800000 */
[----:B------:R-:W-:Y:S02]  /*f7c0*/  FSEL R18, R55, -INF , P0 ;  /* 0xff80000037127808 */ /* 0x000fe40000000000 */
[----:B------:R-:W-:Y:S02]  /*f7d0*/  FSEL R11, R53, -INF , P0 ;  /* 0xff800000350b7808 */ /* 0x000fe40000000000 */
        /* <DEDUP_REMOVED lines=91> */
[----:B--2---:R-:W-:-:S02]  /*fd90*/  FMNMX.FTZ R5, R47, R2, !PT ;  /* 0x000000022f057209 */ /* 0x004fc40007810000 */
[----:B---3--:R-:W-:Y:S02]  /*fda0*/  FMNMX.FTZ R6, R73, R3, !PT ;  /* 0x0000000349067209 */ /* 0x008fe40007810000 */
[----:B------:R-:W-:Y:S01]  /*fdb0*/  FMNMX.FTZ R8, R85, R8, !PT ;  /* 0x0000000855087209 */ /* 0x000fe20007810000 */
[----:B------:R-:W-:Y:S05]  /*fdc0*/  BRA.DIV ~URZ, `(.L_x_2119) ;  /* 0x000096627f007947 */ /* 0x000fea000b800000 */
[----:B------:R1:W2:Y:S02]  /*fdd0*/  SHFL.BFLY PT, R0, R4, 0x2, 0x1f ;  /* 0x0c401f0004007f89 */ /* 0x0002a400000e0000 */
.L_x_2214:
        /* <DEDUP_REMOVED lines=15> */
.L_x_2215:
[C---:B------:R-:W-:Y:S01]  /*fed0*/  FMUL.FTZ R0, R108.reuse, c[0x0][0x2d0] ;  /* 0x0000b4006c007a20 */ /* 0x040fe20000410000 */
[----:B------:R-:W-:Y:S01]  /*fee0*/  FSETP.NEU.FTZ.AND P0, PT, R108, -INF , PT ;  /* 0xff8000006c00780b */ /* 0x000fe20003f1d000 */
[----:B------:R-:W2:Y:S01]  /*fef0*/  LDL R192, [R1] ;  /* 0x0000000001c07983 */ /* 0x000ea20000100800 */
[----:B------:R-:W-:Y:S01]  /*ff00*/  FMUL.FTZ R3, R107, c[0x0][0x2d0] ;  /* 0x0000b4006b037a20 */ /* 0x000fe20000410000 */
[----:B----4-:R-:W-:Y:S01]  /*ff10*/  FMNMX.FTZ R6, R9, R8, !PT ;  /* 0x0000000809067209 */ /* 0x010fe20007810000 */
[----:B------:R-:W-:Y:S01]  /*ff20*/  WARPSYNC 0xffffffff ;  /* 0xffffffff00007948 */ /* 0x000fe20003800000 */
[----:B------:R-:W-:Y:S01]  /*ff30*/  FSEL R4, R0, RZ, P0 ;  /* 0x000000ff00047208 */ /* 0x000fe20000000000 */
[----:B------:R-:W1:Y:S01]  /*ff40*/  LDSM.16.MT88.4 R56, [R171] ;  /* 0x00000000ab38783b */ /* 0x000e620000004200 */
[----:B------:R-:W-:-:S02]  /*ff50*/  FSETP.NEU.FTZ.AND P0, PT, R107, -INF , PT ;  /* 0xff8000006b00780b */ /* 0x000fc40003f1d000 */
[----:B------:R-:W-:Y:S01]  /*ff60*/  IADD3 R209, R209, -0x2, RZ ;  /* 0xfffffffed1d17810 */ /* 0x000fe20007ffe0ff */
[--C-:B------:R-:W-:Y:S01]  /*ff70*/  FFMA.FTZ R0, R10, c[0x0][0x2d0], -R4.reuse ;  /* 0x0000b4000a007a23 */ /* 0x100fe20000010804 */
[----:B------:R-:W-:Y:S01]  /*ff80*/  FSEL R3, R3, RZ, P0 ;  /* 0x000000ff03037208 */ /* 0x000fe20000000000 */
[----:B------:R-:W-:Y:S01]  /*ff90*/  FFMA.FTZ R2, R16, c[0x0][0x2d0], -R4 ;  /* 0x0000b40010027a23 */ /* 0x000fe20000010804 */
[----:B------:R-:W-:Y:S01]  /*ffa0*/  FSETP.NEU.FTZ.AND P0, PT, R106, -INF , PT ;  /* 0xff8000006a00780b */ /* 0x000fe20003f1d000 */
[----:B------:R4:W-:Y:S01]  /*ffb0*/  MUFU.EX2 R111, R0 ;  /* 0x00000000006f7308 */ /* 0x0009e20000000800 */
[----:B------:R-:W5:Y:S01]  /*ffc0*/  LDSM.16.MT88.4 R52, [R170] ;  /* 0x00000000aa34783b */ /* 0x000f620000004200 */
[--C-:B------:R-:W-:Y:S02]  /*ffd0*/  FFMA.FTZ R5, R25, c[0x0][0x2d0], -R3.reuse ;  /* 0x0000b40019057a23 */ /* 0x100fe40000010803 */
[--C-:B------:R-:W-:Y:S01]  /*ffe0*/  FFMA.FTZ R61, R61, c[0x0][0x2d0], -R3.reuse ;  /* 0x0000b4003d3d7a23 */ /* 0x100fe20000010803 */
[----:B------:R-:W-:Y:S01]  /*fff0*/  LDSM.16.MT88.4 R88, [R170+0xc00] ;  /* 0x000c0000aa58783b */ /* 0x000fe20000004200 */
[----:B------:R-:W-:-:S02]  /*10000*/  FFMA.FTZ R60, R60, c[0x0][0x2d0], -R3 ;  /* 0x0000b4003c3c7a23 */ /* 0x000fc40000010803 */
[----:B------:R3:W-:Y:S01]  /*10010*/  MUFU.EX2 R147, R2 ;  /* 0x0000000200937308 */ /* 0x0007e20000000800 */
[----:B------:R-:W1:Y:S01]  /*10020*/  LDSM.16.MT88.4 R76, [R171+0x400] ;  /* 0x00040000ab4c783b */ /* 0x000e620000004200 */
[--C-:B------:R-:W-:Y:S02]  /*10030*/  FFMA.FTZ R63, R45, c[0x0][0x2d0], -R4.reuse ;  /* 0x0000b4002d3f7a23 */ /* 0x100fe40000010804 */
[--C-:B------:R-:W-:Y:S01]  /*10040*/  FFMA.FTZ R62, R44, c[0x0][0x2d0], -R4.reuse ;  /* 0x0000b4002c3e7a23 */ /* 0x100fe20000010804 */
[----:B------:R-:W1:Y:S01]  /*10050*/  LDSM.16.MT88.4 R64, [R170+0x400] ;  /* 0x00040000aa40783b */ /* 0x000e620000004200 */
[----:B----4-:R-:W-:Y:S02]  /*10060*/  FFMA.FTZ R0, R11, c[0x0][0x2d0], -R4 ;  /* 0x0000b4000b007a23 */ /* 0x010fe40000010804 */
[----:B------:R4:W-:Y:S01]  /*10070*/  MUFU.EX2 R145, R5 ;  /* 0x0000000500917308 */ /* 0x0009e20000000800 */
[----:B------:R-:W1:Y:S04]  /*10080*/  LDSM.16.MT88.4 R80, [R170+0x1000] ;  /* 0x00100000aa50783b */ /* 0x000e680000004200 */
[----:B------:R-:W1:Y:S01]  /*10090*/  LDSM.16.MT88.4 R68, [R171+0xc00] ;  /* 0x000c0000ab44783b */ /* 0x000e620000004200 */
[----:B---3--:R-:W-:-:S02]  /*100a0*/  FMUL.FTZ R2, R106, c[0x0][0x2d0] ;  /* 0x0000b4006a027a20 */ /* 0x008fc40000410000 */
[----:B------:R3:W-:Y:S03]  /*100b0*/  MUFU.EX2 R110, R0 ;  /* 0x00000000006e7308 */ /* 0x0007e60000000800 */
[----:B------:R-:W-:Y:S02]  /*100c0*/  FSEL R2, R2, RZ, P0 ;  /* 0x000000ff02027208 */ /* 0x000fe40000000000 */
[----:B------:R-:W-:-:S03]  /*100d0*/  FSETP.NEU.FTZ.AND P0, PT, R6, -INF , PT ;  /* 0xff8000000600780b */ /* 0x000fc60003f1d000 */
[----:B------:R-:W-:Y:S01]  /*100e0*/  MUFU.EX2 R63, R63 ;  /* 0x0000003f003f7308 */ /* 0x000fe20000000800 */
[----:B----4-:R-:W-:Y:S02]  /*100f0*/  FFMA.FTZ R5, R32, c[0x0][0x2d0], -R2 ;  /* 0x0000b40020057a23 */ /* 0x010fe40000010802 */
[----:B---3--:R-:W-:-:S05]  /*10100*/  FFMA.FTZ R0, R12, c[0x0][0x2d0], -R4 ;  /* 0x0000b4000c007a23 */ /* 0x008fca0000010804 */
[----:B------:R3:W-:Y:S08]  /*10110*/  MUFU.EX2 R134, R5 ;  /* 0x0000000500867308 */ /* 0x0007f00000000800 */
[----:B------:R4:W-:Y:S01]  /*10120*/  MUFU.EX2 R117, R0 ;  /* 0x0000000000757308 */ /* 0x0009e20000000800 */
[----:B---3--:R-:W-:-:S07]  /*10130*/  FFMA.FTZ R5, R35, c[0x0][0x2d0], -R2 ;  /* 0x0000b40023057a23 */ /* 0x008fce0000010802 */
[----:B------:R-:W-:Y:S01]  /*10140*/  MUFU.EX2 R62, R62 ;  /* 0x0000003e003e7308 */ /* 0x000fe20000000800 */
[----:B----4-:R-:W-:-:S07]  /*10150*/  FFMA.FTZ R0, R13, c[0x0][0x2d0], -R4 ;  /* 0x0000b4000d007a23 */ /* 0x010fce0000010804 */
[----:B------:R-:W-:Y:S08]  /*10160*/  MUFU.EX2 R135, R5 ;  /* 0x0000000500877308 */ /* 0x000ff00000000800 */
[----:B------:R3:W-:Y:S02]  /*10170*/  MUFU.EX2 R132, R0 ;  /* 0x0000000000847308 */ /* 0x0007e40000000800 */
[----:B---3--:R-:W-:-:S06]  /*10180*/  FFMA.FTZ R0, R14, c[0x0][0x2d0], -R4 ;  /* 0x0000b4000e007a23 */ /* 0x008fcc0000010804 */
[----:B------:R3:W-:Y:S02]  /*10190*/  MUFU.EX2 R133, R0 ;  /* 0x0000000000857308 */ /* 0x0007e40000000800 */
[----:B---3--:R-:W-:-:S06]  /*101a0*/  FFMA.FTZ R0, R15, c[0x0][0x2d0], -R4 ;  /* 0x0000b4000f007a23 */ /* 0x008fcc0000010804 */
[----:B------:R3:W4:Y:S02]  /*101b0*/  MUFU.EX2 R144, R0 ;  /* 0x0000000000907308 */ /* 0x0007240000000800 */
[----:B---3--:R-:W-:Y:S01]  /*101c0*/  FFMA.FTZ R0, R19, c[0x0][0x2d0], -R4 ;  /* 0x0000b40013007a23 */ /* 0x008fe20000010804 */
[----:B----4-:R-:W-:-:S05]  /*101d0*/  F2FP.BF16.PACK_AB R12, R144, R133 ;  /* 0x00000085900c723e */ /* 0x010fca00000010ff */
[----:B------:R3:W4:Y:S02]  /*101e0*/  MUFU.EX2 R152, R0 ;  /* 0x0000000000987308 */ /* 0x0007240000000800 */
[----:B---3--:R-:W-:Y:S01]  /*101f0*/  FFMA.FTZ R0, R17, c[0x0][0x2d0], -R3 ;  /* 0x0000b40011007a23 */ /* 0x008fe20000010803 */
[----:B----4-:R-:W-:-:S05]  /*10200*/  F2FP.BF16.PACK_AB R14, R152, R147 ;  /* 0x00000093980e723e */ /* 0x010fca00000010ff */
[----:B------:R3:W-:Y:S02]  /*10210*/  MUFU.EX2 R102, R0 ;  /* 0x0000000000667308 */ /* 0x0007e40000000800 */
[----:B---3--:R-:W-:-:S06]  /*10220*/  FFMA.FTZ R0, R18, c[0x0][0x2d0], -R3 ;  /* 0x0000b40012007a23 */ /* 0x008fcc0000010803 */
[----:B------:R3:W4:Y:S02]  /*10230*/  MUFU.EX2 R101, R0 ;  /* 0x0000000000657308 */ /* 0x0007240000000800 */
[----:B---3--:R-:W-:Y:S01]  /*10240*/  FFMA.FTZ R0, R20, c[0x0][0x2d0], -R3 ;  /* 0x0000b40014007a23 */ /* 0x008fe20000010803 */
[----:B------:R-:W-:-:S05]  /*10250*/  F2FP.BF16.PACK_AB R20, R110, R111 ;  /* 0x0000006f6e14723e */ /* 0x000fca00000010ff */
[----:B------:R3:W-:Y:S02]  /*10260*/  MUFU.EX2 R103, R0 ;  /* 0x0000000000677308 */ /* 0x0007e40000000800 */
[----:B---3--:R-:W-:Y:S01]  /*10270*/  FFMA.FTZ R0, R21, c[0x0][0x2d0], -R3 ;  /* 0x0000b40015007a23 */ /* 0x008fe20000010803 */
[----:B----4-:R-:W-:-:S05]  /*10280*/  F2FP.BF16.PACK_AB R21, R101, R102 ;  /* 0x000000666515723e */ /* 0x010fca00000010ff */
[----:B------:R3:W4:Y:S02]  /*10290*/  MUFU.EX2 R118, R0 ;  /* 0x0000000000767308 */ /* 0x0007240000000800 */
[----:B---3--:R-:W-:Y:S01]  /*102a0*/  FFMA.FTZ R0, R22, c[0x0][0x2d0], -R3 ;  /* 0x0000b40016007a23 */ /* 0x008fe20000010803 */
[----:B------:R-:W-:-:S05]  /*102b0*/  F2FP.BF16.PACK_AB R22, R132, R117 ;  /* 0x000000758416723e */ /* 0x000fca00000010ff */
[----:B------:R3:W-:Y:S02]  /*102c0*/  MUFU.EX2 R119, R0 ;  /* 0x0000000000777308 */ /* 0x0007e40000000800 */
[----:B---3--:R-:W-:Y:S01]  /*102d0*/  FFMA.FTZ R0, R23, c[0x0][0x2d0], -R3 ;  /* 0x0000b40017007a23 */ /* 0x008fe20000010803 */
[----:B----4-:R-:W-:-:S05]  /*102e0*/  F2FP.BF16.PACK_AB R23, R118, R103 ;  /* 0x000000677617723e */ /* 0x010fca00000010ff */
[----:B------:R3:W4:Y:S02]  /*102f0*/  MUFU.EX2 R127, R0 ;  /* 0x00000000007f7308 */ /* 0x0007240000000800 */
[C---:B-1----:R-:W-:Y:S08]  /*10300*/  HMMA.16816.F32.BF16 R40, R20.reuse, R56, RZ ;  /* 0x000000381428723c */ /* 0x042ff000000418ff */
[----:B-----5:R-:W-:Y:S01]  /*10310*/  HMMA.16816.F32.BF16 R8, R20, R52, RZ ;  /* 0x000000341408723c */ /* 0x020fe200000418ff */
[----:B---3--:R-:W-:Y:S01]  /*10320*/  FFMA.FTZ R0, R27, c[0x0][0x2d0], -R3 ;  /* 0x0000b4001b007a23 */ /* 0x008fe20000010803 */
[----:B----4-:R-:W-:-:S03]  /*10330*/  F2FP.BF16.PACK_AB R13, R127, R119 ;  /* 0x000000777f0d723e */ /* 0x010fc600000010ff */
[----:B------:R1:W3:Y:S02]  /*10340*/  MUFU.EX2 R146, R0 ;  /* 0x0000000000927308 */ /* 0x0002e40000000800 */
[----:B-1----:R-:W-:Y:S01]  /*10350*/  FFMA.FTZ R0, R24, c[0x0][0x2d0], -R2 ;  /* 0x0000b40018007a23 */ /* 0x002fe20000010802 */
[----:B---3--:R-:W-:-:S05]  /*10360*/  F2FP.BF16.PACK_AB R15, R146, R145 ;  /* 0x00000091920f723e */ /* 0x008fca00000010ff */
[----:B------:R1:W-:Y:S03]  /*10370*/  MUFU.EX2 R96, R0 ;  /* 0x0000000000607308 */ /* 0x0003e60000000800 */
[C---:B------:R-:W-:Y:S01]  /*10380*/  HMMA.16816.F32.BF16 R148, R12.reuse, R76, R40 ;  /* 0x0000004c0c94723c */ /* 0x040fe20000041828 */
[----:B------:R-:W3:Y:S07]  /*10390*/  LDSM.16.MT88.4 R40, [R171+0x1000] ;  /* 0x00100000ab28783b */ /* 0x000eee0000004200 */
[----:B------:R-:W-:Y:S01]  /*103a0*/  HMMA.16816.F32.BF16 R140, R12, R64, R8 ;  /* 0x000000400c8c723c */ /* 0x000fe20000041808 */
[----:B-1----:R-:W-:-:S06]  /*103b0*/  FFMA.FTZ R0, R26, c[0x0][0x2d0], -R2 ;  /* 0x0000b4001a007a23 */ /* 0x002fcc0000010802 */
[----:B------:R-:W-:Y:S01]  /*103c0*/  F2FP.BF16.PACK_AB R10, R135, R134 ;  /* 0x00000086870a723e */ /* 0x000fe200000010ff */
[----:B------:R1:W4:Y:S02]  /*103d0*/  MUFU.EX2 R95, R0 ;  /* 0x00000000005f7308 */ /* 0x0003240000000800 */
[----:B-1----:R-:W-:Y:S01]  /*103e0*/  FFMA.FTZ R0, R28, c[0x0][0x2d0], -R2 ;  /* 0x0000b4001c007a23 */ /* 0x002fe20000010802 */
[----:B----4-:R-:W-:-:S05]  /*103f0*/  F2FP.BF16.PACK_AB R16, R95, R96 ;  /* 0x000000605f10723e */ /* 0x010fca00000010ff */
[----:B------:R1:W-:Y:S02]  /*10400*/  MUFU.EX2 R98, R0 ;  /* 0x0000000000627308 */ /* 0x0003e40000000800 */
[----:B-1----:R-:W-:-:S06]  /*10410*/  FFMA.FTZ R0, R29, c[0x0][0x2d0], -R2 ;  /* 0x0000b4001d007a23 */ /* 0x002fcc0000010802 */
[----:B------:R1:W4:Y:S02]  /*10420*/  MUFU.EX2 R100, R0 ;  /* 0x0000000000647308 */ /* 0x0003240000000800 */
[----:B-1----:R-:W-:Y:S01]  /*10430*/  FFMA.FTZ R0, R30, c[0x0][0x2d0], -R2 ;  /* 0x0000b4001e007a23 */ /* 0x002fe20000010802 */
[----:B----4-:R-:W-:-:S05]  /*10440*/  F2FP.BF16.PACK_AB R18, R100, R98 ;  /* 0x000000626412723e */ /* 0x010fca00000010ff */
[----:B------:R1:W-:Y:S02]  /*10450*/  MUFU.EX2 R109, R0 ;  /* 0x00000000006d7308 */ /* 0x0003e40000000800 */
[----:B-1----:R-:W-:-:S06]  /*10460*/  FFMA.FTZ R0, R31, c[0x0][0x2d0], -R2 ;  /* 0x0000b4001f007a23 */ /* 0x002fcc0000010802 */
[----:B------:R1:W4:Y:S02]  /*10470*/  MUFU.EX2 R116, R0 ;  /* 0x0000000000747308 */ /* 0x0003240000000800 */
[----:B-1----:R-:W-:Y:S01]  /*10480*/  FMUL.FTZ R0, R6, c[0x0][0x2d0] ;  /* 0x0000b40006007a20 */ /* 0x002fe20000410000 */
[----:B----4-:R-:W-:-:S04]  /*10490*/  F2FP.BF16.PACK_AB R8, R116, R109 ;  /* 0x0000006d7408723e */ /* 0x010fc800000010ff */
[----:B------:R-:W-:Y:S02]  /*104a0*/  FSEL R0, R0, RZ, P0 ;  /* 0x000000ff00007208 */ /* 0x000fe40000000000 */
[----:B--2---:R-:W-:-:S03]  /*104b0*/  ISETP.GE.AND P0, PT, R209, R192, PT ;  /* 0x000000c0d100720c */ /* 0x004fc60003f06270 */
        /* <DEDUP_REMOVED lines=12> */
[C---:B------:R-:W-:Y:S07]  /*10580*/  HMMA.16816.F32.BF16 R28, R16.reuse, R56, RZ ;  /* 0x00000038101c723c */ /* 0x040fee00000418ff */
[--C-:B------:R-:W-:Y:S01]  /*10590*/  FFMA.FTZ R57, R51, c[0x0][0x2d0], -R3.reuse ;  /* 0x0000b40033397a23 */ /* 0x100fe20000010803 */
[----:B------:R-:W-:Y:S01]  /*105a0*/  HMMA.16816.F32.BF16 R24, R16, R88, RZ ;  /* 0x000000581018723c */ /* 0x000fe200000418ff */
[----:B------:R-:W-:-:S02]  /*105b0*/  FFMA.FTZ R56, R47, c[0x0][0x2d0], -R3 ;  /* 0x0000b4002f387a23 */ /* 0x000fc40000010803 */
[----:B------:R-:W-:Y:S02]  /*105c0*/  FADD.FTZ R3, R111, R110 ;  /* 0x0000006e6f037221 */ /* 0x000fe40000010000 */
[----:B-1----:R-:W-:Y:S01]  /*105d0*/  FFMA.FTZ R5, R39, c[0x0][0x2d0], -R0 ;  /* 0x0000b40027057a23 */ /* 0x002fe20000010800 */
[----:B------:R-:W-:Y:S01]  /*105e0*/  MUFU.EX2 R57, R57 ;  /* 0x0000003900397308 */ /* 0x000fe20000000800 */
[----:B------:R-:W-:Y:S01]  /*105f0*/  FADD.FTZ R3, R117, R3 ;  /* 0x0000000375037221 */ /* 0x000fe20000010000 */
[----:B------:R-:W-:Y:S03]  /*10600*/  HMMA.16816.F32.BF16 R36, R20, R88, RZ ;  /* 0x000000581424723c */ /* 0x000fe600000418ff */
[----:B------:R-:W-:-:S03]  /*10610*/  FADD.FTZ R3, R132, R3 ;  /* 0x0000000384037221 */ /* 0x000fc60000010000 */
[----:B------:R1:W2:Y:S01]  /*10620*/  MUFU.EX2 R125, R5 ;  /* 0x00000005007d7308 */ /* 0x0002a20000000800 */
[----:B------:R-:W-:Y:S01]  /*10630*/  FADD.FTZ R3, R133, R3 ;  /* 0x0000000385037221 */ /* 0x000fe20000010000 */
[----:B------:R-:W-:Y:S06]  /*10640*/  HMMA.16816.F32.BF16 R32, R16, R52, RZ ;  /* 0x000000341020723c */ /* 0x000fec00000418ff */
[----:B------:R-:W-:Y:S01]  /*10650*/  MUFU.EX2 R56, R56 ;  /* 0x0000003800387308 */ /* 0x000fe20000000800 */
[--C-:B------:R-:W-:Y:S02]  /*10660*/  FFMA.FTZ R53, R74, c[0x0][0x2d0], -R2.reuse ;  /* 0x0000b4004a357a23 */ /* 0x100fe40000010802 */
[----:B------:R-:W-:-:S02]  /*10670*/  FFMA.FTZ R52, R75, c[0x0][0x2d0], -R2 ;  /* 0x0000b4004b347a23 */ /* 0x000fc40000010802 */
[----:B-1----:R-:W-:Y:S01]  /*10680*/  FFMA.FTZ R5, R48, c[0x0][0x2d0], -R0 ;  /* 0x0000b40030057a23 */ /* 0x002fe20000010800 */
[----:B--2---:R-:W-:-:S04]  /*10690*/  F2FP.BF16.PACK_AB R9, R125, R99 ;  /* 0x000000637d09723e */ /* 0x004fc800000010ff */
[----:B------:R-:W-:Y:S01]  /*106a0*/  HMMA.16816.F32.BF16 R156, R12, R80, R36 ;  /* 0x000000500c9c723c */ /* 0x000fe20000041824 */
[----:B------:R-:W1:Y:S01]  /*106b0*/  LDSM.16.MT88.4 R36, [R170+0x1800] ;  /* 0x00180000aa24783b */ /* 0x000e620000004200 */
        /* <DEDUP_REMOVED lines=12> */
[----:B---3--:R-:W-:Y:S01]  /*10780*/  HMMA.16816.F32.BF16 R188, R12, R40, R28 ;  /* 0x000000280cbc723c */ /* 0x008fe2000004181c */
[----:B------:R-:W2:Y:S01]  /*10790*/  LDSM.16.MT88.4 R28, [R170+0x1c00] ;  /* 0x001c0000aa1c783b */ /* 0x000ea20000004200 */
[----:B------:R-:W-:-:S02]  /*107a0*/  FFMA.FTZ R64, R46, c[0x0][0x2d0], -R4 ;  /* 0x0000b4002e407a23 */ /* 0x000fc40000010804 */
[----:B------:R-:W-:-:S04]  /*107b0*/  FADD.FTZ R4, R93, R92 ;  /* 0x0000005c5d047221 */ /* 0x000fc80000010000 */
[----:B------:R-:W-:Y:S01]  /*107c0*/  HMMA.16816.F32.BF16 R24, R16, R68, RZ ;  /* 0x000000441018723c */ /* 0x000fe200000418ff */
[----:B------:R-:W-:-:S06]  /*107d0*/  FADD.FTZ R4, R94, R4 ;  /* 0x000000045e047221 */ /* 0x000fcc0000010000 */
[--C-:B------:R-:W-:Y:S01]  /*107e0*/  FFMA.FTZ R68, R86, c[0x0][0x2d0], -R0.reuse ;  /* 0x0000b40056447a23 */ /* 0x100fe20000010800 */
[----:B-1----:R-:W-:Y:S01]  /*107f0*/  HMMA.16816.F32.BF16 R32, R20, R36, RZ ;  /* 0x000000241420723c */ /* 0x002fe200000418ff */
        /* <DEDUP_REMOVED lines=10> */
[----:B--2---:R-:W-:Y:S01]  /*108a0*/  HMMA.16816.F32.BF16 R176, R12, R28, R32 ;  /* 0x0000001c0cb0723c */ /* 0x004fe20000041820 */
        /* <DEDUP_REMOVED lines=116> */
.L_x_2133:
        /* <DEDUP_REMOVED lines=34> */
.L_x_2216:
        /* <DEDUP_REMOVED lines=19> */
.L_x_2217:
        /* <DEDUP_REMOVED lines=12> */
.L_x_2124:
[----:B------:R-:W-:Y:S05]  /*11400*/  BSYNC B0 ;  /* 0x0000000000007941 */ /* 0x000fea0003800000 */
.L_x_2123:
[----:B------:R-:W0:Y:S01]  /*11410*/  LDGDEPBAR ;  /* 0x00000000000079af */ /* 0x000e220000000000 */
[----:B------:R-:W-:Y:S01]  /*11420*/  WARPSYNC 0xffffffff ;  /* 0xffffffff00007948 */ /* 0x000fe20003800000 */
[-C--:B-12---:R-:W-:Y:S01]  /*11430*/  HMMA.16816.F32.BF16 R8, R52, R20.reuse, RZ ;  /* 0x000000143408723c */ /* 0x086fe200000418ff */
[----:B------:R-:W-:Y:S05]  /*11440*/  BSSY B0, `(.L_x_2126) ;  /* 0x00000ab000007945 */ /* 0x000fea0003800000 */
[----:B------:R-:W2:Y:S02]  /*11450*/  LDL R0, [R1] ;  /* 0x0000000001007983 */ /* 0x000ea40000100800 */
        /* <DEDUP_REMOVED lines=45> */
[----:B------:R-:W1:Y:S04]  /*11730*/  LDSM.16.M88.4 R188, [R202] ;  /* 0x00000000cabc783b */ /* 0x000e680000000200 */
[----:B--2---:R-:W-:Y:S03]  /*11740*/  ISETP.GT.AND P0, PT, R209, R0, PT ;  /* 0x00000000d100720c */ /* 0x004fe60003f04270 */
        /* <DEDUP_REMOVED lines=49> */
[----:B------:R-:W-:Y:S01]  /*11a60*/  IMAD.MOV.U32 R208, RZ, RZ, RZ ;  /* 0x000000ffffd07224 */ /* 0x000fe200078e00ff */
[----:B------:R-:W2:Y:S04]  /*11a70*/  LDL R2, [R1+0x48] ;  /* 0x0000480001027983 */ /* 0x000ea80000100800 */
        /* <DEDUP_REMOVED lines=8> */
[----:B------:R-:W-:Y:S02]  /*11b00*/  IMAD.IADD R3, R0, 0x1, -R3 ;  /* 0x0000000100037824 */ /* 0x000fe400078e0a03 */
[----:B------:R-:W-:Y:S05]  /*11b10*/  IMAD.MOV.U32 R0, RZ, RZ, 0x1 ;  /* 0x00000001ff007424 */ /* 0x000fea00078e00ff */
[----:B------:R-:W-:Y:S01]  /*11b20*/  ISETP.NE.AND P0, PT, R0, c[0x0][0x2b8], PT ;  /* 0x0000ae0000007a0c */ /* 0x000fe20003f05270 */
        /* <DEDUP_REMOVED lines=30> */
.L_x_2218:
[----:B------:R-:W-:-:S05]  /*11d10*/  BRA.DIV ~URZ, `(.L_x_2129) ;  /* 0x00007b327f007947 */ /* 0x000fca000b800000 */
[----:B------:R3:W4:Y:S02]  /*11d20*/  SHFL.IDX PT, R0, R175, RZ, 0x1c1f ;  /* 0x001c1fffaf007589 */ /* 0x00072400000e0000 */
.L_x_2219:
        /* <DEDUP_REMOVED lines=16> */
.L_x_2220:
        /* <DEDUP_REMOVED lines=12> */
.L_x_2127:
[----:B------:R-:W-:Y:S05]  /*11ef0*/  BSYNC B0 ;  /* 0x0000000000007941 */ /* 0x000fea0003800000 */
.L_x_2126:
[----:B------:R-:W-:Y:S01]  /*11f00*/  FMNMX.FTZ R4, R8, R108, !PT ;  /* 0x0000006c08047209 */ /* 0x000fe20007810000 */
[----:B------:R-:W0:Y:S01]  /*11f10*/  LDGDEPBAR ;  /* 0x00000000000079af */ /* 0x000e220000000000 */
[----:B---3--:R-:W-:Y:S02]  /*11f20*/  FMNMX.FTZ R3, R10, R107, !PT ;  /* 0x0000006b0a037209 */ /* 0x008fe40007810000 */
        /* <DEDUP_REMOVED lines=47> */
[----:B------:R1:W3:Y:S02]  /*12220*/  SHFL.BFLY PT, R0, R4, 0x2, 0x1f ;  /* 0x0c401f0004007f89 */ /* 0x0002e400000e0000 */
.L_x_2221:
[----:B-1-3--:R-:W-:Y:S01]  /*12230*/  FMNMX.FTZ R4, R4, R0, !PT ;  /* 0x0000000004047209 */ /* 0x00afe20007810000 */
        /* <DEDUP_REMOVED lines=13> */
[----:B------:R1:W3:Y:S02]  /*12310*/  SHFL.BFLY PT, R0, R4, 0x1, 0x1f ;  /* 0x0c201f0004007f89 */ /* 0x0002e400000e0000 */
.L_x_2222:
[----:B------:R-:W-:Y:S01]  /*12320*/  FMUL.FTZ R2, R108, c[0x0][0x2d0] ;  /* 0x0000b4006c027a20 */ /* 0x000fe20000410000 */
[----:B---3--:R-:W-:Y:S01]  /*12330*/  FMNMX.FTZ R5, R0, R4, !PT ;  /* 0x0000000400057209 */ /* 0x008fe20007810000 */
[----:B------:R-:W-:Y:S01]  /*12340*/  FADD.FTZ R0, -R108, R109 ;  /* 0x0000006d6c007221 */ /* 0x000fe20000010100 */
[----:B------:R-:W-:Y:S01]  /*12350*/  WARPSYNC 0xffffffff ;  /* 0xffffffff00007948 */ /* 0x000fe20003800000 */
[--C-:B------:R-:W-:Y:S02]  /*12360*/  FFMA.FTZ R3, R9, c[0x0][0x2d0], -R2.reuse ;  /* 0x0000b40009037a23 */ /* 0x100fe40000010802 */
[----:B------:R-:W-:Y:S02]  /*12370*/  FMUL.FTZ R0, R0, c[0x0][0x2d0] ;  /* 0x0000b40000007a20 */ /* 0x000fe40000410000 */
[--C-:B------:R-:W-:Y:S02]  /*12380*/  FFMA.FTZ R8, R8, c[0x0][0x2d0], -R2.reuse ;  /* 0x0000b40008087a23 */ /* 0x100fe40000010802 */
[--C-:B------:R-:W-:Y:S01]  /*12390*/  FFMA.FTZ R222, R40, c[0x0][0x2d0], -R2.reuse ;  /* 0x0000b40028de7a23 */ /* 0x100fe20000010802 */
        /* <DEDUP_REMOVED lines=11> */
[----:B------:R1:W3:Y:S10]  /*12450*/  MUFU.EX2 R2, R8 ;  /* 0x0000000800027308 */ /* 0x0002f40000000800 */
[----:B------:R-:W-:Y:S01]  /*12460*/  MUFU.EX2 R109, R109 ;  /* 0x0000006d006d7308 */ /* 0x000fe20000000800 */
[----:B-1----:R-:W-:Y:S04]  /*12470*/  FMUL.FTZ R8, R106, c[0x0][0x2d0] ;  /* 0x0000b4006a087a20 */ /* 0x002fe80000410000 */
[--C-:B------:R-:W-:Y:S02]  /*12480*/  FFMA.FTZ R180, R28, c[0x0][0x2d0], -R8.reuse ;  /* 0x0000b4001cb47a23 */ /* 0x100fe40000010808 */
[--C-:B------:R-:W-:Y:S02]  /*12490*/  FFMA.FTZ R179, R29, c[0x0][0x2d0], -R8.reuse ;  /* 0x0000b4001db37a23 */ /* 0x100fe40000010808 */
[----:B------:R-:W-:Y:S02]  /*124a0*/  FFMA.FTZ R178, R32, c[0x0][0x2d0], -R8 ;  /* 0x0000b40020b27a23 */ /* 0x000fe40000010808 */
[----:B---3--:R-:W-:Y:S01]  /*124b0*/  FFMA.FTZ R0, R4, R214, R2 ;  /* 0x000000d604007223 */ /* 0x008fe20000010002 */
[----:B------:R-:W-:Y:S01]  /*124c0*/  F2FP.BF16.PACK_AB R172, R3, R2 ;  /* 0x0000000203ac723e */ /* 0x000fe200000010ff */
[----:B------:R-:W-:Y:S01]  /*124d0*/  FMUL.FTZ R2, R107, c[0x0][0x2d0] ;  /* 0x0000b4006b027a20 */ /* 0x000fe20000410000 */
[----:B------:R-:W-:Y:S01]  /*124e0*/  MUFU.EX2 R234, R179 ;  /* 0x000000b300ea7308 */ /* 0x000fe20000000800 */
[----:B------:R-:W-:Y:S02]  /*124f0*/  FADD.FTZ R25, R3, R0 ;  /* 0x0000000003197221 */ /* 0x000fe40000010000 */
[----:B------:R-:W-:Y:S02]  /*12500*/  FADD.FTZ R0, -R107, R110 ;  /* 0x0000006e6b007221 */ /* 0x000fe40000010100 */
[--C-:B------:R-:W-:Y:S02]  /*12510*/  FFMA.FTZ R10, R10, c[0x0][0x2d0], -R2.reuse ;  /* 0x0000b4000a0a7a23 */ /* 0x100fe40000010802 */
[----:B------:R-:W-:Y:S02]  /*12520*/  FMUL.FTZ R0, R0, c[0x0][0x2d0] ;  /* 0x0000b40000007a20 */ /* 0x000fe40000410000 */
[--C-:B------:R-:W-:Y:S01]  /*12530*/  FFMA.FTZ R11, R11, c[0x0][0x2d0], -R2.reuse ;  /* 0x0000b4000b0b7a23 */ /* 0x100fe20000010802 */
[----:B------:R-:W-:Y:S01]  /*12540*/  MUFU.EX2 R110, R189 ;  /* 0x000000bd006e7308 */ /* 0x000fe20000000800 */
[--C-:B------:R-:W-:Y:S02]  /*12550*/  FFMA.FTZ R24, R22, c[0x0][0x2d0], -R2.reuse ;  /* 0x0000b40016187a23 */ /* 0x100fe40000010802 */
[--C-:B------:R-:W-:Y:S02]  /*12560*/  FFMA.FTZ R217, R42, c[0x0][0x2d0], -R2.reuse ;  /* 0x0000b4002ad97a23 */ /* 0x100fe40000010802 */
[--C-:B------:R-:W-:Y:S02]  /*12570*/  FFMA.FTZ R216, R43, c[0x0][0x2d0], -R2.reuse ;  /* 0x0000b4002bd87a23 */ /* 0x100fe40000010802 */
[--C-:B------:R-:W-:Y:S01]  /*12580*/  FFMA.FTZ R36, R23, c[0x0][0x2d0], -R2.reuse ;  /* 0x0000b40017247a23 */ /* 0x100fe20000010802 */
[----:B------:R-:W-:Y:S01]  /*12590*/  LDSM.16.MT88.4 R40, [R171] ;  /* 0x00000000ab28783b */ /* 0x000fe20000004200 */
[--C-:B------:R-:W-:Y:S01]  /*125a0*/  FFMA.FTZ R187, R26, c[0x0][0x2d0], -R2.reuse ;  /* 0x0000b4001abb7a23 */ /* 0x100fe20000010802 */
[----:B------:R-:W1:Y:S01]  /*125b0*/  MUFU.EX2 R3, R0 ;  /* 0x0000000000037308 */ /* 0x000e620000000800 */
[--C-:B------:R-:W-:Y:S02]  /*125c0*/  FFMA.FTZ R186, R27, c[0x0][0x2d0], -R2.reuse ;  /* 0x0000b4001bba7a23 */ /* 0x100fe40000010802 */
[--C-:B------:R-:W-:Y:S02]  /*125d0*/  FFMA.FTZ R184, R39, c[0x0][0x2d0], -R2.reuse ;  /* 0x0000b40027b87a23 */ /* 0x100fe40000010802 */
[--C-:B------:R-:W-:Y:S02]  /*125e0*/  FFMA.FTZ R215, R54, c[0x0][0x2d0], -R2.reuse ;  /* 0x0000b40036d77a23 */ /* 0x100fe40000010802 */
[--C-:B------:R-:W-:Y:S02]  /*125f0*/  FFMA.FTZ R214, R55, c[0x0][0x2d0], -R2.reuse ;  /* 0x0000b40037d67a23 */ /* 0x100fe40000010802 */
[----:B------:R-:W-:Y:S01]  /*12600*/  FFMA.FTZ R185, R38, c[0x0][0x2d0], -R2 ;  /* 0x0000b40026b97a23 */ /* 0x000fe20000010802 */
[----:B------:R-:W3:Y:S01]  /*12610*/  MUFU.EX2 R10, R10 ;  /* 0x0000000a000a7308 */ /* 0x000ee20000000800 */
[--C-:B------:R-:W-:Y:S02]  /*12620*/  FFMA.FTZ R23, R16, c[0x0][0x2d0], -R8.reuse ;  /* 0x0000b40010177a23 */ /* 0x100fe40000010808 */
[--C-:B------:R-:W-:Y:S02]  /*12630*/  FFMA.FTZ R22, R17, c[0x0][0x2d0], -R8.reuse ;  /* 0x0000b40011167a23 */ /* 0x100fe40000010808 */
[--C-:B------:R-:W-:Y:S02]  /*12640*/  FFMA.FTZ R176, R33, c[0x0][0x2d0], -R8.reuse ;  /* 0x0000b40021b07a23 */ /* 0x100fe40000010808 */
[--C-:B------:R-:W-:Y:S02]  /*12650*/  FFMA.FTZ R194, R44, c[0x0][0x2d0], -R8.reuse ;  /* 0x0000b4002cc27a23 */ /* 0x100fe40000010808 */
[--C-:B------:R-:W-:Y:S01]  /*12660*/  FFMA.FTZ R193, R45, c[0x0][0x2d0], -R8.reuse ;  /* 0x0000b4002dc17a23 */ /* 0x100fe20000010808 */
[----:B------:R-:W4:Y:S01]  /*12670*/  MUFU.EX2 R2, R11 ;  /* 0x0000000b00027308 */ /* 0x000f220000000800 */
[--C-:B------:R-:W-:Y:S02]  /*12680*/  FFMA.FTZ R192, R48, c[0x0][0x2d0], -R8.reuse ;  /* 0x0000b40030c07a23 */ /* 0x100fe40000010808 */
[----:B------:R-:W-:Y:S02]  /*12690*/  FFMA.FTZ R211, R49, c[0x0][0x2d0], -R8 ;  /* 0x0000b40031d37a23 */ /* 0x000fe40000010808 */
[C---:B-1----:R-:W-:Y:S02]  /*126a0*/  FMUL.FTZ R39, R3.reuse, R155 ;  /* 0x0000009b03277220 */ /* 0x042fe40000410000 */
[C---:B------:R-:W-:Y:S02]  /*126b0*/  FMUL.FTZ R52, R4.reuse, R160 ;  /* 0x000000a004347220 */ /* 0x040fe40000410000 */
[C---:B------:R-:W-:Y:S01]  /*126c0*/  FMUL.FTZ R53, R4.reuse, R161 ;  /* 0x000000a104357220 */ /* 0x040fe20000410000 */
[----:B------:R1:W-:Y:S01]  /*126d0*/  MUFU.EX2 R26, R9 ;  /* 0x00000009001a7308 */ /* 0x0003e20000000800 */
[C---:B------:R-:W-:Y:S02]  /*126e0*/  FMUL.FTZ R54, R3.reuse, R162 ;  /* 0x000000a203367220 */ /* 0x040fe40000410000 */
[C---:B------:R-:W-:Y:S02]  /*126f0*/  FMUL.FTZ R55, R3.reuse, R163 ;  /* 0x000000a303377220 */ /* 0x040fe40000410000 */
[C---:B---3--:R-:W-:Y:S01]  /*12700*/  FFMA.FTZ R0, R3.reuse, R213, R10 ;  /* 0x000000d503007223 */ /* 0x048fe2000001000a */
[----:B------:R-:W-:Y:S01]  /*12710*/  LDSM.16.MT88.4 R160, [R170+0x1400] ;  /* 0x00140000aaa0783b */ /* 0x000fe20000004200 */
[C---:B------:R-:W-:Y:S02]  /*12720*/  FMUL.FTZ R56, R4.reuse, R56 ;  /* 0x0000003804387220 */ /* 0x040fe40000410000 */
[----:B------:R-:W-:Y:S01]  /*12730*/  FMUL.FTZ R57, R4, R57 ;  /* 0x0000003904397220 */ /* 0x000fe20000410000 */
[----:B------:R-:W3:Y:S01]  /*12740*/  MUFU.EX2 R27, R20 ;  /* 0x00000014001b7308 */ /* 0x000ee20000000800 */
[C---:B------:R-:W-:Y:S02]  /*12750*/  FMUL.FTZ R58, R3.reuse, R58 ;  /* 0x0000003a033a7220 */ /* 0x040fe40000410000 */
[----:B------:R-:W-:Y:S01]  /*12760*/  FMUL.FTZ R59, R3, R59 ;  /* 0x0000003b033b7220 */ /* 0x000fe20000410000 */
[C---:B----4-:R-:W-:Y:S01]  /*12770*/  F2FP.BF16.PACK_AB R173, R2.reuse, R10 ;  /* 0x0000000a02ad723e */ /* 0x050fe200000010ff */
[----:B------:R-:W-:Y:S02]  /*12780*/  FADD.FTZ R37, R2, R0 ;  /* 0x0000000002257221 */ /* 0x000fe40000010000 */
[----:B------:R-:W-:Y:S02]  /*12790*/  FADD.FTZ R0, -R106, R111 ;  /* 0x0000006f6a007221 */ /* 0x000fe40000010100 */
[--C-:B------:R-:W-:Y:S01]  /*127a0*/  FFMA.FTZ R10, R12, c[0x0][0x2d0], -R8.reuse ;  /* 0x0000b4000c0a7a23 */ /* 0x100fe20000010808 */
[----:B------:R4:W-:Y:S01]  /*127b0*/  MUFU.EX2 R226, R36 ;  /* 0x0000002400e27308 */ /* 0x0009e20000000800 */
[----:B------:R-:W-:Y:S02]  /*127c0*/  FMUL.FTZ R0, R0, c[0x0][0x2d0] ;  /* 0x0000b40000007a20 */ /* 0x000fe40000410000 */
[C---:B------:R-:W-:Y:S02]  /*127d0*/  FMUL.FTZ R68, R4.reuse, R68 ;  /* 0x0000004404447220 */ /* 0x040fe40000410000 */
[----:B-1----:R-:W-:Y:S02]  /*127e0*/  FFMA.FTZ R9, R13, c[0x0][0x2d0], -R8 ;  /* 0x0000b4000d097a23 */ /* 0x002fe40000010808 */
[----:B------:R-:W-:Y:S02]  /*127f0*/  FMUL.FTZ R8, R5, c[0x0][0x2d0] ;  /* 0x0000b40005087a20 */ /* 0x000fe40000410000 */
[----:B------:R-:W-:Y:S01]  /*12800*/  FMUL.FTZ R69, R4, R69 ;  /* 0x0000004504457220 */ /* 0x000fe20000410000 */
[----:B------:R1:W5:Y:S01]  /*12810*/  MUFU.EX2 R2, R0 ;  /* 0x0000000000027308 */ /* 0x0003620000000800 */
[--C-:B------:R-:W-:Y:S02]  /*12820*/  FFMA.FTZ R21, R15, c[0x0][0x2d0], -R8.reuse ;  /* 0x0000b4000f157a23 */ /* 0x100fe40000010808 */
[--C-:B------:R-:W-:Y:S01]  /*12830*/  FFMA.FTZ R11, R19, c[0x0][0x2d0], -R8.reuse ;  /* 0x0000b400130b7a23 */ /* 0x100fe20000010808 */
[----:B--23--:R-:W-:Y:S01]  /*12840*/  F2FP.BF16.PACK_AB R174, R26, R27 ;  /* 0x0000001b1aae723e */ /* 0x00cfe200000010ff */
        /* <DEDUP_REMOVED lines=9> */
[----:B------:R-:W3:Y:S01]  /*128e0*/  MUFU.EX2 R9, R9 ;  /* 0x0000000900097308 */ /* 0x000ee20000000800 */
[----:B------:R-:W-:Y:S02]  /*128f0*/  FFMA.FTZ R218, R51, c[0x0][0x2d0], -R8 ;  /* 0x0000b40033da7a23 */ /* 0x000fe40000010808 */
[----:B----4-:R-:W-:Y:S02]  /*12900*/  FMUL.FTZ R36, R4, R152 ;  /* 0x0000009804247220 */ /* 0x010fe40000410000 */
[----:B-1----:R-:W-:Y:S02]  /*12910*/  FADD.FTZ R0, -R5, R6 ;  /* 0x0000000605007221 */ /* 0x002fe40000010100 */
[----:B------:R-:W-:Y:S02]  /*12920*/  FADD.FTZ R6, R27, R25 ;  /* 0x000000191b067221 */ /* 0x000fe40000010000 */
[----:B------:R-:W-:Y:S01]  /*12930*/  FMUL.FTZ R0, R0, c[0x0][0x2d0] ;  /* 0x0000b40000007a20 */ /* 0x000fe20000410000 */
[----:B------:R-:W-:Y:S01]  /*12940*/  MUFU.EX2 R242, R11 ;  /* 0x0000000b00f27308 */ /* 0x000fe20000000800 */
[----:B------:R-:W-:Y:S02]  /*12950*/  FADD.FTZ R188, R26, R6 ;  /* 0x000000061abc7221 */ /* 0x000fe40000010000 */
[----:B-----5:R-:W-:Y:S02]  /*12960*/  FMUL.FTZ R16, R2, R132 ;  /* 0x0000008402107220 */ /* 0x020fe40000410000 */
[----:B--2---:R-:W-:Y:S02]  /*12970*/  FFMA.FTZ R10, R14, c[0x0][0x2d0], -R8 ;  /* 0x0000b4000e0a7a23 */ /* 0x004fe40000010808 */
        /* <DEDUP_REMOVED lines=9> */
[C---:B---3--:R-:W-:Y:S02]  /*12a10*/  FFMA.FTZ R6, R2.reuse, R223, R38 ;  /* 0x000000df02067223 */ /* 0x048fe40000010026 */
[C---:B------:R-:W-:Y:S01]  /*12a20*/  FMUL.FTZ R48, R2.reuse, R116 ;  /* 0x0000007402307220 */ /* 0x040fe20000410000 */
[----:B------:R-:W-:Y:S01]  /*12a30*/  F2FP.BF16.PACK_AB R116, R9, R38 ;  /* 0x000000260974723e */ /* 0x000fe200000010ff */
        /* <DEDUP_REMOVED lines=18> */
[C---:B-1----:R-:W-:Y:S02]  /*12b60*/  FMUL.FTZ R18, R0.reuse, R134 ;  /* 0x0000008600127220 */ /* 0x042fe40000410000 */
[C---:B------:R-:W-:Y:S02]  /*12b70*/  FMUL.FTZ R19, R0.reuse, R135 ;  /* 0x0000008700137220 */ /* 0x040fe40000410000 */
[C---:B------:R-:W-:Y:S01]  /*12b80*/  FMUL.FTZ R30, R0.reuse, R130 ;  /* 0x00000082001e7220 */ /* 0x040fe20000410000 */
[----:B------:R-:W1:Y:S01]  /*12b90*/  MUFU.EX2 R2, R10 ;  /* 0x0000000a00027308 */ /* 0x000e620000000800 */
        /* <DEDUP_REMOVED lines=10> */
[C---:B------:R-:W-:Y:S01]  /*12c40*/  FMUL.FTZ R50, R0.reuse, R118 ;  /* 0x0000007600327220 */ /* 0x040fe20000410000 */
[----:B--2---:R-:W-:Y:S01]  /*12c50*/  F2FP.BF16.PACK_AB R118, R241, R225 ;  /* 0x000000e1f176723e */ /* 0x004fe200000010ff */
[C---:B------:R-:W-:Y:S01]  /*12c60*/  FMUL.FTZ R51, R0.reuse, R119 ;  /* 0x0000007700337220 */ /* 0x040fe20000410000 */
[----:B------:R-:W-:Y:S01]  /*12c70*/  LDSM.16.MT88.4 R120, [R170+0xc00] ;  /* 0x000c0000aa78783b */ /* 0x000fe20000004200 */
[C---:B------:R-:W-:Y:S02]  /*12c80*/  FMUL.FTZ R62, R0.reuse, R62 ;  /* 0x0000003e003e7220 */ /* 0x040fe40000410000 */
[C---:B------:R-:W-:Y:S01]  /*12c90*/  FMUL.FTZ R63, R0.reuse, R63 ;  /* 0x0000003f003f7220 */ /* 0x040fe20000410000 */
[----:B------:R-:W-:Y:S01]  /*12ca0*/  MUFU.EX2 R139, R187 ;  /* 0x000000bb008b7308 */ /* 0x000fe20000000800 */
[C---:B------:R-:W-:Y:S01]  /*12cb0*/  FMUL.FTZ R66, R0.reuse, R66 ;  /* 0x0000004200427220 */ /* 0x040fe20000410000 */
[----:B-1----:R-:W-:Y:S01]  /*12cc0*/  F2FP.BF16.PACK_AB R117, R223, R2 ;  /* 0x00000002df75723e */ /* 0x002fe200000010ff */
[C---:B------:R-:W-:Y:S01]  /*12cd0*/  FMUL.FTZ R67, R0.reuse, R67 ;  /* 0x0000004300437220 */ /* 0x040fe20000410000 */
        /* <DEDUP_REMOVED lines=12> */
[----:B------:R-:W-:Y:S02]  /*12da0*/  FADD.FTZ R137, R9, R6 ;  /* 0x0000000609897221 */ /* 0x000fe40000010000 */
[C---:B------:R-:W-:Y:S02]  /*12db0*/  FMUL.FTZ R8, R4.reuse, R140 ;  /* 0x0000008c04087220 */ /* 0x040fe40000410000 */
[C---:B------:R-:W-:Y:S02]  /*12dc0*/  FMUL.FTZ R9, R4.reuse, R141 ;  /* 0x0000008d04097220 */ /* 0x040fe40000410000 */
[C---:B------:R-:W-:Y:S01]  /*12dd0*/  FMUL.FTZ R10, R3.reuse, R142 ;  /* 0x0000008e030a7220 */ /* 0x040fe20000410000 */
[----:B------:R1:W2:Y:S01]  /*12de0*/  MUFU.EX2 R0, R24 ;  /* 0x0000001800007308 */ /* 0x0002a20000000800 */
        /* <DEDUP_REMOVED lines=11> */
[----:B------:R-:W4:Y:S01]  /*12ea0*/  MUFU.EX2 R6, R191 ;  /* 0x000000bf00067308 */ /* 0x000f220000000800 */
[C---:B------:R-:W-:Y:S02]  /*12eb0*/  FMUL.FTZ R75, R3.reuse, R75 ;  /* 0x0000004b034b7220 */ /* 0x040fe40000410000 */
[----:B------:R-:W-:Y:S01]  /*12ec0*/  FMUL.FTZ R84, R4, R84 ;  /* 0x0000005404547220 */ /* 0x000fe20000410000 */
[----:B-1----:R-:W1:Y:S01]  /*12ed0*/  LDSM.16.MT88.4 R24, [R170] ;  /* 0x00000000aa18783b */ /* 0x002e620000004200 */
[----:B--2---:R-:W-:Y:S01]  /*12ee0*/  F2FP.BF16.PACK_AB R175, R226, R0 ;  /* 0x00000000e2af723e */ /* 0x004fe200000010ff */
[----:B------:R-:W-:Y:S02]  /*12ef0*/  FADD.FTZ R136, R0, R37 ;  /* 0x0000002500887221 */ /* 0x000fe40000010000 */
[C---:B------:R-:W-:Y:S02]  /*12f00*/  FMUL.FTZ R37, R4.reuse, R153 ;  /* 0x0000009904257220 */ /* 0x040fe40000410000 */
[----:B------:R-:W-:Y:S01]  /*12f10*/  FMUL.FTZ R85, R4, R85 ;  /* 0x0000005504557220 */ /* 0x000fe20000410000 */
[----:B------:R-:W2:Y:S01]  /*12f20*/  MUFU.EX2 R2, R190 ;  /* 0x000000be00027308 */ /* 0x000ea20000000800 */
[----:B------:R-:W-:Y:S01]  /*12f30*/  LDSM.16.MT88.4 R152, [R171+0x800] ;  /* 0x00080000ab98783b */ /* 0x000fe20000004200 */
[C---:B------:R-:W-:Y:S01]  /*12f40*/  FMUL.FTZ R86, R3.reuse, R86 ;  /* 0x0000005603567220 */ /* 0x040fe20000410000 */
[----:B---3--:R-:W-:Y:S01]  /*12f50*/  F2FP.BF16.PACK_AB R119, R242, R224 ;  /* 0x000000e0f277723e */ /* 0x008fe200000010ff */
[C---:B------:R-:W-:Y:S02]  /*12f60*/  FMUL.FTZ R20, R4.reuse, R144 ;  /* 0x0000009004147220 */ /* 0x040fe40000410000 */
[C---:B------:R-:W-:Y:S02]  /*12f70*/  FMUL.FTZ R87, R3.reuse, R87 ;  /* 0x0000005703577220 */ /* 0x040fe40000410000 */
[C---:B------:R-:W-:Y:S01]  /*12f80*/  FMUL.FTZ R100, R4.reuse, R100 ;  /* 0x0000006404647220 */ /* 0x040fe20000410000 */
[----:B------:R-:W-:Y:S01]  /*12f90*/  LDSM.16.MT88.4 R144, [R170+0x800] ;  /* 0x00080000aa90783b */ /* 0x000fe20000004200 */
[----:B------:R-:W-:Y:S01]  /*12fa0*/  MUFU.EX2 R237, R178 ;  /* 0x000000b200ed7308 */ /* 0x000fe20000000800 */
[----:B------:R-:W-:Y:S02]  /*12fb0*/  FMUL.FTZ R101, R4, R101 ;  /* 0x0000006504657220 */ /* 0x000fe40000410000 */
[C---:B------:R-:W-:Y:S02]  /*12fc0*/  FMUL.FTZ R102, R3.reuse, R102 ;  /* 0x0000006603667220 */ /* 0x040fe40000410000 */
[C---:B------:R-:W-:Y:S02]  /*12fd0*/  FMUL.FTZ R103, R3.reuse, R103 ;  /* 0x0000006703677220 */ /* 0x040fe40000410000 */
[----:B----4-:R-:W-:Y:S02]  /*12fe0*/  FADD.FTZ R0, R6, R188 ;  /* 0x000000bc06007221 */ /* 0x010fe40000010000 */
[C---:B------:R-:W-:Y:S01]  /*12ff0*/  FMUL.FTZ R88, R4.reuse, R88 ;  /* 0x0000005804587220 */ /* 0x040fe20000410000 */
[----:B------:R-:W-:Y:S01]  /*13000*/  MUFU.EX2 R239, R176 ;  /* 0x000000b000ef7308 */ /* 0x000fe20000000800 */
[----:B------:R-:W-:Y:S02]  /*13010*/  FMUL.FTZ R89, R4, R89 ;  /* 0x0000005904597220 */ /* 0x000fe40000410000 */
[C---:B------:R-:W-:Y:S02]  /*13020*/  FMUL.FTZ R90, R3.reuse, R90 ;  /* 0x0000005a035a7220 */ /* 0x040fe40000410000 */
[----:B--2---:R-:W-:Y:S02]  /*13030*/  FADD.FTZ R0, R2, R0 ;  /* 0x0000000002007221 */ /* 0x004fe40000010000 */
[C---:B------:R-:W-:Y:S02]  /*13040*/  FMUL.FTZ R91, R3.reuse, R91 ;  /* 0x0000005b035b7220 */ /* 0x040fe40000410000 */
[----:B------:R-:W-:Y:S01]  /*13050*/  FADD.FTZ R0, R110, R0 ;  /* 0x000000006e007221 */ /* 0x000fe20000010000 */
[----:B------:R-:W-:Y:S01]  /*13060*/  MUFU.EX2 R233, R177 ;  /* 0x000000b100e97308 */ /* 0x000fe20000000800 */
[-C--:B-1----:R-:W-:Y:S09]  /*13070*/  HMMA.16816.F32.BF16 R8, R172, R24.reuse, R8 ;  /* 0x00000018ac08723c */ /* 0x082ff20000041808 */
[----:B------:R-:W-:Y:S01]  /*13080*/  MUFU.EX2 R232, R181 ;  /* 0x000000b500e87308 */ /* 0x000fe20000000800 */
[C---:B------:R-:W-:Y:S07]  /*13090*/  HMMA.16816.F32.BF16 R12, R116.reuse, R24, R12 ;  /* 0x00000018740c723c */ /* 0x040fee000004180c */
        /* <DEDUP_REMOVED lines=17> */
[----:B------:R-:W-:Y:S04]  /*131b0*/  MUFU.EX2 R191, R214 ;  /* 0x000000d600bf7308 */ /* 0x000fe80000000800 */
[C---:B------:R-:W-:Y:S02]  /*131c0*/  FMUL.FTZ R42, R3.reuse, R158 ;  /* 0x0000009e032a7220 */ /* 0x040fe40000410000 */
[----:B------:R-:W-:Y:S03]  /*131d0*/  FMUL.FTZ R43, R3, R159 ;  /* 0x0000009f032b7220 */ /* 0x000fe60000410000 */
[----:B------:R-:W-:Y:S01]  /*131e0*/  FADD.FTZ R3, R226, R136 ;  /* 0x00000088e2037221 */ /* 0x000fe20000010000 */
[----:B------:R-:W-:Y:S03]  /*131f0*/  MUFU.EX2 R186, R194 ;  /* 0x000000c200ba7308 */ /* 0x000fe60000000800 */
[-C--:B------:R-:W-:Y:S07]  /*13200*/  HMMA.16816.F32.BF16 R40, R172, R120.reuse, R40 ;  /* 0x00000078ac28723c */ /* 0x080fee0000041828 */
[----:B------:R-:W-:Y:S01]  /*13210*/  MUFU.EX2 R136, R220 ;  /* 0x000000dc00887308 */ /* 0x000fe20000000800 */
[C---:B------:R-:W-:Y:S08]  /*13220*/  HMMA.16816.F32.BF16 R44, R116.reuse, R120, R44 ;  /* 0x00000078742c723c */ /* 0x040ff0000004182c */
        /* <DEDUP_REMOVED lines=11> */
[----:B------:R-:W-:Y:S01]  /*132e0*/  MUFU.EX2 R181, R213 ;  /* 0x000000d500b57308 */ /* 0x000fe20000000800 */
[C---:B------:R-:W-:Y:S09]  /*132f0*/  HMMA.16816.F32.BF16 R60, R116.reuse, R120, R60 ;  /* 0x00000078743c723c */ /* 0x040ff2000004183c */
[----:B------:R-:W2:Y:S01]  /*13300*/  MUFU.EX2 R180, R218 ;  /* 0x000000da00b47308 */ /* 0x000ea20000000800 */
[-C--:B------:R-:W-:Y:S03]  /*13310*/  HMMA.16816.F32.BF16 R64, R116, R122.reuse, R64 ;  /* 0x0000007a7440723c */ /* 0x080fe60000041840 */
[----:B-1----:R-:W-:Y:S05]  /*13320*/  F2FP.BF16.PACK_AB R177, R182, R183 ;  /* 0x000000b7b6b1723e */ /* 0x002fea00000010ff */
[C---:B------:R-:W-:Y:S01]  /*13330*/  HMMA.16816.F32.BF16 R68, R172.reuse, R122, R68 ;  /* 0x0000007aac44723c */ /* 0x040fe20000041844 */
[----:B------:R-:W1:Y:S03]  /*13340*/  LDSM.16.MT88.4 R120, [R170+0x1800] ;  /* 0x00180000aa78783b */ /* 0x000e660000004200 */
[----:B--2---:R-:W-:Y:S04]  /*13350*/  F2FP.BF16.PACK_AB R179, R180, R181 ;  /* 0x000000b5b4b3723e */ /* 0x004fe800000010ff */
        /* <DEDUP_REMOVED lines=17> */
[----:B------:R-:W2:Y:S01]  /*13470*/  LDL R223, [R1] ;  /* 0x0000000001df7983 */ /* 0x000ea20000100800 */
        /* <DEDUP_REMOVED lines=12> */
[----:B-1----:R-:W-:Y:S02]  /*13540*/  FADD.FTZ R0, R110, R2 ;  /* 0x000000026e007221 */ /* 0x002fe40000010000 */
[----:B------:R-:W-:Y:S02]  /*13550*/  FADD.FTZ R2, R242, R4 ;  /* 0x00000004f2027221 */ /* 0x000fe40000010000 */
[C---:B------:R-:W-:Y:S01]  /*13560*/  HMMA.16816.F32.BF16 R20, R116.reuse, R126, R20 ;  /* 0x0000007e7414723c */ /* 0x040fe20000041814 */
[----:B------:R-:W1:Y:S03]  /*13570*/  LDSM.16.MT88.4 R124, [R171+0x1000] ;  /* 0x00100000ab7c783b */ /* 0x000e660000004200 */
[----:B------:R-:W-:Y:S01]  /*13580*/  FADD.FTZ R4, R139, R3 ;  /* 0x000000038b047221 */ /* 0x000fe20000010000 */
[C---:B---3--:R-:W-:Y:S01]  /*13590*/  F2FP.BF16.PACK_AB R172, R109.reuse, R110 ;  /* 0x0000006e6dac723e */ /* 0x048fe200000010ff */
[----:B------:R-:W-:Y:S02]  /*135a0*/  FADD.FTZ R0, R109, R0 ;  /* 0x000000006d007221 */ /* 0x000fe40000010000 */
        /* <DEDUP_REMOVED lines=8> */
[----:B------:R-:W-:Y:S01]  /*13630*/  FADD.FTZ R3, R138, R0 ;  /* 0x000000008a037221 */ /* 0x000fe20000010000 */
[----:B------:R-:W-:Y:S01]  /*13640*/  MOV R6, R5 ;  /* 0x0000000500067202 */ /* 0x000fe20000000f00 */
        /* <DEDUP_REMOVED lines=32> */
[----:B------:R-:W-:Y:S04]  /*13850*/  FADD.FTZ R224, R180, R2 ;  /* 0x00000002b4e07221 */ /* 0x000fe80000010000 */
        /* <DEDUP_REMOVED lines=23> */
[----:B--2---:R-:W-:Y:S01]  /*139d0*/  ISETP.GT.AND P0, PT, R209, R223, PT ;  /* 0x000000dfd100720c */ /* 0x004fe20003f04270 */
[----:B------:R-:W-:Y:S04]  /*139e0*/  FADD.FTZ R223, R184, R3 ;  /* 0x00000003b8df7221 */ /* 0x000fe80000010000 */
        /* <DEDUP_REMOVED lines=14> */
.L_x_2121:
        /* <DEDUP_REMOVED lines=16> */
.L_x_2223:
        /* <DEDUP_REMOVED lines=62> */
[----:B------:R-:W-:Y:S02]  /*13fb0*/  FMUL.FTZ R41, R2, R65 ;  /* 0x0000004102297220 */ /* 0x000fe40000410000 */
        /* <DEDUP_REMOVED lines=71> */
.L_x_2056:
[----:B------:R4:W5:Y:S04]  /*14430*/  LDL R6, [R1+0x50] ;  /* 0x0000500001067983 */ /* 0x0009680000100800 */
[----:B------:R-:W1:Y:S01]  /*14440*/  S2R R2, SR_TID.X ;  /* 0x0000000000027919 */ /* 0x000e620000002100 */
[----:B------:R-:W-:Y:S01]  /*14450*/  BSSY B0, `(.L_x_2135) ;  /* 0x0000011000007945 */ /* 0x000fe20003800000 */
[----:B-1----:R-:W-:-:S13]  /*14460*/  LOP3.LUT P0, RZ, R2, 0x7f, RZ, 0xc0, !PT ;  /* 0x0000007f02ff7812 */ /* 0x002fda000780c0ff */
[----:B------:R-:W-:Y:S05]  /*14470*/  @P0 BRA `(.L_x_2136) ;  /* 0x000000e000000947 */ /* 0x000fea0003800000 */
[----:B--2-4-:R-:W1:Y:S01]  /*14480*/  S2R R4, SR_LANEID ;  /* 0x0000000000047919 */ /* 0x014e620000000000 */
        /* <DEDUP_REMOVED lines=13> */
.L_x_2136:
[----:B----4-:R-:W-:Y:S05]  /*14560*/  BSYNC B0 ;  /* 0x0000000000007941 */ /* 0x010fea0003800000 */
.L_x_2135:
[----:B------:R-:W-:Y:S01]  /*14570*/  PRMT R0, R0, 0x9910, RZ ;  /* 0x0000991000007816 */ /* 0x000fe200000000ff */
[----:B------:R-:W-:Y:S01]  /*14580*/  BSSY B1, `(.L_x_2137) ;  /* 0x000038a000017945 */ /* 0x000fe20003800000 */
[----:B-----5:R-:W-:Y:S02]  /*14590*/  IMAD.MOV.U32 R80, RZ, RZ, R6 ;  /* 0x000000ffff507224 */ /* 0x020fe400078e0006 */
[----:B------:R-:W-:-:S13]  /*145a0*/  ISETP.NE.AND P0, PT, R0, RZ, PT ;  /* 0x000000ff0000720c */ /* 0x000fda0003f05270 */
[----:B------:R-:W-:Y:S05]  /*145b0*/  @!P0 BRA `(.L_x_2138) ;  /* 0x00002ba000008947 */ /* 0x000fea0003800000 */
[----:B-1----:R-:W4:Y:S04]  /*145c0*/  LDL R6, [R1+0x68] ;  /* 0x0000680001067983 */ /* 0x002f280000100800 */
        /* <DEDUP_REMOVED lines=109> */
[----:B------:R-:W-:Y:S01]  /*14ca0*/  STS [R13+0x5280], R2 ;  /* 0x005280020d007388 */ /* 0x000fe20000000800 */
[----:B-1----:R-:W-:-:S05]  /*14cb0*/  F2FP.BF16.PACK_AB R0, R27, R26 ;  /* 0x0000001a1b00723e */ /* 0x002fca00000010ff */
[----:B------:R-:W-:Y:S04]  /*14cc0*/  STS [R11+0x5000], R0 ;  /* 0x005000000b007388 */ /* 0x000fe80000000800 */
[----:B------:R1:W-:Y:S04]  /*14cd0*/  STS [R11+0x5200], R3 ;  /* 0x005200030b007388 */ /* 0x0003e80000000800 */
[----:B------:R-:W-:Y:S01]  /*14ce0*/  BAR.SYNC.DEFER_BLOCKING 0x1, 0x80 ;  /* 0x0042000000007b1d */ /* 0x000fe20000010000 */
[----:B-1----:R-:W-:-:S05]  /*14cf0*/  IMAD.MOV.U32 R3, RZ, RZ, RZ ;  /* 0x000000ffff037224 */ /* 0x002fca00078e00ff */
[----:B------:R1:W5:Y:S04]  /*14d00*/  @P2 LDG.E R12, [R8.64] ;  /* 0x00000008080c2981 */ /* 0x000368000c1e1900 */
[----:B------:R1:W5:Y:S01]  /*14d10*/  @P3 LDG.E R3, [R4.64] ;  /* 0x0000000804033981 */ /* 0x000362000c1e1900 */
[----:B--2---:R-:W-:-:S04]  /*14d20*/  ISETP.NE.AND P0, PT, R6, RZ, PT ;  /* 0x000000ff0600720c */ /* 0x004fc80003f05270 */
[----:B------:R-:W-:Y:S01]  /*14d30*/  SEL R0, R6, c[0x0][0x3d4], P0 ;  /* 0x0000f50006007a07 */ /* 0x000fe20000000000 */
[----:B------:R-:W-:Y:S05]  /*14d40*/  @P2 BRA `(.L_x_2139) ;  /* 0x0000004000002947 */ /* 0x000fea0003800000 */
[----:B-1----:R-:W-:Y:S05]  /*14d50*/  @!P3 BRA `(.L_x_2139) ;  /* 0x000000300000b947 */ /* 0x002fea0003800000 */
[----:B-----5:R1:W2:Y:S04]  /*14d60*/  LDG.E R12, [R4.64] ;  /* 0x00000008040c7981 */ /* 0x0202a8000c1e1900 */
[----:B-1----:R-:W2:Y:S02]  /*14d70*/  LDG.E R4, [R4.64+0x4] ;  /* 0x0000040804047981 */ /* 0x002ea4000c1e1900 */
[----:B--2---:R-:W-:Y:S02]  /*14d80*/  IADD3 R12, -R12, R4, RZ ;  /* 0x000000040c0c7210 */ /* 0x004fe40007ffe1ff */
.L_x_2139:
[----:B-1----:R-:W2:Y:S04]  /*14d90*/  LDL.LU R2, [R1+0x64] ;  /* 0x0000640001027983 */ /* 0x002ea80000300800 */
        /* <DEDUP_REMOVED lines=20> */
[----:B--2---:R-:W-:-:S05]  /*14ee0*/  SEL R2, R2, RZ, !P0 ;  /* 0x000000ff02027207 */ /* 0x004fca0004000000 */
[----:B-1----:R-:W-:Y:S01]  /*14ef0*/  IMAD R0, R9, R2, RZ ;  /* 0x0000000209007224 */ /* 0x002fe200078e02ff */
[----:B----4-:R-:W-:Y:S02]  /*14f00*/  SEL R6, R6, RZ, !P0 ;  /* 0x000000ff06067207 */ /* 0x010fe40004000000 */
        /* <DEDUP_REMOVED lines=69> */
[----:B------:R-:W-:Y:S01]  /*15360*/  SHF.R.S32.HI R4, RZ, 0x1f, R2 ;  /* 0x0000001fff047819 */ /* 0x000fe20000011402 */
[----:B-1----:R-:W-:-:S04]  /*15370*/  IMAD.WIDE.U32 R8, R3, c[0x0][0x3a0], RZ ;  /* 0x0000e80003087a25 */ /* 0x002fc800078e00ff */
[----:B------:R-:W-:Y:S02]  /*15380*/  IMAD R3, R3, c[0x0][0x3a4], R16 ;  /* 0x0000e90003037a24 */ /* 0x000fe400078e0210 */
[----:B------:R-:W-:-:S03]  /*15390*/  IMAD R10, R4, c[0x0][0x3f0], RZ ;  /* 0x0000fc00040a7a24 */ /* 0x000fc600078e02ff */
[----:B------:R-:W-:Y:S01]  /*153a0*/  IADD3 R9, R9, R3, RZ ;  /* 0x0000000309097210 */ /* 0x000fe20007ffe0ff */
[----:B------:R-:W-:-:S04]  /*153b0*/  IMAD R10, R2, c[0x0][0x3f4], R10 ;  /* 0x0000fd00020a7a24 */ /* 0x000fc800078e020a */
[----:B------:R-:W-:-:S04]  /*153c0*/  IMAD.WIDE.U32 R8, R5, c[0x0][0x3e8], R8 ;  /* 0x0000fa0005087a25 */ /* 0x000fc800078e0008 */
[----:B------:R-:W-:Y:S01]  /*153d0*/  IMAD R5, R5, c[0x0][0x3ec], R9 ;  /* 0x0000fb0005057a24 */ /* 0x000fe200078e0209 */
[----:B------:R-:W-:Y:S01]  /*153e0*/  MOV R4, R8 ;  /* 0x0000000800047202 */ /* 0x000fe20000000f00 */
[----:B------:R-:W-:Y:S01]  /*153f0*/  IMAD.SHL.U32 R9, R250, 0x2, RZ ;  /* 0x00000002fa097824 */ /* 0x000fe200078e00ff */
[----:B--2---:R-:W-:-:S03]  /*15400*/  SHF.R.S32.HI R82, RZ, 0x1f, R83 ;  /* 0x0000001fff527819 */ /* 0x004fc60000011453 */
[----:B------:R-:W-:Y:S01]  /*15410*/  IMAD.WIDE.U32 R4, R2, c[0x0][0x3f0], R4 ;  /* 0x0000fc0002047a25 */ /* 0x000fe200078e0004 */
[-C--:B------:R-:W-:Y:S01]  /*15420*/  LEA.HI R82, R82, R83.reuse, RZ, 0x2 ;  /* 0x0000005352527211 */ /* 0x080fe200078f10ff */
[----:B------:R1:W2:Y:S02]  /*15430*/  LDS.128 R24, [R9+0x80] ;  /* 0x0000800009187984 */ /* 0x0002a40000000c00 */
[----:B------:R-:W-:Y:S01]  /*15440*/  IMAD.IADD R5, R5, 0x1, R10 ;  /* 0x0000000105057824 */ /* 0x000fe200078e020a */
[----:B------:R-:W-:Y:S01]  /*15450*/  LOP3.LUT R82, R82, 0xfffffffc, RZ, 0xc0, !PT ;  /* 0xfffffffc52527812 */ /* 0x000fe200078ec0ff */
[----:B------:R1:W3:Y:S03]  /*15460*/  LDS.128 R36, [R9+0x880] ;  /* 0x0008800009247984 */ /* 0x0002e60000000c00 */
[----:B------:R-:W-:Y:S01]  /*15470*/  IADD3 R82, -R82, R83, RZ ;  /* 0x0000005352527210 */ /* 0x000fe20007ffe1ff */
[----:B------:R1:W4:Y:S03]  /*15480*/  LDS.128 R48, [R9+0x1080] ;  /* 0x0010800009307984 */ /* 0x0003260000000c00 */
[----:B------:R-:W-:Y:S01]  /*15490*/  LEA R6, R82, R249, 0x5 ;  /* 0x000000f952067211 */ /* 0x000fe200078e28ff */
[----:B------:R1:W1:Y:S03]  /*154a0*/  LDS.128 R60, [R9+0x1880] ;  /* 0x00188000093c7984 */ /* 0x0002660000000c00 */
[----:B------:R-:W-:Y:S01]  /*154b0*/  LEA R6, R81, R6, 0x7 ;  /* 0x0000000651067211 */ /* 0x000fe200078e38ff */
[----:B------:R1:W1:Y:S03]  /*154c0*/  LDS.128 R20, [R9+0x2080] ;  /* 0x0020800009147984 */ /* 0x0002660000000c00 */
[----:B------:R-:W-:Y:S01]  /*154d0*/  MOV R3, R6 ;  /* 0x0000000600037202 */ /* 0x000fe20000000f00 */
[----:B------:R-:W-:Y:S01]  /*154e0*/  @P5 IMAD.HI.U32 R11, R6, c[0x0][0x4ec], RZ ;  /* 0x00013b00060b5a27 */ /* 0x000fe200078e00ff */
[----:B------:R1:W1:Y:S04]  /*154f0*/  LDS.128 R32, [R9+0x2880] ;  /* 0x0028800009207984 */ /* 0x0002680000000c00 */
[----:B------:R1:W1:Y:S01]  /*15500*/  LDS.128 R44, [R9+0x3080] ;  /* 0x00308000092c7984 */ /* 0x0002620000000c00 */
[----:B------:R-:W-:-:S03]  /*15510*/  @P5 SHF.R.U32.HI R3, RZ, c[0x0][0x4f0], R11 ;  /* 0x00013c00ff035a19 */ /* 0x000fc6000001160b */
[----:B------:R1:W1:Y:S01]  /*15520*/  LDS.128 R56, [R9+0x3880] ;  /* 0x0038800009387984 */ /* 0x0002620000000c00 */
[----:B------:R-:W-:Y:S02]  /*15530*/  SHF.R.S32.HI R8, RZ, 0x1f, R3 ;  /* 0x0000001fff087819 */ /* 0x000fe40000011403 */
[C---:B------:R-:W-:Y:S01]  /*15540*/  IADD3 R2, -R3.reuse, RZ, RZ ;  /* 0x000000ff03027210 */ /* 0x040fe20007ffe1ff */
[----:B------:R1:W1:Y:S02]  /*15550*/  LDS.128 R16, [R9+0x4080] ;  /* 0x0040800009107984 */ /* 0x0002640000000c00 */
[----:B------:R-:W-:Y:S02]  /*15560*/  IMAD R8, R8, c[0x0][0x3e0], RZ ;  /* 0x0000f80008087a24 */ /* 0x000fe400078e02ff */
[----:B------:R1:W1:Y:S01]  /*15570*/  LDS.128 R28, [R9+0x4880] ;  /* 0x00488000091c7984 */ /* 0x0002620000000c00 */
[----:B------:R-:W-:Y:S02]  /*15580*/  IMAD R6, R2, c[0x0][0x4e8], R6 ;  /* 0x00013a0002067a24 */ /* 0x000fe400078e0206 */
[C---:B------:R-:W-:Y:S01]  /*15590*/  IMAD R8, R3.reuse, c[0x0][0x3e4], R8 ;  /* 0x0000f90003087a24 */ /* 0x040fe200078e0208 */
[----:B------:R1:W1:Y:S01]  /*155a0*/  LDS.128 R40, [R9+0x5080] ;  /* 0x0050800009287984 */ /* 0x0002620000000c00 */
[----:B------:R-:W-:Y:S01]  /*155b0*/  IMAD.WIDE.U32 R2, R3, c[0x0][0x3e0], R4 ;  /* 0x0000f80003027a25 */ /* 0x000fe200078e0004 */
[----:B------:R-:W-:-:S02]  /*155c0*/  SHF.R.S32.HI R4, RZ, 0x1f, R6 ;  /* 0x0000001fff047819 */ /* 0x000fc40000011406 */
[----:B------:R1:W1:Y:S01]  /*155d0*/  LDS.128 R52, [R9+0x5880] ;  /* 0x0058800009347984 */ /* 0x0002620000000c00 */
[----:B------:R-:W-:Y:S02]  /*155e0*/  LEA R5, R81, R249, 0x7 ;  /* 0x000000f951057211 */ /* 0x000fe400078e38ff */
        /* <DEDUP_REMOVED lines=8> */
[----:B--234-:R2:W3:Y:S02]  /*15670*/  SHFL.IDX PT, R4, R6, RZ, 0x1c1f ;  /* 0x001c1fff06047589 */ /* 0x01c4e400000e0000 */
.L_x_2224:
[----:B------:R-:W-:Y:S05]  /*15680*/  BRA.DIV ~URZ, `(.L_x_2142) ;  /* 0x000048127f007947 */ /* 0x000fea000b800000 */
[----:B------:R4:W2:Y:S02]  /*15690*/  SHFL.IDX PT, R2, R12, RZ, 0x1c1f ;  /* 0x001c1fff0c027589 */ /* 0x0008a400000e0000 */
.L_x_2225:
[----:B------:R-:W-:Y:S01]  /*156a0*/  ISETP.GE.AND P0, PT, R5, R0, PT ;  /* 0x000000000500720c */ /* 0x000fe20003f06270 */
[----:B------:R-:W-:-:S12]  /*156b0*/  BSSY B0, `(.L_x_2143) ;  /* 0x000000e000007945 */ /* 0x000fd80003800000 */
[----:B------:R-:W-:Y:S05]  /*156c0*/  @P0 BRA `(.L_x_2144) ;  /* 0x000000c000000947 */ /* 0x000fea0003800000 */
[----:B------:R-:W-:Y:S02]  /*156d0*/  ISETP.GE.AND P2, PT, R228, c[0x0][0x3c8], PT ;  /* 0x0000f200e4007a0c */ /* 0x000fe40003f46270 */
[----:B------:R-:W-:Y:S02]  /*156e0*/  ISETP.GE.AND P1, PT, R238, c[0x0][0x3c8], PT ;  /* 0x0000f200ee007a0c */ /* 0x000fe40003f26270 */
[----:B------:R-:W-:-:S09]  /*156f0*/  ISETP.GE.AND P0, PT, R227, c[0x0][0x3c8], PT ;  /* 0x0000f200e3007a0c */ /* 0x000fd20003f06270 */
[-C--:B--2---:R-:W-:Y:S02]  /*15700*/  @!P2 LEA R10, P5, R228, R2.reuse, 0x1 ;  /* 0x00000002e40aa211 */ /* 0x084fe400078a08ff */
[-C--:B------:R-:W-:Y:S02]  /*15710*/  @!P1 LEA R8, P4, R238, R2.reuse, 0x1 ;  /* 0x00000002ee089211 */ /* 0x080fe400078808ff */
[C---:B------:R-:W-:Y:S02]  /*15720*/  @!P0 LEA R2, P3, R227.reuse, R2, 0x1 ;  /* 0x00000002e3028211 */ /* 0x040fe400078608ff */
[-C--:B---3--:R-:W-:Y:S02]  /*15730*/  @!P2 LEA.HI.X R11, R228, R4.reuse, R229, 0x1, P5 ;  /* 0x00000004e40ba211 */ /* 0x088fe400028f0ce5 */
[-C--:B-1----:R-:W-:Y:S02]  /*15740*/  @!P1 LEA.HI.X R9, R238, R4.reuse, R252, 0x1, P4 ;  /* 0x00000004ee099211 */ /* 0x082fe400020f0cfc */
[----:B------:R-:W-:Y:S01]  /*15750*/  @!P0 LEA.HI.X R3, R227, R4, R251, 0x1, P3 ;  /* 0x00000004e3038211 */ /* 0x000fe200018f0cfb */
[----:B------:R1:W-:Y:S04]  /*15760*/  @!P2 ST.E.128 [R10.64], R24 ;  /* 0x000000180a00a985 */ /* 0x0003e8000c101d08 */
[----:B------:R1:W-:Y:S04]  /*15770*/  @!P1 ST.E.128 [R8.64], R20 ;  /* 0x0000001408009985 */ /* 0x0003e8000c101d08 */
[----:B------:R1:W-:Y:S02]  /*15780*/  @!P0 ST.E.128 [R2.64], R16 ;  /* 0x0000001002008985 */ /* 0x0003e4000c101d08 */
.L_x_2144:
[----:B------:R-:W-:Y:S05]  /*15790*/  BSYNC B0 ;  /* 0x0000000000007941 */ /* 0x000fea0003800000 */
.L_x_2143:
[----:B------:R-:W-:Y:S05]  /*157a0*/  BRA.DIV ~URZ, `(.L_x_2145) ;  /* 0x000047627f007947 */ /* 0x000fea000b800000 */
[----:B---3--:R3:W4:Y:S04]  /*157b0*/  SHFL.IDX PT, R4, R6, 0x1, 0x1c1f ;  /* 0x003c1f0006047f89 */ /* 0x00872800000e0000 */
[----:B-12---:R3:W1:Y:S02]  /*157c0*/  SHFL.IDX PT, R2, R12, 0x1, 0x1c1f ;  /* 0x003c1f000c027f89 */ /* 0x00666400000e0000 */
.L_x_2226:
        /* <DEDUP_REMOVED lines=9> */
[C---:B------:R-:W-:Y:S02]  /*15860*/  @!P0 LEA R2, P3, R227.reuse, R2, 0x1 ;  /* 0x00000002e3028211 */ /* 0x040fe400078608ff */
[-C--:B----4-:R-:W-:Y:S02]  /*15870*/  @!P2 LEA.HI.X R11, R228, R4.reuse, R229, 0x1, P5 ;  /* 0x00000004e40ba211 */ /* 0x090fe400028f0ce5 */
[-C--:B------:R-:W-:Y:S02]  /*15880*/  @!P1 LEA.HI.X R9, R238, R4.reuse, R252, 0x1, P4 ;  /* 0x00000004ee099211 */ /* 0x080fe400020f0cfc */
[----:B------:R-:W-:Y:S01]  /*15890*/  @!P0 LEA.HI.X R3, R227, R4, R251, 0x1, P3 ;  /* 0x00000004e3038211 */ /* 0x000fe200018f0cfb */
[----:B------:R1:W-:Y:S04]  /*158a0*/  @!P2 ST.E.128 [R10.64], R36 ;  /* 0x000000240a00a985 */ /* 0x0003e8000c101d08 */
[----:B------:R1:W-:Y:S04]  /*158b0*/  @!P1 ST.E.128 [R8.64], R32 ;  /* 0x0000002008009985 */ /* 0x0003e8000c101d08 */
[----:B------:R1:W-:Y:S02]  /*158c0*/  @!P0 ST.E.128 [R2.64], R28 ;  /* 0x0000001c02008985 */ /* 0x0003e4000c101d08 */
.L_x_2147:
[----:B------:R-:W-:Y:S05]  /*158d0*/  BSYNC B0 ;  /* 0x0000000000007941 */ /* 0x000fea0003800000 */
.L_x_2146:
[----:B------:R-:W-:Y:S05]  /*158e0*/  BRA.DIV ~URZ, `(.L_x_2148) ;  /* 0x000046f27f007947 */ /* 0x000fea000b800000 */
[----:B----4-:R2:W4:Y:S02]  /*158f0*/  SHFL.IDX PT, R4, R6, 0x2, 0x1c1f ;  /* 0x005c1f0006047f89 */ /* 0x01052400000e0000 */
.L_x_2227:
[----:B------:R-:W-:Y:S05]  /*15900*/  BRA.DIV ~URZ, `(.L_x_2149) ;  /* 0x000047427f007947 */ /* 0x000fea000b800000 */
[----:B-1----:R1:W2:Y:S02]  /*15910*/  SHFL.IDX PT, R2, R12, 0x2, 0x1c1f ;  /* 0x005c1f000c027f89 */ /* 0x0022a400000e0000 */
.L_x_2228:
[----:B------:R-:W-:Y:S01]  /*15920*/  IADD3 R3, R5, 0x40, RZ ;  /* 0x0000004005037810 */ /* 0x000fe20007ffe0ff */
[----:B------:R-:W-:Y:S03]  /*15930*/  BSSY B0, `(.L_x_2150) ;  /* 0x000000f000007945 */ /* 0x000fe60003800000 */
[----:B------:R-:W-:-:S13]  /*15940*/  ISETP.GE.AND P0, PT, R3, R0, PT ;  /* 0x000000000300720c */ /* 0x000fda0003f06270 */
[----:B------:R-:W-:Y:S05]  /*15950*/  @P0 BRA `(.L_x_2151) ;  /* 0x000000c000000947 */ /* 0x000fea0003800000 */
[----:B------:R-:W-:Y:S02]  /*15960*/  ISETP.GE.AND P2, PT, R228, c[0x0][0x3c8], PT ;  /* 0x0000f200e4007a0c */ /* 0x000fe40003f46270 */
[----:B------:R-:W-:Y:S02]  /*15970*/  ISETP.GE.AND P1, PT, R238, c[0x0][0x3c8], PT ;  /* 0x0000f200ee007a0c */ /* 0x000fe40003f26270 */
[----:B------:R-:W-:-:S09]  /*15980*/  ISETP.GE.AND P0, PT, R227, c[0x0][0x3c8], PT ;  /* 0x0000f200e3007a0c */ /* 0x000fd20003f06270 */
[-C--:B--2---:R-:W-:Y:S02]  /*15990*/  @!P2 LEA R10, P5, R228, R2.reuse, 0x1 ;  /* 0x00000002e40aa211 */ /* 0x084fe400078a08ff */
        /* <DEDUP_REMOVED lines=8> */
.L_x_2151:
[----:B------:R-:W-:Y:S05]  /*15a20*/  BSYNC B0 ;  /* 0x0000000000007941 */ /* 0x000fea0003800000 */
.L_x_2150:
[----:B------:R-:W-:Y:S05]  /*15a30*/  BRA.DIV ~URZ, `(.L_x_2152) ;  /* 0x000046827f007947 */ /* 0x000fea000b800000 */
[----:B--23--:R-:W2:Y:S04]  /*15a40*/  SHFL.IDX PT, R6, R6, 0x3, 0x1c1f ;  /* 0x007c1f0006067f89 */ /* 0x00cea800000e0000 */
[----:B------:R3:W1:Y:S02]  /*15a50*/  SHFL.IDX PT, R2, R12, 0x3, 0x1c1f ;  /* 0x007c1f000c027f89 */ /* 0x00066400000e0000 */
.L_x_2229:
[----:B------:R-:W-:-:S04]  /*15a60*/  IADD3 R3, R5, 0x60, RZ ;  /* 0x0000006005037810 */ /* 0x000fc80007ffe0ff */
[----:B------:R-:W-:-:S13]  /*15a70*/  ISETP.GE.AND P0, PT, R3, R0, PT ;  /* 0x000000000300720c */ /* 0x000fda0003f06270 */
[----:B------:R-:W-:Y:S05]  /*15a80*/  @P0 BRA `(.L_x_2153) ;  /* 0x0000239000000947 */ /* 0x000fea0003800000 */
[----:B------:R-:W-:Y:S02]  /*15a90*/  ISETP.GE.AND P1, PT, R228, c[0x0][0x3c8], PT ;  /* 0x0000f200e4007a0c */ /* 0x000fe40003f26270 */
[----:B------:R-:W-:-:S11]  /*15aa0*/  ISETP.GE.AND P0, PT, R238, c[0x0][0x3c8], PT ;  /* 0x0000f200ee007a0c */ /* 0x000fd60003f06270 */
[-C--:B-1----:R-:W-:Y:S02]  /*15ab0*/  @!P1 LEA R8, P3, R228, R2.reuse, 0x1 ;  /* 0x00000002e4089211 */ /* 0x082fe400078608ff */
[----:B----4-:R-:W-:Y:S02]  /*15ac0*/  @!P0 LEA R4, P2, R238, R2, 0x1 ;  /* 0x00000002ee048211 */ /* 0x010fe400078408ff */
[-C--:B--2---:R-:W-:Y:S02]  /*15ad0*/  @!P1 LEA.HI.X R9, R228, R6.reuse, R229, 0x1, P3 ;  /* 0x00000006e4099211 */ /* 0x084fe400018f0ce5 */
[----:B------:R-:W-:-:S03]  /*15ae0*/  @!P0 LEA.HI.X R5, R238, R6, R252, 0x1, P2 ;  /* 0x00000006ee058211 */ /* 0x000fc600010f0cfc */
[----:B------:R1:W-:Y:S04]  /*15af0*/  @!P1 ST.E.128 [R8.64], R60 ;  /* 0x0000003c08009985 */ /* 0x0003e8000c101d08 */
[----:B------:R1:W-:Y:S01]  /*15b00*/  @!P0 ST.E.128 [R4.64], R56 ;  /* 0x0000003804008985 */ /* 0x0003e2000c101d08 */
[----:B------:R-:W-:-:S13]  /*15b10*/  ISETP.GE.AND P0, PT, R227, c[0x0][0x3c8], PT ;  /* 0x0000f200e3007a0c */ /* 0x000fda0003f06270 */
[----:B------:R-:W-:Y:S05]  /*15b20*/  @P0 BRA `(.L_x_2153) ;  /* 0x000022f000000947 */ /* 0x000fea0003800000 */
[----:B------:R-:W-:-:S04]  /*15b30*/  LEA R2, P0, R227, R2, 0x1 ;  /* 0x00000002e3027211 */ /* 0x000fc800078008ff */
[----:B------:R-:W-:-:S05]  /*15b40*/  LEA.HI.X R3, R227, R6, R251, 0x1, P0 ;  /* 0x00000006e3037211 */ /* 0x000fca00000f0cfb */
[----:B------:R2:W-:Y:S01]  /*15b50*/  ST.E.128 [R2.64], R52 ;  /* 0x0000003402007985 */ /* 0x0005e2000c101d08 */
[----:B------:R-:W-:Y:S05]  /*15b60*/  BRA `(.L_x_2153) ;  /* 0x000022b000007947 */ /* 0x000fea0003800000 */
.L_x_2140:
        /* <DEDUP_REMOVED lines=33> */
.L_x_2230:
[----:B------:R-:W-:Y:S05]  /*15d80*/  BRA.DIV ~URZ, `(.L_x_2155) ;  /* 0x000044727f007947 */ /* 0x000fea000b800000 */
[----:B------:R3:W4:Y:S02]  /*15d90*/  SHFL.IDX PT, R0, R6, RZ, 0x1c1f ;  /* 0x001c1fff06007589 */ /* 0x00072400000e0000 */
.L_x_2231:
        /* <DEDUP_REMOVED lines=74> */
.L_x_2157:
[----:B------:R-:W-:Y:S05]  /*16240*/  BSYNC B0 ;  /* 0x0000000000007941 */ /* 0x000fea0003800000 */
.L_x_2156:
[----:B------:R-:W-:Y:S05]  /*16250*/  BRA.DIV ~URZ, `(.L_x_2158) ;  /* 0x000040127f007947 */ /* 0x000fea000b800000 */
[----:B--2---:R2:W1:Y:S04]  /*16260*/  SHFL.IDX PT, R4, R5, 0x1, 0x1c1f ;  /* 0x003c1f0005047f89 */ /* 0x00446800000e0000 */
[----:B----4-:R2:W4:Y:S02]  /*16270*/  SHFL.IDX PT, R0, R6, 0x1, 0x1c1f ;  /* 0x003c1f0006007f89 */ /* 0x01052400000e0000 */
.L_x_2232:
        /* <DEDUP_REMOVED lines=74> */
.L_x_2160:
[----:B------:R-:W-:Y:S05]  /*16720*/  BSYNC B0 ;  /* 0x0000000000007941 */ /* 0x000fea0003800000 */
.L_x_2159:
[----:B------:R-:W-:Y:S05]  /*16730*/  BRA.DIV ~URZ, `(.L_x_2161) ;  /* 0x00003c027f007947 */ /* 0x000fea000b800000 */
[----:B-1----:R1:W2:Y:S02]  /*16740*/  SHFL.IDX PT, R4, R5, 0x2, 0x1c1f ;  /* 0x005c1f0005047f89 */ /* 0x0022a400000e0000 */
.L_x_2233:
[----:B------:R-:W-:Y:S05]  /*16750*/  BRA.DIV ~URZ, `(.L_x_2162) ;  /* 0x00003c527f007947 */ /* 0x000fea000b800000 */
[----:B----4-:R4:W1:Y:S02]  /*16760*/  SHFL.IDX PT, R0, R6, 0x2, 0x1c1f ;  /* 0x005c1f0006007f89 */ /* 0x01086400000e0000 */
.L_x_2234:
        /* <DEDUP_REMOVED lines=40> */
[-C--:B-1----:R-:W-:Y:S02]  /*169f0*/  @!P4 LEA R8, P5, R70, R0.reuse, 0x2 ;  /* 0x000000004608c211 */ /* 0x082fe400078a10ff */
[----:B--2---:R-:W-:Y:S02]  /*16a00*/  @!P3 LEA R2, P2, R10, R0, 0x2 ;  /* 0x000000000a02b211 */ /* 0x004fe400078410ff */
        /* <DEDUP_REMOVED lines=33> */
.L_x_2164:
[----:B------:R-:W-:Y:S05]  /*16c20*/  BSYNC B0 ;  /* 0x0000000000007941 */ /* 0x000fea0003800000 */
.L_x_2163:
[----:B------:R-:W-:Y:S05]  /*16c30*/  BRA.DIV ~URZ, `(.L_x_2165) ;  /* 0x000037e27f007947 */ /* 0x000fea000b800000 */
[----:B--2---:R2:W3:Y:S04]  /*16c40*/  SHFL.IDX PT, R4, R5, 0x3, 0x1c1f ;  /* 0x007c1f0005047f89 */ /* 0x0044e800000e0000 */
[----:B-1----:R2:W1:Y:S02]  /*16c50*/  SHFL.IDX PT, R0, R6, 0x3, 0x1c1f ;  /* 0x007c1f0006007f89 */ /* 0x00246400000e0000 */
.L_x_2235:
[----:B------:R-:W-:-:S13]  /*16c60*/  LOP3.LUT P0, RZ, R243, 0x2, RZ, 0xc0, !PT ;  /* 0x00000002f3ff7812 */ /* 0x000fda000780c0ff */
        /* <DEDUP_REMOVED lines=21> */
[----:B-----5:R-:W-:-:S02]  /*16dc0*/  ISETP.GE.AND P4, PT, R14, c[0x0][0x3c8], PT ;  /* 0x0000f2000e007a0c */ /* 0x020fc40003f86270 */
[----:B--2---:R-:W-:Y:S02]  /*16dd0*/  ISETP.GE.AND P3, PT, R10, c[0x0][0x3c8], PT ;  /* 0x0000f2000a007a0c */ /* 0x004fe40003f66270 */
[----:B----4-:R-:W-:-:S09]  /*16de0*/  ISETP.GE.AND P2, PT, R5, c[0x0][0x3c8], PT ;  /* 0x0000f20005007a0c */ /* 0x010fd20003f46270 */
[----:B-1----:R-:W-:Y:S02]  /*16df0*/  @!P4 IMAD.MOV.U32 R8, RZ, RZ, R0 ;  /* 0x000000ffff08c224 */ /* 0x002fe400078e0000 */
[----:B------:R-:W-:Y:S01]  /*16e00*/  @!P4 IMAD.MOV.U32 R9, RZ, RZ, R4 ;  /* 0x000000ffff09c224 */ /* 0x000fe200078e0004 */
[----:B------:R-:W-:-:S03]  /*16e10*/  @!P3 LEA R2, P5, R10, R0, 0x2 ;  /* 0x000000000a02b211 */ /* 0x000fc600078a10ff */
[----:B------:R-:W-:Y:S01]  /*16e20*/  @!P4 IMAD.WIDE R8, R14, 0x4, R8 ;  /* 0x000000040e08c825 */ /* 0x000fe200078e0208 */
[----:B---3--:R-:W-:Y:S01]  /*16e30*/  @!P3 LEA.HI.X R3, R10, R4, R11, 0x2, P5 ;  /* 0x000000040a03b211 */ /* 0x008fe200028f140b */
        /* <DEDUP_REMOVED lines=50> */
.L_x_2138:
[----:B------:R-:W4:Y:S04]  /*17160*/  LDL.LU R0, [R1+0x4c] ;  /* 0x00004c0001007983 */ /* 0x000f280000300800 */
[----:B---3--:R-:W3:Y:S01]  /*17170*/  LDL.LU R8, [R1+0x60] ;  /* 0x0000600001087983 */ /* 0x008ee20000300800 */
[----:B------:R-:W-:Y:S02]  /*17180*/  ISETP.NE.U32.AND P0, PT, RZ, c[0x0][0x508], PT ;  /* 0x00014200ff007a0c */ /* 0x000fe40003f05070 */
[----:B------:R-:W-:Y:S01]  /*17190*/  ISETP.NE.U32.AND P3, PT, RZ, c[0x0][0x500], PT ;  /* 0x00014000ff007a0c */ /* 0x000fe20003f65070 */
[----:B-12---:R-:W2:Y:S01]  /*171a0*/  LDL.LU R6, [R1+0xac] ;  /* 0x0000ac0001067983 */ /* 0x006ea20000300800 */
        /* <DEDUP_REMOVED lines=17> */
.L_x_2166:
        /* <DEDUP_REMOVED lines=60> */
.L_x_2168:
[----:B------:R-:W-:Y:S05]  /*17680*/  BSYNC B0 ;  /* 0x0000000000007941 */ /* 0x000fea0003800000 */
.L_x_2167:
        /* <DEDUP_REMOVED lines=43> */
.L_x_2236:
[----:B------:R-:W-:Y:S05]  /*17940*/  BRA.DIV ~URZ, `(.L_x_2170) ;  /* 0x00002c127f007947 */ /* 0x000fea000b800000 */
[----:B------:R3:W4:Y:S02]  /*17950*/  SHFL.IDX PT, R0, R13, RZ, 0x1c1f ;  /* 0x001c1fff0d007589 */ /* 0x00072400000e0000 */
.L_x_2237:
        /* <DEDUP_REMOVED lines=16> */
.L_x_2172:
[----:B------:R-:W-:Y:S05]  /*17a60*/  BSYNC B0 ;  /* 0x0000000000007941 */ /* 0x000fea0003800000 */
.L_x_2171:
[----:B------:R-:W-:Y:S05]  /*17a70*/  BRA.DIV ~URZ, `(.L_x_2173) ;  /* 0x00002b527f007947 */ /* 0x000fea000b800000 */
[----:B--2---:R2:W1:Y:S04]  /*17a80*/  SHFL.IDX PT, R4, R5, 0x1, 0x1c1f ;  /* 0x003c1f0005047f89 */ /* 0x00446800000e0000 */
[----:B----4-:R2:W4:Y:S02]  /*17a90*/  SHFL.IDX PT, R0, R13, 0x1, 0x1c1f ;  /* 0x003c1f000d007f89 */ /* 0x01052400000e0000 */
.L_x_2238:
        /* <DEDUP_REMOVED lines=16> */
.L_x_2175:
[----:B------:R-:W-:Y:S05]  /*17ba0*/  BSYNC B0 ;  /* 0x0000000000007941 */ /* 0x000fea0003800000 */
.L_x_2174:
[----:B------:R-:W-:Y:S05]  /*17bb0*/  BRA.DIV ~URZ, `(.L_x_2176) ;  /* 0x00002ae27f007947 */ /* 0x000fea000b800000 */
[----:B-1----:R1:W2:Y:S02]  /*17bc0*/  SHFL.IDX PT, R4, R5, 0x2, 0x1c1f ;  /* 0x005c1f0005047f89 */ /* 0x0022a400000e0000 */
.L_x_2239:
[----:B------:R-:W-:Y:S05]  /*17bd0*/  BRA.DIV ~URZ, `(.L_x_2177) ;  /* 0x00002b327f007947 */ /* 0x000fea000b800000 */
[----:B----4-:R4:W1:Y:S02]  /*17be0*/  SHFL.IDX PT, R0, R13, 0x2, 0x1c1f ;  /* 0x005c1f000d007f89 */ /* 0x01086400000e0000 */
.L_x_2240:
        /* <DEDUP_REMOVED lines=16> */
.L_x_2179:
[----:B------:R-:W-:Y:S05]  /*17cf0*/  BSYNC B0 ;  /* 0x0000000000007941 */ /* 0x000fea0003800000 */
.L_x_2178:
[----:B------:R-:W-:Y:S05]  /*17d00*/  BRA.DIV ~URZ, `(.L_x_2180) ;  /* 0x00002a727f007947 */ /* 0x000fea000b800000 */
[----:B--2---:R2:W3:Y:S04]  /*17d10*/  SHFL.IDX PT, R4, R5, 0x3, 0x1c1f ;  /* 0x007c1f0005047f89 */ /* 0x0044e800000e0000 */
[----:B-1----:R2:W1:Y:S02]  /*17d20*/  SHFL.IDX PT, R0, R13, 0x3, 0x1c1f ;  /* 0x007c1f000d007f89 */ /* 0x00246400000e0000 */
.L_x_2241:
        /* <DEDUP_REMOVED lines=9> */
[-C--:B---3--:R-:W-:Y:S02]  /*17dc0*/  @!P2 LEA.HI.X R11, R228, R4.reuse, R229, 0x1, P5 ;  /* 0x00000004e40ba211 */ /* 0x088fe400028f0ce5 */
[-C--:B------:R-:W-:Y:S02]  /*17dd0*/  @!P1 LEA.HI.X R9, R238, R4.reuse, R252, 0x1, P4 ;  /* 0x00000004ee099211 */ /* 0x080fe400020f0cfc */
[----:B------:R-:W-:Y:S01]  /*17de0*/  @!P0 LEA.HI.X R3, R227, R4, R251, 0x1, P3 ;  /* 0x00000004e3038211 */ /* 0x000fe200018f0cfb */
[----:B------:R1:W-:Y:S04]  /*17df0*/  @!P2 ST.E.128 [R10.64], RZ ;  /* 0x000000ff0a00a985 */ /* 0x0003e8000c101d08 */
[----:B------:R1:W-:Y:S04]  /*17e00*/  @!P1 ST.E.128 [R8.64], RZ ;  /* 0x000000ff08009985 */ /* 0x0003e8000c101d08 */
[----:B------:R1:W-:Y:S02]  /*17e10*/  @!P0 ST.E.128 [R2.64], RZ ;  /* 0x000000ff02008985 */ /* 0x0003e4000c101d08 */
.L_x_2153:
[----:B------:R-:W-:Y:S05]  /*17e20*/  BSYNC B1 ;  /* 0x0000000000017941 */ /* 0x000fea0003800000 */
.L_x_2137:
        /* <DEDUP_REMOVED lines=14> */
[----:B------:R1:W4:Y:S02]  /*17f10*/  SHFL.IDX PT, R10, R80, RZ, 0x1f ;  /* 0x00001fff500a7589 */ /* 0x00032400000e0000 */
.L_x_2242:
[----:B------:R-:W-:Y:S05]  /*17f20*/  BRA.DIV ~URZ, `(.L_x_2183) ;  /* 0x000029927f007947 */ /* 0x000fea000b800000 */
[----:B------:R1:W4:Y:S02]  /*17f30*/  SHFL.IDX PT, R9, R80, 0x1, 0x1f ;  /* 0x00201f0050097f89 */ /* 0x00032400000e0000 */
.L_x_2243:
[----:B------:R-:W5:Y:S01]  /*17f40*/  LDL R0, [R1+0x5c] ;  /* 0x00005c0001007983 */ /* 0x000f620000100800 */
[----:B--234-:R-:W-:Y:S02]  /*17f50*/  IMAD.MOV.U32 R6, RZ, RZ, RZ ;  /* 0x000000ffff067224 */ /* 0x01cfe400078e00ff */
[----:B-----5:R-:W-:-:S05]  /*17f60*/  IMAD.IADD R0, R0, 0x1, R14 ;  /* 0x0000000100007824 */ /* 0x020fca00078e020e */
[----:B------:R-:W-:-:S13]  /*17f70*/  ISETP.GE.OR P0, PT, R0, c[0x0][0x53c], !P6 ;  /* 0x00014f0000007a0c */ /* 0x000fda0007706670 */
[----:B------:R-:W-:Y:S01]  /*17f80*/  @!P0 MOV R2, 0x4 ;  /* 0x0000000400028802 */ /* 0x000fe20000000f00 */
[----:B------:R-:W-:-:S04]  /*17f90*/  @!P0 IMAD.MOV.U32 R4, RZ, RZ, 0x4 ;  /* 0x00000004ff048424 */ /* 0x000fc800078e00ff */
        /* <DEDUP_REMOVED lines=13> */
.L_x_2244:
        /* <DEDUP_REMOVED lines=16> */
.L_x_2245:
[----:B---3--:R-:W-:Y:S01]  /*18170*/  IMAD R0, R0, c[0x0][0x538], RZ ;  /* 0x00014e0000007a24 */ /* 0x008fe200078e02ff */
[----:B------:R-:W-:Y:S04]  /*18180*/  BSSY B1, `(.L_x_2186) ;  /* 0x0000084000017945 */ /* 0x000fe80003800000 */
[----:B------:R-:W-:-:S04]  /*18190*/  IADD3 R9, R0, R9, RZ ;  /* 0x0000000900097210 */ /* 0x000fc80007ffe0ff */
[----:B------:R-:W-:-:S13]  /*181a0*/  ISETP.GT.AND P0, PT, R9, R10, PT ;  /* 0x0000000a0900720c */ /* 0x000fda0003f04270 */
[----:B------:R-:W-:Y:S05]  /*181b0*/  @P0 BRA `(.L_x_2187) ;  /* 0x0000026000000947 */ /* 0x000fea0003800000 */
.L_x_2191:
        /* <DEDUP_REMOVED lines=18> */
.L_x_2246:
        /* <DEDUP_REMOVED lines=16> */
.L_x_2247:
[----:B---3--:R-:W-:-:S05]  /*183e0*/  IMAD R0, R0, c[0x0][0x538], RZ ;  /* 0x00014e0000007a24 */ /* 0x008fca00078e02ff */
[----:B------:R-:W-:-:S04]  /*183f0*/  IADD3 R9, R0, R9, RZ ;  /* 0x0000000900097210 */ /* 0x000fc80007ffe0ff */
[----:B------:R-:W-:-:S13]  /*18400*/  ISETP.GT.AND P0, PT, R9, R10, PT ;  /* 0x0000000a0900720c */ /* 0x000fda0003f04270 */
[----:B-12---:R-:W-:Y:S05]  /*18410*/  @!P0 BRA `(.L_x_2191) ;  /* 0xfffffda000008947 */ /* 0x006fea000383ffff */
.L_x_2187:
[----:B------:R-:W-:-:S05]  /*18420*/  IADD3 R12, -R0, R9, RZ ;  /* 0x00000009000c7210 */ /* 0x000fca0007ffe1ff */
[----:B------:R-:W-:-:S05]  /*18430*/  IMAD R0, R4, c[0x0][0x538], R12 ;  /* 0x00014e0004007a24 */ /* 0x000fca00078e020c */
[----:B------:R-:W-:Y:S01]  /*18440*/  ISETP.GT.AND P0, PT, R0, R10, PT ;  /* 0x0000000a0000720c */ /* 0x000fe20003f04270 */
[----:B------:R-:W-:-:S12]  /*18450*/  BRA.DIV ~URZ, `(.L_x_2192) ;  /* 0x000028c27f007947 */ /* 0x000fd8000b800000 */
[----:B------:R-:W-:-:S04]  /*18460*/  VOTE.ANY R0, PT, !P0 ;  /* 0x0000000000007806 */ /* 0x000fc800040e0100 */
.L_x_2248:
[----:B------:R3:W4:Y:S01]  /*18470*/  POPC R11, R0 ;  /* 0x00000000000b7309 */ /* 0x0007220000000000 */
[----:B------:R-:W-:Y:S05]  /*18480*/  BRA.DIV ~URZ, `(.L_x_2193) ;  /* 0x000028d27f007947 */ /* 0x000fea000b800000 */
[----:B----4-:R4:W1:Y:S04]  /*18490*/  SHFL.IDX PT, R6, R6, R11, 0x1f ;  /* 0x00001f0b06067589 */ /* 0x01086800000e0000 */
[----:B------:R4:W2:Y:S02]  /*184a0*/  SHFL.IDX PT, R5, R8, R11, 0x1f ;  /* 0x00001f0b08057589 */ /* 0x0008a400000e0000 */
.L_x_2249:
[----:B------:R-:W-:Y:S01]  /*184b0*/  ISETP.NE.AND P0, PT, R0, RZ, PT ;  /* 0x000000ff0000720c */ /* 0x000fe20003f05270 */
[----:B------:R-:W-:-:S12]  /*184c0*/  BSSY B0, `(.L_x_2194) ;  /* 0x0000005000007945 */ /* 0x000fd80003800000 */
[----:B------:R-:W-:Y:S05]  /*184d0*/  @!P0 BRA `(.L_x_2195) ;  /* 0x0000003000008947 */ /* 0x000fea0003800000 */
[----:B---3--:R-:W-:Y:S01]  /*184e0*/  IADD3 R0, R11, -0x1, RZ ;  /* 0xffffffff0b007810 */ /* 0x008fe20007ffe0ff */
[----:B------:R-:W-:Y:S05]  /*184f0*/  BRA.DIV ~URZ, `(.L_x_2196) ;  /* 0x000029327f007947 */ /* 0x000fea000b800000 */
[----:B------:R3:W4:Y:S02]  /*18500*/  SHFL.IDX PT, R13, R4, R0, 0x1f ;  /* 0x00001f00040d7589 */ /* 0x00072400000e0000 */
.L_x_2195:
[----:B------:R-:W-:Y:S05]  /*18510*/  BSYNC B0 ;  /* 0x0000000000007941 */ /* 0x000fea0003800000 */
.L_x_2194:
        /* <DEDUP_REMOVED lines=69> */
.L_x_2188:
[----:B------:R-:W-:Y:S01]  /*18970*/  MOV R0, c[0x0][0x53c] ;  /* 0x00014f0000007a02 */ /* 0x000fe20000000f00 */
[----:B------:R3:W-:Y:S04]  /*18980*/  STL [R1+0x50], R10 ;  /* 0x0000500a01007387 */ /* 0x0007e80000100800 */
[----:B------:R3:W-:Y:S04]  /*18990*/  STL [R1+0x54], RZ ;  /* 0x000054ff01007387 */ /* 0x0007e80000100800 */
[----:B------:R3:W-:Y:S04]  /*189a0*/  STL [R1+0x58], RZ ;  /* 0x000058ff01007387 */ /* 0x0007e80000100800 */
[----:B------:R3:W-:Y:S02]  /*189b0*/  STL [R1+0x5c], R0 ;  /* 0x00005c0001007387 */ /* 0x0007e40000100800 */
.L_x_2197:
[----:B------:R-:W-:Y:S05]  /*189c0*/  BSYNC B1 ;  /* 0x0000000000017941 */ /* 0x000fea0003800000 */
.L_x_2186:
        /* <DEDUP_REMOVED lines=9> */
.L_x_2181:
[----:B-1----:R-:W5:Y:S02]  /*18a60*/  LDL R0, [R1+0x5c] ;  /* 0x00005c0001007983 */ /* 0x002f640000100800 */
[----:B-----5:R-:W-:-:S13]  /*18a70*/  ISETP.GE.AND P0, PT, R0, c[0x0][0x53c], PT ;  /* 0x00014f0000007a0c */ /* 0x020fda0003f06270 */
[----:B--234-:R-:W-:Y:S01]  /*18a80*/  @P0 CALL.REL.NOINC `(.L_x_2198) ;  /* 0x0000001000000944 */ /* 0x01cfe20003c00000 */
[----:B------:R-:W-:Y:S05]  /*18a90*/  BRA `(.L_x_2199) ;  /* 0xfffe953000007947 */ /* 0x000fea000383ffff */
.L_x_2198:
[----:B------:R-:W-:Y:S05]  /*18aa0*/  EXIT ;  /* 0x000000000000794d */ /* 0x000fea0003800000 */
.L_x_2012:
[----:B------:R-:W-:Y:S01]  /*18ab0*/  IMAD.MOV.U32 R0, RZ, RZ, R5 ;  /* 0x000000ffff007224 */ /* 0x000fe200078e0005 */
[----:B------:R-:W-:Y:S02]  /*18ac0*/  MOV R3, 0x1 ;  /* 0x0000000100037802 */ /* 0x000fe40000000f00 */
[----:B------:R-:W-:Y:S02]  /*18ad0*/  MOV R2, 0x18af0 ;  /* 0x00018af000027802 */ /* 0x000fe40000000f00 */
[----:B------:R-:W-:Y:S05]  /*18ae0*/  CALL.REL.NOINC `($__internal_33_$__cuda_sm70_shflsync_up_p) ;  /* 0x0000246000007944 */ /* 0x000fea0003c00000 */
[----:B------:R-:W-:Y:S01]  /*18af0*/  MOV R0, R4 ;  /* 0x0000000400007202 */ /* 0x000fe20000000f00 */
[----:B------:R-:W-:Y:S05]  /*18b00*/  BRA `(.L_x_2200) ;  /* 0xfffe796000007947 */ /* 0x000fea000383ffff */
.L_x_2013:
[----:B------:R-:W-:Y:S01]  /*18b10*/  IMAD.MOV.U32 R0, RZ, RZ, R5 ;  /* 0x000000ffff007224 */ /* 0x000fe200078e0005 */
[----:B------:R-:W-:Y:S02]  /*18b20*/  MOV R3, 0x2 ;  /* 0x0000000200037802 */ /* 0x000fe40000000f00 */
[----:B------:R-:W-:Y:S02]  /*18b30*/  MOV R2, 0x18b50 ;  /* 0x00018b5000027802 */ /* 0x000fe40000000f00 */
[----:B------:R-:W-:Y:S05]  /*18b40*/  CALL.REL.NOINC `($__internal_33_$__cuda_sm70_shflsync_up_p) ;  /* 0x0000240000007944 */ /* 0x000fea0003c00000 */
[----:B------:R-:W-:Y:S01]  /*18b50*/  SEL R4, R4, RZ, P4 ;  /* 0x000000ff04047207 */ /* 0x000fe20002000000 */
[----:B------:R-:W-:Y:S01]  /*18b60*/  IMAD.MOV.U32 R3, RZ, RZ, 0x4 ;  /* 0x00000004ff037424 */ /* 0x000fe200078e00ff */
[----:B------:R-:W-:-:S03]  /*18b70*/  MOV R2, 0x18ba0 ;  /* 0x00018ba000027802 */ /* 0x000fc60000000f00 */
[----:B------:R-:W-:Y:S02]  /*18b80*/  IMAD.IADD R0, R5, 0x1, R4 ;  /* 0x0000000105007824 */ /* 0x000fe400078e0204 */
        /* <DEDUP_REMOVED lines=13> */
[----:B------:R-:W-:Y:S02]  /*18c60*/  MOV R3, 0x1f ;  /* 0x0000001f00037802 */ /* 0x000fe40000000f00 */
[----:B------:R-:W-:Y:S01]  /*18c70*/  MOV R2, 0x18cb0 ;  /* 0x00018cb000027802 */ /* 0x000fe20000000f00 */
[----:B------:R-:W-:-:S04]  /*18c80*/  IMAD.IADD R4, R0, 0x1, R4 ;  /* 0x0000000100047824 */ /* 0x000fc800078e0204 */
[----:B------:R-:W-:Y:S02]  /*18c90*/  IMAD.MOV.U32 R212, RZ, RZ, R4 ;  /* 0x000000ffffd47224 */ /* 0x000fe400078e0004 */
[----:B------:R-:W-:Y:S05]  /*18ca0*/  CALL.REL.NOINC `($__internal_32_$__cuda_sm70_shflsync_idx_p) ;  /* 0x0000225000007944 */ /* 0x000fea0003c00000 */
[----:B------:R-:W-:Y:S01]  /*18cb0*/  MOV R0, R211 ;  /* 0x000000d300007202 */ /* 0x000fe20000000f00 */
[----:B------:R-:W-:Y:S05]  /*18cc0*/  BRA `(.L_x_2201) ;  /* 0xfffe78a000007947 */ /* 0x000fea000383ffff */
.L_x_2015:
[----:B------:R-:W-:Y:S02]  /*18cd0*/  SEL R0, RZ, 0x1, P0 ;  /* 0x00000001ff007807 */ /* 0x000fe40000000000 */
[----:B------:R-:W-:Y:S02]  /*18ce0*/  MOV R2, 0x18d00 ;  /* 0x00018d0000027802 */ /* 0x000fe40000000f00 */
[----:B------:R-:W-:Y:S05]  /*18cf0*/  CALL.REL.NOINC `($__internal_34_$__cuda_sm70_votesync_ballot) ;  /* 0x000022b000007944 */ /* 0x000fea0003c00000 */
[----:B------:R-:W-:Y:S05]  /*18d00*/  BRA `(.L_x_2202) ;  /* 0xfffe78f000007947 */ /* 0x000fea000383ffff */
.L_x_2016:
[----:B------:R-:W-:Y:S01]  /*18d10*/  IMAD.MOV.U32 R212, RZ, RZ, R8 ;  /* 0x000000ffffd47224 */ /* 0x000fe200078e0008 */
[----:B--2---:R-:W-:Y:S01]  /*18d20*/  MOV R211, R13 ;  /* 0x0000000d00d37202 */ /* 0x004fe20000000f00 */
[----:B------:R-:W-:Y:S01]  /*18d30*/  IMAD.MOV.U32 R3, RZ, RZ, 0x1f ;  /* 0x0000001fff037424 */ /* 0x000fe200078e00ff */
[----:B------:R-:W-:Y:S02]  /*18d40*/  MOV R2, 0x18d60 ;  /* 0x00018d6000027802 */ /* 0x000fe40000000f00 */
[----:B-1----:R-:W-:Y:S05]  /*18d50*/  CALL.REL.NOINC `($__internal_32_$__cuda_sm70_shflsync_idx_p) ;  /* 0x000021a000007944 */ /* 0x002fea0003c00000 */
[----:B------:R-:W-:Y:S01]  /*18d60*/  IMAD.MOV.U32 R11, RZ, RZ, R211 ;  /* 0x000000ffff0b7224 */ /* 0x000fe200078e00d3 */
[----:B------:R-:W-:Y:S01]  /*18d70*/  MOV R212, R7 ;  /* 0x0000000700d47202 */ /* 0x000fe20000000f00 */
[----:B------:R-:W-:Y:S01]  /*18d80*/  IMAD.MOV.U32 R6, RZ, RZ, RZ ;  /* 0x000000ffff067224 */ /* 0x000fe200078e00ff */
[----:B------:R-:W-:Y:S01]  /*18d90*/  MOV R211, R13 ;  /* 0x0000000d00d37202 */ /* 0x000fe20000000f00 */
[----:B------:R-:W-:Y:S01]  /*18da0*/  IMAD.MOV.U32 R3, RZ, RZ, 0x1f ;  /* 0x0000001fff037424 */ /* 0x000fe200078e00ff */
[----:B------:R-:W-:-:S02]  /*18db0*/  MOV R2, 0x18dd0 ;  /* 0x00018dd000027802 */ /* 0x000fc40000000f00 */
[----:B------:R-:W-:Y:S05]  /*18dc0*/  CALL.REL.NOINC `($__internal_32_$__cuda_sm70_shflsync_idx_p) ;  /* 0x0000213000007944 */ /* 0x000fea0003c00000 */
[----:B------:R-:W-:Y:S01]  /*18dd0*/  MOV R10, R211 ;  /* 0x000000d3000a7202 */ /* 0x000fe20000000f00 */
[----:B------:R-:W-:Y:S05]  /*18de0*/  BRA `(.L_x_2203) ;  /* 0xfffe786000007947 */ /* 0x000fea000383ffff */
.L_x_2019:
[----:B------:R-:W-:Y:S01]  /*18df0*/  IMAD.MOV.U32 R212, RZ, RZ, R4 ;  /* 0x000000ffffd47224 */ /* 0x000fe200078e0004 */
[----:B------:R-:W-:-:S02]  /*18e00*/  MOV R3, 0x1f ;  /* 0x0000001f00037802 */ /* 0x000fc40000000f00 */
[----:B------:R-:W-:Y:S02]  /*18e10*/  MOV R2, 0x18e30 ;  /* 0x00018e3000027802 */ /* 0x000fe40000000f00 */
[----:B-1234-:R-:W-:Y:S05]  /*18e20*/  CALL.REL.NOINC `($__internal_32_$__cuda_sm70_shflsync_idx_p) ;  /* 0x000020d000007944 */ /* 0x01efea0003c00000 */
[----:B------:R-:W-:Y:S01]  /*18e30*/  MOV R6, R211 ;  /* 0x000000d300067202 */ /* 0x000fe20000000f00 */
[----:B------:R-:W-:Y:S05]  /*18e40*/  BRA `(.L_x_2018) ;  /* 0xfffe786000007947 */ /* 0x000fea000383ffff */
.L_x_2057:
[----:B------:R-:W-:Y:S01]  /*18e50*/  IMAD.MOV.U32 R212, RZ, RZ, R6 ;  /* 0x000000ffffd47224 */ /* 0x000fe200078e0006 */
[----:B------:R-:W-:Y:S01]  /*18e60*/  MOV R211, RZ ;  /* 0x000000ff00d37202 */ /* 0x000fe20000000f00 */
[----:B------:R-:W-:Y:S01]  /*18e70*/  IMAD.MOV.U32 R3, RZ, RZ, 0x1c1f ;  /* 0x00001c1fff037424 */ /* 0x000fe200078e00ff */
[----:B------:R-:W-:Y:S02]  /*18e80*/  MOV R2, 0x18ea0 ;  /* 0x00018ea000027802 */ /* 0x000fe40000000f00 */
[----:B-----5:R-:W-:Y:S05]  /*18e90*/  CALL.REL.NOINC `($__internal_32_$__cuda_sm70_shflsync_idx_p) ;  /* 0x0000206000007944 */ /* 0x020fea0003c00000 */
[----:B------:R-:W-:Y:S01]  /*18ea0*/  MOV R4, R211 ;  /* 0x000000d300047202 */ /* 0x000fe20000000f00 */
[----:B------:R-:W-:Y:S05]  /*18eb0*/  BRA `(.L_x_2204) ;  /* 0xfffef6f000007947 */ /* 0x000fea000383ffff */
.L_x_2058:
[----:B------:R-:W-:Y:S01]  /*18ec0*/  IMAD.MOV.U32 R212, RZ, RZ, R12 ;  /* 0x000000ffffd47224 */ /* 0x000fe200078e000c */
[----:B------:R-:W-:Y:S01]  /*18ed0*/  MOV R211, RZ ;  /* 0x000000ff00d37202 */ /* 0x000fe20000000f00 */
[----:B------:R-:W-:Y:S01]  /*18ee0*/  IMAD.MOV.U32 R3, RZ, RZ, 0x1c1f ;  /* 0x00001c1fff037424 */ /* 0x000fe200078e00ff */
[----:B------:R-:W-:Y:S02]  /*18ef0*/  MOV R2, 0x18f10 ;  /* 0x00018f1000027802 */ /* 0x000fe40000000f00 */
[----:B-12--5:R-:W-:Y:S05]  /*18f00*/  CALL.REL.NOINC `($__internal_32_$__cuda_sm70_shflsync_idx_p) ;  /* 0x00001ff000007944 */ /* 0x026fea0003c00000 */
[----:B------:R-:W-:Y:S01]  /*18f10*/  MOV R0, R211 ;  /* 0x000000d300007202 */ /* 0x000fe20000000f00 */
[----:B------:R-:W-:Y:S05]  /*18f20*/  BRA `(.L_x_2205) ;  /* 0xfffef6a000007947 */ /* 0x000fea000383ffff */
.L_x_2061:
[----:B------:R-:W-:Y:S01]  /*18f30*/  IMAD.MOV.U32 R212, RZ, RZ, R6 ;  /* 0x000000ffffd47224 */ /* 0x000fe200078e0006 */
[----:B------:R-:W-:Y:S01]  /*18f40*/  MOV R211, 0x1 ;  /* 0x0000000100d37802 */ /* 0x000fe20000000f00 */
[----:B--2---:R-:W-:Y:S01]  /*18f50*/  IMAD.MOV.U32 R3, RZ, RZ, 0x1c1f ;  /* 0x00001c1fff037424 */ /* 0x004fe200078e00ff */
[----:B------:R-:W-:-:S02]  /*18f60*/  MOV R2, 0x18f80 ;  /* 0x00018f8000027802 */ /* 0x000fc40000000f00 */
[----:B-1-345:R-:W-:Y:S05]  /*18f70*/  CALL.REL.NOINC `($__internal_32_$__cuda_sm70_shflsync_idx_p) ;  /* 0x00001f8000007944 */ /* 0x03afea0003c00000 */
[----:B------:R-:W-:Y:S01]  /*18f80*/  IMAD.MOV.U32 R4, RZ, RZ, R211 ;  /* 0x000000ffff047224 */ /* 0x000fe200078e00d3 */
[----:B------:R-:W-:Y:S01]  /*18f90*/  MOV R211, 0x1 ;  /* 0x0000000100d37802 */ /* 0x000fe20000000f00 */
[----:B------:R-:W-:Y:S01]  /*18fa0*/  IMAD.MOV.U32 R212, RZ, RZ, R12 ;  /* 0x000000ffffd47224 */ /* 0x000fe200078e000c */
[----:B------:R-:W-:-:S02]  /*18fb0*/  MOV R3, 0x1c1f ;  /* 0x00001c1f00037802 */ /* 0x000fc40000000f00 */
[----:B------:R-:W-:Y:S02]  /*18fc0*/  MOV R2, 0x18fe0 ;  /* 0x00018fe000027802 */ /* 0x000fe40000000f00 */
[----:B------:R-:W-:Y:S05]  /*18fd0*/  CALL.REL.NOINC `($__internal_32_$__cuda_sm70_shflsync_idx_p) ;  /* 0x00001f2000007944 */ /* 0x000fea0003c00000 */
[----:B------:R-:W-:Y:S01]  /*18fe0*/  MOV R0, R211 ;  /* 0x000000d300007202 */ /* 0x000fe20000000f00 */
[----:B------:R-:W-:Y:S05]  /*18ff0*/  BRA `(.L_x_2206) ;  /* 0xfffef72000007947 */ /* 0x000fea000383ffff */
.L_x_2064:
[----:B------:R-:W-:Y:S01]  /*19000*/  IMAD.MOV.U32 R212, RZ, RZ, R6 ;  /* 0x000000ffffd47224 */ /* 0x000fe200078e0006 */
[----:B------:R-:W-:Y:S01]  /*19010*/  MOV R211, 0x2 ;  /* 0x0000000200d37802 */ /* 0x000fe20000000f00 */
[----:B-1----:R-:W-:Y:S01]  /*19020*/  IMAD.MOV.U32 R3, RZ, RZ, 0x1c1f ;  /* 0x00001c1fff037424 */ /* 0x002fe200078e00ff */
[----:B------:R-:W-:Y:S02]  /*19030*/  MOV R2, 0x19050 ;  /* 0x0001905000027802 */ /* 0x000fe40000000f00 */
[----:B--2345:R-:W-:Y:S05]  /*19040*/  CALL.REL.NOINC `($__internal_32_$__cuda_sm70_shflsync_idx_p) ;  /* 0x00001eb000007944 */ /* 0x03cfea0003c00000 */
[----:B------:R-:W-:Y:S01]  /*19050*/  MOV R4, R211 ;  /* 0x000000d300047202 */ /* 0x000fe20000000f00 */
[----:B------:R-:W-:Y:S05]  /*19060*/  BRA `(.L_x_2207) ;  /* 0xfffef7f000007947 */ /* 0x000fea000383ffff */
.L_x_2065:
[----:B------:R-:W-:Y:S01]  /*19070*/  IMAD.MOV.U32 R212, RZ, RZ, R12 ;  /* 0x000000ffffd47224 */ /* 0x000fe200078e000c */
[----:B------:R-:W-:Y:S01]  /*19080*/  MOV R211, 0x2 ;  /* 0x0000000200d37802 */ /* 0x000fe20000000f00 */
[----:B------:R-:W-:Y:S01]  /*19090*/  IMAD.MOV.U32 R3, RZ, RZ, 0x1c1f ;  /* 0x00001c1fff037424 */ /* 0x000fe200078e00ff */
[----:B------:R-:W-:Y:S02]  /*190a0*/  MOV R2, 0x190c0 ;  /* 0x000190c000027802 */ /* 0x000fe40000000f00 */
[----:B-12345:R-:W-:Y:S05]  /*190b0*/  CALL.REL.NOINC `($__internal_32_$__cuda_sm70_shflsync_idx_p) ;  /* 0x00001e4000007944 */ /* 0x03efea0003c00000 */
[----:B------:R-:W-:Y:S01]  /*190c0*/  MOV R0, R211 ;  /* 0x000000d300007202 */ /* 0x000fe20000000f00 */
[----:B------:R-:W-:Y:S05]  /*190d0*/  BRA `(.L_x_2208) ;  /* 0xfffef7a000007947 */ /* 0x000fea000383ffff */
.L_x_2068:
[----:B------:R-:W-:Y:S01]  /*190e0*/  IMAD.MOV.U32 R212, RZ, RZ, R6 ;  /* 0x000000ffffd47224 */ /* 0x000fe200078e0006 */
[----:B------:R-:W-:Y:S01]  /*190f0*/  MOV R211, 0x3 ;  /* 0x0000000300d37802 */ /* 0x000fe20000000f00 */
[----:B-1----:R-:W-:Y:S01]  /*19100*/  IMAD.MOV.U32 R3, RZ, RZ, 0x1c1f ;  /* 0x00001c1fff037424 */ /* 0x002fe200078e00ff */
[----:B------:R-:W-:-:S02]  /*19110*/  MOV R2, 0x19130 ;  /* 0x0001913000027802 */ /* 0x000fc40000000f00 */
[----:B--2345:R-:W-:Y:S05]  /*19120*/  CALL.REL.NOINC `($__internal_32_$__cuda_sm70_shflsync_idx_p) ;  /* 0x00001dd000007944 */ /* 0x03cfea0003c00000 */
        /* <DEDUP_REMOVED lines=8> */
.L_x_2111:
[----:B------:R-:W-:Y:S01]  /*191b0*/  IMAD.MOV.U32 R212, RZ, RZ, R6 ;  /* 0x000000ffffd47224 */ /* 0x000fe200078e0006 */
[----:B------:R-:W-:Y:S01]  /*191c0*/  MOV R211, 0x1 ;  /* 0x0000000100d37802 */ /* 0x000fe20000000f00 */
[----:B---3--:R-:W-:Y:S01]  /*191d0*/  IMAD.MOV.U32 R3, RZ, RZ, 0x1c1f ;  /* 0x00001c1fff037424 */ /* 0x008fe200078e00ff */
[----:B------:R-:W-:Y:S02]  /*191e0*/  MOV R2, 0x19200 ;  /* 0x0001920000027802 */ /* 0x000fe40000000f00 */
[----:B------:R-:W-:Y:S05]  /*191f0*/  CALL.REL.NOINC `($__internal_32_$__cuda_sm70_shflsync_idx_p) ;  /* 0x00001d0000007944 */ /* 0x000fea0003c00000 */
[----:B------:R-:W-:Y:S01]  /*19200*/  IMAD.MOV.U32 R4, RZ, RZ, R211 ;  /* 0x000000ffff047224 */ /* 0x000fe200078e00d3 */
[----:B------:R-:W-:Y:S01]  /*19210*/  MOV R211, 0x1 ;  /* 0x0000000100d37802 */ /* 0x000fe20000000f00 */
[----:B------:R-:W-:Y:S01]  /*19220*/  IMAD.MOV.U32 R212, RZ, RZ, R26 ;  /* 0x000000ffffd47224 */ /* 0x000fe200078e001a */
[----:B------:R-:W-:Y:S02]  /*19230*/  MOV R3, 0x1c1f ;  /* 0x00001c1f00037802 */ /* 0x000fe40000000f00 */
[----:B------:R-:W-:Y:S02]  /*19240*/  MOV R2, 0x19260 ;  /* 0x0001926000027802 */ /* 0x000fe40000000f00 */
[----:B------:R-:W-:Y:S05]  /*19250*/  CALL.REL.NOINC `($__internal_32_$__cuda_sm70_shflsync_idx_p) ;  /* 0x00001ca000007944 */ /* 0x000fea0003c00000 */
[----:B------:R-:W-:Y:S01]  /*19260*/  MOV R2, R211 ;  /* 0x000000d300027202 */ /* 0x000fe20000000f00 */
[----:B------:R-:W-:Y:S05]  /*19270*/  BRA `(.L_x_2210) ;  /* 0xffff584000007947 */ /* 0x000fea000383ffff */
.L_x_2114:
[----:B------:R-:W-:Y:S01]  /*19280*/  IMAD.MOV.U32 R212, RZ, RZ, R5 ;  /* 0x000000ffffd47224 */ /* 0x000fe200078e0005 */
[----:B------:R-:W-:Y:S01]  /*19290*/  MOV R211, RZ ;  /* 0x000000ff00d37202 */ /* 0x000fe20000000f00 */
[----:B------:R-:W-:Y:S01]  /*192a0*/  IMAD.MOV.U32 R3, RZ, RZ, 0x1c1f ;  /* 0x00001c1fff037424 */ /* 0x000fe200078e00ff */
[----:B------:R-:W-:-:S02]  /*192b0*/  MOV R2, 0x192d0 ;  /* 0x000192d000027802 */ /* 0x000fc40000000f00 */
[----:B------:R-:W-:Y:S05]  /*192c0*/  CALL.REL.NOINC `($__internal_32_$__cuda_sm70_shflsync_idx_p) ;  /* 0x00001c3000007944 */ /* 0x000fea0003c00000 */
[----:B------:R-:W-:Y:S01]  /*192d0*/  MOV R4, R211 ;  /* 0x000000d300047202 */ /* 0x000fe20000000f00 */
[----:B------:R-:W-:Y:S05]  /*192e0*/  BRA `(.L_x_2211) ;  /* 0xffff61d000007947 */ /* 0x000fea000383ffff */
.L_x_2115:
[----:B------:R-:W-:Y:S01]  /*192f0*/  IMAD.MOV.U32 R212, RZ, RZ, R6 ;  /* 0x000000ffffd47224 */ /* 0x000fe200078e0006 */
[----:B------:R-:W-:Y:S01]  /*19300*/  MOV R211, RZ ;  /* 0x000000ff00d37202 */ /* 0x000fe20000000f00 */
[----:B------:R-:W-:Y:S01]  /*19310*/  IMAD.MOV.U32 R3, RZ, RZ, 0x1c1f ;  /* 0x00001c1fff037424 */ /* 0x000fe200078e00ff */
[----:B------:R-:W-:-:S02]  /*19320*/  MOV R2, 0x19340 ;  /* 0x0001934000027802 */ /* 0x000fc40000000f00 */
[----:B-12---:R-:W-:Y:S05]  /*19330*/  CALL.REL.NOINC `($__internal_32_$__cuda_sm70_shflsync_idx_p) ;  /* 0x00001bc000007944 */ /* 0x006fea0003c00000 */
[----:B------:R-:W-:Y:S01]  /*19340*/  MOV R0, R211 ;  /* 0x000000d300007202 */ /* 0x000fe20000000f00 */
[----:B------:R-:W-:Y:S05]  /*19350*/  BRA `(.L_x_2212) ;  /* 0xffff618000007947 */ /* 0x000fea000383ffff */
.L_x_2118:
[----:B------:R-:W-:Y:S01]  /*19360*/  IMAD.MOV.U32 R212, RZ, RZ, R5 ;  /* 0x000000ffffd47224 */ /* 0x000fe200078e0005 */
[----:B------:R-:W-:Y:S01]  /*19370*/  MOV R211, 0x1 ;  /* 0x0000000100d37802 */ /* 0x000fe20000000f00 */
[----:B--2---:R-:W-:Y:S01]  /*19380*/  IMAD.MOV.U32 R3, RZ, RZ, 0x1c1f ;  /* 0x00001c1fff037424 */ /* 0x004fe200078e00ff */
[----:B------:R-:W-:-:S03]  /*19390*/  MOV R2, 0x193b0 ;  /* 0x000193b000027802 */ /* 0x000fc60000000f00 */
[----:B-1-34-:R-:W-:Y:S05]  /*193a0*/  CALL.REL.NOINC `($__internal_32_$__cuda_sm70_shflsync_idx_p) ;  /* 0x00001b5000007944 */ /* 0x01afea0003c00000 */
        /* <DEDUP_REMOVED lines=8> */
.L_x_2119:
[----:B------:R-:W-:Y:S02]  /*19430*/  MOV R0, 0x2 ;  /* 0x0000000200007802 */ /* 0x000fe40000000f00 */
[----:B------:R-:W-:Y:S02]  /*19440*/  MOV R2, 0x19460 ;  /* 0x0001946000027802 */ /* 0x000fe40000000f00 */
[----:B------:R-:W-:Y:S05]  /*19450*/  CALL.REL.NOINC `($__internal_31_$__cuda_sm70_shflsync_bfly_p) ;  /* 0x00001a4000007944 */ /* 0x000fea0003c00000 */
[----:B------:R-:W-:Y:S05]  /*19460*/  BRA `(.L_x_2214) ;  /* 0xffff697000007947 */ /* 0x000fea000383ffff */
.L_x_2120:
[----:B------:R-:W-:Y:S02]  /*19470*/  MOV R0, 0x1 ;  /* 0x0000000100007802 */ /* 0x000fe40000000f00 */
[----:B------:R-:W-:Y:S02]  /*19480*/  MOV R2, 0x194a0 ;  /* 0x000194a000027802 */ /* 0x000fe40000000f00 */
[----:B------:R-:W-:Y:S05]  /*19490*/  CALL.REL.NOINC `($__internal_31_$__cuda_sm70_shflsync_bfly_p) ;  /* 0x00001a0000007944 */ /* 0x000fea0003c00000 */
[----:B------:R-:W-:Y:S01]  /*194a0*/  FMNMX.FTZ R108, R4, R0, !PT ;  /* 0x00000000046c7209 */ /* 0x000fe20007810000 */
[----:B------:R-:W-:Y:S01]  /*194b0*/  IMAD.MOV.U32 R4, RZ, RZ, R5 ;  /* 0x000000ffff047224 */ /* 0x000fe200078e0005 */
[----:B------:R-:W-:Y:S01]  /*194c0*/  MOV R2, 0x194f0 ;  /* 0x000194f000027802 */ /* 0x000fe20000000f00 */
[----:B------:R-:W-:Y:S02]  /*194d0*/  IMAD.MOV.U32 R0, RZ, RZ, 0x2 ;  /* 0x00000002ff007424 */ /* 0x000fe400078e00ff */
[----:B------:R-:W-:Y:S05]  /*194e0*/  CALL.REL.NOINC `($__internal_31_$__cuda_sm70_shflsync_bfly_p) ;  /* 0x000019b000007944 */ /* 0x000fea0003c00000 */
[----:B------:R-:W-:Y:S01]  /*194f0*/  FMNMX.FTZ R5, R5, R0, !PT ;  /* 0x0000000005057209 */ /* 0x000fe20007810000 */
[----:B------:R-:W-:Y:S01]  /*19500*/  IMAD.MOV.U32 R0, RZ, RZ, 0x1 ;  /* 0x00000001ff007424 */ /* 0x000fe200078e00ff */
[----:B------:R-:W-:-:S03]  /*19510*/  MOV R2, 0x19540 ;  /* 0x0001954000027802 */ /* 0x000fc60000000f00 */
[----:B------:R-:W-:Y:S02]  /*19520*/  IMAD.MOV.U32 R4, RZ, RZ, R5 ;  /* 0x000000ffff047224 */ /* 0x000fe400078e0005 */
        /* <DEDUP_REMOVED lines=21> */
[----:B------:R-:W-:Y:S01]  /*19680*/  MOV R9, R0 ;  /* 0x0000000000097202 */ /* 0x000fe20000000f00 */
[----:B------:R-:W-:Y:S05]  /*19690*/  BRA `(.L_x_2215) ;  /* 0xffff683000007947 */ /* 0x000fea000383ffff */
.L_x_2122:
[----:B-1--4-:R-:W-:Y:S01]  /*196a0*/  MOV R211, RZ ;  /* 0x000000ff00d37202 */ /* 0x012fe20000000f00 */
[----:B------:R-:W-:Y:S01]  /*196b0*/  IMAD.MOV.U32 R212, RZ, RZ, R8 ;  /* 0x000000ffffd47224 */ /* 0x000fe200078e0008 */
[----:B------:R-:W-:Y:S01]  /*196c0*/  MOV R2, 0x196f0 ;  /* 0x000196f000027802 */ /* 0x000fe20000000f00 */
[----:B------:R-:W-:Y:S02]  /*196d0*/  IMAD.MOV.U32 R3, RZ, RZ, 0x1c1f ;  /* 0x00001c1fff037424 */ /* 0x000fe400078e00ff */
[----:B------:R-:W-:Y:S05]  /*196e0*/  CALL.REL.NOINC `($__internal_32_$__cuda_sm70_shflsync_idx_p) ;  /* 0x0000181000007944 */ /* 0x000fea0003c00000 */
[----:B------:R-:W-:Y:S01]  /*196f0*/  MOV R0, R211 ;  /* 0x000000d300007202 */ /* 0x000fe20000000f00 */
[----:B------:R-:W-:-:S05]  /*19700*/  BRA `(.L_x_2216) ;  /* 0xffff7b0000007947 */ /* 0x000fca000383ffff */
.L_x_2125:
[----:B------:R-:W-:Y:S01]  /*19710*/  MOV R211, 0x1 ;  /* 0x0000000100d37802 */ /* 0x000fe20000000f00 */
[----:B------:R-:W-:Y:S01]  /*19720*/  IMAD.MOV.U32 R212, RZ, RZ, R8 ;  /* 0x000000ffffd47224 */ /* 0x000fe200078e0008 */
[----:B--2---:R-:W-:Y:S01]  /*19730*/  MOV R2, 0x19760 ;  /* 0x0001976000027802 */ /* 0x004fe20000000f00 */
[----:B------:R-:W-:Y:S02]  /*19740*/  IMAD.MOV.U32 R3, RZ, RZ, 0x1c1f ;  /* 0x00001c1fff037424 */ /* 0x000fe400078e00ff */
[----:B-1----:R-:W-:Y:S05]  /*19750*/  CALL.REL.NOINC `($__internal_32_$__cuda_sm70_shflsync_idx_p) ;  /* 0x000017a000007944 */ /* 0x002fea0003c00000 */
[----:B------:R-:W-:Y:S01]  /*19760*/  MOV R3, 0x1c1f ;  /* 0x00001c1f00037802 */ /* 0x000fe20000000f00 */
[----:B------:R-:W-:Y:S01]  /*19770*/  IMAD.MOV.U32 R4, RZ, RZ, R211 ;  /* 0x000000ffff047224 */ /* 0x000fe200078e00d3 */
[----:B------:R-:W-:Y:S01]  /*19780*/  MOV R211, 0x1 ;  /* 0x0000000100d37802 */ /* 0x000fe20000000f00 */
[----:B------:R-:W-:Y:S01]  /*19790*/  IMAD.MOV.U32 R212, RZ, RZ, R9 ;  /* 0x000000ffffd47224 */ /* 0x000fe200078e0009 */
[----:B------:R-:W-:Y:S02]  /*197a0*/  MOV R2, 0x197c0 ;  /* 0x000197c000027802 */ /* 0x000fe40000000f00 */
[----:B------:R-:W-:Y:S05]  /*197b0*/  CALL.REL.NOINC `($__internal_32_$__cuda_sm70_shflsync_idx_p) ;  /* 0x0000174000007944 */ /* 0x000fea0003c00000 */
[----:B------:R-:W-:Y:S01]  /*197c0*/  MOV R0, R211 ;  /* 0x000000d300007202 */ /* 0x000fe20000000f00 */
[----:B------:R-:W-:-:S05]  /*197d0*/  BRA `(.L_x_2217) ;  /* 0xffff7b6000007947 */ /* 0x000fca000383ffff */
.L_x_2128:
[----:B------:R-:W-:Y:S01]  /*197e0*/  MOV R211, RZ ;  /* 0x000000ff00d37202 */ /* 0x000fe20000000f00 */
[----:B------:R-:W-:Y:S01]  /*197f0*/  IMAD.MOV.U32 R212, RZ, RZ, R174 ;  /* 0x000000ffffd47224 */ /* 0x000fe200078e00ae */
[----:B------:R-:W-:Y:S01]  /*19800*/  MOV R2, 0x19830 ;  /* 0x0001983000027802 */ /* 0x000fe20000000f00 */
[----:B------:R-:W-:Y:S02]  /*19810*/  IMAD.MOV.U32 R3, RZ, RZ, 0x1c1f ;  /* 0x00001c1fff037424 */ /* 0x000fe400078e00ff */
[----:B------:R-:W-:Y:S05]  /*19820*/  CALL.REL.NOINC `($__internal_32_$__cuda_sm70_shflsync_idx_p) ;  /* 0x000016d000007944 */ /* 0x000fea0003c00000 */
[----:B------:R-:W-:Y:S01]  /*19830*/  MOV R4, R211 ;  /* 0x000000d300047202 */ /* 0x000fe20000000f00 */
[----:B------:R-:W-:-:S05]  /*19840*/  BRA `(.L_x_2218) ;  /* 0xffff84c000007947 */ /* 0x000fca000383ffff */
.L_x_2129:
[----:B------:R-:W-:Y:S01]  /*19850*/  MOV R211, RZ ;  /* 0x000000ff00d37202 */ /* 0x000fe20000000f00 */
[----:B------:R-:W-:Y:S01]  /*19860*/  IMAD.MOV.U32 R212, RZ, RZ, R175 ;  /* 0x000000ffffd47224 */ /* 0x000fe200078e00af */
[----:B------:R-:W-:Y:S01]  /*19870*/  MOV R2, 0x198a0 ;  /* 0x000198a000027802 */ /* 0x000fe20000000f00 */
[----:B------:R-:W-:Y:S02]  /*19880*/  IMAD.MOV.U32 R3, RZ, RZ, 0x1c1f ;  /* 0x00001c1fff037424 */ /* 0x000fe400078e00ff */
[----:B-12---:R-:W-:Y:S05]  /*19890*/  CALL.REL.NOINC `($__internal_32_$__cuda_sm70_shflsync_idx_p) ;  /* 0x0000166000007944 */ /* 0x006fea0003c00000 */
[----:B------:R-:W-:Y:S01]  /*198a0*/  MOV R0, R211 ;  /* 0x000000d300007202 */ /* 0x000fe20000000f00 */
[----:B------:R-:W-:-:S05]  /*198b0*/  BRA `(.L_x_2219) ;  /* 0xffff847000007947 */ /* 0x000fca000383ffff */
.L_x_2130:
[----:B------:R-:W-:Y:S01]  /*198c0*/  MOV R211, 0x1 ;  /* 0x0000000100d37802 */ /* 0x000fe20000000f00 */
[----:B------:R-:W-:Y:S01]  /*198d0*/  IMAD.MOV.U32 R212, RZ, RZ, R174 ;  /* 0x000000ffffd47224 */ /* 0x000fe200078e00ae */
[----:B----4-:R-:W-:Y:S01]  /*198e0*/  MOV R2, 0x19910 ;  /* 0x0001991000027802 */ /* 0x010fe20000000f00 */
[----:B------:R-:W-:Y:S03]  /*198f0*/  IMAD.MOV.U32 R3, RZ, RZ, 0x1c1f ;  /* 0x00001c1fff037424 */ /* 0x000fe600078e00ff */
[----:B-1-3--:R-:W-:Y:S05]  /*19900*/  CALL.REL.NOINC `($__internal_32_$__cuda_sm70_shflsync_idx_p) ;  /* 0x000015f000007944 */ /* 0x00afea0003c00000 */
        /* <DEDUP_REMOVED lines=8> */
.L_x_2131:
[----:B------:R-:W-:Y:S02]  /*19990*/  MOV R0, 0x2 ;  /* 0x0000000200007802 */ /* 0x000fe40000000f00 */
[----:B------:R-:W-:Y:S02]  /*199a0*/  MOV R2, 0x199c0 ;  /* 0x000199c000027802 */ /* 0x000fe40000000f00 */
[----:B--2---:R-:W-:Y:S05]  /*199b0*/  CALL.REL.NOINC `($__internal_31_$__cuda_sm70_shflsync_bfly_p) ;  /* 0x000014e000007944 */ /* 0x004fea0003c00000 */
[----:B------:R-:W-:-:S05]  /*199c0*/  BRA `(.L_x_2221) ;  /* 0xffff886000007947 */ /* 0x000fca000383ffff */
.L_x_2132:
[----:B------:R-:W-:Y:S02]  /*199d0*/  MOV R0, 0x1 ;  /* 0x0000000100007802 */ /* 0x000fe40000000f00 */
[----:B------:R-:W-:Y:S02]  /*199e0*/  MOV R2, 0x19a00 ;  /* 0x00019a0000027802 */ /* 0x000fe40000000f00 */
[----:B--2---:R-:W-:Y:S05]  /*199f0*/  CALL.REL.NOINC `($__internal_31_$__cuda_sm70_shflsync_bfly_p) ;  /* 0x000014a000007944 */ /* 0x004fea0003c00000 */
[----:B------:R-:W-:Y:S01]  /*19a00*/  FMNMX.FTZ R108, R4, R0, !PT ;  /* 0x00000000046c7209 */ /* 0x000fe20007810000 */
[----:B------:R-:W-:Y:S01]  /*19a10*/  IMAD.MOV.U32 R4, RZ, RZ, R5 ;  /* 0x000000ffff047224 */ /* 0x000fe200078e0005 */
[----:B------:R-:W-:Y:S01]  /*19a20*/  MOV R2, 0x19a50 ;  /* 0x00019a5000027802 */ /* 0x000fe20000000f00 */
[----:B------:R-:W-:Y:S02]  /*19a30*/  IMAD.MOV.U32 R0, RZ, RZ, 0x2 ;  /* 0x00000002ff007424 */ /* 0x000fe400078e00ff */
[----:B------:R-:W-:Y:S05]  /*19a40*/  CALL.REL.NOINC `($__internal_31_$__cuda_sm70_shflsync_bfly_p) ;  /* 0x0000145000007944 */ /* 0x000fea0003c00000 */
[----:B------:R-:W-:Y:S01]  /*19a50*/  FMNMX.FTZ R4, R5, R0, !PT ;  /* 0x0000000005047209 */ /* 0x000fe20007810000 */
[----:B------:R-:W-:Y:S01]  /*19a60*/  IMAD.MOV.U32 R0, RZ, RZ, 0x1 ;  /* 0x00000001ff007424 */ /* 0x000fe200078e00ff */
        /* <DEDUP_REMOVED lines=20> */
[----:B------:R-:W-:-:S05]  /*19bb0*/  BRA `(.L_x_2222) ;  /* 0xffff876000007947 */ /* 0x000fca000383ffff */
.L_x_2134:
[----:B------:R-:W-:Y:S01]  /*19bc0*/  IMAD.MOV.U32 R4, RZ, RZ, R214 ;  /* 0x000000ffff047224 */ /* 0x000fe200078e00d6 */
[----:B------:R-:W-:-:S02]  /*19bd0*/  MOV R0, 0x2 ;  /* 0x0000000200007802 */ /* 0x000fc40000000f00 */
[----:B------:R-:W-:Y:S02]  /*19be0*/  MOV R2, 0x19c00 ;  /* 0x00019c0000027802 */ /* 0x000fe40000000f00 */
[----:B------:R-:W-:Y:S05]  /*19bf0*/  CALL.REL.NOINC `($__internal_31_$__cuda_sm70_shflsync_bfly_p) ;  /* 0x000012a000007944 */ /* 0x000fea0003c00000 */
[----:B------:R-:W-:Y:S01]  /*19c00*/  FADD.FTZ R4, R214, R0 ;  /* 0x00000000d6047221 */ /* 0x000fe20000010000 */
[----:B------:R-:W-:Y:S02]  /*19c10*/  MOV R0, 0x1 ;  /* 0x0000000100007802 */ /* 0x000fe40000000f00 */
[----:B------:R-:W-:Y:S02]  /*19c20*/  MOV R2, 0x19c40 ;  /* 0x00019c4000027802 */ /* 0x000fe40000000f00 */
[----:B------:R-:W-:Y:S05]  /*19c30*/  CALL.REL.NOINC `($__internal_31_$__cuda_sm70_shflsync_bfly_p) ;  /* 0x0000126000007944 */ /* 0x000fea0003c00000 */
[----:B------:R-:W-:Y:S01]  /*19c40*/  FADD.FTZ R9, R4, R0 ;  /* 0x0000000004097221 */ /* 0x000fe20000010000 */
[----:B------:R-:W-:Y:S02]  /*19c50*/  MOV R4, R213 ;  /* 0x000000d500047202 */ /* 0x000fe40000000f00 */
[----:B------:R-:W-:Y:S02]  /*19c60*/  MOV R0, 0x2 ;  /* 0x0000000200007802 */ /* 0x000fe40000000f00 */
[----:B------:R-:W-:Y:S02]  /*19c70*/  MOV R2, 0x19c90 ;  /* 0x00019c9000027802 */ /* 0x000fe40000000f00 */
[----:B------:R-:W-:Y:S05]  /*19c80*/  CALL.REL.NOINC `($__internal_31_$__cuda_sm70_shflsync_bfly_p) ;  /* 0x0000121000007944 */ /* 0x000fea0003c00000 */
[----:B------:R-:W-:Y:S01]  /*19c90*/  FADD.FTZ R8, R213, R0 ;  /* 0x00000000d5087221 */ /* 0x000fe20000010000 */
[----:B------:R-:W-:Y:S02]  /*19ca0*/  MOV R0, 0x1 ;  /* 0x0000000100007802 */ /* 0x000fe40000000f00 */
[----:B------:R-:W-:-:S02]  /*19cb0*/  MOV R2, 0x19ce0 ;  /* 0x00019ce000027802 */ /* 0x000fc40000000f00 */
[----:B------:R-:W-:Y:S02]  /*19cc0*/  MOV R4, R8 ;  /* 0x0000000800047202 */ /* 0x000fe40000000f00 */
        /* <DEDUP_REMOVED lines=8> */
[----:B------:R-:W-:Y:S02]  /*19d50*/  MOV R2, 0x19d80 ;  /* 0x00019d8000027802 */ /* 0x000fe40000000f00 */
[----:B------:R-:W-:-:S02]  /*19d60*/  MOV R4, R5 ;  /* 0x0000000500047202 */ /* 0x000fc40000000f00 */
[----:B------:R-:W-:Y:S05]  /*19d70*/  CALL.REL.NOINC `($__internal_31_$__cuda_sm70_shflsync_bfly_p) ;  /* 0x0000112000007944 */ /* 0x000fea0003c00000 */
[----:B------:R-:W-:Y:S01]  /*19d80*/  FADD.FTZ R5, R5, R0 ;  /* 0x0000000005057221 */ /* 0x000fe20000010000 */
[----:B------:R-:W-:-:S02]  /*19d90*/  MOV R4, R224 ;  /* 0x000000e000047202 */ /* 0x000fc40000000f00 */
[----:B------:R-:W-:Y:S02]  /*19da0*/  MOV R0, 0x2 ;  /* 0x0000000200007802 */ /* 0x000fe40000000f00 */
[----:B------:R-:W-:Y:S02]  /*19db0*/  MOV R2, 0x19dd0 ;  /* 0x00019dd000027802 */ /* 0x000fe40000000f00 */
[----:B------:R-:W-:Y:S05]  /*19dc0*/  CALL.REL.NOINC `($__internal_31_$__cuda_sm70_shflsync_bfly_p) ;  /* 0x000010d000007944 */ /* 0x000fea0003c00000 */
[----:B------:R-:W-:Y:S01]  /*19dd0*/  FADD.FTZ R4, R224, R0 ;  /* 0x00000000e0047221 */ /* 0x000fe20000010000 */
[----:B------:R-:W-:Y:S02]  /*19de0*/  MOV R0, 0x1 ;  /* 0x0000000100007802 */ /* 0x000fe40000000f00 */
[----:B------:R-:W-:Y:S02]  /*19df0*/  MOV R2, 0x19e10 ;  /* 0x00019e1000027802 */ /* 0x000fe40000000f00 */
[----:B------:R-:W-:Y:S05]  /*19e00*/  CALL.REL.NOINC `($__internal_31_$__cuda_sm70_shflsync_bfly_p) ;  /* 0x0000109000007944 */ /* 0x000fea0003c00000 */
[----:B------:R-:W-:Y:S01]  /*19e10*/  MOV R11, R0 ;  /* 0x00000000000b7202 */ /* 0x000fe20000000f00 */
[----:B------:R-:W-:Y:S05]  /*19e20*/  BRA `(.L_x_2223) ;  /* 0xffff9da000007947 */ /* 0x000fea000383ffff */
.L_x_2141:
[----:B--234-:R-:W-:Y:S01]  /*19e30*/  IMAD.MOV.U32 R212, RZ, RZ, R6 ;  /* 0x000000ffffd47224 */ /* 0x01cfe200078e0006 */
[----:B------:R-:W-:Y:S01]  /*19e40*/  MOV R211, RZ ;  /* 0x000000ff00d37202 */ /* 0x000fe20000000f00 */
[----:B------:R-:W-:Y:S01]  /*19e50*/  IMAD.MOV.U32 R3, RZ, RZ, 0x1c1f ;  /* 0x00001c1fff037424 */ /* 0x000fe200078e00ff */
[----:B------:R-:W-:Y:S02]  /*19e60*/  MOV R2, 0x19e80 ;  /* 0x00019e8000027802 */ /* 0x000fe40000000f00 */
[----:B-1----:R-:W-:Y:S05]  /*19e70*/  CALL.REL.NOINC `($__internal_32_$__cuda_sm70_shflsync_idx_p) ;  /* 0x0000108000007944 */ /* 0x002fea0003c00000 */
[----:B------:R-:W-:Y:S01]  /*19e80*/  MOV R4, R211 ;  /* 0x000000d300047202 */ /* 0x000fe20000000f00 */
[----:B------:R-:W-:Y:S05]  /*19e90*/  BRA `(.L_x_2224) ;  /* 0xffffb7e000007947 */ /* 0x000fea000383ffff */
.L_x_2142:
[----:B------:R-:W-:Y:S01]  /*19ea0*/  IMAD.MOV.U32 R212, RZ, RZ, R12 ;  /* 0x000000ffffd47224 */ /* 0x000fe200078e000c */
[----:B------:R-:W-:Y:S01]  /*19eb0*/  MOV R211, RZ ;  /* 0x000000ff00d37202 */ /* 0x000fe20000000f00 */
[----:B------:R-:W-:Y:S01]  /*19ec0*/  IMAD.MOV.U32 R3, RZ, RZ, 0x1c1f ;  /* 0x00001c1fff037424 */ /* 0x000fe200078e00ff */
[----:B------:R-:W-:-:S02]  /*19ed0*/  MOV R2, 0x19ef0 ;  /* 0x00019ef000027802 */ /* 0x000fc40000000f00 */
[----:B-123--:R-:W-:Y:S05]  /*19ee0*/  CALL.REL.NOINC `($__internal_32_$__cuda_sm70_shflsync_idx_p) ;  /* 0x0000101000007944 */ /* 0x00efea0003c00000 */
[----:B------:R-:W-:Y:S01]  /*19ef0*/  MOV R2, R211 ;  /* 0x000000d300027202 */ /* 0x000fe20000000f00 */
[----:B------:R-:W-:Y:S05]  /*19f00*/  BRA `(.L_x_2225) ;  /* 0xffffb79000007947 */ /* 0x000fea000383ffff */
.L_x_2145:
[----:B------:R-:W-:Y:S01]  /*19f10*/  IMAD.MOV.U32 R212, RZ, RZ, R6 ;  /* 0x000000ffffd47224 */ /* 0x000fe200078e0006 */
[----:B------:R-:W-:Y:S01]  /*19f20*/  MOV R211, 0x1 ;  /* 0x0000000100d37802 */ /* 0x000fe20000000f00 */
[----:B-1----:R-:W-:Y:S01]  /*19f30*/  IMAD.MOV.U32 R3, RZ, RZ, 0x1c1f ;  /* 0x00001c1fff037424 */ /* 0x002fe200078e00ff */
[----:B--2---:R-:W-:-:S02]  /*19f40*/  MOV R2, 0x19f60 ;  /* 0x00019f6000027802 */ /* 0x004fc40000000f00 */
[----:B---34-:R-:W-:Y:S05]  /*19f50*/  CALL.REL.NOINC `($__internal_32_$__cuda_sm70_shflsync_idx_p) ;  /* 0x00000fa000007944 */ /* 0x018fea0003c00000 */
        /* <DEDUP_REMOVED lines=8> */
.L_x_2148:
[----:B------:R-:W-:Y:S01]  /*19fe0*/  IMAD.MOV.U32 R212, RZ, RZ, R6 ;  /* 0x000000ffffd47224 */ /* 0x000fe200078e0006 */
[----:B------:R-:W-:Y:S01]  /*19ff0*/  MOV R211, 0x2 ;  /* 0x0000000200d37802 */ /* 0x000fe20000000f00 */
[----:B-1----:R-:W-:Y:S01]  /*1a000*/  IMAD.MOV.U32 R3, RZ, RZ, 0x1c1f ;  /* 0x00001c1fff037424 */ /* 0x002fe200078e00ff */
[----:B------:R-:W-:Y:S02]  /*1a010*/  MOV R2, 0x1a030 ;  /* 0x0001a03000027802 */ /* 0x000fe40000000f00 */
[----:B---34-:R-:W-:Y:S05]  /*1a020*/  CALL.REL.NOINC `($__internal_32_$__cuda_sm70_shflsync_idx_p) ;  /* 0x00000ed000007944 */ /* 0x018fea0003c00000 */
[----:B------:R-:W-:Y:S01]  /*1a030*/  MOV R4, R211 ;  /* 0x000000d300047202 */ /* 0x000fe20000000f00 */
[----:B------:R-:W-:Y:S05]  /*1a040*/  BRA `(.L_x_2227) ;  /* 0xffffb8b000007947 */ /* 0x000fea000383ffff */
.L_x_2149:
[----:B------:R-:W-:Y:S01]  /*1a050*/  IMAD.MOV.U32 R212, RZ, RZ, R12 ;  /* 0x000000ffffd47224 */ /* 0x000fe200078e000c */
[----:B------:R-:W-:Y:S01]  /*1a060*/  MOV R211, 0x2 ;  /* 0x0000000200d37802 */ /* 0x000fe20000000f00 */
[----:B-1----:R-:W-:Y:S01]  /*1a070*/  IMAD.MOV.U32 R3, RZ, RZ, 0x1c1f ;  /* 0x00001c1fff037424 */ /* 0x002fe200078e00ff */
[----:B------:R-:W-:Y:S02]  /*1a080*/  MOV R2, 0x1a0a0 ;  /* 0x0001a0a000027802 */ /* 0x000fe40000000f00 */
[----:B--234-:R-:W-:Y:S05]  /*1a090*/  CALL.REL.NOINC `($__internal_32_$__cuda_sm70_shflsync_idx_p) ;  /* 0x00000e6000007944 */ /* 0x01cfea0003c00000 */
[----:B------:R-:W-:Y:S01]  /*1a0a0*/  MOV R2, R211 ;  /* 0x000000d300027202 */ /* 0x000fe20000000f00 */
[----:B------:R-:W-:Y:S05]  /*1a0b0*/  BRA `(.L_x_2228) ;  /* 0xffffb86000007947 */ /* 0x000fea000383ffff */
.L_x_2152:
[----:B------:R-:W-:Y:S01]  /*1a0c0*/  IMAD.MOV.U32 R212, RZ, RZ, R6 ;  /* 0x000000ffffd47224 */ /* 0x000fe200078e0006 */
[----:B------:R-:W-:Y:S01]  /*1a0d0*/  MOV R211, 0x3 ;  /* 0x0000000300d37802 */ /* 0x000fe20000000f00 */
[----:B--2---:R-:W-:Y:S01]  /*1a0e0*/  IMAD.MOV.U32 R3, RZ, RZ, 0x1c1f ;  /* 0x00001c1fff037424 */ /* 0x004fe200078e00ff */
[----:B------:R-:W-:-:S02]  /*1a0f0*/  MOV R2, 0x1a110 ;  /* 0x0001a11000027802 */ /* 0x000fc40000000f00 */
        /* <DEDUP_REMOVED lines=9> */
.L_x_2154:
[----:B------:R-:W-:Y:S01]  /*1a190*/  IMAD.MOV.U32 R212, RZ, RZ, R5 ;  /* 0x000000ffffd47224 */ /* 0x000fe200078e0005 */
[----:B------:R-:W-:Y:S01]  /*1a1a0*/  MOV R211, RZ ;  /* 0x000000ff00d37202 */ /* 0x000fe20000000f00 */
[----:B------:R-:W-:Y:S01]  /*1a1b0*/  IMAD.MOV.U32 R3, RZ, RZ, 0x1c1f ;  /* 0x00001c1fff037424 */ /* 0x000fe200078e00ff */
[----:B------:R-:W-:Y:S02]  /*1a1c0*/  MOV R2, 0x1a1e0 ;  /* 0x0001a1e000027802 */ /* 0x000fe40000000f00 */
[----:B------:R-:W-:Y:S05]  /*1a1d0*/  CALL.REL.NOINC `($__internal_32_$__cuda_sm70_shflsync_idx_p) ;  /* 0x00000d2000007944 */ /* 0x000fea0003c00000 */
[----:B------:R-:W-:Y:S01]  /*1a1e0*/  MOV R4, R211 ;  /* 0x000000d300047202 */ /* 0x000fe20000000f00 */
[----:B------:R-:W-:Y:S05]  /*1a1f0*/  BRA `(.L_x_2230) ;  /* 0xffffbb8000007947 */ /* 0x000fea000383ffff */
.L_x_2155:
[----:B------:R-:W-:Y:S01]  /*1a200*/  IMAD.MOV.U32 R212, RZ, RZ, R6 ;  /* 0x000000ffffd47224 */ /* 0x000fe200078e0006 */
[----:B------:R-:W-:Y:S01]  /*1a210*/  MOV R211, RZ ;  /* 0x000000ff00d37202 */ /* 0x000fe20000000f00 */
[----:B------:R-:W-:Y:S01]  /*1a220*/  IMAD.MOV.U32 R3, RZ, RZ, 0x1c1f ;  /* 0x00001c1fff037424 */ /* 0x000fe200078e00ff */
[----:B------:R-:W-:Y:S02]  /*1a230*/  MOV R2, 0x1a250 ;  /* 0x0001a25000027802 */ /* 0x000fe40000000f00 */
[----:B-12---:R-:W-:Y:S05]  /*1a240*/  CALL.REL.NOINC `($__internal_32_$__cuda_sm70_shflsync_idx_p) ;  /* 0x00000cb000007944 */ /* 0x006fea0003c00000 */
[----:B------:R-:W-:Y:S01]  /*1a250*/  MOV R0, R211 ;  /* 0x000000d300007202 */ /* 0x000fe20000000f00 */
[----:B------:R-:W-:Y:S05]  /*1a260*/  BRA `(.L_x_2231) ;  /* 0xffffbb3000007947 */ /* 0x000fea000383ffff */
.L_x_2158:
        /* <DEDUP_REMOVED lines=13> */
.L_x_2161:
[----:B------:R-:W-:Y:S01]  /*1a340*/  IMAD.MOV.U32 R212, RZ, RZ, R5 ;  /* 0x000000ffffd47224 */ /* 0x000fe200078e0005 */
[----:B------:R-:W-:Y:S01]  /*1a350*/  MOV R211, 0x2 ;  /* 0x0000000200d37802 */ /* 0x000fe20000000f00 */
[----:B-1----:R-:W-:Y:S01]  /*1a360*/  IMAD.MOV.U32 R3, RZ, RZ, 0x1c1f ;  /* 0x00001c1fff037424 */ /* 0x002fe200078e00ff */
[----:B------:R-:W-:Y:S02]  /*1a370*/  MOV R2, 0x1a390 ;  /* 0x0001a39000027802 */ /* 0x000fe40000000f00 */
[----:B--234-:R-:W-:Y:S05]  /*1a380*/  CALL.REL.NOINC `($__internal_32_$__cuda_sm70_shflsync_idx_p) ;  /* 0x00000b7000007944 */ /* 0x01cfea0003c00000 */
[----:B------:R-:W-:Y:S01]  /*1a390*/  MOV R4, R211 ;  /* 0x000000d300047202 */ /* 0x000fe20000000f00 */
[----:B------:R-:W-:Y:S05]  /*1a3a0*/  BRA `(.L_x_2233) ;  /* 0xffffc3a000007947 */ /* 0x000fea000383ffff */
.L_x_2162:
[----:B------:R-:W-:Y:S01]  /*1a3b0*/  IMAD.MOV.U32 R212, RZ, RZ, R6 ;  /* 0x000000ffffd47224 */ /* 0x000fe200078e0006 */
[----:B------:R-:W-:Y:S01]  /*1a3c0*/  MOV R211, 0x2 ;  /* 0x0000000200d37802 */ /* 0x000fe20000000f00 */
[----:B------:R-:W-:Y:S01]  /*1a3d0*/  IMAD.MOV.U32 R3, RZ, RZ, 0x1c1f ;  /* 0x00001c1fff037424 */ /* 0x000fe200078e00ff */
[----:B------:R-:W-:Y:S02]  /*1a3e0*/  MOV R2, 0x1a400 ;  /* 0x0001a40000027802 */ /* 0x000fe40000000f00 */
[----:B-1234-:R-:W-:Y:S05]  /*1a3f0*/  CALL.REL.NOINC `($__internal_32_$__cuda_sm70_shflsync_idx_p) ;  /* 0x00000b0000007944 */ /* 0x01efea0003c00000 */
[----:B------:R-:W-:Y:S01]  /*1a400*/  MOV R0, R211 ;  /* 0x000000d300007202 */ /* 0x000fe20000000f00 */
[----:B------:R-:W-:Y:S05]  /*1a410*/  BRA `(.L_x_2234) ;  /* 0xffffc35000007947 */ /* 0x000fea000383ffff */
.L_x_2165:
        /* <DEDUP_REMOVED lines=13> */
.L_x_2169:
[----:B------:R-:W-:Y:S01]  /*1a4f0*/  IMAD.MOV.U32 R212, RZ, RZ, R5 ;  /* 0x000000ffffd47224 */ /* 0x000fe200078e0005 */
[----:B------:R-:W-:Y:S01]  /*1a500*/  MOV R211, RZ ;  /* 0x000000ff00d37202 */ /* 0x000fe20000000f00 */
[----:B------:R-:W-:Y:S01]  /*1a510*/  IMAD.MOV.U32 R3, RZ, RZ, 0x1c1f ;  /* 0x00001c1fff037424 */ /* 0x000fe200078e00ff */
[----:B------:R-:W-:Y:S02]  /*1a520*/  MOV R2, 0x1a540 ;  /* 0x0001a54000027802 */ /* 0x000fe40000000f00 */
[----:B------:R-:W-:Y:S05]  /*1a530*/  CALL.REL.NOINC `($__internal_32_$__cuda_sm70_shflsync_idx_p) ;  /* 0x000009c000007944 */ /* 0x000fea0003c00000 */
[----:B------:R-:W-:Y:S01]  /*1a540*/  MOV R4, R211 ;  /* 0x000000d300047202 */ /* 0x000fe20000000f00 */
[----:B------:R-:W-:Y:S05]  /*1a550*/  BRA `(.L_x_2236) ;  /* 0xffffd3e000007947 */ /* 0x000fea000383ffff */
.L_x_2170:
[----:B------:R-:W-:Y:S01]  /*1a560*/  IMAD.MOV.U32 R212, RZ, RZ, R13 ;  /* 0x000000ffffd47224 */ /* 0x000fe200078e000d */
[----:B------:R-:W-:Y:S01]  /*1a570*/  MOV R211, RZ ;  /* 0x000000ff00d37202 */ /* 0x000fe20000000f00 */
[----:B------:R-:W-:Y:S01]  /*1a580*/  IMAD.MOV.U32 R3, RZ, RZ, 0x1c1f ;  /* 0x00001c1fff037424 */ /* 0x000fe200078e00ff */
[----:B------:R-:W-:Y:S02]  /*1a590*/  MOV R2, 0x1a5b0 ;  /* 0x0001a5b000027802 */ /* 0x000fe40000000f00 */
[----:B-12---:R-:W-:Y:S05]  /*1a5a0*/  CALL.REL.NOINC `($__internal_32_$__cuda_sm70_shflsync_idx_p) ;  /* 0x0000095000007944 */ /* 0x006fea0003c00000 */
[----:B------:R-:W-:Y:S01]  /*1a5b0*/  MOV R0, R211 ;  /* 0x000000d300007202 */ /* 0x000fe20000000f00 */
[----:B------:R-:W-:Y:S05]  /*1a5c0*/  BRA `(.L_x_2237) ;  /* 0xffffd39000007947 */ /* 0x000fea000383ffff */
.L_x_2173:
        /* <DEDUP_REMOVED lines=13> */
.L_x_2176:
[----:B------:R-:W-:Y:S01]  /*1a6a0*/  IMAD.MOV.U32 R212, RZ, RZ, R5 ;  /* 0x000000ffffd47224 */ /* 0x000fe200078e0005 */
[----:B------:R-:W-:Y:S01]  /*1a6b0*/  MOV R211, 0x2 ;  /* 0x0000000200d37802 */ /* 0x000fe20000000f00 */
[----:B-1----:R-:W-:Y:S01]  /*1a6c0*/  IMAD.MOV.U32 R3, RZ, RZ, 0x1c1f ;  /* 0x00001c1fff037424 */ /* 0x002fe200078e00ff */
[----:B------:R-:W-:Y:S02]  /*1a6d0*/  MOV R2, 0x1a6f0 ;  /* 0x0001a6f000027802 */ /* 0x000fe40000000f00 */
[----:B--234-:R-:W-:Y:S05]  /*1a6e0*/  CALL.REL.NOINC `($__internal_32_$__cuda_sm70_shflsync_idx_p) ;  /* 0x0000081000007944 */ /* 0x01cfea0003c00000 */
[----:B------:R-:W-:Y:S01]  /*1a6f0*/  MOV R4, R211 ;  /* 0x000000d300047202 */ /* 0x000fe20000000f00 */
[----:B------:R-:W-:Y:S05]  /*1a700*/  BRA `(.L_x_2239) ;  /* 0xffffd4c000007947 */ /* 0x000fea000383ffff */
.L_x_2177:
[----:B------:R-:W-:Y:S01]  /*1a710*/  IMAD.MOV.U32 R212, RZ, RZ, R13 ;  /* 0x000000ffffd47224 */ /* 0x000fe200078e000d */
[----:B------:R-:W-:Y:S01]  /*1a720*/  MOV R211, 0x2 ;  /* 0x0000000200d37802 */ /* 0x000fe20000000f00 */
[----:B------:R-:W-:Y:S01]  /*1a730*/  IMAD.MOV.U32 R3, RZ, RZ, 0x1c1f ;  /* 0x00001c1fff037424 */ /* 0x000fe200078e00ff */
[----:B------:R-:W-:Y:S02]  /*1a740*/  MOV R2, 0x1a760 ;  /* 0x0001a76000027802 */ /* 0x000fe40000000f00 */
[----:B-1234-:R-:W-:Y:S05]  /*1a750*/  CALL.REL.NOINC `($__internal_32_$__cuda_sm70_shflsync_idx_p) ;  /* 0x000007a000007944 */ /* 0x01efea0003c00000 */
[----:B------:R-:W-:Y:S01]  /*1a760*/  MOV R0, R211 ;  /* 0x000000d300007202 */ /* 0x000fe20000000f00 */
[----:B------:R-:W-:Y:S05]  /*1a770*/  BRA `(.L_x_2240) ;  /* 0xffffd47000007947 */ /* 0x000fea000383ffff */
.L_x_2180:
[----:B------:R-:W-:Y:S01]  /*1a780*/  IMAD.MOV.U32 R212, RZ, RZ, R5 ;  /* 0x000000ffffd47224 */ /* 0x000fe200078e0005 */
[----:B------:R-:W-:Y:S01]  /*1a790*/  MOV R211, 0x3 ;  /* 0x0000000300d37802 */ /* 0x000fe20000000f00 */
[----:B-1----:R-:W-:Y:S01]  /*1a7a0*/  IMAD.MOV.U32 R3, RZ, RZ, 0x1c1f ;  /* 0x00001c1fff037424 */ /* 0x002fe200078e00ff */
[----:B------:R-:W-:-:S02]  /*1a7b0*/  MOV R2, 0x1a7d0 ;  /* 0x0001a7d000027802 */ /* 0x000fc40000000f00 */
[----:B--234-:R-:W-:Y:S05]  /*1a7c0*/  CALL.REL.NOINC `($__internal_32_$__cuda_sm70_shflsync_idx_p) ;  /* 0x0000073000007944 */ /* 0x01cfea0003c00000 */
        /* <DEDUP_REMOVED lines=8> */
.L_x_2182:
[----:B------:R-:W-:Y:S01]  /*1a850*/  IMAD.MOV.U32 R212, RZ, RZ, R80 ;  /* 0x000000ffffd47224 */ /* 0x000fe200078e0050 */
[----:B------:R-:W-:Y:S01]  /*1a860*/  MOV R211, RZ ;  /* 0x000000ff00d37202 */ /* 0x000fe20000000f00 */
[----:B--2---:R-:W-:Y:S01]  /*1a870*/  IMAD.MOV.U32 R3, RZ, RZ, 0x1f ;  /* 0x0000001fff037424 */ /* 0x004fe200078e00ff */
[----:B------:R-:W-:Y:S02]  /*1a880*/  MOV R2, 0x1a8a0 ;  /* 0x0001a8a000027802 */ /* 0x000fe40000000f00 */
[----:B---34-:R-:W-:Y:S05]  /*1a890*/  CALL.REL.NOINC `($__internal_32_$__cuda_sm70_shflsync_idx_p) ;  /* 0x0000066000007944 */ /* 0x018fea0003c00000 */
[----:B------:R-:W-:Y:S01]  /*1a8a0*/  MOV R10, R211 ;  /* 0x000000d3000a7202 */ /* 0x000fe20000000f00 */
[----:B------:R-:W-:Y:S05]  /*1a8b0*/  BRA `(.L_x_2242) ;  /* 0xffffd66000007947 */ /* 0x000fea000383ffff */
.L_x_2183:
[----:B------:R-:W-:Y:S01]  /*1a8c0*/  IMAD.MOV.U32 R212, RZ, RZ, R80 ;  /* 0x000000ffffd47224 */ /* 0x000fe200078e0050 */
[----:B------:R-:W-:Y:S01]  /*1a8d0*/  MOV R211, 0x1 ;  /* 0x0000000100d37802 */ /* 0x000fe20000000f00 */
[----:B--2---:R-:W-:Y:S01]  /*1a8e0*/  IMAD.MOV.U32 R3, RZ, RZ, 0x1f ;  /* 0x0000001fff037424 */ /* 0x004fe200078e00ff */
[----:B------:R-:W-:Y:S02]  /*1a8f0*/  MOV R2, 0x1a910 ;  /* 0x0001a91000027802 */ /* 0x000fe40000000f00 */
[----:B-1-34-:R-:W-:Y:S05]  /*1a900*/  CALL.REL.NOINC `($__internal_32_$__cuda_sm70_shflsync_idx_p) ;  /* 0x000005f000007944 */ /* 0x01afea0003c00000 */
[----:B------:R-:W-:Y:S01]  /*1a910*/  MOV R9, R211 ;  /* 0x000000d300097202 */ /* 0x000fe20000000f00 */
[----:B------:R-:W-:Y:S05]  /*1a920*/  BRA `(.L_x_2243) ;  /* 0xffffd61000007947 */ /* 0x000fea000383ffff */
.L_x_2184:
[----:B------:R-:W-:Y:S02]  /*1a930*/  MOV R3, 0x1 ;  /* 0x0000000100037802 */ /* 0x000fe40000000f00 */
[----:B------:R-:W-:-:S02]  /*1a940*/  MOV R2, 0x1a960 ;  /* 0x0001a96000027802 */ /* 0x000fc40000000f00 */
[----:B-1----:R-:W-:Y:S05]  /*1a950*/  CALL.REL.NOINC `($__internal_33_$__cuda_sm70_shflsync_up_p) ;  /* 0x000005f000007944 */ /* 0x002fea0003c00000 */
[----:B------:R-:W-:Y:S05]  /*1a960*/  BRA `(.L_x_2244) ;  /* 0xffffd70000007947 */ /* 0x000fea000383ffff */
.L_x_2185:
[----:B------:R-:W-:Y:S02]  /*1a970*/  MOV R3, 0x2 ;  /* 0x0000000200037802 */ /* 0x000fe40000000f00 */
[----:B------:R-:W-:-:S02]  /*1a980*/  MOV R2, 0x1a9a0 ;  /* 0x0001a9a000027802 */ /* 0x000fc40000000f00 */
[----:B-1----:R-:W-:Y:S05]  /*1a990*/  CALL.REL.NOINC `($__internal_33_$__cuda_sm70_shflsync_up_p) ;  /* 0x000005b000007944 */ /* 0x002fea0003c00000 */
        /* <DEDUP_REMOVED lines=24> */
.L_x_2189:
[----:B------:R-:W-:Y:S02]  /*1ab20*/  MOV R3, 0x1 ;  /* 0x0000000100037802 */ /* 0x000fe40000000f00 */
[----:B------:R-:W-:Y:S02]  /*1ab30*/  MOV R2, 0x1ab50 ;  /* 0x0001ab5000027802 */ /* 0x000fe40000000f00 */
[----:B-1----:R-:W-:Y:S05]  /*1ab40*/  CALL.REL.NOINC `($__internal_33_$__cuda_sm70_shflsync_up_p) ;  /* 0x0000040000007944 */ /* 0x002fea0003c00000 */
[----:B------:R-:W-:Y:S01]  /*1ab50*/  MOV R2, R4 ;  /* 0x0000000400027202 */ /* 0x000fe20000000f00 */
[----:B------:R-:W-:Y:S05]  /*1ab60*/  BRA `(.L_x_2246) ;  /* 0xffffd77000007947 */ /* 0x000fea000383ffff */
.L_x_2190:
[----:B------:R-:W-:Y:S02]  /*1ab70*/  MOV R3, 0x2 ;  /* 0x0000000200037802 */ /* 0x000fe40000000f00 */
[----:B------:R-:W-:Y:S02]  /*1ab80*/  MOV R2, 0x1aba0 ;  /* 0x0001aba000027802 */ /* 0x000fe40000000f00 */
        /* <DEDUP_REMOVED lines=25> */
.L_x_2192:
[----:B------:R-:W-:Y:S02]  /*1ad20*/  SEL R0, RZ, 0x1, P0 ;  /* 0x00000001ff007807 */ /* 0x000fe40000000000 */
[----:B------:R-:W-:Y:S02]  /*1ad30*/  MOV R2, 0x1ad50 ;  /* 0x0001ad5000027802 */ /* 0x000fe40000000f00 */
[----:B-12---:R-:W-:Y:S05]  /*1ad40*/  CALL.REL.NOINC `($__internal_34_$__cuda_sm70_votesync_ballot) ;  /* 0x0000026000007944 */ /* 0x006fea0003c00000 */
[----:B------:R-:W-:Y:S05]  /*1ad50*/  BRA `(.L_x_2248) ;  /* 0xffffd71000007947 */ /* 0x000fea000383ffff */
.L_x_2193:
[----:B------:R-:W-:Y:S01]  /*1ad60*/  IMAD.MOV.U32 R212, RZ, RZ, R6 ;  /* 0x000000ffffd47224 */ /* 0x000fe200078e0006 */
[----:B----4-:R-:W-:Y:S01]  /*1ad70*/  MOV R211, R11 ;  /* 0x0000000b00d37202 */ /* 0x010fe20000000f00 */
[----:B------:R-:W-:Y:S01]  /*1ad80*/  IMAD.MOV.U32 R3, RZ, RZ, 0x1f ;  /* 0x0000001fff037424 */ /* 0x000fe200078e00ff */
[----:B------:R-:W-:Y:S02]  /*1ad90*/  MOV R2, 0x1adb0 ;  /* 0x0001adb000027802 */ /* 0x000fe40000000f00 */
[----:B-123--:R-:W-:Y:S05]  /*1ada0*/  CALL.REL.NOINC `($__internal_32_$__cuda_sm70_shflsync_idx_p) ;  /* 0x0000015000007944 */ /* 0x00efea0003c00000 */
[----:B------:R-:W-:Y:S01]  /*1adb0*/  IMAD.MOV.U32 R6, RZ, RZ, R211 ;  /* 0x000000ffff067224 */ /* 0x000fe200078e00d3 */
[----:B------:R-:W-:Y:S01]  /*1adc0*/  MOV R211, R11 ;  /* 0x0000000b00d37202 */ /* 0x000fe20000000f00 */
[----:B------:R-:W-:Y:S01]  /*1add0*/  IMAD.MOV.U32 R212, RZ, RZ, R8 ;  /* 0x000000ffffd47224 */ /* 0x000fe200078e0008 */
[----:B------:R-:W-:Y:S02]  /*1ade0*/  MOV R3, 0x1f ;  /* 0x0000001f00037802 */ /* 0x000fe40000000f00 */
[----:B------:R-:W-:-:S02]  /*1adf0*/  MOV R2, 0x1ae10 ;  /* 0x0001ae1000027802 */ /* 0x000fc40000000f00 */
[----:B------:R-:W-:Y:S05]  /*1ae00*/  CALL.REL.NOINC `($__internal_32_$__cuda_sm70_shflsync_idx_p) ;  /* 0x000000f000007944 */ /* 0x000fea0003c00000 */
[----:B------:R-:W-:Y:S01]  /*1ae10*/  MOV R5, R211 ;  /* 0x000000d300057202 */ /* 0x000fe20000000f00 */
[----:B------:R-:W-:Y:S05]  /*1ae20*/  BRA `(.L_x_2249) ;  /* 0xffffd68000007947 */ /* 0x000fea000383ffff */
.L_x_2196:
[----:B------:R-:W-:Y:S01]  /*1ae30*/  IMAD.MOV.U32 R212, RZ, RZ, R4 ;  /* 0x000000ffffd47224 */ /* 0x000fe200078e0004 */
[----:B------:R-:W-:Y:S01]  /*1ae40*/  MOV R211, R0 ;  /* 0x0000000000d37202 */ /* 0x000fe20000000f00 */
[----:B------:R-:W-:Y:S01]  /*1ae50*/  IMAD.MOV.U32 R3, RZ, RZ, 0x1f ;  /* 0x0000001fff037424 */ /* 0x000fe200078e00ff */
[----:B------:R-:W-:-:S02]  /*1ae60*/  MOV R2, 0x1ae80 ;  /* 0x0001ae8000027802 */ /* 0x000fc40000000f00 */
[----:B-12-4-:R-:W-:Y:S05]  /*1ae70*/  CALL.REL.NOINC `($__internal_32_$__cuda_sm70_shflsync_idx_p) ;  /* 0x0000008000007944 */ /* 0x016fea0003c00000 */
[----:B------:R-:W-:Y:S01]  /*1ae80*/  MOV R13, R211 ;  /* 0x000000d3000d7202 */ /* 0x000fe20000000f00 */
[----:B------:R-:W-:Y:S05]  /*1ae90*/  BRA `(.L_x_2195) ;  /* 0xffffd67000007947 */ /* 0x000fea000383ffff */
        .weak           $__internal_31_$__cuda_sm70_shflsync_bfly_p
        .type           $__internal_31_$__cuda_sm70_shflsync_bfly_p,@function
        .size           $__internal_31_$__cuda_sm70_shflsync_bfly_p,($__internal_32_$__cuda_sm70_shflsync_idx_p - $__internal_31_$__cuda_sm70_shflsync_bfly_p)
$__internal_31_$__cuda_sm70_shflsync_bfly_p:
[----:B------:R-:W-:Y:S02]  /*1aea0*/  MOV R173, 0xffffffff ;  /* 0xffffffff00ad7802 */ /* 0x000fe40000000f00 */
[----:B------:R-:W-:-:S02]  /*1aeb0*/  MOV R3, 0x1f ;  /* 0x0000001f00037802 */ /* 0x000fc40000000f00 */
[----:B------:R-:W-:Y:S04]  /*1aec0*/  WARPSYNC R173 ;  /* 0x000000ad00007348 */ /* 0x000fe80003800000 */
[----:B------:R1:W2:Y:S02]  /*1aed0*/  SHFL.BFLY PT, R0, R4, R0, R3 ;  /* 0x0c00000004007389 */ /* 0x0002a400000e0003 */
[----:B-1----:R-:W-:-:S04]  /*1aee0*/  MOV R3, 0x0 ;  /* 0x0000000000037802 */ /* 0x002fc80000000f00 */
[----:B--2---:R-:W-:Y:S05]  /*1aef0*/  RET.REL.NODEC R2 `(_ZN7cutlass13device_kernelIN5flash19enable_sm80_to_sm89INS1_16FlashAttnFwdSm80INS1_25CollectiveMainloopFwdSm80ILi4ELi1ELb0EN4cute5tupleIJNS5_1CILi128EEENS7_ILi48EEENS7_ILi96EEEEEELi96ENS_10bfloat16_tEfNS_4arch4Sm80ELb0ELb0ELb0ELb1ELb1ELb1ELb1ELb1EEENS1_21CollectiveEpilogueFwdINS6_IJS8_SA_S9_EEENS6_IJNS7_ILi1EEESI_SI_EEESC_SE_Li128ELb1ELb1ELb1ELb0EEENS1_36VarlenDynamicPersistentTileSchedulerILi128ELi48ELi128ELi128ELb1ELb1ELb0ELb0ELb1ELb1EEEEEEEEEvNT_6ParamsE) ;  /* 0xfffe510002007950 */ /* 0x004fea0003c3ffff */
        .weak           $__internal_32_$__cuda_sm70_shflsync_idx_p
        .type           $__internal_32_$__cuda_sm70_shflsync_idx_p,@function
        .size           $__internal_32_$__cuda_sm70_shflsync_idx_p,($__internal_33_$__cuda_sm70_shflsync_up_p - $__internal_32_$__cuda_sm70_shflsync_idx_p)
$__internal_32_$__cuda_sm70_shflsync_idx_p:
[----:B------:R-:W-:-:S04]  /*1af00*/  MOV R215, 0xffffffff ;  /* 0xffffffff00d77802 */ /* 0x000fc80000000f00 */
[----:B------:R-:W-:Y:S04]  /*1af10*/  WARPSYNC R215 ;  /* 0x000000d700007348 */ /* 0x000fe80003800000 */
[----:B------:R1:W2:Y:S02]  /*1af20*/  SHFL.IDX PT, R211, R212, R211, R3 ;  /* 0x000000d3d4d37389 */ /* 0x0002a400000e0003 */
[----:B-1----:R-:W-:-:S04]  /*1af30*/  MOV R3, 0x0 ;  /* 0x0000000000037802 */ /* 0x002fc80000000f00 */
[----:B--2---:R-:W-:Y:S05]  /*1af40*/  RET.REL.NODEC R2 `(_ZN7cutlass13device_kernelIN5flash19enable_sm80_to_sm89INS1_16FlashAttnFwdSm80INS1_25CollectiveMainloopFwdSm80ILi4ELi1ELb0EN4cute5tupleIJNS5_1CILi128EEENS7_ILi48EEENS7_ILi96EEEEEELi96ENS_10bfloat16_tEfNS_4arch4Sm80ELb0ELb0ELb0ELb1ELb1ELb1ELb1ELb1EEENS1_21CollectiveEpilogueFwdINS6_IJS8_SA_S9_EEENS6_IJNS7_ILi1EEESI_SI_EEESC_SE_Li128ELb1ELb1ELb1ELb0EEENS1_36VarlenDynamicPersistentTileSchedulerILi128ELi48ELi128ELi128ELb1ELb1ELb0ELb0ELb1ELb1EEEEEEEEEvNT_6ParamsE) ;  /* 0xfffe50b002007950 */ /* 0x004fea0003c3ffff */
        .weak           $__internal_33_$__cuda_sm70_shflsync_up_p
        .type           $__internal_33_$__cuda_sm70_shflsync_up_p,@function
        .size           $__internal_33_$__cuda_sm70_shflsync_up_p,($__internal_34_$__cuda_sm70_votesync_ballot - $__internal_33_$__cuda_sm70_shflsync_up_p)
$__internal_33_$__cuda_sm70_shflsync_up_p:
[----:B------:R-:W-:Y:S02]  /*1af50*/  MOV R4, RZ ;  /* 0x000000ff00047202 */ /* 0x000fe40000000f00 */
[----:B------:R-:W-:-:S04]  /*1af60*/  MOV R11, 0xffffffff ;  /* 0xffffffff000b7802 */ /* 0x000fc80000000f00 */
[----:B------:R-:W-:Y:S04]  /*1af70*/  WARPSYNC R11 ;  /* 0x0000000b00007348 */ /* 0x000fe80003800000 */
[----:B------:R1:W2:Y:S02]  /*1af80*/  SHFL.UP PT, R4, R0, R3, R4 ;  /* 0x0400000300047389 */ /* 0x0002a400000e0004 */
[----:B-1----:R-:W-:-:S04]  /*1af90*/  MOV R3, 0x0 ;  /* 0x0000000000037802 */ /* 0x002fc80000000f00 */
[----:B--2---:R-:W-:Y:S05]  /*1afa0*/  RET.REL.NODEC R2 `(_ZN7cutlass13device_kernelIN5flash19enable_sm80_to_sm89INS1_16FlashAttnFwdSm80INS1_25CollectiveMainloopFwdSm80ILi4ELi1ELb0EN4cute5tupleIJNS5_1CILi128EEENS7_ILi48EEENS7_ILi96EEEEEELi96ENS_10bfloat16_tEfNS_4arch4Sm80ELb0ELb0ELb0ELb1ELb1ELb1ELb1ELb1EEENS1_21CollectiveEpilogueFwdINS6_IJS8_SA_S9_EEENS6_IJNS7_ILi1EEESI_SI_EEESC_SE_Li128ELb1ELb1ELb1ELb0EEENS1_36VarlenDynamicPersistentTileSchedulerILi128ELi48ELi128ELi128ELb1ELb1ELb0ELb0ELb1ELb1EEEEEEEEEvNT_6ParamsE) ;  /* 0xfffe505002007950 */ /* 0x004fea0003c3ffff */
        .weak           $__internal_34_$__cuda_sm70_votesync_ballot
        .type           $__internal_34_$__cuda_sm70_votesync_ballot,@function
        .size           $__internal_34_$__cuda_sm70_votesync_ballot,(.L_x_3670 - $__internal_34_$__cuda_sm70_votesync_ballot)
$__internal_34_$__cuda_sm70_votesync_ballot:
[----:B------:R-:W-:Y:S01]  /*1afb0*/  ISETP.NE.U32.AND P0, PT, R0, 0x1, PT ;  /* 0x000000010000780c */ /* 0x000fe20003f05070 */
[----:B------:R-:W-:-:S04]  /*1afc0*/  IMAD.MOV.U32 R3, RZ, RZ, -0x1 ;  /* 0xffffffffff037424 */ /* 0x000fc800078e00ff */
[----:B------:R-:W-:Y:S08]  /*1afd0*/  WARPSYNC R3 ;  /* 0x0000000300007348 */ /* 0x000ff00003800000 */
[----:B------:R-:W-:-:S04]  /*1afe0*/  VOTE.ANY R0, PT, !P0 ;  /* 0x0000000000007806 */ /* 0x000fc800040e0100 */
[----:B------:R-:W-:Y:S01]  /*1aff0*/  LOP3.LUT R0, R0, R3, RZ, 0xc0, !PT ;  /* 0x0000000300007212 */ /* 0x000fe200078ec0ff */
[----:B------:R-:W-:-:S04]  /*1b000*/  IMAD.MOV.U32 R3, RZ, RZ, 0x0 ;  /* 0x00000000ff037424 */ /* 0x000fc800078e00ff */
[----:B------:R-:W-:Y:S05]  /*1b010*/  RET.REL.NODEC R2 `(_ZN7cutlass13device_kernelIN5flash19enable_sm80_to_sm89INS1_16FlashAttnFwdSm80INS1_25CollectiveMainloopFwdSm80ILi4ELi1ELb0EN4cute5tupleIJNS5_1CILi128EEENS7_ILi48EEENS7_ILi96EEEEEELi96ENS_10bfloat16_tEfNS_4arch4Sm80ELb0ELb0ELb0ELb1ELb1ELb1ELb1ELb1EEENS1_21CollectiveEpilogueFwdINS6_IJS8_SA_S9_EEENS6_IJNS7_ILi1EEESI_SI_EEESC_SE_Li128ELb1ELb1ELb1ELb0EEENS1_36VarlenDynamicPersistentTileSchedulerILi128ELi48ELi128ELi128ELb1ELb1ELb0ELb0ELb1ELb1EEEEEEEEEvNT_6ParamsE) ;  /* 0xfffe4fe002007950 */ /* 0x000fea0003c3ffff */
.L_x_2250:
        /* <DEDUP_REMOVED lines=14> */
.L_x_3670:


//--------------------- .text._ZN7cutlass13device_kernelIN5flash19enable_sm80_to_sm89INS1_16FlashAttnFwdSm80INS1_25CollectiveMainloopFwdSm80ILi4ELi1ELb0EN4cute5tupleIJNS5_1CILi128EEENS7_ILi48EEENS7_ILi96EEEEEELi96ENS_10bfloat16_tEfNS_4arch4Sm80ELb0ELb1ELb0ELb0ELb1ELb0ELb1ELb1EEENS1_21CollectiveEpilogueFwdINS6_IJS8_SA_S9_EEENS6_IJNS7_ILi1EEESI_SI_EEESC_SE_Li128ELb0ELb1ELb1ELb0EEENS1_19SingleTileSchedulerILb0ELb1ELb1ELi128EEEEEEEEEvNT_6ParamsE --------------------------
	.section	.text._ZN7cutlass13device_kernelIN5flash19enable_sm80_to_sm89INS1_16FlashAttnFwdSm80INS1_25CollectiveMainloopFwdSm80ILi4ELi1ELb0EN4cute5tupleIJNS5_1CILi128EEENS7_ILi48EEENS7_ILi96EEEEEELi96ENS_10bfloat16_tEfNS_4arch4Sm80ELb0ELb1ELb0ELb0ELb1ELb0ELb1ELb1EEENS1_21CollectiveEpilogueFwdINS6_IJS8_SA_S9_EEENS6_IJNS7_ILi1EEESI_SI_EEESC_SE_Li128ELb0ELb1ELb1ELb0EEENS1_19SingleTileSchedulerILb0ELb1ELb1ELi128EEEEEEEEEvNT_6ParamsE,"ax",@progbits
	.sectioninfo	@"SHI_REGISTERS=255"
	.align	128
.text._ZN7cutlass13device_kernelIN5flash19enable_sm80_to_sm89INS1_16FlashAttnFwdSm80INS1_25CollectiveMainloopFwdSm80ILi4ELi1ELb0EN4cute5tupleIJNS5_1CILi128EEENS7_ILi48EEENS7_ILi96EEEEEELi96ENS_10bfloat16_tEfNS_4arch4Sm80ELb0ELb1ELb0ELb0ELb1ELb0ELb1ELb1EEENS1_21CollectiveEpilogueFwdINS6_IJS8_SA_S9_EEENS6_IJNS7_ILi1EEESI_SI_EEESC_SE_Li128ELb0ELb1ELb1ELb0EEENS1_19SingleTileSchedulerILb0ELb1ELb1ELi128EEEEEEEEEvNT_6ParamsE:
        .type           _ZN7cutlass13device_kernelIN5flash19enable_sm80_to_sm89INS1_16FlashAttnFwdSm80INS1_25CollectiveMainloopFwdSm80ILi4ELi1ELb0EN4cute5tupleIJNS5_1CILi128EEENS7_ILi48EEENS7_ILi96EEEEEELi96ENS_10bfloat16_tEfNS_4arch4Sm80ELb0ELb1ELb0ELb0ELb1ELb0ELb1ELb1EEENS1_21CollectiveEpilogueFwdINS6_IJS8_SA_S9_EEENS6_IJNS7_ILi1EEESI_SI_EEESC_SE_Li128ELb0ELb1ELb1ELb0EEENS1_19SingleTileSchedulerILb0ELb1ELb1ELi128EEEEEEEEEvNT_6ParamsE,@function
        .size           _ZN7cutlass13device_kernelIN5flash19enable_sm80_to_sm89INS1_16FlashAttnFwdSm80INS1_25CollectiveMainloopFwdSm80ILi4ELi1ELb0EN4cute5tupleIJNS5_1CILi128EEENS7_ILi48EEENS7_ILi96EEEEEELi96ENS_10bfloat16_tEfNS_4arch4Sm80ELb0ELb1ELb0ELb0ELb1ELb0ELb1ELb1EEENS1_21CollectiveEpilogueFwdINS6_IJS8_SA_S9_EEENS6_IJNS7_ILi1EEESI_SI_EEESC_SE_Li128ELb0ELb1ELb1ELb0EEENS1_19SingleTileSchedulerILb0ELb1ELb1ELi128EEEEEEEEEvNT_6ParamsE,(.L_x_3675 - _ZN7cutlass13device_kernelIN5flash19enable_sm80_to_sm89INS1_16FlashAttnFwdSm80INS1_25CollectiveMainloopFwdSm80ILi4ELi1ELb0EN4cute5tupleIJNS5_1CILi128EEENS7_ILi48EEENS7_ILi96EEEEEELi96ENS_10bfloat16_tEfNS_4arch4Sm80ELb0ELb1ELb0ELb0ELb1ELb0ELb1ELb1EEENS1_21CollectiveEpilogueFwdINS6_IJS8_SA_S9_EEENS6_IJNS7_ILi1EEESI_SI_EEESC_SE_Li128ELb0ELb1ELb1ELb0EEENS1_19SingleTileSchedulerILb0ELb1ELb1ELi128EEEEEEEEEvNT_6ParamsE)
        .other          _ZN7cutlass13device_kernelIN5flash19enable_sm80_to_sm89INS1_16FlashAttnFwdSm80INS1_25CollectiveMainloopFwdSm80ILi4ELi1ELb0EN4cute5tupleIJNS5_1CILi128EEENS7_ILi48EEENS7_ILi96EEEEEELi96ENS_10bfloat16_tEfNS_4arch4Sm80ELb0ELb1ELb0ELb0ELb1ELb0ELb1ELb1EEENS1_21CollectiveEpilogueFwdINS6_IJS8_SA_S9_EEENS6_IJNS7_ILi1EEESI_SI_EEESC_SE_Li128ELb0ELb1ELb1ELb0EEENS1_19SingleTileSchedulerILb0ELb1ELb1ELi128EEEEEEEEEvNT_6ParamsE,@"STO_CUDA_ENTRY STV_DEFAULT"
_ZN7cutlass13device_kernelIN5flash19enable_sm80_to_sm89INS1_16FlashAttnFwdSm80INS1_25CollectiveMainloopFwdSm80ILi4ELi1ELb0EN4cute5tupleIJNS5_1CILi128EEENS7_ILi48EEENS7_ILi96EEEEEELi96ENS_10bfloat16_tEfNS_4arch4Sm80ELb0ELb1ELb0ELb0ELb1ELb0ELb1ELb1EEENS1_21CollectiveEpilogueFwdINS6_IJS8_SA_S9_EEENS6_IJNS7_ILi1EEESI_SI_EEESC_SE_Li128ELb0ELb1ELb1ELb0EEENS1_19SingleTileSchedulerILb0ELb1ELb1ELi128EEEEEEEEEvNT_6ParamsE:
        /* <DEDUP_REMOVED lines=17> */
.L_x_2251:
[----:B------:R-:W-:Y:S02]  /*0110*/  ULDC.64 UR4, c[0x0][0x550] ;  /* 0x0001540000047ab9 */ /* 0x000fe40000000a00 */
[----:B------:R-:W-:Y:S02]  /*0120*/  UISETP.NE.AND UP0, UPT, UR4, 0x1, UPT ;  /* 0x000000010400788c */ /* 0x000fe4000bf05270 */
[----:B------:R-:W-:-:S02]  /*0130*/  UIMAD.WIDE.U32 UR10, UR7, UR5, URZ ;  /* 0x00000005070a72a5 */ /* 0x000fc4000f8e003f */
[----:B------:R-:W-:Y:S02]  /*0140*/  ULDC UR4, c[0x0][0x558] ;  /* 0x0001560000047ab9 */ /* 0x000fe40000000800 */
[----:B------:R-:W-:-:S05]  /*0150*/  UMOV UR8, UR7 ;  /* 0x0000000700087c82 */ /* 0x000fca0008000000 */
[----:B------:R-:W-:-:S03]  /*0160*/  @UP0 USHF.R.U32.HI UR8, URZ, UR4, UR11 ;  /* 0x000000043f080299 */ /* 0x000fc6000801160b */
.L_x_2252:
        /* <DEDUP_REMOVED lines=51> */
.L_x_2254:
[----:B------:R-:W-:Y:S02]  /*04a0*/  ULDC UR4, c[0x0][0x32c] ;  /* 0x0000cb0000047ab9 */ /* 0x000fe40000000800 */
[----:B------:R-:W-:-:S03]  /*04b0*/  UISETP.NE.AND UP0, UPT, UR11, UR4, UPT ;  /* 0x000000040b00728c */ /* 0x000fc6000bf05270 */
[----:B------:R-:W-:Y:S02]  /*04c0*/  ULDC.64 UR4, c[0x0][0x330] ;  /* 0x0000cc0000047ab9 */ /* 0x000fe40000000a00 */
[----:B------:R-:W-:-:S07]  /*04d0*/  UIMAD.WIDE.U32 UR16, UR14, UR4, URZ ;  /* 0x000000040e1072a5 */ /* 0x000fce000f8e003f */
[----:B------:R-:W-:Y:S02]  /*04e0*/  @UP0 UMOV UR11, UR17 ;  /* 0x00000011000b0c82 */ /* 0x000fe40008000000 */
[----:B------:R-:W-:Y:S02]  /*04f0*/  @UP0 USHF.R.U32.HI UR14, URZ, UR5, UR11 ;  /* 0x000000053f0e0299 */ /* 0x000fe4000801160b */
.L_x_2255:
[----:B------:R-:W-:Y:S02]  /*0500*/  ULDC UR4, c[0x0][0x32c] ;  /* 0x0000cb0000047ab9 */ /* 0x000fe40000000800 */
[----:B------:R-:W-:-:S04]  /*0510*/  UIMAD UR4, UR14, UR4, UR4 ;  /* 0x000000040e0472a4 */ /* 0x000fc8000f8e0204 */
[----:B------:R-:W-:-:S04]  /*0520*/  UISETP.LT.AND UP0, UPT, UR10, UR4, UPT ;  /* 0x000000040a00728c */ /* 0x000fc8000bf01270 */
[----:B------:R-:W-:Y:S02]  /*0530*/  USEL UR10, UR10, UR4, UP0 ;  /* 0x000000040a0a7287 */ /* 0x000fe40008000000 */
.L_x_2253:
        /* <DEDUP_REMOVED lines=33> */
.L_x_2257:
[----:B------:R-:W-:-:S04]  /*0750*/  MOV R0, c[0x0][0x32c] ;  /* 0x0000cb0000007a02 */ /* 0x000fc80000000f00 */
[----:B------:R-:W-:-:S13]  /*0760*/  ISETP.NE.AND P0, PT, R0, 0x1, PT ;  /* 0x000000010000780c */ /* 0x000fda0003f05270 */
[----:B------:R-:W-:-:S05]  /*0770*/  @P0 IMAD.HI.U32 R0, R3, c[0x0][0x330], RZ ;  /* 0x0000cc0003000a27 */ /* 0x000fca00078e00ff */
[----:B------:R-:W-:-:S05]  /*0780*/  @P0 SHF.R.U32.HI R3, RZ, c[0x0][0x334], R0 ;  /* 0x0000cd00ff030a19 */ /* 0x000fca0000011600 */
.L_x_2258:
[----:B------:R-:W-:-:S05]  /*0790*/  IMAD R3, R3, c[0x0][0x32c], RZ ;  /* 0x0000cb0003037a24 */ /* 0x000fca00078e02ff */
[----:B------:R-:W-:-:S05]  /*07a0*/  IMNMX R2, R2, R3, !PT ;  /* 0x0000000302027217 */ /* 0x000fca0007800200 */
.L_x_2256:
        /* <DEDUP_REMOVED lines=39> */
.L_x_2259:
        /* <DEDUP_REMOVED lines=72> */
[CC--:B------:R-:W-:Y:S01]  /*0ea0*/  LEA.HI R238, R11.reuse, R224.reuse, RZ, 0x2 ;  /* 0x000000e00bee7211 */ /* 0x0c0fe200078f10ff */
        /* <DEDUP_REMOVED lines=12> */
[C---:B------:R-:W-:Y:S01]  /*0f70*/  IMAD R227, R93.reuse, 0x20, R238 ;  /* 0x000000205de37824 */ /* 0x040fe200078e02ee */
[----:B------:R-:W-:Y:S01]  /*0f80*/  UIMAD UR10, UR10, UR4, URZ ;  /* 0x000000040a0a72a4 */ /* 0x000fe2000f8e023f */
[----:B------:R-:W-:Y:S01]  /*0f90*/  SHF.R.S32.HI R14, RZ, 0x3, R15 ;  /* 0x00000003ff0e7819 */ /* 0x000fe2000001140f */
[----:B------:R-:W-:Y:S01]  /*0fa0*/  UIMAD.WIDE.U32 UR16, UR6, UR4, UR16 ;  /* 0x00000004061072a5 */ /* 0x000fe2000f8e0010 */
[----:B------:R-:W-:Y:S01]  /*0fb0*/  IMAD.SHL.U32 R230, R93, 0x8, RZ ;  /* 0x000000085de67824 */ /* 0x000fe200078e00ff */
[----:B------:R-:W-:Y:S01]  /*0fc0*/  UIMAD UR5, UR6, UR5, UR10 ;  /* 0x00000005060572a4 */ /* 0x000fe2000f8e020a */
[----:B------:R-:W-:Y:S01]  /*0fd0*/  LEA.HI R96, R11, R224, RZ, 0x5 ;  /* 0x000000e00b607211 */ /* 0x000fe200078f28ff */
[----:B------:R-:W-:Y:S01]  /*0fe0*/  ULDC UR4, c[0x0][0x168] ;  /* 0x00005a0000047ab9 */ /* 0x000fe20000000800 */
[----:B------:R-:W-:Y:S01]  /*0ff0*/  BSSY B0, `(.L_x_2261) ;  /* 0x000004a000007945 */ /* 0x000fe20003800000 */
[----:B------:R-:W-:Y:S01]  /*1000*/  UIADD3 UR5, UR17, UR5, URZ ;  /* 0x0000000511057290 */ /* 0x000fe2000fffe03f */
[----:B------:R-:W-:Y:S01]  /*1010*/  IMAD.U32 R13, RZ, RZ, UR17 ;  /* 0x00000011ff0d7e24 */ /* 0x000fe2000f8e00ff */
[----:B-1----:R-:W-:Y:S01]  /*1020*/  IADD3 R2, R227, UR15, RZ ;  /* 0x0000000fe3027c10 */ /* 0x002fe2000fffe0ff */
[----:B------:R-:W-:Y:S01]  /*1030*/  IMAD.U32 R12, RZ, RZ, UR16 ;  /* 0x00000010ff0c7e24 */ /* 0x000fe2000f8e00ff */
[----:B------:R-:W-:Y:S01]  /*1040*/  SHF.R.S32.HI R95, RZ, 0x5, R96 ;  /* 0x00000005ff5f7819 */ /* 0x000fe20000011460 */
[----:B------:R-:W-:Y:S01]  /*1050*/  IMAD.MOV.U32 R223, RZ, RZ, -0x1 ;  /* 0xffffffffffdf7424 */ /* 0x000fe200078e00ff */
[----:B------:R-:W-:Y:S01]  /*1060*/  IADD3 R229, R230, 0x20, RZ ;  /* 0x00000020e6e57810 */ /* 0x000fe20007ffe0ff */
[----:B------:R-:W-:Y:S01]  /*1070*/  @P1 IMAD.HI.U32 R3, R2, c[0x0][0x2c8], RZ ;  /* 0x0000b20002031a27 */ /* 0x000fe200078e00ff */
[----:B------:R-:W-:-:S02]  /*1080*/  IADD3 R228, R230, 0x40, RZ ;  /* 0x00000040e6e47810 */ /* 0x000fc40007ffe0ff */
[----:B------:R-:W-:Y:S01]  /*1090*/  ISETP.GE.AND P4, PT, R229, c[0x0][0x198], PT ;  /* 0x00006600e5007a0c */ /* 0x000fe20003f86270 */
[----:B------:R-:W-:Y:S01]  /*10a0*/  IMAD.MOV.U32 R4, RZ, RZ, R2 ;  /* 0x000000ffff047224 */ /* 0x000fe200078e0002 */
[----:B------:R-:W-:Y:S01]  /*10b0*/  @P0 SHF.R.U32.HI R4, RZ, c[0x0][0x2cc], R3 ;  /* 0x0000b300ff040a19 */ /* 0x000fe20000011603 */
[----:B------:R-:W-:Y:S01]  /*10c0*/  IMAD.U32 R13, RZ, RZ, UR5 ;  /* 0x00000005ff0d7e24 */ /* 0x000fe2000f8e00ff */
[----:B------:R-:W-:Y:S01]  /*10d0*/  ULDC UR5, c[0x0][0x2c4] ;  /* 0x0000b10000057ab9 */ /* 0x000fe20000000800 */
[----:B------:R-:W-:Y:S01]  /*10e0*/  ISETP.GE.AND P3, PT, R228, c[0x0][0x198], PT ;  /* 0x00006600e4007a0c */ /* 0x000fe20003f66270 */
[----:B------:R-:W-:Y:S01]  /*10f0*/  UIMAD UR4, UR5, UR4, URZ ;  /* 0x00000004050472a4 */ /* 0x000fe2000f8e023f */
[--C-:B------:R-:W-:Y:S01]  /*1100*/  IMAD.MOV R5, RZ, RZ, -R4.reuse ;  /* 0x000000ffff057224 */ /* 0x100fe200078e0a04 */
[----:B------:R-:W-:Y:S01]  /*1110*/  SHF.R.S32.HI R3, RZ, 0x1f, R4 ;  /* 0x0000001fff037819 */ /* 0x000fe20000011404 */
[----:B------:R-:W-:-:S04]  /*1120*/  IMAD.WIDE.U32 R12, R4, c[0x0][0x1b0], R12 ;  /* 0x00006c00040c7a25 */ /* 0x000fc800078e000c */
[----:B------:R-:W-:Y:S02]  /*1130*/  IMAD R2, R5, c[0x0][0x2c4], R2 ;  /* 0x0000b10005027a24 */ /* 0x000fe400078e0202 */
[----:B------:R-:W-:Y:S02]  /*1140*/  IMAD R3, R3, c[0x0][0x1b0], RZ ;  /* 0x00006c0003037a24 */ /* 0x000fe400078e02ff */
[----:B------:R-:W-:Y:S01]  /*1150*/  IMAD.SHL.U32 R5, R14, 0x40, RZ ;  /* 0x000000400e057824 */ /* 0x000fe200078e00ff */
[----:B------:R-:W-:Y:S01]  /*1160*/  SHF.R.S32.HI R9, RZ, 0x1f, R2 ;  /* 0x0000001fff097819 */ /* 0x000fe20000011402 */
[----:B------:R-:W-:-:S03]  /*1170*/  IMAD R3, R4, c[0x0][0x1b4], R3 ;  /* 0x00006d0004037a24 */ /* 0x000fc600078e0203 */
[----:B------:R-:W-:Y:S01]  /*1180*/  LOP3.LUT R5, R5, 0xc0, RZ, 0xc0, !PT ;  /* 0x000000c005057812 */ /* 0x000fe200078ec0ff */
[----:B------:R-:W-:Y:S02]  /*1190*/  IMAD R9, R9, c[0x0][0x1a8], RZ ;  /* 0x00006a0009097a24 */ /* 0x000fe400078e02ff */
[----:B------:R-:W-:Y:S01]  /*11a0*/  IMAD.IADD R13, R13, 0x1, R3 ;  /* 0x000000010d0d7824 */ /* 0x000fe200078e0203 */
[----:B------:R-:W-:Y:S01]  /*11b0*/  SHF.R.U32.HI R6, RZ, 0x3, R5 ;  /* 0x00000003ff067819 */ /* 0x000fe20000011605 */
[C---:B------:R-:W-:Y:S01]  /*11c0*/  IMAD R9, R2.reuse, c[0x0][0x1ac], R9 ;  /* 0x00006b0002097a24 */ /* 0x040fe200078e0209 */
[----:B------:R-:W-:Y:S01]  /*11d0*/  LOP3.LUT R5, R5, 0x18, R230, 0xf8, !PT ;  /* 0x0000001805057812 */ /* 0x000fe200078ef8e6 */
[----:B------:R-:W-:Y:S01]  /*11e0*/  IMAD.WIDE.U32 R2, R2, c[0x0][0x1a8], R12 ;  /* 0x00006a0002027a25 */ /* 0x000fe200078e000c */
[----:B------:R-:W-:-:S03]  /*11f0*/  LOP3.LUT R13, R7, 0xfffffff0, RZ, 0xc0, !PT ;  /* 0xfffffff0070d7812 */ /* 0x000fc600078ec0ff */
[----:B------:R-:W-:Y:S01]  /*1200*/  IMAD.IADD R4, R3, 0x1, R9 ;  /* 0x0000000103047824 */ /* 0x000fe200078e0209 */
[----:B------:R-:W-:Y:S01]  /*1210*/  LEA R8, P0, R2, c[0x0][0x160], 0x1 ;  /* 0x0000580002087a11 */ /* 0x000fe200078008ff */
[----:B------:R-:W-:Y:S01]  /*1220*/  IMAD.IADD R10, R224, 0x1, -R13 ;  /* 0x00000001e00a7824 */ /* 0x000fe200078e0a0d */
[----:B------:R-:W-:Y:S02]  /*1230*/  LOP3.LUT R3, R5, R6, RZ, 0x3c, !PT ;  /* 0x0000000605037212 */ /* 0x000fe400078e3cff */
[----:B------:R-:W-:Y:S01]  /*1240*/  LEA.HI.X R4, R2, c[0x0][0x164], R4, 0x1, P0 ;  /* 0x0000590002047a11 */ /* 0x000fe200000f0c04 */
[----:B------:R1:W3:Y:S01]  /*1250*/  SHFL.IDX PT, R16, R8, RZ, 0x1c1f ;  /* 0x001c1fff08107589 */ /* 0x0002e200000e0000 */
[----:B------:R-:W-:Y:S02]  /*1260*/  LEA.HI R97, R10, R10, RZ, 0x1 ;  /* 0x0000000a0a617211 */ /* 0x000fe400078f08ff */
[----:B------:R-:W-:Y:S01]  /*1270*/  IADD3 R2, R238, UR15, RZ ;  /* 0x0000000fee027c10 */ /* 0x000fe2000fffe0ff */
[----:B------:R1:W4:Y:S01]  /*1280*/  SHFL.IDX PT, R17, R4, RZ, 0x1c1f ;  /* 0x001c1fff04117589 */ /* 0x00032200000e0000 */
[----:B------:R-:W-:-:S02]  /*1290*/  SHF.R.S32.HI R9, RZ, 0x1, R97 ;  /* 0x00000001ff097819 */ /* 0x000fc40000011461 */
[----:B------:R-:W-:Y:S02]  /*12a0*/  SHF.R.S32.HI R12, RZ, 0x1f, R97 ;  /* 0x0000001fff0c7819 */ /* 0x000fe40000011461 */
[----:B------:R-:W-:Y:S02]  /*12b0*/  LEA.HI R5, R238, R238, RZ, 0x1 ;  /* 0x000000eeee057211 */ /* 0x000fe400078f08ff */
[----:B------:R-:W-:Y:S02]  /*12c0*/  LEA.HI R12, R12, R9, RZ, 0x2 ;  /* 0x000000090c0c7211 */ /* 0x000fe400078f10ff */
[----:B------:R-:W-:Y:S02]  /*12d0*/  ISETP.GE.AND P0, PT, R2, UR4, PT ;  /* 0x0000000402007c0c */ /* 0x000fe4000bf06270 */
[----:B------:R-:W-:Y:S02]  /*12e0*/  LOP3.LUT R12, R12, 0xfffffffc, RZ, 0xc0, !PT ;  /* 0xfffffffc0c0c7812 */ /* 0x000fe400078ec0ff */
[----:B------:R-:W-:-:S03]  /*12f0*/  LOP3.LUT R5, R5, 0x7fffffe, RZ, 0xc0, !PT ;  /* 0x07fffffe05057812 */ /* 0x000fc600078ec0ff */
[----:B------:R-:W-:Y:S02]  /*1300*/  IMAD.IADD R12, R9, 0x1, -R12 ;  /* 0x00000001090c7824 */ /* 0x000fe400078e0a0c */
[----:B------:R-:W-:-:S03]  /*1310*/  IMAD.IADD R220, R238, 0x1, -R5 ;  /* 0x00000001eedc7824 */ /* 0x000fc600078e0a05 */
[----:B------:R-:W-:Y:S01]  /*1320*/  LOP3.LUT P1, RZ, R12, 0x2, RZ, 0xc0, !PT ;  /* 0x000000020cff7812 */ /* 0x000fe2000782c0ff */
[----:B------:R-:W-:-:S04]  /*1330*/  IMAD R220, R95, 0x8, R220 ;  /* 0x000000085fdc7824 */ /* 0x000fc800078e02dc */
        /* <DEDUP_REMOVED lines=8> */
[----:B------:R-:W-:Y:S01]  /*13c0*/  IMAD.WIDE R18, R230, 0x2, R16 ;  /* 0x00000002e6127825 */ /* 0x000fe200078e0210 */
[----:B------:R-:W-:Y:S02]  /*13d0*/  SHF.R.S32.HI R3, RZ, 0x1f, R228 ;  /* 0x0000001fff037819 */ /* 0x000fe400000114e4 */
[----:B------:R-:W-:Y:S01]  /*13e0*/  LEA.HI R5, R6, R229, RZ, 0x3 ;  /* 0x000000e506057211 */ /* 0x000fe200078f18ff */
[----:B------:R-:W-:Y:S01]  /*13f0*/  IMAD.SHL.U32 R6, R220, 0x2, RZ ;  /* 0x00000002dc067824 */ /* 0x000fe200078e00ff */
[----:B------:R-:W-:Y:S02]  /*1400*/  LEA.HI R3, R3, R228, RZ, 0x3 ;  /* 0x000000e403037211 */ /* 0x000fe400078f18ff */
[----:B------:R-:W-:Y:S02]  /*1410*/  LOP3.LUT R5, R5, 0xfffffff8, RZ, 0xc0, !PT ;  /* 0xfffffff805057812 */ /* 0x000fe400078ec0ff */
[----:B------:R-:W-:Y:S01]  /*1420*/  LOP3.LUT R3, R3, 0xfffffff8, RZ, 0xc0, !PT ;  /* 0xfffffff803037812 */ /* 0x000fe200078ec0ff */
[----:B------:R-:W-:Y:S01]  /*1430*/  @!PT LDS RZ, [RZ] ;  /* 0x00000000fffff984 */ /* 0x000fe20000000800 */
[----:B------:R1:W-:Y:S02]  /*1440*/  LDGSTS.E.BYPASS.LTC128B.128 [R6+0x4900], [R18.64], !P2 ;  /* 0x0490000012067fae */ /* 0x0003e4000d101d4c */
[----:B------:R-:W-:-:S04]  /*1450*/  IMAD.WIDE R20, R5, 0x2, R16 ;  /* 0x0000000205147825 */ /* 0x000fc800078e0210 */
[----:B------:R-:W-:Y:S01]  /*1460*/  IMAD.WIDE R16, R3, 0x2, R16 ;  /* 0x0000000203107825 */ /* 0x000fe200078e0210 */
[----:B------:R1:W-:Y:S04]  /*1470*/  LDGSTS.E.BYPASS.LTC128B.128 [R6+0x6900], [R20.64], !P4 ;  /* 0x0690000014067fae */ /* 0x0003e8000e101d4c */
[----:B------:R1:W-:Y:S02]  /*1480*/  LDGSTS.E.BYPASS.LTC128B.128 [R6+0x8900], [R16.64], !P3 ;  /* 0x0890000010067fae */ /* 0x0003e4000d901d4c */
.L_x_2262:
[----:B---34-:R-:W-:Y:S05]  /*1490*/  BSYNC B0 ;  /* 0x0000000000007941 */ /* 0x018fea0003800000 */
.L_x_2261:
[----:B------:R-:W-:Y:S01]  /*14a0*/  IADD3 R3, R2, 0x20, RZ ;  /* 0x0000002002037810 */ /* 0x000fe20007ffe0ff */
[----:B-1----:R1:W2:Y:S01]  /*14b0*/  SHFL.IDX PT, R17, R4, 0x1, 0x1c1f ;  /* 0x003c1f0004117f89 */ /* 0x0022a200000e0000 */
[----:B------:R-:W-:Y:S02]  /*14c0*/  BSSY B0, `(.L_x_2263) ;  /* 0x0000012000007945 */ /* 0x000fe40003800000 */
[----:B------:R-:W-:Y:S01]  /*14d0*/  ISETP.GE.AND P0, PT, R3, UR4, PT ;  /* 0x0000000403007c0c */ /* 0x000fe2000bf06270 */
[----:B------:R1:W3:-:S12]  /*14e0*/  SHFL.IDX PT, R16, R8, 0x1, 0x1c1f ;  /* 0x003c1f0008107f89 */ /* 0x0002d800000e0000 */
[----:B------:R-:W-:Y:S05]  /*14f0*/  @P0 BRA `(.L_x_2264) ;  /* 0x000000e000000947 */ /* 0x000fea0003800000 */
[----:B------:R-:W-:Y:S01]  /*1500*/  SHF.R.S32.HI R6, RZ, 0x1f, R229 ;  /* 0x0000001fff067819 */ /* 0x000fe200000114e5 */
[----:B--23--:R-:W-:Y:S01]  /*1510*/  IMAD.WIDE R18, R230, 0x2, R16 ;  /* 0x00000002e6127825 */ /* 0x00cfe200078e0210 */
        /* <DEDUP_REMOVED lines=12> */
.L_x_2264:
[----:B------:R-:W-:Y:S05]  /*15e0*/  BSYNC B0 ;  /* 0x0000000000007941 */ /* 0x000fea0003800000 */
.L_x_2263:
[----:B------:R-:W-:Y:S01]  /*15f0*/  IADD3 R3, R2, 0x40, RZ ;  /* 0x0000004002037810 */ /* 0x000fe20007ffe0ff */
[----:B--2---:R2:W4:Y:S01]  /*1600*/  SHFL.IDX PT, R17, R4, 0x2, 0x1c1f ;  /* 0x005c1f0004117f89 */ /* 0x00452200000e0000 */
[----:B------:R-:W-:Y:S02]  /*1610*/  BSSY B0, `(.L_x_2265) ;  /* 0x0000012000007945 */ /* 0x000fe40003800000 */
[----:B------:R-:W-:Y:S01]  /*1620*/  ISETP.GE.AND P0, PT, R3, UR4, PT ;  /* 0x0000000403007c0c */ /* 0x000fe2000bf06270 */
[----:B---3--:R2:W3:-:S12]  /*1630*/  SHFL.IDX PT, R16, R8, 0x2, 0x1c1f ;  /* 0x005c1f0008107f89 */ /* 0x0084d800000e0000 */
[----:B------:R-:W-:Y:S05]  /*1640*/  @P0 BRA `(.L_x_2266) ;  /* 0x000000e000000947 */ /* 0x000fea0003800000 */
[----:B------:R-:W-:Y:S01]  /*1650*/  SHF.R.S32.HI R6, RZ, 0x1f, R229 ;  /* 0x0000001fff067819 */ /* 0x000fe200000114e5 */
[----:B---34-:R-:W-:Y:S01]  /*1660*/  IMAD.WIDE R18, R230, 0x2, R16 ;  /* 0x00000002e6127825 */ /* 0x018fe200078e0210 */
        /* <DEDUP_REMOVED lines=12> */
.L_x_2266:
[----:B------:R-:W-:Y:S05]  /*1730*/  BSYNC B0 ;  /* 0x0000000000007941 */ /* 0x000fea0003800000 */
.L_x_2265:
[----:B------:R-:W-:Y:S01]  /*1740*/  IMAD.MOV.U32 R222, RZ, RZ, c[0x0][0x2b8] ;  /* 0x0000ae00ffde7624 */ /* 0x000fe200078e00ff */
[----:B---3--:R-:W-:Y:S01]  /*1750*/  SHFL.IDX PT, R18, R8, 0x3, 0x1c1f ;  /* 0x007c1f0008127f89 */ /* 0x008fe200000e0000 */
[----:B------:R-:W-:Y:S01]  /*1760*/  IMAD.MOV.U32 R3, RZ, RZ, 0x30 ;  /* 0x00000030ff037424 */ /* 0x000fe200078e00ff */
[----:B------:R-:W-:Y:S01]  /*1770*/  IADD3 R2, R2, 0x60, RZ ;  /* 0x0000006002027810 */ /* 0x000fe20007ffe0ff */
[----:B------:R-:W-:Y:S01]  /*1780*/  IMAD.SHL.U32 R220, R220, 0x2, RZ ;  /* 0x00000002dcdc7824 */ /* 0x000fe200078e00ff */
[----:B------:R-:W-:Y:S01]  /*1790*/  ISETP.NE.AND P5, PT, R222, 0x1, PT ;  /* 0x00000001de00780c */ /* 0x000fe20003fa5270 */
[----:B------:R-:W-:Y:S01]  /*17a0*/  IMAD R94, R148, R3, -0x30 ;  /* 0xffffffd0945e7424 */ /* 0x000fe200078e0203 */
[----:B------:R-:W3:Y:S01]  /*17b0*/  SHFL.IDX PT, R19, R4, 0x3, 0x1c1f ;  /* 0x007c1f0004137f89 */ /* 0x000ee200000e0000 */
[----:B------:R-:W-:Y:S01]  /*17c0*/  ISETP.GE.AND P0, PT, R2, UR4, PT ;  /* 0x0000000402007c0c */ /* 0x000fe2000bf06270 */
[----:B------:R-:W-:Y:S01]  /*17d0*/  USHF.R.S32.HI UR6, URZ, 0x1f, UR9 ;  /* 0x0000001f3f067899 */ /* 0x000fe20008011409 */
[----:B------:R-:W-:Y:S01]  /*17e0*/  IMAD.IADD R5, R227, 0x1, R94 ;  /* 0x00000001e3057824 */ /* 0x000fe200078e025e */
[----:B------:R-:W-:Y:S01]  /*17f0*/  SHF.R.S32.HI R6, RZ, 0x1f, R229 ;  /* 0x0000001fff067819 */ /* 0x000fe200000114e5 */
[----:B------:R-:W-:Y:S01]  /*1800*/  ULDC.64 UR4, c[0x0][0x2b0] ;  /* 0x0000ac0000047ab9 */ /* 0x000fe20000000a00 */
[----:B------:R-:W-:Y:S01]  /*1810*/  IMAD.MOV.U32 R225, RZ, RZ, RZ ;  /* 0x000000ffffe17224 */ /* 0x000fe200078e00ff */
[----:B------:R-:W-:Y:S01]  /*1820*/  UIMAD UR6, UR6, UR4, URZ ;  /* 0x00000004060672a4 */ /* 0x000fe2000f8e023f */
[C---:B-----5:R-:W-:Y:S01]  /*1830*/  IMAD.IADD R226, R5.reuse, 0x1, R232 ;  /* 0x0000000105e27824 */ /* 0x060fe200078e02e8 */
[----:B------:R-:W-:Y:S01]  /*1840*/  ISETP.GE.AND P1, PT, R5, UR7, PT ;  /* 0x0000000705007c0c */ /* 0x000fe2000bf26270 */
[----:B------:R-:W-:Y:S01]  /*1850*/  UIMAD.WIDE.U32 UR10, UR9, UR4, URZ ;  /* 0x00000004090a72a5 */ /* 0x000fe2000f8e003f */
[----:B------:R-:W-:Y:S01]  /*1860*/  LEA.HI R219, R6, R229, RZ, 0x3 ;  /* 0x000000e506db7211 */ /* 0x000fe200078f18ff */
[----:B------:R-:W-:Y:S01]  /*1870*/  @P5 IMAD.HI.U32 R5, R226, c[0x0][0x2bc], RZ ;  /* 0x0000af00e2055a27 */ /* 0x000fe200078e00ff */
[----:B------:R-:W-:Y:S01]  /*1880*/  ISETP.GT.OR P1, PT, R227, 0x2f, P1 ;  /* 0x0000002fe300780c */ /* 0x000fe20000f24670 */
[----:B------:R-:W-:Y:S01]  /*1890*/  UIMAD UR6, UR9, UR5, UR6 ;  /* 0x00000005090672a4 */ /* 0x000fe2000f8e0206 */
[----:B------:R-:W-:Y:S01]  /*18a0*/  LOP3.LUT R219, R219, 0xfffffff8, RZ, 0xc0, !PT ;  /* 0xfffffff8dbdb7812 */ /* 0x000fe200078ec0ff */
[----:B------:R-:W-:Y:S01]  /*18b0*/  IMAD.MOV.U32 R2, RZ, RZ, R226 ;  /* 0x000000ffff027224 */ /* 0x000fe200078e00e2 */
[----:B------:R-:W-:Y:S01]  /*18c0*/  @P5 SHF.R.U32.HI R2, RZ, c[0x0][0x2c0], R5 ;  /* 0x0000b000ff025a19 */ /* 0x000fe20000011605 */
[----:B------:R-:W-:Y:S01]  /*18d0*/  UIADD3 UR6, UR11, UR6, URZ ;  /* 0x000000060b067290 */ /* 0x000fe2000fffe03f */
[----:B------:R-:W-:Y:S01]  /*18e0*/  SHF.R.S32.HI R5, RZ, 0x1f, R228 ;  /* 0x0000001fff057819 */ /* 0x000fe200000114e4 */
[----:B------:R-:W-:-:S02]  /*18f0*/  USHF.R.S32.HI UR16, URZ, 0x1f, UR8 ;  /* 0x0000001f3f107899 */ /* 0x000fc40008011408 */
[----:B------:R-:W-:Y:S01]  /*1900*/  ULDC.64 UR4, c[0x0][0x1e8] ;  /* 0x00007a0000047ab9 */ /* 0x000fe20000000a00 */
[----:B------:R-:W-:Y:S01]  /*1910*/  LEA.HI R218, R5, R228, RZ, 0x3 ;  /* 0x000000e405da7211 */ /* 0x000fe200078f18ff */
[--C-:B-123--:R-:W-:Y:S02]  /*1920*/  @!P0 IMAD.WIDE R8, R230, 0x2, R18.reuse ;  /* 0x00000002e6088825 */ /* 0x10efe400078e0212 */
[----:B------:R-:W-:Y:S02]  /*1930*/  @!P1 IADD3 R6, P5, R2, UR10, RZ ;  /* 0x0000000a02069c10 */ /* 0x000fe4000ffbe0ff */
[----:B------:R-:W-:Y:S01]  /*1940*/  LOP3.LUT R218, R218, 0xfffffff8, RZ, 0xc0, !PT ;  /* 0xfffffff8dada7812 */ /* 0x000fe200078ec0ff */
[--C-:B------:R-:W-:Y:S01]  /*1950*/  @!P0 IMAD.WIDE R20, R219, 0x2, R18.reuse ;  /* 0x00000002db148825 */ /* 0x100fe200078e0212 */
[----:B------:R-:W-:Y:S01]  /*1960*/  @!PT LDS RZ, [RZ] ;  /* 0x00000000fffff984 */ /* 0x000fe20000000800 */
[----:B------:R1:W-:Y:S01]  /*1970*/  @!P0 LDGSTS.E.BYPASS.LTC128B.128 [R220+0x6100], [R8.64], !P2 ;  /* 0x0610000008dc8fae */ /* 0x0003e2000d101d4c */
[----:B------:R-:W-:Y:S02]  /*1980*/  @!P1 LEA.HI.X.SX32 R5, R2, UR6, 0x1, P5 ;  /* 0x0000000602059c11 */ /* 0x000fe4000a8f0eff */
[----:B------:R-:W-:Y:S01]  /*1990*/  @!P0 IMAD.WIDE R18, R218, 0x2, R18 ;  /* 0x00000002da128825 */ /* 0x000fe200078e0212 */
[----:B------:R2:W-:Y:S01]  /*19a0*/  @!P0 LDGSTS.E.BYPASS.LTC128B.128 [R220+0x8100], [R20.64], !P4 ;  /* 0x0810000014dc8fae */ /* 0x0005e2000e101d4c */
[----:B------:R-:W-:-:S03]  /*19b0*/  @!P1 LEA R16, P2, R6, c[0x0][0x2a0], 0x2 ;  /* 0x0000a80006109a11 */ /* 0x000fc600078410ff */
[----:B------:R3:W-:Y:S01]  /*19c0*/  @!P0 LDGSTS.E.BYPASS.LTC128B.128 [R220+0xa100], [R18.64], !P3 ;  /* 0x0a10000012dc8fae */ /* 0x0007e2000d901d4c */
[----:B----4-:R-:W-:-:S03]  /*19d0*/  @!P1 LEA.HI.X R17, R6, c[0x0][0x2a4], R5, 0x2, P2 ;  /* 0x0000a90006119a11 */ /* 0x010fc600010f1405 */
[----:B------:R-:W0:Y:S04]  /*19e0*/  LDGDEPBAR ;  /* 0x00000000000079af */ /* 0x000e280000000000 */
[----:B------:R-:W-:Y:S06]  /*19f0*/  BAR.SYNC.DEFER_BLOCKING 0x0 ;  /* 0x0000000000007b1d */ /* 0x000fec0000010000 */
[----:B------:R-:W4:Y:S01]  /*1a00*/  @!P1 LDG.E R225, [R16.64] ;  /* 0x0000000c10e19981 */ /* 0x000f22000c1e1900 */
[----:B------:R-:W-:Y:S01]  /*1a10*/  IMAD.MOV R5, RZ, RZ, -R2 ;  /* 0x000000ffff057224 */ /* 0x000fe200078e0a02 */
[----:B------:R-:W-:Y:S01]  /*1a20*/  UIMAD UR9, UR16, UR4, URZ ;  /* 0x00000004100972a4 */ /* 0x000fe2000f8e023f */
[----:B------:R-:W-:Y:S01]  /*1a30*/  SHF.R.S32.HI R6, RZ, 0x4, R7 ;  /* 0x00000004ff067819 */ /* 0x000fe20000011407 */
[----:B------:R-:W-:Y:S01]  /*1a40*/  UIMAD.WIDE.U32 UR18, UR8, UR4, URZ ;  /* 0x00000004081272a5 */ /* 0x000fe2000f8e003f */
[----:B------:R-:W-:Y:S01]  /*1a50*/  IMAD R226, R5, c[0x0][0x2b8], R226 ;  /* 0x0000ae0005e27a24 */ /* 0x000fe200078e02e2 */
[----:B------:R-:W-:Y:S01]  /*1a60*/  UIMAD UR9, UR8, UR5, UR9 ;  /* 0x00000005080972a4 */ /* 0x000fe2000f8e0209 */
[----:B------:R-:W-:Y:S01]  /*1a70*/  IMAD R92, R148, -0x30, R3 ;  /* 0xffffffd0945c7824 */ /* 0x000fe200078e0203 */
[----:B------:R-:W-:Y:S01]  /*1a80*/  LEA.HI R7, R7, R6, RZ, 0x1 ;  /* 0x0000000607077211 */ /* 0x000fe200078f08ff */
[----:B--2---:R-:W-:Y:S01]  /*1a90*/  IMAD.WIDE.U32 R20, R226, c[0x0][0x1e0], RZ ;  /* 0x00007800e2147a25 */ /* 0x004fe200078e00ff */
[----:B-1----:R-:W-:Y:S01]  /*1aa0*/  SHF.R.S32.HI R9, RZ, 0x1f, R226 ;  /* 0x0000001fff097819 */ /* 0x002fe200000114e2 */
[----:B------:R-:W-:Y:S01]  /*1ab0*/  UIADD3 UR9, UR19, UR9, URZ ;  /* 0x0000000913097290 */ /* 0x000fe2000fffe03f */
[----:B------:R-:W-:Y:S01]  /*1ac0*/  LOP3.LUT R15, R15, 0xfffffff8, RZ, 0xc0, !PT ;  /* 0xfffffff80f0f7812 */ /* 0x000fe200078ec0ff */
[----:B---3--:R-:W-:Y:S01]  /*1ad0*/  IMAD.MOV.U32 R18, RZ, RZ, R20 ;  /* 0x000000ffff127224 */ /* 0x008fe200078e0014 */
[----:B------:R-:W-:Y:S01]  /*1ae0*/  IADD3 R3, R92, UR7, RZ ;  /* 0x000000075c037c10 */ /* 0x000fe2000fffe0ff */
[----:B------:R-:W-:Y:S01]  /*1af0*/  IMAD R5, R9, c[0x0][0x1e0], RZ ;  /* 0x0000780009057a24 */ /* 0x000fe200078e02ff */
[----:B------:R-:W-:Y:S01]  /*1b00*/  LOP3.LUT R97, R97, 0x7fffffe, RZ, 0xc0, !PT ;  /* 0x07fffffe61617812 */ /* 0x000fe200078ec0ff */
[----:B------:R-:W-:Y:S01]  /*1b10*/  IMAD R9, R9, c[0x0][0x208], RZ ;  /* 0x0000820009097a24 */ /* 0x000fe200078e02ff */
[----:B------:R-:W-:Y:S01]  /*1b20*/  LOP3.LUT R7, R7, 0xfffffffe, RZ, 0xc0, !PT ;  /* 0xfffffffe07077812 */ /* 0x000fe200078ec0ff */
[C---:B------:R-:W-:Y:S01]  /*1b30*/  IMAD R2, R226.reuse, c[0x0][0x1e4], R5 ;  /* 0x00007900e2027a24 */ /* 0x040fe200078e0205 */
[----:B------:R-:W-:Y:S01]  /*1b40*/  SHF.R.S32.HI R5, RZ, 0x1f, R10 ;  /* 0x0000001fff057819 */ /* 0x000fe2000001140a */
[----:B------:R-:W-:Y:S01]  /*1b50*/  IMAD R9, R226, c[0x0][0x20c], R9 ;  /* 0x00008300e2097a24 */ /* 0x000fe200078e0209 */
[----:B------:R-:W-:Y:S01]  /*1b60*/  ULDC.64 UR4, c[0x0][0x210] ;  /* 0x0000840000047ab9 */ /* 0x000fe20000000a00 */
[----:B------:R-:W-:Y:S01]  /*1b70*/  IMAD.IADD R19, R21, 0x1, R2 ;  /* 0x0000000115137824 */ /* 0x000fe200078e0202 */
[----:B------:R-:W-:Y:S01]  /*1b80*/  LEA.HI R5, R5, R10, RZ, 0x3 ;  /* 0x0000000a05057211 */ /* 0x000fe200078f18ff */
[----:B------:R-:W-:Y:S01]  /*1b90*/  IMAD.IADD R15, R224, 0x1, -R15 ;  /* 0x00000001e00f7824 */ /* 0x000fe200078e0a0f */
[----:B------:R-:W-:Y:S01]  /*1ba0*/  UIMAD.WIDE.U32 UR20, UR8, UR4, URZ ;  /* 0x00000004081472a5 */ /* 0x000fe2000f8e003f */
[----:B------:R-:W-:Y:S01]  /*1bb0*/  IMAD.IADD R97, R10, 0x1, -R97 ;  /* 0x000000010a617824 */ /* 0x000fe200078e0a61 */
[----:B------:R-:W-:Y:S01]  /*1bc0*/  UIMAD UR4, UR16, UR4, URZ ;  /* 0x00000004100472a4 */ /* 0x000fe2000f8e023f */
[----:B------:R-:W-:Y:S01]  /*1bd0*/  IMAD.IADD R7, R6, 0x1, -R7 ;  /* 0x0000000106077824 */ /* 0x000fe200078e0a07 */
[----:B------:R-:W-:Y:S01]  /*1be0*/  LEA.HI R6, R15, R15, RZ, 0x1 ;  /* 0x0000000f0f067211 */ /* 0x000fe200078f08ff */
[----:B------:R-:W-:Y:S01]  /*1bf0*/  IMAD.SHL.U32 R216, R14, 0x8, RZ ;  /* 0x000000080ed87824 */ /* 0x000fe200078e00ff */
[----:B------:R-:W-:Y:S01]  /*1c00*/  UIMAD UR4, UR8, UR5, UR4 ;  /* 0x00000005080472a4 */ /* 0x000fe2000f8e0204 */
[----:B------:R-:W-:Y:S01]  /*1c10*/  ISETP.GE.AND P4, PT, R230, c[0x0][0x1d4], PT ;  /* 0x00007500e6007a0c */ /* 0x000fe20003f86270 */
[----:B------:R-:W-:Y:S01]  /*1c20*/  IMAD.SHL.U32 R12, R12, 0x40, RZ ;  /* 0x000000400c0c7824 */ /* 0x000fe200078e00ff */
[----:B------:R-:W-:Y:S01]  /*1c30*/  ISETP.GE.AND P5, PT, R229, c[0x0][0x1d4], PT ;  /* 0x00007500e5007a0c */ /* 0x000fe20003fa6270 */
[----:B------:R-:W-:Y:S01]  /*1c40*/  UIADD3 UR16, UR21, UR4, URZ ;  /* 0x0000000415107290 */ /* 0x000fe2000fffe03f */
[----:B------:R-:W-:Y:S01]  /*1c50*/  ISETP.GE.AND P6, PT, R228, c[0x0][0x1d4], PT ;  /* 0x00007500e4007a0c */ /* 0x000fe20003fc6270 */
[----:B------:R-:W-:Y:S01]  /*1c60*/  IMAD.SHL.U32 R98, R5, 0x20, RZ ;  /* 0x0000002005627824 */ /* 0x000fe200078e00ff */
[----:B------:R-:W-:Y:S01]  /*1c70*/  LOP3.LUT R12, R12, 0xc0, RZ, 0xc0, !PT ;  /* 0x000000c00c0c7812 */ /* 0x000fe200078ec0ff */
[----:B------:R-:W-:Y:S01]  /*1c80*/  BSSY B0, `(.L_x_2267) ;  /* 0x000007a000007945 */ /* 0x000fe20003800000 */
[----:B------:R-:W-:-:S02]  /*1c90*/  ISETP.GE.AND P3, PT, R230, c[0x0][0x1d4], PT ;  /* 0x00007500e6007a0c */ /* 0x000fc40003f66270 */
[----:B------:R-:W-:Y:S02]  /*1ca0*/  LOP3.LUT R98, R98, 0xffffff00, RZ, 0xc0, !PT ;  /* 0xffffff0062627812 */ /* 0x000fe400078ec0ff */
[----:B------:R-:W-:Y:S02]  /*1cb0*/  IADD3 R100, R148, -0x1, RZ ;  /* 0xffffffff94647810 */ /* 0x000fe40007ffe0ff */
[----:B------:R-:W-:Y:S02]  /*1cc0*/  SHF.R.S32.HI R245, RZ, 0x1f, R230 ;  /* 0x0000001ffff57819 */ /* 0x000fe400000114e6 */
[----:B------:R-:W-:Y:S02]  /*1cd0*/  SHF.R.S32.HI R234, RZ, 0x1f, R219 ;  /* 0x0000001fffea7819 */ /* 0x000fe400000114db */
[----:B------:R-:W-:Y:S02]  /*1ce0*/  SHF.R.S32.HI R233, RZ, 0x1f, R218 ;  /* 0x0000001fffe97819 */ /* 0x000fe400000114da */
[----:B----4-:R-:W-:Y:S01]  /*1cf0*/  SHF.R.S32.HI R8, RZ, 0x1f, R225 ;  /* 0x0000001fff087819 */ /* 0x010fe200000114e1 */
[----:B------:R-:W-:-:S04]  /*1d00*/  IMAD.WIDE.U32 R16, R225, c[0x0][0x1f0], R18 ;  /* 0x00007c00e1107a25 */ /* 0x000fc800078e0012 */
[----:B------:R-:W-:Y:S02]  /*1d10*/  IMAD R2, R8, c[0x0][0x1f0], RZ ;  /* 0x00007c0008027a24 */ /* 0x000fe400078e02ff */
[----:B------:R-:W-:-:S04]  /*1d20*/  IMAD.WIDE.U32 R18, R226, c[0x0][0x208], RZ ;  /* 0x00008200e2127a25 */ /* 0x000fc800078e00ff */
[----:B------:R-:W-:Y:S01]  /*1d30*/  IMAD R11, R225, c[0x0][0x1f4], R2 ;  /* 0x00007d00e10b7a24 */ /* 0x000fe200078e0202 */
[----:B------:R-:W-:Y:S01]  /*1d40*/  IADD3 R2, P0, R16, UR18, RZ ;  /* 0x0000001210027c10 */ /* 0x000fe2000ff1e0ff */
[----:B------:R-:W-:Y:S01]  /*1d50*/  IMAD.IADD R19, R19, 0x1, R9 ;  /* 0x0000000113137824 */ /* 0x000fe200078e0209 */
[----:B------:R-:W-:Y:S01]  /*1d60*/  IMNMX R9, R3, 0x30, PT ;  /* 0x0000003003097817 */ /* 0x000fe20003800200 */
[----:B------:R-:W-:Y:S01]  /*1d70*/  IMAD R8, R8, c[0x0][0x218], RZ ;  /* 0x0000860008087a24 */ /* 0x000fe200078e02ff */
[----:B------:R-:W-:Y:S01]  /*1d80*/  IADD3.X R11, R17, UR9, R11, P0, !PT ;  /* 0x00000009110b7c10 */ /* 0x000fe200087fe40b */
[----:B------:R-:W-:Y:S01]  /*1d90*/  IMAD.WIDE.U32 R18, R225, c[0x0][0x218], R18 ;  /* 0x00008600e1127a25 */ /* 0x000fe200078e0012 */
[----:B------:R-:W-:-:S03]  /*1da0*/  LEA R20, P0, R2, c[0x0][0x1c8], 0x1 ;  /* 0x0000720002147a11 */ /* 0x000fc600078008ff */
[----:B------:R-:W-:Y:S01]  /*1db0*/  IMAD.IADD R9, R9, 0x1, -R238 ;  /* 0x0000000109097824 */ /* 0x000fe200078e0aee */
[----:B------:R-:W-:Y:S01]  /*1dc0*/  LEA.HI.X R11, R2, c[0x0][0x1cc], R11, 0x1, P0 ;  /* 0x00007300020b7a11 */ /* 0x000fe200000f0c0b */
[----:B------:R-:W-:Y:S01]  /*1dd0*/  SHFL.IDX PT, R16, R20, RZ, 0x1c1f ;  /* 0x001c1fff14107589 */ /* 0x000fe200000e0000 */
[----:B------:R-:W-:Y:S01]  /*1de0*/  LOP3.LUT R2, R6, 0x3fffffe, RZ, 0xc0, !PT ;  /* 0x03fffffe06027812 */ /* 0x000fe200078ec0ff */
[----:B------:R-:W-:Y:S01]  /*1df0*/  IMAD R13, R225, c[0x0][0x21c], R8 ;  /* 0x00008700e10d7a24 */ /* 0x000fe200078e0208 */
[----:B------:R-:W-:Y:S01]  /*1e00*/  ISETP.GE.AND P1, PT, R9, 0x1, PT ;  /* 0x000000010900780c */ /* 0x000fe20003f26270 */
[----:B------:R-:W1:Y:S01]  /*1e10*/  SHFL.IDX PT, R17, R11, RZ, 0x1c1f ;  /* 0x001c1fff0b117589 */ /* 0x000e6200000e0000 */
[----:B------:R-:W-:Y:S01]  /*1e20*/  SHF.R.S32.HI R6, RZ, 0x1, R6 ;  /* 0x00000001ff067819 */ /* 0x000fe20000011406 */
[----:B------:R-:W-:Y:S01]  /*1e30*/  IMAD.IADD R2, R15, 0x1, -R2 ;  /* 0x000000010f027824 */ /* 0x000fe200078e0a02 */
[----:B------:R-:W-:Y:S01]  /*1e40*/  ISETP.GT.AND P0, PT, R9, 0x20, PT ;  /* 0x000000200900780c */ /* 0x000fe20003f04270 */
[----:B------:R2:W-:Y:S01]  /*1e50*/  SHFL.IDX PT, R10, R20, 0x1, 0x1c1f ;  /* 0x003c1f00140a7f89 */ /* 0x0005e200000e0000 */
[----:B------:R-:W-:Y:S01]  /*1e60*/  IADD3 R8, P2, R18, UR20, RZ ;  /* 0x0000001412087c10 */ /* 0x000fe2000ff5e0ff */
[----:B------:R-:W-:-:S02]  /*1e70*/  IMAD.SHL.U32 R9, R6, 0x40, RZ ;  /* 0x0000004006097824 */ /* 0x000fc400078e00ff */
[----:B------:R-:W3:Y:S01]  /*1e80*/  SHFL.IDX PT, R11, R11, 0x1, 0x1c1f ;  /* 0x003c1f000b0b7f89 */ /* 0x000ee200000e0000 */
[----:B------:R-:W-:Y:S01]  /*1e90*/  IADD3.X R13, R19, UR16, R13, P2, !PT ;  /* 0x00000010130d7c10 */ /* 0x000fe200097fe40d */
[----:B------:R-:W-:Y:S01]  /*1ea0*/  IMAD R5, R7, 0x8, R2 ;  /* 0x0000000807057824 */ /* 0x000fe200078e0202 */
[----:B------:R-:W-:Y:S02]  /*1eb0*/  LOP3.LUT R9, R9, 0xc0, RZ, 0xc0, !PT ;  /* 0x000000c009097812 */ /* 0x000fe400078ec0ff */
[----:B------:R-:W-:Y:S02]  /*1ec0*/  LOP3.LUT P2, RZ, R6, 0x2, RZ, 0xc0, !PT ;  /* 0x0000000206ff7812 */ /* 0x000fe4000784c0ff */
[----:B------:R-:W-:Y:S02]  /*1ed0*/  LOP3.LUT R216, R9, 0x8, R216, 0xf8, !PT ;  /* 0x0000000809d87812 */ /* 0x000fe400078ef8d8 */
[----:B------:R-:W-:-:S04]  /*1ee0*/  SHF.R.U32.HI R15, RZ, 0x3, R9 ;  /* 0x00000003ff0f7819 */ /* 0x000fc80000011609 */
[----:B------:R-:W-:Y:S01]  /*1ef0*/  LOP3.LUT R216, R216, R15, RZ, 0x3c, !PT ;  /* 0x0000000fd8d87212 */ /* 0x000fe200078e3cff */
[----:B-1----:R-:W-:-:S04]  /*1f00*/  @P1 IMAD.WIDE R18, R219, 0x2, R16 ;  /* 0x00000002db121825 */ /* 0x002fc800078e0210 */
[----:B--2---:R-:W-:-:S04]  /*1f10*/  @P1 IMAD.WIDE R20, R230, 0x2, R16 ;  /* 0x00000002e6141825 */ /* 0x004fc800078e0210 */
[----:B------:R-:W-:Y:S01]  /*1f20*/  @P1 IMAD.WIDE R22, R218, 0x2, R16 ;  /* 0x00000002da161825 */ /* 0x000fe200078e0210 */
[----:B------:R1:W-:Y:S03]  /*1f30*/  @P1 LDGSTS.E.BYPASS.LTC128B.128 [R220+0x2500], [R20.64], !P4 ;  /* 0x0250000014dc1fae */ /* 0x0003e6000e101d4c */
[--C-:B---3--:R-:W-:Y:S01]  /*1f40*/  @P0 IMAD.WIDE R16, R230, 0x2, R10.reuse ;  /* 0x00000002e6100825 */ /* 0x108fe200078e020a */
[----:B------:R2:W-:Y:S03]  /*1f50*/  @P1 LDGSTS.E.BYPASS.LTC128B.128 [R220+0x3100], [R18.64], !P5 ;  /* 0x0310000012dc1fae */ /* 0x0005e6000e901d4c */
[----:B------:R-:W-:Y:S01]  /*1f60*/  @P0 IMAD.WIDE R14, R219, 0x2, R10 ;  /* 0x00000002db0e0825 */ /* 0x000fe200078e020a */
[----:B------:R1:W-:Y:S01]  /*1f70*/  @P1 LDGSTS.E.BYPASS.LTC128B.128 [R220+0x3d00], [R22.64], !P6 ;  /* 0x03d0000016dc1fae */ /* 0x0003e2000f101d4c */
[----:B------:R-:W-:-:S02]  /*1f80*/  LEA R9, P1, R8, c[0x0][0x1f8], 0x1 ;  /* 0x00007e0008097a11 */ /* 0x000fc400078208ff */
[----:B------:R-:W-:Y:S01]  /*1f90*/  IMAD.U32 R216, R5, 0x20, R216 ;  /* 0x0000002005d87824 */ /* 0x000fe200078e00d8 */
[----:B------:R1:W-:Y:S01]  /*1fa0*/  @P0 LDGSTS.E.BYPASS.LTC128B.128 [R220+0x2d00], [R16.64], !P4 ;  /* 0x02d0000010dc0fae */ /* 0x0003e2000e101d4c */
[----:B------:R-:W-:Y:S02]  /*1fb0*/  LEA.HI.X R8, R8, c[0x0][0x1fc], R13, 0x1, P1 ;  /* 0x00007f0008087a11 */ /* 0x000fe400008f0c0d */
[----:B------:R-:W-:Y:S01]  /*1fc0*/  IMAD.SHL.U32 R216, R216, 0x2, RZ ;  /* 0x00000002d8d87824 */ /* 0x000fe200078e00ff */
[----:B------:R3:W-:Y:S01]  /*1fd0*/  @P0 LDGSTS.E.BYPASS.LTC128B.128 [R220+0x3900], [R14.64], !P5 ;  /* 0x039000000edc0fae */ /* 0x0007e2000e901d4c */
[----:B------:R-:W-:Y:S02]  /*1fe0*/  ISETP.GE.AND P4, PT, R229, c[0x0][0x1d4], PT ;  /* 0x00007500e5007a0c */ /* 0x000fe40003f86270 */
[----:B------:R-:W-:Y:S01]  /*1ff0*/  ISETP.GE.AND P1, PT, R228, c[0x0][0x1d4], PT ;  /* 0x00007500e4007a0c */ /* 0x000fe20003f26270 */
[----:B------:R-:W-:Y:S01]  /*2000*/  SHFL.IDX PT, R6, R9, RZ, 0x1c1f ;  /* 0x001c1fff09067589 */ /* 0x000fe200000e0000 */
[----:B------:R-:W-:-:S02]  /*2010*/  IADD3 R5, R216, 0x2500, RZ ;  /* 0x00002500d8057810 */ /* 0x000fc40007ffe0ff */
[----:B------:R-:W-:Y:S02]  /*2020*/  IADD3 R215, R216, 0x2520, RZ ;  /* 0x00002520d8d77810 */ /* 0x000fe40007ffe0ff */
[----:B------:R-:W-:Y:S02]  /*2030*/  @P2 IADD3 R215, R5, -0x20, RZ ;  /* 0xffffffe005d72810 */ /* 0x000fe40007ffe0ff */
[----:B------:R-:W-:Y:S02]  /*2040*/  ISETP.GT.AND P2, PT, R227, 0x2f, PT ;  /* 0x0000002fe300780c */ /* 0x000fe40003f44270 */
[C---:B------:R-:W-:Y:S01]  /*2050*/  IADD3 R211, R215.reuse, 0x400, RZ ;  /* 0x00000400d7d37810 */ /* 0x040fe20007ffe0ff */
[----:B--2---:R-:W-:Y:S01]  /*2060*/  @P0 IMAD.WIDE R18, R218, 0x2, R10 ;  /* 0x00000002da120825 */ /* 0x004fe200078e020a */
[----:B------:R-:W-:-:S03]  /*2070*/  IADD3 R210, R215, 0x800, RZ ;  /* 0x00000800d7d27810 */ /* 0x000fc60007ffe0ff */
[----:B------:R-:W-:Y:S01]  /*2080*/  IMAD.SHL.U32 R11, R7, 0x8, RZ ;  /* 0x00000008070b7824 */ /* 0x000fe200078e00ff */
[----:B------:R1:W-:Y:S01]  /*2090*/  @P0 LDGSTS.E.BYPASS.LTC128B.128 [R220+0x4500], [R18.64], !P6 ;  /* 0x0450000012dc0fae */ /* 0x0003e2000f101d4c */
[----:B------:R-:W-:-:S03]  /*20a0*/  IMAD R10, R95, 0x200, R98 ;  /* 0x000002005f0a7824 */ /* 0x000fc600078e0262 */
[----:B------:R-:W0:Y:S01]  /*20b0*/  LDGDEPBAR ;  /* 0x00000000000079af */ /* 0x000e220000000000 */
[----:B------:R-:W-:Y:S01]  /*20c0*/  LOP3.LUT R2, R12, 0x8, R11, 0xf8, !PT ;  /* 0x000000080c027812 */ /* 0x000fe200078ef80b */
[----:B------:R-:W-:Y:S01]  /*20d0*/  IMAD R217, R97, 0x20, R10 ;  /* 0x0000002061d97824 */ /* 0x000fe200078e020a */
[----:B------:R-:W-:Y:S01]  /*20e0*/  SHF.R.U32.HI R11, RZ, 0x3, R12 ;  /* 0x00000003ff0b7819 */ /* 0x000fe2000001160c */
[----:B------:R-:W3:Y:S01]  /*20f0*/  SHFL.IDX PT, R7, R8, RZ, 0x1c1f ;  /* 0x001c1fff08077589 */ /* 0x000ee200000e0000 */
[----:B------:R-:W-:Y:S02]  /*2100*/  IMAD.IADD R12, R3, 0x1, -R238 ;  /* 0x00000001030c7824 */ /* 0x000fe400078e0aee */
[----:B------:R-:W-:-:S03]  /*2110*/  LOP3.LUT R2, R2, R11, RZ, 0x3c, !PT ;  /* 0x0000000b02027212 */ /* 0x000fc600078e3cff */
[----:B------:R-:W-:Y:S02]  /*2120*/  ISETP.LT.OR P0, PT, R12, 0x1, P3 ;  /* 0x000000010c00780c */ /* 0x000fe40001f01670 */
[----:B------:R-:W-:-:S04]  /*2130*/  IMAD.IADD R217, R2, 0x1, R217 ;  /* 0x0000000102d97824 */ /* 0x000fc800078e02d9 */
[----:B------:R-:W-:-:S04]  /*2140*/  IMAD.SHL.U32 R217, R217, 0x2, RZ ;  /* 0x00000002d9d97824 */ /* 0x000fc800078e00ff */
[----:B------:R-:W-:Y:S01]  /*2150*/  IMAD R213, R0, 0x2, R217 ;  /* 0x0000000200d57824 */ /* 0x000fe200078e02d9 */
        /* <DEDUP_REMOVED lines=27> */
[----:B------:R2:W3:Y:S04]  /*2310*/  SHFL.IDX PT, R13, R8, 0x1, 0x1c1f ;  /* 0x003c1f00080d7f89 */ /* 0x0004e800000e0000 */
[----:B------:R2:W4:Y:S02]  /*2320*/  SHFL.IDX PT, R5, R9, 0x1, 0x1c1f ;  /* 0x003c1f0009057f89 */ /* 0x00052400000e0000 */
.L_x_2353:
[----:B--2-4-:R-:W-:-:S04]  /*2330*/  LEA R8, P0, R230, R5, 0x1 ;  /* 0x00000005e6087211 */ /* 0x014fc800078008ff */
[----:B---3--:R-:W-:Y:S02]  /*2340*/  LEA.HI.X R9, R230, R13, R245, 0x1, P0 ;  /* 0x0000000de6097211 */ /* 0x008fe400000f0cf5 */
[----:B-1----:R-:W-:-:S04]  /*2350*/  LEA R6, P0, R219, R5, 0x1 ;  /* 0x00000005db067211 */ /* 0x002fc800078008ff */
        /* <DEDUP_REMOVED lines=12> */
.L_x_2268:
[----:B--234-:R-:W-:Y:S05]  /*2420*/  BSYNC B0 ;  /* 0x0000000000007941 */ /* 0x01cfea0003800000 */
.L_x_2267:
[----:B------:R-:W0:Y:S01]  /*2430*/  LDGDEPBAR ;  /* 0x00000000000079af */ /* 0x000e220000000000 */
[----:B------:R-:W-:Y:S01]  /*2440*/  WARPSYNC 0xffffffff ;  /* 0xffffffff00007948 */ /* 0x000fe20003800000 */
[C---:B-1----:R-:W-:Y:S01]  /*2450*/  HMMA.16816.F32.BF16 R20, R48.reuse, R64, RZ ;  /* 0x000000403014723c */ /* 0x042fe200000418ff */
[----:B------:R-:W-:Y:S01]  /*2460*/  ISETP.GT.AND P0, PT, R100, R221, PT ;  /* 0x000000dd6400720c */ /* 0x000fe20003f04270 */
[----:B------:R-:W-:Y:S01]  /*2470*/  LDSM.16.M88.4 R88, [R217+0x7900] ;  /* 0x00790000d958783b */ /* 0x000fe20000000200 */
[----:B------:R-:W-:Y:S01]  /*2480*/  IMAD R97, R97, 0x20, R98 ;  /* 0x0000002061617824 */ /* 0x000fe200078e0262 */
[C---:B------:R-:W-:Y:S02]  /*2490*/  IADD3 R209, R215.reuse, 0xc00, RZ ;  /* 0x00000c00d7d17810 */ /* 0x040fe40007ffe0ff */
[----:B------:R-:W1:Y:S01]  /*24a0*/  LDSM.16.M88.4 R80, [R216+0x3500] ;  /* 0x00350000d850783b */ /* 0x000e620000000200 */
[----:B------:R-:W-:Y:S01]  /*24b0*/  IMAD.IADD R2, R2, 0x1, R97 ;  /* 0x0000000102027824 */ /* 0x000fe200078e0261 */
[----:B------:R-:W-:Y:S01]  /*24c0*/  HMMA.16816.F32.BF16 R12, R48, R56, RZ ;  /* 0x00000038300c723c */ /* 0x000fe200000418ff */
[C---:B------:R-:W-:Y:S01]  /*24d0*/  IADD3 R208, R215.reuse, 0x1000, RZ ;  /* 0x00001000d7d07810 */ /* 0x040fe20007ffe0ff */
[----:B------:R-:W2:Y:S01]  /*24e0*/  LDSM.16.M88.4 R84, [R216+0x3100] ;  /* 0x00310000d854783b */ /* 0x000ea20000000200 */
[----:B------:R-:W-:-:S02]  /*24f0*/  IADD3 R207, R215, 0x1400, RZ ;  /* 0x00001400d7cf7810 */ /* 0x000fc40007ffe0ff */
[C---:B------:R-:W-:Y:S01]  /*2500*/  IADD3 R206, R215.reuse, 0x1800, RZ ;  /* 0x00001800d7ce7810 */ /* 0x040fe20007ffe0ff */
[----:B------:R-:W3:Y:S01]  /*2510*/  LDSM.16.M88.4 R76, [R216+0x3900] ;  /* 0x00390000d84c783b */ /* 0x000ee20000000200 */
[C---:B------:R-:W-:Y:S01]  /*2520*/  IADD3 R205, R215.reuse, 0x1c00, RZ ;  /* 0x00001c00d7cd7810 */ /* 0x040fe20007ffe0ff */
[----:B------:R-:W-:Y:S01]  /*2530*/  HMMA.16816.F32.BF16 R16, R48, R66, RZ ;  /* 0x000000423010723c */ /* 0x000fe200000418ff */
[----:B------:R-:W-:-:S07]  /*2540*/  IADD3 R204, R215, 0x2000, RZ ;  /* 0x00002000d7cc7810 */ /* 0x000fce0007ffe0ff */
        /* <DEDUP_REMOVED lines=23> */
[----:B------:R-:W-:Y:S07]  /*26c0*/  LDSM.16.M88.4 R32, [R215+0xc00] ;  /* 0x000c0000d720783b */ /* 0x000fee0000000200 */
[----:B------:R-:W-:Y:S01]  /*26d0*/  HMMA.16816.F32.BF16 R44, R24, R30, R44 ;  /* 0x0000001e182c723c */ /* 0x000fe2000004182c */
[----:B------:R-:W5:Y:S04]  /*26e0*/  LDSM.16.M88.4 R28, [R215+0x1000] ;  /* 0x00100000d71c783b */ /* 0x000f680000000200 */
        /* <DEDUP_REMOVED lines=13> */
[----:B------:R-:W-:Y:S07]  /*27c0*/  LDSM.16.M88.4 R80, [R216+0x3d00] ;  /* 0x003d0000d850783b */ /* 0x000fee0000000200 */
[C---:B------:R-:W-:Y:S08]  /*27d0*/  HMMA.16816.F32.BF16 R52, R72.reuse, R76, R52 ;  /* 0x0000004c4834723c */ /* 0x040ff00000041834 */
[----:B------:R-:W-:Y:S01]  /*27e0*/  HMMA.16816.F32.BF16 R44, R72, R78, R44 ;  /* 0x0000004e482c723c */ /* 0x000fe2000004182c */
[----:B------:R-:W1:Y:S04]  /*27f0*/  LDSM.16.M88.4 R76, [R216+0x4100] ;  /* 0x00410000d84c783b */ /* 0x000e680000000200 */
[----:B------:R-:W2:Y:S03]  /*2800*/  LDSM.16.M88.4 R72, [R216+0x4500] ;  /* 0x00450000d848783b */ /* 0x000ea60000000200 */
        /* <DEDUP_REMOVED lines=9> */
[----:B------:R-:W-:Y:S07]  /*28a0*/  LDSM.16.M88.4 R32, [R215+0x1800] ;  /* 0x00180000d720783b */ /* 0x000fee0000000200 */
[C---:B------:R-:W-:Y:S08]  /*28b0*/  HMMA.16816.F32.BF16 R60, R24.reuse, R28, R60 ;  /* 0x0000001c183c723c */ /* 0x040ff0000004183c */
[C---:B------:R-:W-:Y:S01]  /*28c0*/  HMMA.16816.F32.BF16 R56, R24.reuse, R30, R56 ;  /* 0x0000001e1838723c */ /* 0x040fe20000041838 */
[----:B------:R-:W3:Y:S07]  /*28d0*/  LDSM.16.M88.4 R28, [R215+0x1c00] ;  /* 0x001c0000d71c783b */ /* 0x000eee0000000200 */
[C---:B------:R-:W-:Y:S08]  /*28e0*/  HMMA.16816.F32.BF16 R52, R24.reuse, R40, R52 ;  /* 0x000000281834723c */ /* 0x040ff00000041834 */
[----:B------:R-:W-:Y:S01]  /*28f0*/  HMMA.16816.F32.BF16 R44, R24, R42, R44 ;  /* 0x0000002a182c723c */ /* 0x000fe2000004182c */
[----:B------:R-:W4:Y:S04]  /*2900*/  LDSM.16.M88.4 R24, [R215+0x2000] ;  /* 0x00200000d718783b */ /* 0x000f280000000200 */
[----:B------:R-:W5:Y:S01]  /*2910*/  LDSM.16.M88.4 R40, [R213+0x8900] ;  /* 0x00890000d528783b */ /* 0x000f620000000200 */
[----:B------:R-:W-:-:S04]  /*2920*/  DEPBAR.LE SB0, 0x0 ;  /* 0x000080000000791a */ /* 0x000fc80000000000 */
[C---:B-1----:R-:W-:Y:S08]  /*2930*/  HMMA.16816.F32.BF16 R12, R84.reuse, R76, R12 ;  /* 0x0000004c540c723c */ /* 0x042ff0000004180c */
[C---:B------:R-:W-:Y:S08]  /*2940*/  HMMA.16816.F32.BF16 R20, R84.reuse, R80, R20 ;  /* 0x000000505414723c */ /* 0x040ff00000041814 */
[C---:B------:R-:W-:Y:S08]  /*2950*/  HMMA.16816.F32.BF16 R16, R84.reuse, R82, R16 ;  /* 0x000000525410723c */ /* 0x040ff00000041810 */
[C---:B------:R-:W-:Y:S08]  /*2960*/  HMMA.16816.F32.BF16 R8, R84.reuse, R78, R8 ;  /* 0x0000004e5408723c */ /* 0x040ff00000041808 */
[C---:B--2---:R-:W-:Y:S08]  /*2970*/  HMMA.16816.F32.BF16 R4, R84.reuse, R72, R4 ;  /* 0x000000485404723c */ /* 0x044ff00000041804 */
[----:B------:R-:W-:Y:S08]  /*2980*/  HMMA.16816.F32.BF16 R48, R84, R74, R48 ;  /* 0x0000004a5430723c */ /* 0x000ff00000041830 */
[C---:B------:R-:W-:Y:S08]  /*2990*/  HMMA.16816.F32.BF16 R68, R88.reuse, R80, R68 ;  /* 0x000000505844723c */ /* 0x040ff00000041844 */
        /* <DEDUP_REMOVED lines=9> */
[C---:B----4-:R-:W-:Y:S08]  /*2a30*/  HMMA.16816.F32.BF16 R4, R36.reuse, R24, R4 ;  /* 0x000000182404723c */ /* 0x050ff00000041804 */
[----:B------:R-:W-:Y:S08]  /*2a40*/  HMMA.16816.F32.BF16 R12, R36, R26, R48 ;  /* 0x0000001a240c723c */ /* 0x000ff00000041830 */
[C---:B-----5:R-:W-:Y:S08]  /*2a50*/  HMMA.16816.F32.BF16 R68, R40.reuse, R32, R68 ;  /* 0x000000202844723c */ /* 0x060ff00000041844 */
        /* <DEDUP_REMOVED lines=32> */
[----:B------:R-:W-:Y:S01]  /*2c60*/  IMAD.WIDE.U32 R26, R225, c[0x0][0x1f0], R28 ;  /* 0x00007c00e11a7a25 */ /* 0x000fe200078e001c */
[----:B------:R-:W-:-:S03]  /*2c70*/  IADD3 R28, -R238, 0x30, RZ ;  /* 0x00000030ee1c7810 */ /* 0x000fc60007ffe1ff */
[----:B------:R-:W-:-:S04]  /*2c80*/  IMAD R24, R24, c[0x0][0x1f0], RZ ;  /* 0x00007c0018187a24 */ /* 0x000fc800078e02ff */
[----:B------:R-:W-:Y:S01]  /*2c90*/  IMAD R25, R225, c[0x0][0x1f4], R24 ;  /* 0x00007d00e1197a24 */ /* 0x000fe200078e0218 */
[----:B------:R-:W-:-:S04]  /*2ca0*/  IADD3 R24, P0, R26, UR18, RZ ;  /* 0x000000121a187c10 */ /* 0x000fc8000ff1e0ff */
[----:B------:R-:W-:Y:S02]  /*2cb0*/  IADD3.X R27, R27, UR9, R25, P0, !PT ;  /* 0x000000091b1b7c10 */ /* 0x000fe400087fe419 */
[----:B------:R-:W-:-:S04]  /*2cc0*/  LEA R25, P0, R24, c[0x0][0x1c8], 0x1 ;  /* 0x0000720018197a11 */ /* 0x000fc800078008ff */
[----:B------:R-:W-:Y:S02]  /*2cd0*/  LEA.HI.X R24, R24, c[0x0][0x1cc], R27, 0x1, P0 ;  /* 0x0000730018187a11 */ /* 0x000fe400000f0c1b */
[----:B------:R-:W-:Y:S01]  /*2ce0*/  ISETP.GE.AND P0, PT, R28, 0x1, PT ;  /* 0x000000011c00780c */ /* 0x000fe20003f06270 */
[----:B------:R1:W2:Y:S04]  /*2cf0*/  SHFL.IDX PT, R27, R25, RZ, 0x1c1f ;  /* 0x001c1fff191b7589 */ /* 0x0002a800000e0000 */
[----:B------:R1:W3:Y:S08]  /*2d00*/  SHFL.IDX PT, R26, R24, RZ, 0x1c1f ;  /* 0x001c1fff181a7589 */ /* 0x0002f000000e0000 */
        /* <DEDUP_REMOVED lines=11> */
.L_x_2272:
[----:B------:R-:W-:Y:S05]  /*2dc0*/  BSYNC B0 ;  /* 0x0000000000007941 */ /* 0x000fea0003800000 */
.L_x_2271:
[----:B------:R-:W-:Y:S01]  /*2dd0*/  ISETP.GE.AND P0, PT, R28, 0x21, PT ;  /* 0x000000211c00780c */ /* 0x000fe20003f06270 */
[----:B-1----:R-:W1:Y:S01]  /*2de0*/  SHFL.IDX PT, R24, R24, 0x1, 0x1c1f ;  /* 0x003c1f0018187f89 */ /* 0x002e6200000e0000 */
[----:B------:R-:W-:Y:S03]  /*2df0*/  BSSY B0, `(.L_x_2270) ;  /* 0x000000d000007945 */ /* 0x000fe60003800000 */
[----:B------:R-:W4:Y:S08]  /*2e00*/  SHFL.IDX PT, R25, R25, 0x1, 0x1c1f ;  /* 0x003c1f0019197f89 */ /* 0x000f3000000e0000 */
[----:B------:R-:W-:Y:S05]  /*2e10*/  @!P0 BRA `(.L_x_2273) ;  /* 0x000000a000008947 */ /* 0x000fea0003800000 */
[----:B----4-:R-:W-:-:S04]  /*2e20*/  LEA R28, P0, R230, R25, 0x1 ;  /* 0x00000019e61c7211 */ /* 0x010fc800078008ff */
[----:B-1----:R-:W-:Y:S02]  /*2e30*/  LEA.HI.X R29, R230, R24, R245, 0x1, P0 ;  /* 0x00000018e61d7211 */ /* 0x002fe400000f0cf5 */
[----:B---3--:R-:W-:-:S03]  /*2e40*/  LEA R26, P0, R219, R25, 0x1 ;  /* 0x00000019db1a7211 */ /* 0x008fc600078008ff */
[----:B------:R-:W-:Y:S01]  /*2e50*/  @!PT LDS RZ, [RZ] ;  /* 0x00000000fffff984 */ /* 0x000fe20000000800 */
[----:B------:R1:W-:Y:S01]  /*2e60*/  LDGSTS.E.BYPASS.LTC128B.128 [R220+0x2d00], [R28.64], !P3 ;  /* 0x02d000001cdc7fae */ /* 0x0003e2000d901d4c */
[----:B--2---:R-:W-:Y:S02]  /*2e70*/  LEA.HI.X R27, R219, R24, R234, 0x1, P0 ;  /* 0x00000018db1b7211 */ /* 0x004fe400000f0cea */
[----:B------:R-:W-:-:S03]  /*2e80*/  LEA R30, P0, R218, R25, 0x1 ;  /* 0x00000019da1e7211 */ /* 0x000fc600078008ff */
[----:B------:R1:W-:Y:S01]  /*2e90*/  LDGSTS.E.BYPASS.LTC128B.128 [R220+0x3900], [R26.64], !P2 ;  /* 0x039000001adc7fae */ /* 0x0003e2000d101d4c */
[----:B------:R-:W-:-:S05]  /*2ea0*/  LEA.HI.X R31, R218, R24, R233, 0x1, P0 ;  /* 0x00000018da1f7211 */ /* 0x000fca00000f0ce9 */
[----:B------:R1:W-:Y:S04]  /*2eb0*/  LDGSTS.E.BYPASS.LTC128B.128 [R220+0x4500], [R30.64], !P1 ;  /* 0x045000001edc7fae */ /* 0x0003e8000c901d4c */
.L_x_2273:
[----:B------:R-:W-:Y:S05]  /*2ec0*/  BSYNC B0 ;  /* 0x0000000000007941 */ /* 0x000fea0003800000 */
.L_x_2270:
[----:B----4-:R-:W-:Y:S01]  /*2ed0*/  LOP3.LUT R25, R96, 0xffffffe0, RZ, 0xc0, !PT ;  /* 0xffffffe060197812 */ /* 0x010fe200078ec0ff */
[----:B------:R-:W-:Y:S01]  /*2ee0*/  ULDC UR17, c[0x0][0x324] ;  /* 0x0000c90000117ab9 */ /* 0x000fe20000000800 */
[----:B-12---:R-:W-:Y:S01]  /*2ef0*/  SHF.R.S32.HI R30, RZ, 0x1f, R95 ;  /* 0x0000001fff1e7819 */ /* 0x006fe2000001145f */
[----:B------:R-:W-:Y:S01]  /*2f00*/  ULOP3.LUT UR17, URZ, UR17, URZ, 0x33, !UPT ;  /* 0x000000113f117292 */ /* 0x000fe2000f8e333f */
[----:B---3--:R-:W-:Y:S01]  /*2f10*/  LEA.HI R26, R93, R93, RZ, 0x1 ;  /* 0x0000005d5d1a7211 */ /* 0x008fe200078f08ff */
[----:B------:R-:W-:Y:S01]  /*2f20*/  IMAD.IADD R24, R224, 0x1, -R25 ;  /* 0x00000001e0187824 */ /* 0x000fe200078e0a19 */
[----:B------:R-:W-:Y:S01]  /*2f30*/  LEA.HI R30, R30, R95, RZ, 0x2 ;  /* 0x0000005f1e1e7211 */ /* 0x000fe200078f10ff */
[----:B------:R-:W0:Y:S01]  /*2f40*/  LDGDEPBAR ;  /* 0x00000000000079af */ /* 0x000e220000000000 */
[----:B------:R-:W-:Y:S01]  /*2f50*/  PLOP3.LUT P0, PT, PT, PT, UP2, 0x80, 0x0 ;  /* 0x000000000000781c */ /* 0x000fe20003f0f028 */
[----:B------:R-:W-:Y:S01]  /*2f60*/  IMAD.SHL.U32 R28, R26, 0x20, RZ ;  /* 0x000000201a1c7824 */ /* 0x000fe200078e00ff */
[----:B------:R-:W-:-:S02]  /*2f70*/  SHF.R.S32.HI R25, RZ, 0x1f, R24 ;  /* 0x0000001fff197819 */ /* 0x000fc40000011418 */
[----:B------:R-:W-:Y:S02]  /*2f80*/  LOP3.LUT R30, R30, 0xffffffc, RZ, 0xc0, !PT ;  /* 0x0ffffffc1e1e7812 */ /* 0x000fe400078ec0ff */
[----:B------:R-:W-:Y:S02]  /*2f90*/  LEA.HI R25, R25, R24, RZ, 0x2 ;  /* 0x0000001819197211 */ /* 0x000fe400078f10ff */
[----:B------:R-:W-:Y:S01]  /*2fa0*/  LOP3.LUT R26, R26, 0x1ffffffe, RZ, 0xc0, !PT ;  /* 0x1ffffffe1a1a7812 */ /* 0x000fe200078ec0ff */
[----:B------:R-:W-:Y:S01]  /*2fb0*/  IMAD.IADD R30, R95, 0x1, -R30 ;  /* 0x000000015f1e7824 */ /* 0x000fe200078e0a1e */
[----:B------:R-:W-:Y:S02]  /*2fc0*/  LEA.HI.SX32 R27, R25, UR15, 0x1e ;  /* 0x0000000f191b7c11 */ /* 0x000fe4000f8ff2ff */
[----:B------:R-:W-:Y:S01]  /*2fd0*/  LOP3.LUT R28, R28, 0xffffffc0, RZ, 0xc0, !PT ;  /* 0xffffffc01c1c7812 */ /* 0x000fe200078ec0ff */
[----:B------:R-:W-:Y:S01]  /*2fe0*/  IMAD.IADD R26, R93, 0x1, -R26 ;  /* 0x000000015d1a7824 */ /* 0x000fe200078e0a1a */
[----:B------:R-:W-:Y:S01]  /*2ff0*/  LOP3.LUT R25, R25, 0x7ffffffc, RZ, 0xc0, !PT ;  /* 0x7ffffffc19197812 */ /* 0x000fe200078ec0ff */
[----:B------:R-:W-:-:S04]  /*3000*/  IMAD R27, R30, 0x10, R27 ;  /* 0x000000101e1b7824 */ /* 0x000fc800078e021b */
[----:B------:R-:W-:Y:S02]  /*3010*/  IMAD.IADD R27, R28, 0x1, R27 ;  /* 0x000000011c1b7824 */ /* 0x000fe400078e021b */
[----:B------:R-:W-:Y:S02]  /*3020*/  IMAD.IADD R25, R24, 0x1, -R25 ;  /* 0x0000000118197824 */ /* 0x000fe400078e0a19 */
[----:B------:R-:W-:Y:S02]  /*3030*/  IMAD R231, R26, 0x8, R27 ;  /* 0x000000081ae77824 */ /* 0x000fe400078e021b */
[----:B------:R-:W-:Y:S02]  /*3040*/  IMAD.SHL.U32 R235, R25, 0x2, RZ ;  /* 0x0000000219eb7824 */ /* 0x000fe400078e00ff */
[----:B------:R-:W-:Y:S01]  /*3050*/  @P0 IMAD.HI.U32 R26, R231, c[0x0][0x2c8], RZ ;  /* 0x0000b200e71a0a27 */ /* 0x000fe200078e00ff */
[----:B------:R-:W-:Y:S02]  /*3060*/  PLOP3.LUT P0, PT, PT, PT, UP2, 0x80, 0x0 ;  /* 0x000000000000781c */ /* 0x000fe40003f0f028 */
[----:B------:R-:W-:Y:S01]  /*3070*/  IADD3 R41, -R235, 0x1, R3 ;  /* 0x00000001eb297810 */ /* 0x000fe20007ffe103 */
[----:B------:R-:W-:-:S02]  /*3080*/  IMAD.MOV.U32 R42, RZ, RZ, R231 ;  /* 0x000000ffff2a7224 */ /* 0x000fc400078e00e7 */
[----:B------:R-:W-:Y:S01]  /*3090*/  IMAD.MOV.U32 R25, RZ, RZ, c[0x0][0x2ac] ;  /* 0x0000ab00ff197624 */ /* 0x000fe200078e00ff */
[----:B------:R-:W-:Y:S01]  /*30a0*/  IADD3 R41, R41, -c[0x0][0x168], RZ ;  /* 0x80005a0029297a10 */ /* 0x000fe20007ffe0ff */
[--C-:B------:R-:W-:Y:S02]  /*30b0*/  IMAD.IADD R40, R92, 0x1, -R235.reuse ;  /* 0x000000015c287824 */ /* 0x100fe400078e0aeb */
[----:B------:R-:W-:Y:S01]  /*30c0*/  IMAD R24, R25, c[0x0][0x1d0], R92 ;  /* 0x0000740019187a24 */ /* 0x000fe200078e025c */
[C---:B------:R-:W-:Y:S02]  /*30d0*/  IADD3 R50, R41.reuse, c[0x0][0x328], RZ ;  /* 0x0000ca0029327a10 */ /* 0x040fe40007ffe0ff */
[----:B------:R-:W-:Y:S01]  /*30e0*/  IADD3 R41, R41, UR17, RZ ;  /* 0x0000001129297c10 */ /* 0x000fe2000fffe0ff */
[----:B------:R-:W-:Y:S01]  /*30f0*/  IMAD.IADD R49, R24, 0x1, -R235 ;  /* 0x0000000118317824 */ /* 0x000fe200078e0aeb */
[----:B------:R-:W-:Y:S02]  /*3100*/  @P0 SHF.R.U32.HI R42, RZ, c[0x0][0x2cc], R26 ;  /* 0x0000b300ff2a0a19 */ /* 0x000fe4000001161a */
[----:B------:R-:W-:-:S03]  /*3110*/  PLOP3.LUT P0, PT, PT, PT, UP1, 0x40, 0x0 ;  /* 0x000000000000781c */ /* 0x000fc60003f0e818 */
[----:B------:R-:W1:Y:S02]  /*3120*/  SHFL.IDX PT, R26, R42, RZ, 0x1c1f ;  /* 0x001c1fff2a1a7589 */ /* 0x000e6400000e0000 */
[--C-:B-1----:R-:W-:Y:S02]  /*3130*/  IMAD.IADD R28, R50, 0x1, R26.reuse ;  /* 0x00000001321c7824 */ /* 0x102fe400078e021a */
[----:B------:R-:W-:-:S03]  /*3140*/  IMAD.IADD R24, R41, 0x1, R26 ;  /* 0x0000000129187824 */ /* 0x000fc600078e021a */
[----:B------:R-:W-:-:S03]  /*3150*/  IMNMX R25, R28, R49, PT ;  /* 0x000000311c197217 */ /* 0x000fc60003800200 */
[----:B------:R-:W-:Y:S05]  /*3160*/  @P0 BRA `(.L_x_2274) ;  /* 0x0000015000000947 */ /* 0x000fea0003800000 */
[----:B------:R-:W-:Y:S01]  /*3170*/  IMAD.U32 R3, RZ, RZ, UR7 ;  /* 0x00000007ff037e24 */ /* 0x000fe2000f8e00ff */
        /* <DEDUP_REMOVED lines=11> */
.L_x_2276:
[----:B------:R-:W-:-:S04]  /*3230*/  MOV R3, 0x1 ;  /* 0x0000000100037802 */ /* 0x000fc80000000f00 */
[----:B------:R-:W-:-:S13]  /*3240*/  ISETP.NE.AND P0, PT, R3, c[0x0][0x32c], PT ;  /* 0x0000cb0003007a0c */ /* 0x000fda0003f05270 */
[----:B------:R-:W-:-:S05]  /*3250*/  @P0 IMAD.HI.U32 R3, R27, c[0x0][0x330], RZ ;  /* 0x0000cc001b030a27 */ /* 0x000fca00078e00ff */
[----:B------:R-:W-:Y:S02]  /*3260*/  @P0 SHF.R.U32.HI R27, RZ, c[0x0][0x334], R3 ;  /* 0x0000cd00ff1b0a19 */ /* 0x000fe40000011603 */
.L_x_2277:
[----:B------:R-:W-:Y:S05]  /*3270*/  BSYNC B0 ;  /* 0x0000000000007941 */ /* 0x000fea0003800000 */
.L_x_2275:
[----:B------:R-:W-:-:S05]  /*3280*/  IMAD R27, R27, c[0x0][0x32c], R40 ;  /* 0x0000cb001b1b7a24 */ /* 0x000fca00078e0228 */
[----:B------:R-:W-:Y:S02]  /*3290*/  IADD3 R26, R27, c[0x0][0x32c], RZ ;  /* 0x0000cb001b1a7a10 */ /* 0x000fe40007ffe0ff */
[----:B------:R-:W-:Y:S02]  /*32a0*/  IMNMX R24, R24, R27, !PT ;  /* 0x0000001b18187217 */ /* 0x000fe40007800200 */
[----:B------:R-:W-:Y:S02]  /*32b0*/  IMNMX R25, R25, R26, PT ;  /* 0x0000001a19197217 */ /* 0x000fe40003800200 */
.L_x_2274:
[----:B------:R-:W1:Y:S01]  /*32c0*/  SHFL.IDX PT, R26, R42, 0x1, 0x1c1f ;  /* 0x003c1f002a1a7f89 */ /* 0x000e6200000e0000 */
[----:B------:R-:W-:Y:S01]  /*32d0*/  PLOP3.LUT P0, PT, PT, PT, UP1, 0x40, 0x0 ;  /* 0x000000000000781c */ /* 0x000fe20003f0e818 */
[--C-:B-1----:R-:W-:Y:S02]  /*32e0*/  IMAD.IADD R76, R50, 0x1, R26.reuse ;  /* 0x00000001324c7824 */ /* 0x102fe400078e021a */
[----:B------:R-:W-:-:S03]  /*32f0*/  IMAD.IADD R3, R41, 0x1, R26 ;  /* 0x0000000129037824 */ /* 0x000fc600078e021a */
[----:B------:R-:W-:-:S07]  /*3300*/  IMNMX R76, R76, R49, PT ;  /* 0x000000314c4c7217 */ /* 0x000fce0003800200 */
        /* <DEDUP_REMOVED lines=13> */
.L_x_2280:
[----:B------:R-:W-:-:S04]  /*33e0*/  MOV R26, 0x1 ;  /* 0x00000001001a7802 */ /* 0x000fc80000000f00 */
[----:B------:R-:W-:-:S13]  /*33f0*/  ISETP.NE.AND P0, PT, R26, c[0x0][0x32c], PT ;  /* 0x0000cb001a007a0c */ /* 0x000fda0003f05270 */
[----:B------:R-:W-:-:S05]  /*3400*/  @P0 IMAD.HI.U32 R26, R27, c[0x0][0x330], RZ ;  /* 0x0000cc001b1a0a27 */ /* 0x000fca00078e00ff */
[----:B------:R-:W-:Y:S02]  /*3410*/  @P0 SHF.R.U32.HI R27, RZ, c[0x0][0x334], R26 ;  /* 0x0000cd00ff1b0a19 */ /* 0x000fe4000001161a */
.L_x_2281:
[----:B------:R-:W-:Y:S05]  /*3420*/  BSYNC B0 ;  /* 0x0000000000007941 */ /* 0x000fea0003800000 */
.L_x_2279:
[----:B------:R-:W-:-:S05]  /*3430*/  IMAD R26, R27, c[0x0][0x32c], R40 ;  /* 0x0000cb001b1a7a24 */ /* 0x000fca00078e0228 */
[----:B------:R-:W-:Y:S02]  /*3440*/  IADD3 R27, R26, c[0x0][0x32c], RZ ;  /* 0x0000cb001a1b7a10 */ /* 0x000fe40007ffe0ff */
[----:B------:R-:W-:Y:S02]  /*3450*/  IMNMX R3, R3, R26, !PT ;  /* 0x0000001a03037217 */ /* 0x000fe40007800200 */
[----:B------:R-:W-:Y:S02]  /*3460*/  IMNMX R76, R76, R27, PT ;  /* 0x0000001b4c4c7217 */ /* 0x000fe40003800200 */
.L_x_2278:
[C---:B------:R-:W-:Y:S02]  /*3470*/  ISETP.GE.AND P0, PT, R92.reuse, 0x2, PT ;  /* 0x000000025c00780c */ /* 0x040fe40003f06270 */
[----:B------:R-:W-:Y:S02]  /*3480*/  ISETP.GE.AND P1, PT, R92, 0x9, PT ;  /* 0x000000095c00780c */ /* 0x000fe40003f26270 */
[----:B------:R-:W-:Y:S02]  /*3490*/  P2R R39, PR, RZ, 0x1 ;  /* 0x00000001ff277803 */ /* 0x000fe40000000000 */
[----:B------:R-:W-:-:S02]  /*34a0*/  ISETP.GT.AND P0, PT, R24, 0x1, !P0 ;  /* 0x000000011800780c */ /* 0x000fc40004704270 */
[----:B------:R-:W-:Y:S02]  /*34b0*/  P2R R48, PR, RZ, 0x2 ;  /* 0x00000002ff307803 */ /* 0x000fe40000000000 */
[----:B------:R-:W-:Y:S02]  /*34c0*/  ISETP.LT.OR P0, PT, R25, 0x2, P0 ;  /* 0x000000021900780c */ /* 0x000fe40000701670 */
[----:B------:R-:W-:Y:S02]  /*34d0*/  ISETP.GE.AND P6, PT, R92, 0x11, PT ;  /* 0x000000115c00780c */ /* 0x000fe40003fc6270 */
[----:B------:R-:W-:Y:S02]  /*34e0*/  FSEL R69, R69, -INF , !P0 ;  /* 0xff80000045457808 */ /* 0x000fe40004000000 */
[----:B------:R-:W-:Y:S02]  /*34f0*/  ISETP.GT.AND P0, PT, R24, 0x8, !P1 ;  /* 0x000000081800780c */ /* 0x000fe40004f04270 */
[----:B------:R-:W-:-:S02]  /*3500*/  ISETP.GE.AND P1, PT, R92, 0xa, PT ;  /* 0x0000000a5c00780c */ /* 0x000fc40003f26270 */
[C---:B------:R-:W-:Y:S02]  /*3510*/  ISETP.LT.OR P0, PT, R25.reuse, 0x9, P0 ;  /* 0x000000091900780c */ /* 0x040fe40000701670 */
[----:B------:R-:W-:Y:S02]  /*3520*/  ISETP.GE.AND P5, PT, R92, 0x12, PT ;  /* 0x000000125c00780c */ /* 0x000fe40003fa6270 */
[----:B------:R-:W-:Y:S02]  /*3530*/  FSEL R37, R64, -INF , !P0 ;  /* 0xff80000040257808 */ /* 0x000fe40004000000 */
[----:B------:R-:W-:Y:S02]  /*3540*/  ISETP.GT.AND P0, PT, R24, 0x9, !P1 ;  /* 0x000000091800780c */ /* 0x000fe40004f04270 */
[----:B------:R-:W-:Y:S02]  /*3550*/  ISETP.GE.AND P4, PT, R92, 0x19, PT ;  /* 0x000000195c00780c */ /* 0x000fe40003f86270 */
[----:B------:R-:W-:-:S02]  /*3560*/  ISETP.LT.OR P0, PT, R25, 0xa, P0 ;  /* 0x0000000a1900780c */ /* 0x000fc40000701670 */
[----:B------:R-:W-:Y:S02]  /*3570*/  ISETP.GE.AND P3, PT, R92, 0x1a, PT ;  /* 0x0000001a5c00780c */ /* 0x000fe40003f66270 */
[----:B------:R-:W-:Y:S02]  /*3580*/  FSEL R65, R65, -INF , !P0 ;  /* 0xff80000041417808 */ /* 0x000fe40004000000 */
[----:B------:R-:W-:Y:S02]  /*3590*/  ISETP.GT.AND P0, PT, R24, 0x10, !P6 ;  /* 0x000000101800780c */ /* 0x000fe40007704270 */
[----:B------:R-:W-:Y:S02]  /*35a0*/  ISETP.GE.AND P2, PT, R92, 0x21, PT ;  /* 0x000000215c00780c */ /* 0x000fe40003f46270 */
[----:B------:R-:W-:Y:S02]  /*35b0*/  ISETP.LT.OR P0, PT, R25, 0x11, P0 ;  /* 0x000000111900780c */ /* 0x000fe40000701670 */
[----:B------:R-:W-:-:S02]  /*35c0*/  P2R R43, PR, RZ, 0x2 ;  /* 0x00000002ff2b7803 */ /* 0x000fc40000000000 */
[----:B------:R-:W-:Y:S02]  /*35d0*/  FSEL R35, R60, -INF , !P0 ;  /* 0xff8000003c237808 */ /* 0x000fe40004000000 */
[----:B------:R-:W-:Y:S02]  /*35e0*/  ISETP.GT.AND P0, PT, R24, 0x11, !P5 ;  /* 0x000000111800780c */ /* 0x000fe40006f04270 */
[----:B------:R-:W-:Y:S02]  /*35f0*/  ISETP.GE.AND P1, PT, R92, 0x22, PT ;  /* 0x000000225c00780c */ /* 0x000fe40003f26270 */
        /* <DEDUP_REMOVED lines=24> */
[----:B------:R-:W-:-:S04]  /*3780*/  ISETP.GE.AND P0, PT, R92, 0x2a, PT ;  /* 0x0000002a5c00780c */ /* 0x000fc80003f06270 */
[----:B------:R-:W-:Y:S02]  /*3790*/  P2R R44, PR, RZ, 0x1 ;  /* 0x00000001ff2c7803 */ /* 0x000fe40000000000 */
[----:B------:R-:W-:Y:S02]  /*37a0*/  ISETP.GT.AND P0, PT, R24, 0x29, !P0 ;  /* 0x000000291800780c */ /* 0x000fe40004704270 */
[----:B------:R-:W1:Y:S02]  /*37b0*/  SHFL.IDX PT, R24, R42, 0x2, 0x1c1f ;  /* 0x005c1f002a187f89 */ /* 0x000e6400000e0000 */
[----:B------:R-:W-:-:S04]  /*37c0*/  ISETP.LT.OR P0, PT, R25, 0x2a, P0 ;  /* 0x0000002a1900780c */ /* 0x000fc80000701670 */
[----:B------:R-:W-:Y:S02]  /*37d0*/  FSEL R25, R45, -INF , !P0 ;  /* 0xff8000002d197808 */ /* 0x000fe40004000000 */
        /* <DEDUP_REMOVED lines=17> */
.L_x_2284:
[----:B------:R-:W-:-:S04]  /*38f0*/  MOV R24, 0x1 ;  /* 0x0000000100187802 */ /* 0x000fc80000000f00 */
[----:B------:R-:W-:-:S13]  /*3900*/  ISETP.NE.AND P0, PT, R24, c[0x0][0x32c], PT ;  /* 0x0000cb0018007a0c */ /* 0x000fda0003f05270 */
[----:B------:R-:W-:-:S05]  /*3910*/  @P0 IMAD.HI.U32 R24, R61, c[0x0][0x330], RZ ;  /* 0x0000cc003d180a27 */ /* 0x000fca00078e00ff */
[----:B------:R-:W-:Y:S02]  /*3920*/  @P0 SHF.R.U32.HI R61, RZ, c[0x0][0x334], R24 ;  /* 0x0000cd00ff3d0a19 */ /* 0x000fe40000011618 */
.L_x_2285:
[----:B------:R-:W-:Y:S05]  /*3930*/  BSYNC B0 ;  /* 0x0000000000007941 */ /* 0x000fea0003800000 */
.L_x_2283:
[----:B------:R-:W-:-:S05]  /*3940*/  IMAD R26, R61, c[0x0][0x32c], R40 ;  /* 0x0000cb003d1a7a24 */ /* 0x000fca00078e0228 */
[----:B------:R-:W-:Y:S02]  /*3950*/  IADD3 R24, R26, c[0x0][0x32c], RZ ;  /* 0x0000cb001a187a10 */ /* 0x000fe40007ffe0ff */
[----:B------:R-:W-:Y:S02]  /*3960*/  IMNMX R45, R45, R26, !PT ;  /* 0x0000001a2d2d7217 */ /* 0x000fe40007800200 */
[----:B------:R-:W-:Y:S02]  /*3970*/  IMNMX R53, R53, R24, PT ;  /* 0x0000001835357217 */ /* 0x000fe40003800200 */
.L_x_2282:
[----:B------:R-:W-:Y:S02]  /*3980*/  ISETP.NE.AND P0, PT, R48, RZ, PT ;  /* 0x000000ff3000720c */ /* 0x000fe40003f05270 */
[----:B------:R-:W-:Y:S02]  /*3990*/  P2R R60, PR, RZ, 0x40 ;  /* 0x00000040ff3c7803 */ /* 0x000fe40000000000 */
[----:B------:R-:W-:-:S04]  /*39a0*/  ISETP.GT.AND P0, PT, R3, 0x8, !P0 ;  /* 0x000000080300780c */ /* 0x000fc80004704270 */
[----:B------:R-:W-:-:S04]  /*39b0*/  ISETP.LT.OR P0, PT, R76, 0x9, P0 ;  /* 0x000000094c00780c */ /* 0x000fc80000701670 */
[----:B------:R-:W-:Y:S02]  /*39c0*/  FSEL R66, R66, -INF , !P0 ;  /* 0xff80000042427808 */ /* 0x000fe40004000000 */
[----:B------:R-:W-:-:S04]  /*39d0*/  ISETP.NE.AND P0, PT, R43, RZ, PT ;  /* 0x000000ff2b00720c */ /* 0x000fc80003f05270 */
[----:B------:R-:W-:-:S04]  /*39e0*/  ISETP.GT.AND P0, PT, R3, 0x9, !P0 ;  /* 0x000000090300780c */ /* 0x000fc80004704270 */
[----:B------:R-:W-:-:S04]  /*39f0*/  ISETP.LT.OR P0, PT, R76, 0xa, P0 ;  /* 0x0000000a4c00780c */ /* 0x000fc80000701670 */
[----:B------:R-:W-:Y:S02]  /*3a00*/  FSEL R36, R67, -INF , !P0 ;  /* 0xff80000043247808 */ /* 0x000fe40004000000 */
[----:B------:R-:W-:Y:S02]  /*3a10*/  ISETP.GT.AND P0, PT, R3, 0x10, !P6 ;  /* 0x000000100300780c */ /* 0x000fe40007704270 */
[----:B------:R-:W-:Y:S02]  /*3a20*/  ISETP.NE.AND P6, PT, R52, RZ, PT ;  /* 0x000000ff3400720c */ /* 0x000fe40003fc5270 */
        /* <DEDUP_REMOVED lines=17> */
[----:B------:R-:W-:-:S04]  /*3b40*/  ISETP.NE.AND P0, PT, R39, RZ, PT ;  /* 0x000000ff2700720c */ /* 0x000fc80003f05270 */
[----:B------:R-:W-:-:S04]  /*3b50*/  ISETP.GT.AND P0, PT, R3, 0x1, !P0 ;  /* 0x000000010300780c */ /* 0x000fc80004704270 */
[----:B------:R-:W-:-:S04]  /*3b60*/  ISETP.LT.OR P0, PT, R76, 0x2, P0 ;  /* 0x000000024c00780c */ /* 0x000fc80000701670 */
[----:B------:R-:W-:Y:S02]  /*3b70*/  FSEL R38, R71, -INF , !P0 ;  /* 0xff80000047267808 */ /* 0x000fe40004000000 */
[----:B------:R-:W-:-:S04]  /*3b80*/  ISETP.GT.AND P0, PT, R3, RZ, !P6 ;  /* 0x000000ff0300720c */ /* 0x000fc80007704270 */
[----:B------:R-:W-:-:S04]  /*3b90*/  ISETP.LT.OR P0, PT, R76, 0x1, P0 ;  /* 0x000000014c00780c */ /* 0x000fc80000701670 */
[----:B------:R-:W-:Y:S02]  /*3ba0*/  FSEL R70, R70, -INF , !P0 ;  /* 0xff80000046467808 */ /* 0x000fe40004000000 */
[----:B------:R-:W-:-:S04]  /*3bb0*/  ISETP.NE.AND P0, PT, R51, RZ, PT ;  /* 0x000000ff3300720c */ /* 0x000fc80003f05270 */
[----:B------:R-:W-:-:S04]  /*3bc0*/  ISETP.GT.AND P0, PT, R3, 0x28, !P0 ;  /* 0x000000280300780c */ /* 0x000fc80004704270 */
[----:B------:R-:W-:-:S04]  /*3bd0*/  ISETP.LT.OR P0, PT, R76, 0x29, P0 ;  /* 0x000000294c00780c */ /* 0x000fc80000701670 */
[----:B------:R-:W-:Y:S02]  /*3be0*/  FSEL R56, R46, -INF , !P0 ;  /* 0xff8000002e387808 */ /* 0x000fe40004000000 */
[----:B------:R-:W-:-:S04]  /*3bf0*/  ISETP.NE.AND P0, PT, R44, RZ, PT ;  /* 0x000000ff2c00720c */ /* 0x000fc80003f05270 */
[----:B------:R-:W-:-:S04]  /*3c00*/  ISETP.GT.AND P0, PT, R3, 0x29, !P0 ;  /* 0x000000290300780c */ /* 0x000fc80004704270 */
[----:B------:R-:W-:-:S04]  /*3c10*/  ISETP.LT.OR P0, PT, R76, 0x2a, P0 ;  /* 0x0000002a4c00780c */ /* 0x000fc80000701670 */
[----:B------:R-:W-:Y:S02]  /*3c20*/  FSEL R3, R47, -INF , !P0 ;  /* 0xff8000002f037808 */ /* 0x000fe40004000000 */
[----:B------:R-:W-:Y:S02]  /*3c30*/  ISETP.GT.AND P0, PT, R45, RZ, !P6 ;  /* 0x000000ff2d00720c */ /* 0x000fe40007704270 */
[----:B------:R-:W-:Y:S02]  /*3c40*/  ISETP.NE.AND P6, PT, R60, RZ, PT ;  /* 0x000000ff3c00720c */ /* 0x000fe40003fc5270 */
        /* <DEDUP_REMOVED lines=29> */
[----:B------:R-:W-:Y:S01]  /*3e20*/  ISETP.GT.AND P0, PT, R45, 0x21, !P1 ;  /* 0x000000212d00780c */ /* 0x000fe20004f04270 */
[----:B------:R-:W1:Y:S03]  /*3e30*/  SHFL.IDX PT, R4, R42, 0x3, 0x1c1f ;  /* 0x007c1f002a047f89 */ /* 0x000e6600000e0000 */
[----:B------:R-:W-:-:S04]  /*3e40*/  ISETP.LT.OR P0, PT, R53, 0x22, P0 ;  /* 0x000000223500780c */ /* 0x000fc80000701670 */
[----:B------:R-:W-:Y:S02]  /*3e50*/  FSEL R181, R5, -INF , !P0 ;  /* 0xff80000005b57808 */ /* 0x000fe40004000000 */
[----:B------:R-:W-:-:S04]  /*3e60*/  ISETP.NE.AND P0, PT, R51, RZ, PT ;  /* 0x000000ff3300720c */ /* 0x000fc80003f05270 */
[----:B------:R-:W-:-:S04]  /*3e70*/  ISETP.GT.AND P0, PT, R45, 0x28, !P0 ;  /* 0x000000282d00780c */ /* 0x000fc80004704270 */
[----:B------:R-:W-:-:S04]  /*3e80*/  ISETP.LT.OR P0, PT, R53, 0x29, P0 ;  /* 0x000000293500780c */ /* 0x000fc80000701670 */
[----:B------:R-:W-:Y:S02]  /*3e90*/  FSEL R180, R12, -INF , !P0 ;  /* 0xff8000000cb47808 */ /* 0x000fe40004000000 */
[----:B------:R-:W-:Y:S01]  /*3ea0*/  ISETP.NE.AND P0, PT, R44, RZ, PT ;  /* 0x000000ff2c00720c */ /* 0x000fe20003f05270 */
[--C-:B-1----:R-:W-:Y:S02]  /*3eb0*/  IMAD.IADD R12, R50, 0x1, R4.reuse ;  /* 0x00000001320c7824 */ /* 0x102fe400078e0204 */
[----:B------:R-:W-:Y:S01]  /*3ec0*/  IMAD.IADD R16, R41, 0x1, R4 ;  /* 0x0000000129107824 */ /* 0x000fe200078e0204 */
[----:B------:R-:W-:Y:S02]  /*3ed0*/  ISETP.GT.AND P0, PT, R45, 0x29, !P0 ;  /* 0x000000292d00780c */ /* 0x000fe40004704270 */
[----:B------:R-:W-:Y:S02]  /*3ee0*/  IMNMX R12, R12, R49, PT ;  /* 0x000000310c0c7217 */ /* 0x000fe40003800200 */
[----:B------:R-:W-:-:S04]  /*3ef0*/  ISETP.LT.OR P0, PT, R53, 0x2a, P0 ;  /* 0x0000002a3500780c */ /* 0x000fc80000701670 */
[----:B------:R-:W-:Y:S02]  /*3f00*/  FSEL R178, R13, -INF , !P0 ;  /* 0xff8000000db27808 */ /* 0x000fe40004000000 */
[----:B------:R-:W-:-:S13]  /*3f10*/  PLOP3.LUT P0, PT, PT, PT, UP1, 0x40, 0x0 ;  /* 0x000000000000781c */ /* 0x000fda0003f0e818 */
        /* <DEDUP_REMOVED lines=13> */
.L_x_2288:
[----:B------:R-:W-:-:S04]  /*3ff0*/  MOV R4, 0x1 ;  /* 0x0000000100047802 */ /* 0x000fc80000000f00 */
[----:B------:R-:W-:-:S13]  /*4000*/  ISETP.NE.AND P0, PT, R4, c[0x0][0x32c], PT ;  /* 0x0000cb0004007a0c */ /* 0x000fda0003f05270 */
[----:B------:R-:W-:-:S05]  /*4010*/  @P0 IMAD.HI.U32 R4, R5, c[0x0][0x330], RZ ;  /* 0x0000cc0005040a27 */ /* 0x000fca00078e00ff */
[----:B------:R-:W-:Y:S02]  /*4020*/  @P0 SHF.R.U32.HI R5, RZ, c[0x0][0x334], R4 ;  /* 0x0000cd00ff050a19 */ /* 0x000fe40000011604 */
.L_x_2289:
[----:B------:R-:W-:Y:S05]  /*4030*/  BSYNC B0 ;  /* 0x0000000000007941 */ /* 0x000fea0003800000 */
.L_x_2287:
[----:B------:R-:W-:-:S05]  /*4040*/  IMAD R9, R5, c[0x0][0x32c], R40 ;  /* 0x0000cb0005097a24 */ /* 0x000fca00078e0228 */
[----:B------:R-:W-:Y:S02]  /*4050*/  IADD3 R5, R9, c[0x0][0x32c], RZ ;  /* 0x0000cb0009057a10 */ /* 0x000fe40007ffe0ff */
[----:B------:R-:W-:Y:S02]  /*4060*/  IMNMX R16, R16, R9, !PT ;  /* 0x0000000910107217 */ /* 0x000fe40007800200 */
[----:B------:R-:W-:Y:S02]  /*4070*/  IMNMX R12, R12, R5, PT ;  /* 0x000000050c0c7217 */ /* 0x000fe40003800200 */
.L_x_2286:
[----:B------:R-:W-:Y:S01]  /*4080*/  ISETP.NE.AND P0, PT, R48, RZ, PT ;  /* 0x000000ff3000720c */ /* 0x000fe20003f05270 */
        /* <DEDUP_REMOVED lines=27> */
[----:B------:R-:W-:-:S02]  /*4240*/  ISETP.GT.AND P0, PT, R16, 0x10, !P6 ;  /* 0x000000101000780c */ /* 0x000fc40007704270 */
[----:B------:R-:W-:Y:S01]  /*4250*/  FMNMX.FTZ R4, R57, R4, !PT ;  /* 0x0000000439047209 */ /* 0x000fe20007810000 */
[----:B------:R-:W-:Y:S01]  /*4260*/  LDSM.16.MT88.4 R40, [R212+0x1100] ;  /* 0x00110000d428783b */ /* 0x000fe20000004200 */
[----:B------:R-:W-:Y:S02]  /*4270*/  ISETP.LT.OR P0, PT, R12, 0x11, P0 ;  /* 0x000000110c00780c */ /* 0x000fe40000701670 */
[----:B------:R-:W-:Y:S02]  /*4280*/  FMNMX.FTZ R5, R29, R4, !PT ;  /* 0x000000041d057209 */ /* 0x000fe40007810000 */
[----:B------:R-:W-:Y:S02]  /*4290*/  FSEL R74, R74, -INF , !P0 ;  /* 0xff8000004a4a7808 */ /* 0x000fe40004000000 */
[----:B------:R-:W-:Y:S02]  /*42a0*/  ISETP.GT.AND P0, PT, R16, 0x11, !P5 ;  /* 0x000000111000780c */ /* 0x000fe40006f04270 */
[----:B------:R-:W-:-:S02]  /*42b0*/  FMNMX.FTZ R9, R93, R140, !PT ;  /* 0x0000008c5d097209 */ /* 0x000fc40007810000 */
[----:B------:R-:W-:Y:S02]  /*42c0*/  ISETP.LT.OR P0, PT, R12, 0x12, P0 ;  /* 0x000000120c00780c */ /* 0x000fe40000701670 */
[----:B------:R-:W-:Y:S02]  /*42d0*/  FMNMX.FTZ R9, R124, R9, !PT ;  /* 0x000000097c097209 */ /* 0x000fe40007810000 */
[----:B------:R-:W-:Y:S02]  /*42e0*/  FSEL R75, R75, -INF , !P0 ;  /* 0xff8000004b4b7808 */ /* 0x000fe40004000000 */
[----:B------:R-:W-:Y:S02]  /*42f0*/  ISETP.GT.AND P0, PT, R16, 0x18, !P4 ;  /* 0x000000181000780c */ /* 0x000fe40006704270 */
[----:B------:R-:W-:Y:S02]  /*4300*/  ISETP.NE.AND P4, PT, R39, RZ, PT ;  /* 0x000000ff2700720c */ /* 0x000fe40003f85270 */
[----:B------:R-:W-:-:S02]  /*4310*/  ISETP.LT.OR P0, PT, R12, 0x19, P0 ;  /* 0x000000190c00780c */ /* 0x000fc40000701670 */
[----:B------:R-:W-:Y:S02]  /*4320*/  FMNMX.FTZ R9, R110, R9, !PT ;  /* 0x000000096e097209 */ /* 0x000fe40007810000 */
[----:B------:R-:W-:Y:S02]  /*4330*/  FSEL R73, R10, -INF , !P0 ;  /* 0xff8000000a497808 */ /* 0x000fe40004000000 */
[----:B------:R-:W-:Y:S02]  /*4340*/  ISETP.GT.AND P0, PT, R16, 0x19, !P3 ;  /* 0x000000191000780c */ /* 0x000fe40005f04270 */
[----:B------:R-:W-:Y:S02]  /*4350*/  FMNMX.FTZ R9, R92, R9, !PT ;  /* 0x000000095c097209 */ /* 0x000fe40007810000 */
[----:B------:R-:W-:Y:S02]  /*4360*/  ISETP.LT.OR P0, PT, R12, 0x1a, P0 ;  /* 0x0000001a0c00780c */ /* 0x000fe40000701670 */
[----:B------:R-:W-:-:S02]  /*4370*/  ISETP.NE.AND P5, PT, R52, RZ, PT ;  /* 0x000000ff3400720c */ /* 0x000fc40003fa5270 */
[----:B------:R-:W-:Y:S02]  /*4380*/  FSEL R72, R11, -INF , !P0 ;  /* 0xff8000000b487808 */ /* 0x000fe40004000000 */
[----:B------:R-:W-:Y:S02]  /*4390*/  ISETP.GT.AND P0, PT, R16, 0x20, !P2 ;  /* 0x000000201000780c */ /* 0x000fe40005704270 */
[----:B------:R-:W-:Y:S02]  /*43a0*/  FMNMX.FTZ R18, R90, R9, !PT ;  /* 0x000000095a127209 */ /* 0x000fe40007810000 */
[----:B------:R-:W-:Y:S02]  /*43b0*/  ISETP.LT.OR P0, PT, R12, 0x21, P0 ;  /* 0x000000210c00780c */ /* 0x000fe40000701670 */
[----:B------:R-:W-:Y:S02]  /*43c0*/  FMNMX.FTZ R17, R89, R18, !PT ;  /* 0x0000001259117209 */ /* 0x000fe40007810000 */
[----:B------:R-:W-:-:S02]  /*43d0*/  FSEL R179, R6, -INF , !P0 ;  /* 0xff80000006b37808 */ /* 0x000fc40004000000 */
[----:B------:R-:W-:Y:S02]  /*43e0*/  FMNMX.FTZ R6, R28, R5, !PT ;  /* 0x000000051c067209 */ /* 0x000fe40007810000 */
[----:B------:R-:W-:Y:S02]  /*43f0*/  ISETP.GT.AND P0, PT, R16, 0x21, !P1 ;  /* 0x000000211000780c */ /* 0x000fe40004f04270 */
[----:B------:R-:W-:Y:S02]  /*4400*/  FMNMX.FTZ R6, R27, R6, !PT ;  /* 0x000000061b067209 */ /* 0x000fe40007810000 */
[----:B------:R-:W-:Y:S02]  /*4410*/  ISETP.LT.OR P0, PT, R12, 0x22, P0 ;  /* 0x000000220c00780c */ /* 0x000fe40000701670 */
[----:B------:R-:W-:Y:S02]  /*4420*/  FMNMX.FTZ R6, R25, R6, !PT ;  /* 0x0000000619067209 */ /* 0x000fe40007810000 */
[----:B------:R-:W-:-:S02]  /*4430*/  FSEL R177, R7, -INF , !P0 ;  /* 0xff80000007b17808 */ /* 0x000fc40004000000 */
[----:B------:R-:W-:Y:S01]  /*4440*/  ISETP.GT.AND P0, PT, R16, 0x1, !P4 ;  /* 0x000000011000780c */ /* 0x000fe20006704270 */
[----:B------:R-:W1:Y:S01]  /*4450*/  SHFL.BFLY PT, R5, R6, 0x2, 0x1f ;  /* 0x0c401f0006057f89 */ /* 0x000e6200000e0000 */
[----:B------:R-:W-:Y:S02]  /*4460*/  FMNMX.FTZ R17, R88, R17, !PT ;  /* 0x0000001158117209 */ /* 0x000fe40007810000 */
[----:B------:R-:W-:Y:S02]  /*4470*/  ISETP.LT.OR P0, PT, R12, 0x2, P0 ;  /* 0x000000020c00780c */ /* 0x000fe40000701670 */
[----:B------:R-:W-:Y:S02]  /*4480*/  FMNMX.FTZ R18, R182, R17, !PT ;  /* 0x00000011b6127209 */ /* 0x000fe40007810000 */
[----:B------:R-:W-:Y:S02]  /*4490*/  FSEL R126, R23, -INF , !P0 ;  /* 0xff800000177e7808 */ /* 0x000fe40004000000 */
[----:B------:R-:W-:-:S02]  /*44a0*/  ISETP.GT.AND P0, PT, R16, RZ, !P5 ;  /* 0x000000ff1000720c */ /* 0x000fc40006f04270 */
[----:B------:R-:W-:Y:S02]  /*44b0*/  ISETP.NE.AND P6, PT, R51, RZ, PT ;  /* 0x000000ff3300720c */ /* 0x000fe40003fc5270 */
[----:B------:R-:W-:Y:S01]  /*44c0*/  ISETP.LT.OR P0, PT, R12, 0x1, P0 ;  /* 0x000000010c00780c */ /* 0x000fe20000701670 */
[----:B------:R-:W-:Y:S01]  /*44d0*/  LDSM.16.MT88.4 R48, [R212+0x500] ;  /* 0x00050000d430783b */ /* 0x000fe20000004200 */
[----:B------:R-:W-:Y:S02]  /*44e0*/  IADD3 R236, R148, -0x2, RZ ;  /* 0xfffffffe94ec7810 */ /* 0x000fe40007ffe0ff */
[----:B------:R-:W-:Y:S02]  /*44f0*/  FSEL R91, R22, -INF , !P0 ;  /* 0xff800000165b7808 */ /* 0x000fe40004000000 */
[----:B------:R-:W-:Y:S02]  /*4500*/  ISETP.GT.AND P0, PT, R16, 0x28, !P6 ;  /* 0x000000281000780c */ /* 0x000fe40007704270 */
[----:B------:R-:W-:-:S02]  /*4510*/  FMNMX.FTZ R17, R91, R126, !PT ;  /* 0x0000007e5b117209 */ /* 0x000fc40007810000 */
[----:B------:R-:W-:Y:S02]  /*4520*/  ISETP.LT.OR P0, PT, R12, 0x29, P0 ;  /* 0x000000290c00780c */ /* 0x000fe40000701670 */
[----:B-1----:R-:W-:Y:S02]  /*4530*/  FMNMX.FTZ R4, R6, R5, !PT ;  /* 0x0000000506047209 */ /* 0x002fe40007810000 */
[----:B------:R-:W-:Y:S02]  /*4540*/  FMNMX.FTZ R5, R70, R38, !PT ;  /* 0x0000002646057209 */ /* 0x000fe40007810000 */
[----:B------:R-:W-:Y:S01]  /*4550*/  FMNMX.FTZ R17, R108, R17, !PT ;  /* 0x000000116c117209 */ /* 0x000fe20007810000 */
[----:B------:R-:W1:Y:S01]  /*4560*/  SHFL.BFLY PT, R151, R4, 0x1, 0x1f ;  /* 0x0c201f0004977f89 */ /* 0x000e6200000e0000 */
        /* <DEDUP_REMOVED lines=10> */
[----:B------:R-:W-:Y:S02]  /*4610*/  FMNMX.FTZ R5, R30, R5, !PT ;  /* 0x000000051e057209 */ /* 0x000fe40007810000 */
[----:B------:R-:W-:Y:S02]  /*4620*/  ISETP.NE.AND P6, PT, R44, RZ, PT ;  /* 0x000000ff2c00720c */ /* 0x000fe40003fc5270 */
[----:B------:R-:W-:Y:S01]  /*4630*/  FMNMX.FTZ R5, R26, R5, !PT ;  /* 0x000000051a057209 */ /* 0x000fe20007810000 */
[----:B------:R-:W-:Y:S01]  /*4640*/  LDSM.16.MT88.4 R44, [R214+0x1100] ;  /* 0x00110000d62c783b */ /* 0x000fe20000004200 */
[----:B-1----:R-:W-:-:S02]  /*4650*/  FMNMX.FTZ R151, R4, R151, !PT ;  /* 0x0000009704977209 */ /* 0x002fc40007810000 */
[----:B------:R-:W-:Y:S02]  /*4660*/  FMNMX.FTZ R5, R24, R5, !PT ;  /* 0x0000000518057209 */ /* 0x000fe40007810000 */
[C---:B------:R-:W-:Y:S01]  /*4670*/  FSETP.NEU.FTZ.AND P0, PT, R151.reuse, -INF , PT ;  /* 0xff8000009700780b */ /* 0x040fe20003f1d000 */
[----:B------:R-:W-:Y:S01]  /*4680*/  FMUL.FTZ R14, R151, c[0x0][0x2d0] ;  /* 0x0000b400970e7a20 */ /* 0x000fe20000410000 */
[----:B------:R-:W-:Y:S02]  /*4690*/  FMNMX.FTZ R4, R56, R5, !PT ;  /* 0x0000000538047209 */ /* 0x000fe40007810000 */
[----:B------:R-:W-:Y:S02]  /*46a0*/  FMNMX.FTZ R20, R72, R17, !PT ;  /* 0x0000001148147209 */ /* 0x000fe40007810000 */
[----:B------:R-:W-:Y:S02]  /*46b0*/  FMNMX.FTZ R5, R3, R4, !PT ;  /* 0x0000000403057209 */ /* 0x000fe40007810000 */
[----:B------:R-:W-:-:S03]  /*46c0*/  FSEL R14, R14, RZ, P0 ;  /* 0x000000ff0e0e7208 */ /* 0x000fc60000000000 */
[----:B------:R-:W1:Y:S02]  /*46d0*/  SHFL.BFLY PT, R4, R5, 0x2, 0x1f ;  /* 0x0c401f0005047f89 */ /* 0x000e6400000e0000 */
[--C-:B------:R-:W-:Y:S01]  /*46e0*/  FFMA.FTZ R2, R57, c[0x0][0x2d0], -R14.reuse ;  /* 0x0000b40039027a23 */ /* 0x100fe2000001080e */
[----:B------:R-:W-:Y:S01]  /*46f0*/  FMNMX.FTZ R57, R181, R18, !PT ;  /* 0x00000012b5397209 */ /* 0x000fe20007810000 */
[--C-:B------:R-:W-:Y:S02]  /*4700*/  FFMA.FTZ R169, R68, c[0x0][0x2d0], -R14.reuse ;  /* 0x0000b40044a97a23 */ /* 0x100fe4000001080e */
[--C-:B------:R-:W-:Y:S01]  /*4710*/  FFMA.FTZ R164, R69, c[0x0][0x2d0], -R14.reuse ;  /* 0x0000b40045a47a23 */ /* 0x100fe2000001080e */
[----:B------:R-:W-:Y:S01]  /*4720*/  FMNMX.FTZ R57, R180, R57, !PT ;  /* 0x00000039b4397209 */ /* 0x000fe20007810000 */
[--C-:B------:R-:W-:Y:S01]  /*4730*/  FFMA.FTZ R165, R37, c[0x0][0x2d0], -R14.reuse ;  /* 0x0000b40025a57a23 */ /* 0x100fe2000001080e */
[----:B------:R-:W-:Y:S01]  /*4740*/  MUFU.EX2 R2, R2 ;  /* 0x0000000200027308 */ /* 0x000fe20000000800 */
[--C-:B------:R-:W-:Y:S01]  /*4750*/  FFMA.FTZ R160, R65, c[0x0][0x2d0], -R14.reuse ;  /* 0x0000b40041a07a23 */ /* 0x100fe2000001080e */
[----:B------:R-:W-:Y:S01]  /*4760*/  FMNMX.FTZ R57, R178, R57, !PT ;  /* 0x00000039b2397209 */ /* 0x000fe20007810000 */
[----:B------:R-:W-:-:S02]  /*4770*/  FFMA.FTZ R163, R35, c[0x0][0x2d0], -R14 ;  /* 0x0000b40023a37a23 */ /* 0x000fc4000001080e */
[--C-:B------:R-:W-:Y:S02]  /*4780*/  FFMA.FTZ R154, R33, c[0x0][0x2d0], -R14.reuse ;  /* 0x0000b400219a7a23 */ /* 0x100fe4000001080e */
[--C-:B------:R-:W-:Y:S01]  /*4790*/  FFMA.FTZ R155, R31, c[0x0][0x2d0], -R14.reuse ;  /* 0x0000b4001f9b7a23 */ /* 0x100fe2000001080e */
[----:B------:R-:W2:Y:S01]  /*47a0*/  SHFL.BFLY PT, R18, R57, 0x2, 0x1f ;  /* 0x0c401f0039127f89 */ /* 0x000ea200000e0000 */
[--C-:B------:R-:W-:Y:S01]  /*47b0*/  FFMA.FTZ R168, R29, c[0x0][0x2d0], -R14.reuse ;  /* 0x0000b4001da87a23 */ /* 0x100fe2000001080e */
[----:B------:R-:W-:Y:S01]  /*47c0*/  MUFU.EX2 R169, R169 ;  /* 0x000000a900a97308 */ /* 0x000fe20000000800 */
[--C-:B------:R-:W-:Y:S02]  /*47d0*/  FFMA.FTZ R173, R28, c[0x0][0x2d0], -R14.reuse ;  /* 0x0000b4001cad7a23 */ /* 0x100fe4000001080e */
[--C-:B------:R-:W-:Y:S01]  /*47e0*/  FFMA.FTZ R170, R27, c[0x0][0x2d0], -R14.reuse ;  /* 0x0000b4001baa7a23 */ /* 0x100fe2000001080e */
[----:B-1----:R-:W-:Y:S01]  /*47f0*/  FMNMX.FTZ R4, R5, R4, !PT ;  /* 0x0000000405047209 */ /* 0x002fe20007810000 */
[----:B------:R-:W-:Y:S01]  /*4800*/  FFMA.FTZ R243, R25, c[0x0][0x2d0], -R14 ;  /* 0x0000b40019f37a23 */ /* 0x000fe2000001080e */
[----:B------:R-:W-:-:S02]  /*4810*/  FMNMX.FTZ R14, R179, R20, !PT ;  /* 0x00000014b30e7209 */ /* 0x000fc40007810000 */
[----:B------:R-:W1:Y:S01]  /*4820*/  MUFU.EX2 R164, R164 ;  /* 0x000000a400a47308 */ /* 0x000e620000000800 */
[----:B------:R-:W-:Y:S01]  /*4830*/  LDSM.16.MT88.4 R20, [R214+0x1500] ;  /* 0x00150000d614783b */ /* 0x000fe20000004200 */
[----:B------:R-:W-:-:S03]  /*4840*/  FMNMX.FTZ R17, R177, R14, !PT ;  /* 0x0000000eb1117209 */ /* 0x000fc60007810000 */
[----:B------:R-:W3:Y:S03]  /*4850*/  SHFL.BFLY PT, R149, R4, 0x1, 0x1f ;  /* 0x0c201f0004957f89 */ /* 0x000ee600000e0000 */
[----:B------:R-:W-:Y:S01]  /*4860*/  MUFU.EX2 R165, R165 ;  /* 0x000000a500a57308 */ /* 0x000fe20000000800 */
[----:B--2---:R-:W-:-:S07]  /*4870*/  FMNMX.FTZ R57, R57, R18, !PT ;  /* 0x0000001239397209 */ /* 0x004fce0007810000 */
[----:B------:R-:W2:Y:S01]  /*4880*/  MUFU.EX2 R160, R160 ;  /* 0x000000a000a07308 */ /* 0x000ea20000000800 */
[----:B-1----:R-:W-:Y:S01]  /*4890*/  F2FP.BF16.PACK_AB R96, R164, R169 ;  /* 0x000000a9a460723e */ /* 0x002fe200000010ff */
[----:B------:R-:W-:-:S06]  /*48a0*/  FADD.FTZ R164, R169, R164 ;  /* 0x000000a4a9a47221 */ /* 0x000fcc0000010000 */
[----:B------:R-:W-:Y:S01]  /*48b0*/  MUFU.EX2 R163, R163 ;  /* 0x000000a300a37308 */ /* 0x000fe20000000800 */
[----:B---3--:R-:W-:Y:S02]  /*48c0*/  FMNMX.FTZ R149, R4, R149, !PT ;  /* 0x0000009504957209 */ /* 0x008fe40007810000 */
[----:B------:R-:W-:Y:S01]  /*48d0*/  LDSM.16.MT88.4 R4, [R212+0x1900] ;  /* 0x00190000d404783b */ /* 0x000fe20000004200 */
[----:B--2---:R-:W-:-:S04]  /*48e0*/  F2FP.BF16.PACK_AB R98, R160, R165 ;  /* 0x000000a5a062723e */ /* 0x004fc800000010ff */
[----:B------:R-:W1:Y:S01]  /*48f0*/  MUFU.EX2 R154, R154 ;  /* 0x0000009a009a7308 */ /* 0x000e620000000800 */
[C---:B------:R-:W-:Y:S01]  /*4900*/  FMUL.FTZ R13, R149.reuse, c[0x0][0x2d0] ;  /* 0x0000b400950d7a20 */ /* 0x040fe20000410000 */
[----:B------:R-:W-:Y:S01]  /*4910*/  FSETP.NEU.FTZ.AND P0, PT, R149, -INF , PT ;  /* 0xff8000009500780b */ /* 0x000fe20003f1d000 */
[----:B------:R-:W-:-:S03]  /*4920*/  FADD.FTZ R165, R165, R164 ;  /* 0x000000a4a5a57221 */ /* 0x000fc60000010000 */
[----:B------:R-:W-:Y:S01]  /*4930*/  FSEL R13, R13, RZ, P0 ;  /* 0x000000ff0d0d7208 */ /* 0x000fe20000000000 */
[----:B------:R-:W-:Y:S01]  /*4940*/  FADD.FTZ R160, R160, R165 ;  /* 0x000000a5a0a07221 */ /* 0x000fe20000010000 */
[----:B------:R-:W-:Y:S01]  /*4950*/  ISETP.GT.AND P0, PT, R16, 0x29, !P6 ;  /* 0x000000291000780c */ /* 0x000fe20007704270 */
[----:B------:R-:W2:Y:S02]  /*4960*/  MUFU.EX2 R155, R155 ;  /* 0x0000009b009b7308 */ /* 0x000ea40000000800 */
[--C-:B------:R-:W-:Y:S01]  /*4970*/  FFMA.FTZ R171, R70, c[0x0][0x2d0], -R13.reuse ;  /* 0x0000b40046ab7a23 */ /* 0x100fe2000001080d */
[----:B------:R-:W-:Y:S01]  /*4980*/  ISETP.LT.OR P0, PT, R12, 0x2a, P0 ;  /* 0x0000002a0c00780c */ /* 0x000fe20000701670 */
[--C-:B------:R-:W-:Y:S02]  /*4990*/  FFMA.FTZ R166, R38, c[0x0][0x2d0], -R13.reuse ;  /* 0x0000b40026a67a23 */ /* 0x100fe4000001080d */
[--C-:B------:R-:W-:Y:S01]  /*49a0*/  FFMA.FTZ R167, R66, c[0x0][0x2d0], -R13.reuse ;  /* 0x0000b40042a77a23 */ /* 0x100fe2000001080d */
[----:B------:R-:W-:Y:S01]  /*49b0*/  FSEL R188, R15, -INF , !P0 ;  /* 0xff8000000fbc7808 */ /* 0x000fe20004000000 */
[--C-:B------:R-:W-:Y:S01]  /*49c0*/  FFMA.FTZ R162, R36, c[0x0][0x2d0], -R13.reuse ;  /* 0x0000b40024a27a23 */ /* 0x100fe2000001080d */
[----:B------:R-:W-:Y:S01]  /*49d0*/  FMNMX.FTZ R15, R176, R17, !PT ;  /* 0x00000011b00f7209 */ /* 0x000fe20007810000 */
[----:B------:R-:W-:Y:S01]  /*49e0*/  MUFU.EX2 R171, R171 ;  /* 0x000000ab00ab7308 */ /* 0x000fe20000000800 */
[--C-:B------:R-:W-:Y:S01]  /*49f0*/  FFMA.FTZ R161, R34, c[0x0][0x2d0], -R13.reuse ;  /* 0x0000b40022a17a23 */ /* 0x100fe2000001080d */
[----:B------:R-:W-:Y:S01]  /*4a00*/  LDSM.16.MT88.4 R36, [R214+0x1d00] ;  /* 0x001d0000d624783b */ /* 0x000fe20000004200 */
[----:B------:R-:W-:Y:S01]  /*4a10*/  FMNMX.FTZ R152, R188, R15, !PT ;  /* 0x0000000fbc987209 */ /* 0x000fe20007810000 */
[--C-:B------:R-:W-:Y:S01]  /*4a20*/  FFMA.FTZ R150, R32, c[0x0][0x2d0], -R13.reuse ;  /* 0x0000b40020967a23 */ /* 0x100fe2000001080d */
[----:B-1----:R-:W-:Y:S01]  /*4a30*/  F2FP.BF16.PACK_AB R8, R154, R163 ;  /* 0x000000a39a08723e */ /* 0x002fe200000010ff */
[----:B------:R-:W-:Y:S01]  /*4a40*/  LDSM.16.MT88.4 R32, [R212+0x1d00] ;  /* 0x001d0000d420783b */ /* 0x000fe20000004200 */
[--C-:B------:R-:W-:Y:S01]  /*4a50*/  FFMA.FTZ R153, R58, c[0x0][0x2d0], -R13.reuse ;  /* 0x0000b4003a997a23 */ /* 0x100fe2000001080d */
[----:B------:R-:W1:Y:S01]  /*4a60*/  MUFU.EX2 R166, R166 ;  /* 0x000000a600a67308 */ /* 0x000e620000000800 */
[--C-:B------:R-:W-:Y:S01]  /*4a70*/  FFMA.FTZ R0, R30, c[0x0][0x2d0], -R13.reuse ;  /* 0x0000b4001e007a23 */ /* 0x100fe2000001080d */
[----:B------:R-:W3:Y:S01]  /*4a80*/  SHFL.BFLY PT, R59, R152, 0x2, 0x1f ;  /* 0x0c401f00983b7f89 */ /* 0x000ee200000e0000 */
[--C-:B------:R-:W-:Y:S01]  /*4a90*/  FFMA.FTZ R241, R3, c[0x0][0x2d0], -R13.reuse ;  /* 0x0000b40003f17a23 */ /* 0x100fe2000001080d */
[----:B--2---:R-:W-:Y:S01]  /*4aa0*/  F2FP.BF16.PACK_AB R10, R2, R155 ;  /* 0x0000009b020a723e */ /* 0x004fe200000010ff */
[--C-:B------:R-:W-:Y:S01]  /*4ab0*/  FFMA.FTZ R172, R26, c[0x0][0x2d0], -R13.reuse ;  /* 0x0000b4001aac7a23 */ /* 0x100fe2000001080d */
[----:B------:R-:W2:Y:S01]  /*4ac0*/  SHFL.BFLY PT, R58, R57, 0x1, 0x1f ;  /* 0x0c201f00393a7f89 */ /* 0x000ea200000e0000 */
[--C-:B------:R-:W-:Y:S01]  /*4ad0*/  FFMA.FTZ R175, R24, c[0x0][0x2d0], -R13.reuse ;  /* 0x0000b40018af7a23 */ /* 0x100fe2000001080d */
[----:B------:R-:W-:Y:S01]  /*4ae0*/  MUFU.EX2 R167, R167 ;  /* 0x000000a700a77308 */ /* 0x000fe20000000800 */
[----:B------:R-:W-:Y:S01]  /*4af0*/  FFMA.FTZ R174, R56, c[0x0][0x2d0], -R13 ;  /* 0x0000b40038ae7a23 */ /* 0x000fe2000001080d */
[----:B------:R-:W-:Y:S01]  /*4b00*/  LDSM.16.MT88.4 R28, [R214+0x900] ;  /* 0x00090000d61c783b */ /* 0x000fe20000004200 */
[----:B------:R-:W-:-:S03]  /*4b10*/  FADD.FTZ R163, R163, R160 ;  /* 0x000000a0a3a37221 */ /* 0x000fc60000010000 */
[----:B------:R-:W-:Y:S01]  /*4b20*/  LDSM.16.MT88.4 R24, [R212+0x900] ;  /* 0x00090000d418783b */ /* 0x000fe20000004200 */
[----:B------:R-:W-:Y:S01]  /*4b30*/  FADD.FTZ R154, R154, R163 ;  /* 0x000000a39a9a7221 */ /* 0x000fe20000010000 */
[----:B------:R-:W4:Y:S01]  /*4b40*/  MUFU.EX2 R162, R162 ;  /* 0x000000a200a27308 */ /* 0x000f220000000800 */
[----:B-1----:R-:W-:Y:S01]  /*4b50*/  F2FP.BF16.PACK_AB R97, R166, R171 ;  /* 0x000000aba661723e */ /* 0x002fe200000010ff */
[----:B------:R-:W-:Y:S01]  /*4b60*/  LDSM.16.MT88.4 R16, [R212+0x1500] ;  /* 0x00150000d410783b */ /* 0x000fe20000004200 */
[----:B------:R-:W-:Y:S02]  /*4b70*/  FADD.FTZ R166, R171, R166 ;  /* 0x000000a6aba67221 */ /* 0x000fe40000010000 */
[----:B------:R-:W-:Y:S01]  /*4b80*/  FADD.FTZ R155, R155, R154 ;  /* 0x0000009a9b9b7221 */ /* 0x000fe20000010000 */
[----:B------:R-:W-:Y:S02]  /*4b90*/  LDSM.16.MT88.4 R12, [R214+0x2100] ;  /* 0x00210000d60c783b */ /* 0x000fe40000004200 */
[----:B------:R-:W-:Y:S01]  /*4ba0*/  MUFU.EX2 R161, R161 ;  /* 0x000000a100a17308 */ /* 0x000fe20000000800 */
[----:B------:R-:W-:Y:S01]  /*4bb0*/  FADD.FTZ R155, R2, R155 ;  /* 0x0000009b029b7221 */ /* 0x000fe20000010000 */
[----:B---3--:R-:W-:Y:S01]  /*4bc0*/  FMNMX.FTZ R152, R152, R59, !PT ;  /* 0x0000003b98987209 */ /* 0x008fe20007810000 */
[----:B------:R-:W-:Y:S01]  /*4bd0*/  IMAD.U32 R2, RZ, RZ, UR4 ;  /* 0x00000004ff027e24 */ /* 0x000fe2000f8e00ff */
[----:B--2---:R-:W-:-:S03]  /*4be0*/  FMNMX.FTZ R3, R57, R58, !PT ;  /* 0x0000003a39037209 */ /* 0x004fc60007810000 */
[----:B------:R-:W1:Y:S01]  /*4bf0*/  SHFL.BFLY PT, R95, R152, 0x1, 0x1f ;  /* 0x0c201f00985f7f89 */ /* 0x000e6200000e0000 */
[C---:B----4-:R-:W-:Y:S01]  /*4c00*/  F2FP.BF16.PACK_AB R99, R162.reuse, R167 ;  /* 0x000000a7a263723e */ /* 0x050fe200000010ff */
[----:B------:R-:W2:Y:S01]  /*4c10*/  MUFU.EX2 R150, R150 ;  /* 0x0000009600967308 */ /* 0x000ea20000000800 */
[C---:B------:R-:W-:Y:S01]  /*4c20*/  FSETP.NEU.FTZ.AND P0, PT, R3.reuse, -INF , PT ;  /* 0xff8000000300780b */ /* 0x040fe20003f1d000 */
[----:B------:R-:W-:Y:S02]  /*4c30*/  FMUL.FTZ R199, R3, c[0x0][0x2d0] ;  /* 0x0000b40003c77a20 */ /* 0x000fe40000410000 */
[----:B------:R-:W-:Y:S02]  /*4c40*/  FADD.FTZ R167, R167, R166 ;  /* 0x000000a6a7a77221 */ /* 0x000fe40000010000 */
[----:B------:R-:W-:Y:S01]  /*4c50*/  HMMA.16816.F32.BF16 R144, R96, R136, RZ ;  /* 0x000000886090723c */ /* 0x000fe200000418ff */
[----:B------:R-:W-:Y:S01]  /*4c60*/  FSEL R199, R199, RZ, P0 ;  /* 0x000000ffc7c77208 */ /* 0x000fe20000000000 */
[----:B------:R-:W-:Y:S01]  /*4c70*/  MUFU.EX2 R153, R153 ;  /* 0x0000009900997308 */ /* 0x000fe20000000800 */
[----:B------:R-:W-:-:S03]  /*4c80*/  FADD.FTZ R162, R162, R167 ;  /* 0x000000a7a2a27221 */ /* 0x000fc60000010000 */
[--C-:B------:R-:W-:Y:S02]  /*4c90*/  FFMA.FTZ R183, R93, c[0x0][0x2d0], -R199.reuse ;  /* 0x0000b4005db77a23 */ /* 0x100fe400000108c7 */
[C---:B------:R-:W-:Y:S01]  /*4ca0*/  HMMA.16816.F32.BF16 R104, R96.reuse, R112, RZ ;  /* 0x000000706068723c */ /* 0x040fe200000418ff */
[--C-:B------:R-:W-:Y:S01]  /*4cb0*/  FFMA.FTZ R184, R140, c[0x0][0x2d0], -R199.reuse ;  /* 0x0000b4008cb87a23 */ /* 0x100fe200000108c7 */
[----:B------:R-:W3:Y:S01]  /*4cc0*/  MUFU.EX2 R0, R0 ;  /* 0x0000000000007308 */ /* 0x000ee20000000800 */
[----:B--2---:R-:W-:Y:S01]  /*4cd0*/  F2FP.BF16.PACK_AB R9, R150, R161 ;  /* 0x000000a19609723e */ /* 0x004fe200000010ff */
[--C-:B------:R-:W-:Y:S02]  /*4ce0*/  FFMA.FTZ R185, R124, c[0x0][0x2d0], -R199.reuse ;  /* 0x0000b4007cb97a23 */ /* 0x100fe400000108c7 */
[--C-:B------:R-:W-:Y:S02]  /*4cf0*/  FFMA.FTZ R186, R110, c[0x0][0x2d0], -R199.reuse ;  /* 0x0000b4006eba7a23 */ /* 0x100fe400000108c7 */
[----:B------:R-:W-:Y:S01]  /*4d00*/  HMMA.16816.F32.BF16 R120, R96, R132, RZ ;  /* 0x000000846078723c */ /* 0x000fe200000418ff */
[----:B-1----:R-:W-:Y:S01]  /*4d10*/  FMNMX.FTZ R152, R95, R152, !PT ;  /* 0x000000985f987209 */ /* 0x002fe20007810000 */
[----:B------:R-:W-:Y:S01]  /*4d20*/  MUFU.EX2 R183, R183 ;  /* 0x000000b700b77308 */ /* 0x000fe20000000800 */
[----:B------:R-:W-:-:S02]  /*4d30*/  FFMA.FTZ R191, R92, c[0x0][0x2d0], -R199 ;  /* 0x0000b4005cbf7a23 */ /* 0x000fc400000108c7 */
[C---:B------:R-:W-:Y:S01]  /*4d40*/  FSETP.NEU.FTZ.AND P0, PT, R152.reuse, -INF , PT ;  /* 0xff8000009800780b */ /* 0x040fe20003f1d000 */
[----:B------:R-:W-:Y:S02]  /*4d50*/  FMUL.FTZ R201, R152, c[0x0][0x2d0] ;  /* 0x0000b40098c97a20 */ /* 0x000fe40000410000 */
[C---:B------:R-:W-:Y:S01]  /*4d60*/  HMMA.16816.F32.BF16 R52, R96.reuse, R60, RZ ;  /* 0x0000003c6034723c */ /* 0x040fe200000418ff */
[--C-:B------:R-:W-:Y:S01]  /*4d70*/  FFMA.FTZ R194, R90, c[0x0][0x2d0], -R199.reuse ;  /* 0x0000b4005ac27a23 */ /* 0x100fe200000108c7 */
[----:B---3--:R-:W-:Y:S01]  /*4d80*/  F2FP.BF16.PACK_AB R11, R0, R153 ;  /* 0x00000099000b723e */ /* 0x008fe200000010ff */
[----:B------:R-:W1:Y:S01]  /*4d90*/  MUFU.EX2 R184, R184 ;  /* 0x000000b800b87308 */ /* 0x000e620000000800 */
[----:B------:R-:W-:Y:S01]  /*4da0*/  FSEL R201, R201, RZ, P0 ;  /* 0x000000ffc9c97208 */ /* 0x000fe20000000000 */
[--C-:B------:R-:W-:Y:S01]  /*4db0*/  FFMA.FTZ R196, R89, c[0x0][0x2d0], -R199.reuse ;  /* 0x0000b40059c47a23 */ /* 0x100fe200000108c7 */
[----:B------:R-:W-:Y:S01]  /*4dc0*/  PLOP3.LUT P0, PT, PT, PT, UP1, 0x40, 0x0 ;  /* 0x000000000000781c */ /* 0x000fe20003f0e818 */
[----:B------:R-:W-:Y:S01]  /*4dd0*/  FFMA.FTZ R193, R88, c[0x0][0x2d0], -R199 ;  /* 0x0000b40058c17a23 */ /* 0x000fe200000108c7 */
[----:B------:R-:W-:Y:S01]  /*4de0*/  HMMA.16816.F32.BF16 R68, R96, R76, RZ ;  /* 0x0000004c6044723c */ /* 0x000fe200000418ff */
[----:B------:R-:W-:-:S02]  /*4df0*/  FFMA.FTZ R187, R91, c[0x0][0x2d0], -R201 ;  /* 0x0000b4005bbb7a23 */ /* 0x000fc400000108c9 */
[--C-:B------:R-:W-:Y:S01]  /*4e00*/  FFMA.FTZ R190, R126, c[0x0][0x2d0], -R201.reuse ;  /* 0x0000b4007ebe7a23 */ /* 0x100fe200000108c9 */
[----:B------:R-:W-:Y:S01]  /*4e10*/  MUFU.EX2 R185, R185 ;  /* 0x000000b900b97308 */ /* 0x000fe20000000800 */
[--C-:B------:R-:W-:Y:S02]  /*4e20*/  FFMA.FTZ R192, R108, c[0x0][0x2d0], -R201.reuse ;  /* 0x0000b4006cc07a23 */ /* 0x100fe400000108c9 */
[--C-:B------:R-:W-:Y:S01]  /*4e30*/  FFMA.FTZ R189, R94, c[0x0][0x2d0], -R201.reuse ;  /* 0x0000b4005ebd7a23 */ /* 0x100fe200000108c9 */
[----:B------:R-:W-:Y:S01]  /*4e40*/  HMMA.16816.F32.BF16 R84, R96, R4, RZ ;  /* 0x000000046054723c */ /* 0x000fe200000418ff */
[--C-:B------:R-:W-:Y:S01]  /*4e50*/  FFMA.FTZ R198, R74, c[0x0][0x2d0], -R201.reuse ;  /* 0x0000b4004ac67a23 */ /* 0x100fe200000108c9 */
[----:B-1----:R-:W-:Y:S02]  /*4e60*/  F2FP.BF16.PACK_AB R92, R184, R183 ;  /* 0x000000b7b85c723e */ /* 0x002fe400000010ff */
[----:B------:R-:W1:Y:S01]  /*4e70*/  MUFU.EX2 R186, R186 ;  /* 0x000000ba00ba7308 */ /* 0x000e620000000800 */
[----:B------:R-:W-:-:S02]  /*4e80*/  FFMA.FTZ R195, R75, c[0x0][0x2d0], -R201 ;  /* 0x0000b4004bc37a23 */ /* 0x000fc400000108c9 */
[--C-:B------:R-:W-:Y:S01]  /*4e90*/  FFMA.FTZ R197, R73, c[0x0][0x2d0], -R201.reuse ;  /* 0x0000b40049c57a23 */ /* 0x100fe200000108c9 */
[C---:B------:R-:W-:Y:S01]  /*4ea0*/  HMMA.16816.F32.BF16 R100, R96.reuse, R138, RZ ;  /* 0x0000008a6064723c */ /* 0x040fe200000418ff */
[----:B------:R-:W-:Y:S02]  /*4eb0*/  FFMA.FTZ R200, R72, c[0x0][0x2d0], -R201 ;  /* 0x0000b40048c87a23 */ /* 0x000fe400000108c9 */
[----:B------:R-:W-:Y:S01]  /*4ec0*/  FADD.FTZ R184, R183, R184 ;  /* 0x000000b8b7b87221 */ /* 0x000fe20000010000 */
[----:B------:R-:W-:Y:S01]  /*4ed0*/  MUFU.EX2 R187, R187 ;  /* 0x000000bb00bb7308 */ /* 0x000fe20000000800 */
[----:B------:R-:W-:Y:S02]  /*4ee0*/  FFMA.FTZ R239, R178, c[0x0][0x2d0], -R199 ;  /* 0x0000b400b2ef7a23 */ /* 0x000fe400000108c7 */
[----:B------:R-:W-:Y:S01]  /*4ef0*/  FFMA.FTZ R237, R188, c[0x0][0x2d0], -R201 ;  /* 0x0000b400bced7a23 */ /* 0x000fe200000108c9 */
[----:B------:R-:W-:Y:S01]  /*4f00*/  HMMA.16816.F32.BF16 R116, R96, R114, RZ ;  /* 0x000000726074723c */ /* 0x000fe200000418ff */
[----:B------:R-:W-:-:S03]  /*4f10*/  FADD.FTZ R161, R161, R162 ;  /* 0x000000a2a1a17221 */ /* 0x000fc60000010000 */
[----:B------:R-:W2:Y:S01]  /*4f20*/  MUFU.EX2 R190, R190 ;  /* 0x000000be00be7308 */ /* 0x000ea20000000800 */
[----:B-1----:R-:W-:Y:S01]  /*4f30*/  F2FP.BF16.PACK_AB R94, R186, R185 ;  /* 0x000000b9ba5e723e */ /* 0x002fe200000010ff */
[----:B------:R-:W-:Y:S02]  /*4f40*/  FADD.FTZ R185, R185, R184 ;  /* 0x000000b8b9b97221 */ /* 0x000fe40000010000 */
[----:B------:R-:W-:Y:S01]  /*4f50*/  HMMA.16816.F32.BF16 R128, R96, R134, RZ ;  /* 0x000000866080723c */ /* 0x000fe200000418ff */
[----:B------:R-:W-:Y:S02]  /*4f60*/  FADD.FTZ R150, R150, R161 ;  /* 0x000000a196967221 */ /* 0x000fe40000010000 */
[----:B------:R-:W-:Y:S01]  /*4f70*/  FADD.FTZ R186, R186, R185 ;  /* 0x000000b9baba7221 */ /* 0x000fe20000010000 */
[----:B------:R-:W-:Y:S01]  /*4f80*/  MUFU.EX2 R192, R192 ;  /* 0x000000c000c07308 */ /* 0x000fe20000000800 */
[----:B------:R-:W-:-:S03]  /*4f90*/  FADD.FTZ R153, R153, R150 ;  /* 0x0000009699997221 */ /* 0x000fc60000010000 */
[----:B------:R-:W-:Y:S01]  /*4fa0*/  HMMA.16816.F32.BF16 R64, R96, R62, RZ ;  /* 0x0000003e6040723c */ /* 0x000fe200000418ff */
[----:B------:R-:W-:-:S03]  /*4fb0*/  FADD.FTZ R153, R0, R153 ;  /* 0x0000009900997221 */ /* 0x000fc60000010000 */
[----:B------:R-:W1:Y:S01]  /*4fc0*/  MUFU.EX2 R189, R189 ;  /* 0x000000bd00bd7308 */ /* 0x000e620000000800 */
[----:B--2---:R-:W-:Y:S01]  /*4fd0*/  F2FP.BF16.PACK_AB R93, R190, R187 ;  /* 0x000000bbbe5d723e */ /* 0x004fe200000010ff */
[----:B------:R-:W-:Y:S02]  /*4fe0*/  FADD.FTZ R187, R187, R190 ;  /* 0x000000bebbbb7221 */ /* 0x000fe40000010000 */
[C---:B------:R-:W-:Y:S04]  /*4ff0*/  HMMA.16816.F32.BF16 R80, R96.reuse, R78, RZ ;  /* 0x0000004e6050723c */ /* 0x040fe800000418ff */
[----:B------:R-:W-:Y:S04]  /*5000*/  MUFU.EX2 R168, R168 ;  /* 0x000000a800a87308 */ /* 0x000fe80000000800 */
[----:B------:R-:W-:Y:S04]  /*5010*/  HMMA.16816.F32.BF16 R96, R96, R6, RZ ;  /* 0x000000066060723c */ /* 0x000fe800000418ff */
[----:B------:R-:W2:Y:S01]  /*5020*/  MUFU.EX2 R173, R173 ;  /* 0x000000ad00ad7308 */ /* 0x000ea20000000800 */
[----:B-1----:R-:W-:Y:S01]  /*5030*/  F2FP.BF16.PACK_AB R95, R189, R192 ;  /* 0x000000c0bd5f723e */ /* 0x002fe200000010ff */
[----:B------:R-:W-:-:S02]  /*5040*/  FADD.FTZ R192, R192, R187 ;  /* 0x000000bbc0c07221 */ /* 0x000fc40000010000 */
[C---:B------:R-:W-:Y:S02]  /*5050*/  HMMA.16816.F32.BF16 R144, R8.reuse, R156, R144 ;  /* 0x0000009c0890723c */ /* 0x040fe40000041890 */
[----:B------:R-:W-:Y:S02]  /*5060*/  FADD.FTZ R189, R189, R192 ;  /* 0x000000c0bdbd7221 */ /* 0x000fe40000010000 */
[----:B------:R-:W-:Y:S04]  /*5070*/  MUFU.EX2 R170, R170 ;  /* 0x000000aa00aa7308 */ /* 0x000fe80000000800 */
[----:B------:R-:W-:Y:S04]  /*5080*/  HMMA.16816.F32.BF16 R104, R8, R48, R104 ;  /* 0x000000300868723c */ /* 0x000fe80000041868 */
[----:B------:R-:W1:Y:S01]  /*5090*/  MUFU.EX2 R243, R243 ;  /* 0x000000f300f37308 */ /* 0x000e620000000800 */
[----:B--2---:R-:W-:Y:S01]  /*50a0*/  F2FP.BF16.PACK_AB R56, R173, R168 ;  /* 0x000000a8ad38723e */ /* 0x004fe200000010ff */
[----:B------:R-:W-:-:S02]  /*50b0*/  FADD.FTZ R168, R168, R155 ;  /* 0x0000009ba8a87221 */ /* 0x000fc40000010000 */
[C---:B------:R-:W-:Y:S02]  /*50c0*/  HMMA.16816.F32.BF16 R120, R8.reuse, R44, R120 ;  /* 0x0000002c0878723c */ /* 0x040fe40000041878 */
[----:B------:R-:W-:Y:S02]  /*50d0*/  FADD.FTZ R173, R173, R168 ;  /* 0x000000a8adad7221 */ /* 0x000fe40000010000 */
[----:B------:R-:W-:Y:S04]  /*50e0*/  MUFU.EX2 R172, R172 ;  /* 0x000000ac00ac7308 */ /* 0x000fe80000000800 */
[----:B------:R-:W-:Y:S04]  /*50f0*/  HMMA.16816.F32.BF16 R52, R8, R40, R52 ;  /* 0x000000280834723c */ /* 0x000fe80000041834 */
        /* <DEDUP_REMOVED lines=13> */
[----:B------:R-:W-:Y:S01]  /*51d0*/  HMMA.16816.F32.BF16 R116, R8, R50, R116 ;  /* 0x000000320874723c */ /* 0x000fe20000041874 */
[----:B-1----:R-:W-:-:S03]  /*51e0*/  F2FP.BF16.PACK_AB R59, R241, R174 ;  /* 0x000000aef13b723e */ /* 0x002fc600000010ff */
[----:B------:R-:W1:Y:S01]  /*51f0*/  MUFU.EX2 R194, R194 ;  /* 0x000000c200c27308 */ /* 0x000e620000000800 */
[----:B------:R-:W-:-:S03]  /*5200*/  FADD.FTZ R174, R174, R175 ;  /* 0x000000afaeae7221 */ /* 0x000fc60000010000 */
[----:B------:R-:W-:Y:S01]  /*5210*/  HMMA.16816.F32.BF16 R128, R8, R46, R128 ;  /* 0x0000002e0880723c */ /* 0x000fe20000041880 */
[----:B------:R-:W-:-:S03]  /*5220*/  FADD.FTZ R241, R241, R174 ;  /* 0x000000aef1f17221 */ /* 0x000fc60000010000 */
[----:B------:R-:W-:Y:S04]  /*5230*/  MUFU.EX2 R196, R196 ;  /* 0x000000c400c47308 */ /* 0x000fe80000000800 */
[C---:B------:R-:W-:Y:S04]  /*5240*/  HMMA.16816.F32.BF16 R64, R8.reuse, R42, R64 ;  /* 0x0000002a0840723c */ /* 0x040fe80000041840 */
[----:B------:R-:W-:Y:S04]  /*5250*/  MUFU.EX2 R193, R193 ;  /* 0x000000c100c17308 */ /* 0x000fe80000000800 */
[C---:B------:R-:W-:Y:S04]  /*5260*/  HMMA.16816.F32.BF16 R80, R8.reuse, R38, R80 ;  /* 0x000000260850723c */ /* 0x040fe80000041850 */
[----:B------:R-:W-:Y:S04]  /*5270*/  MUFU.EX2 R198, R198 ;  /* 0x000000c600c67308 */ /* 0x000fe80000000800 */
[----:B------:R-:W-:Y:S01]  /*5280*/  HMMA.16816.F32.BF16 R96, R8, R34, R96 ;  /* 0x000000220860723c */ /* 0x000fe20000041860 */
[----:B------:R-:W2:Y:S03]  /*5290*/  LDSM.16.MT88.4 R8, [R212+0x2100] ;  /* 0x00210000d408783b */ /* 0x000ea60000004200 */
[----:B------:R-:W3:Y:S04]  /*52a0*/  MUFU.EX2 R195, R195 ;  /* 0x000000c300c37308 */ /* 0x000ee80000000800 */
[C---:B------:R-:W-:Y:S04]  /*52b0*/  HMMA.16816.F32.BF16 R108, R92.reuse, R112, RZ ;  /* 0x000000705c6c723c */ /* 0x040fe800000418ff */
[----:B------:R-:W-:Y:S04]  /*52c0*/  MUFU.EX2 R197, R197 ;  /* 0x000000c500c57308 */ /* 0x000fe80000000800 */
[C---:B------:R-:W-:Y:S04]  /*52d0*/  HMMA.16816.F32.BF16 R124, R92.reuse, R132, RZ ;  /* 0x000000845c7c723c */ /* 0x040fe800000418ff */
[----:B------:R-:W4:Y:S04]  /*52e0*/  MUFU.EX2 R200, R200 ;  /* 0x000000c800c87308 */ /* 0x000f280000000800 */
[----:B------:R-:W-:Y:S04]  /*52f0*/  HMMA.16816.F32.BF16 R88, R92, R4, RZ ;  /* 0x000000045c58723c */ /* 0x000fe800000418ff */
[----:B------:R-:W-:Y:S03]  /*5300*/  MUFU.EX2 R239, R239 ;  /* 0x000000ef00ef7308 */ /* 0x000fe60000000800 */
[----:B-1----:R-:W-:Y:S01]  /*5310*/  F2FP.BF16.PACK_AB R4, R194, R191 ;  /* 0x000000bfc204723e */ /* 0x002fe200000010ff */
[----:B------:R-:W-:Y:S01]  /*5320*/  HMMA.16816.F32.BF16 R144, R56, R28, R144 ;  /* 0x0000001c3890723c */ /* 0x000fe20000041890 */
[----:B---3--:R-:W-:Y:S01]  /*5330*/  F2FP.BF16.PACK_AB R5, R195, R198 ;  /* 0x000000c6c305723e */ /* 0x008fe200000010ff */
[----:B------:R-:W-:-:S02]  /*5340*/  FADD.FTZ R191, R191, R186 ;  /* 0x000000babfbf7221 */ /* 0x000fc40000010000 */
[----:B------:R-:W-:Y:S01]  /*5350*/  FADD.FTZ R198, R198, R189 ;  /* 0x000000bdc6c67221 */ /* 0x000fe20000010000 */
[----:B------:R-:W-:Y:S01]  /*5360*/  MUFU.EX2 R237, R237 ;  /* 0x000000ed00ed7308 */ /* 0x000fe20000000800 */
[----:B------:R-:W-:Y:S02]  /*5370*/  FADD.FTZ R191, R194, R191 ;  /* 0x000000bfc2bf7221 */ /* 0x000fe40000010000 */
[----:B------:R-:W-:Y:S01]  /*5380*/  HMMA.16816.F32.BF16 R104, R56, R24, R104 ;  /* 0x000000183868723c */ /* 0x000fe20000041868 */
[----:B------:R-:W-:-:S07]  /*5390*/  FADD.FTZ R198, R195, R198 ;  /* 0x000000c6c3c67221 */ /* 0x000fce0000010000 */
        /* <DEDUP_REMOVED lines=21> */
[----:B----4-:R-:W-:Y:S01]  /*54f0*/  F2FP.BF16.PACK_AB R7, R200, R197 ;  /* 0x000000c5c807723e */ /* 0x010fe200000010ff */
        /* <DEDUP_REMOVED lines=14> */
[----:B------:R-:W-:Y:S01]  /*55e0*/  FFMA.FTZ R40, R180, c[0x0][0x2d0], -R199 ;  /* 0x0000b400b4287a23 */ /* 0x000fe200000108c7 */
[C---:B------:R-:W-:Y:S05]  /*55f0*/  HMMA.16816.F32.BF16 R72, R4.reuse, R36, R72 ;  /* 0x000000240448723c */ /* 0x040fea0000041848 */
[----:B------:R-:W2:Y:S02]  /*5600*/  MUFU.EX2 R33, R33 ;  /* 0x0000002100217308 */ /* 0x000ea40000000800 */
[----:B------:R-:W-:Y:S01]  /*5610*/  FFMA.FTZ R36, R176, c[0x0][0x2d0], -R201 ;  /* 0x0000b400b0247a23 */ /* 0x000fe200000108c9 */
[C---:B------:R-:W-:Y:S05]  /*5620*/  HMMA.16816.F32.BF16 R140, R4.reuse, R156, R140 ;  /* 0x0000009c048c723c */ /* 0x040fea000004188c */
[----:B------:R-:W3:Y:S03]  /*5630*/  MUFU.EX2 R40, R40 ;  /* 0x0000002800287308 */ /* 0x000ee60000000800 */
[C---:B------:R-:W-:Y:S05]  /*5640*/  HMMA.16816.F32.BF16 R136, R4.reuse, R158, R136 ;  /* 0x0000009e0488723c */ /* 0x040fea0000041888 */
[----:B------:R-:W4:Y:S03]  /*5650*/  MUFU.EX2 R36, R36 ;  /* 0x0000002400247308 */ /* 0x000f260000000800 */
[C---:B------:R-:W-:Y:S08]  /*5660*/  HMMA.16816.F32.BF16 R112, R4.reuse, R50, R112 ;  /* 0x000000320470723c */ /* 0x040ff00000041870 */
        /* <DEDUP_REMOVED lines=27> */
[----:B------:R-:W-:Y:S01]  /*5820*/  HMMA.16816.F32.BF16 R92, R4, R10, R92 ;  /* 0x0000000a045c723c */ /* 0x000fe2000004185c */
[----:B------:R-:W-:Y:S07]  /*5830*/  @P0 BRA `(.L_x_2290) ;  /* 0x0000012000000947 */ /* 0x000fee0003800000 */
        /* <DEDUP_REMOVED lines=11> */
.L_x_2291:
[----:B------:R-:W-:-:S04]  /*58f0*/  MOV R0, 0x1 ;  /* 0x0000000100007802 */ /* 0x000fc80000000f00 */
[----:B------:R-:W-:-:S13]  /*5900*/  ISETP.NE.AND P0, PT, R0, c[0x0][0x32c], PT ;  /* 0x0000cb0000007a0c */ /* 0x000fda0003f05270 */
[----:B------:R-:W-:-:S05]  /*5910*/  @P0 IMAD.HI.U32 R0, R5, c[0x0][0x330], RZ ;  /* 0x0000cc0005000a27 */ /* 0x000fca00078e00ff */
[----:B------:R-:W-:Y:S02]  /*5920*/  @P0 SHF.R.U32.HI R5, RZ, c[0x0][0x334], R0 ;  /* 0x0000cd00ff050a19 */ /* 0x000fe40000011600 */
.L_x_2292:
[----:B------:R-:W-:-:S05]  /*5930*/  MOV R0, c[0x0][0x32c] ;  /* 0x0000cb0000007a02 */ /* 0x000fca0000000f00 */
[----:B------:R-:W-:-:S05]  /*5940*/  IMAD R5, R5, R0, c[0x0][0x32c] ;  /* 0x0000cb0005057624 */ /* 0x000fca00078e0200 */
[----:B------:R-:W-:-:S05]  /*5950*/  IMNMX R2, R2, R5, PT ;  /* 0x0000000502027217 */ /* 0x000fca0003800200 */
.L_x_2290:
        /* <DEDUP_REMOVED lines=14> */
.L_x_2314:
        /* <DEDUP_REMOVED lines=23> */
[----:B------:R-:W-:Y:S01]  /*5bb0*/  IMAD R3, R226, c[0x0][0x20c], R3 ;  /* 0x00008300e2037a24 */ /* 0x000fe200078e0203 */
[C---:B------:R-:W-:Y:S01]  /*5bc0*/  SHF.L.U64.HI R9, R218.reuse, 0x1, R233 ;  /* 0x00000001da097819 */ /* 0x040fe200000102e9 */
[----:B------:R-:W-:Y:S02]  /*5bd0*/  IMAD R5, R225, c[0x0][0x21c], R5 ;  /* 0x00008700e1057a24 */ /* 0x000fe400078e0205 */
[----:B------:R-:W-:Y:S02]  /*5be0*/  IMAD.IADD R7, R7, 0x1, R3 ;  /* 0x0000000107077824 */ /* 0x000fe400078e0203 */
[----:B------:R-:W-:Y:S02]  /*5bf0*/  IMAD.SHL.U32 R12, R218, 0x2, RZ ;  /* 0x00000002da0c7824 */ /* 0x000fe400078e00ff */
[----:B------:R-:W-:Y:S05]  /*5c00*/  IMAD.WIDE.U32 R6, R225, c[0x0][0x218], R6 ;  /* 0x00008600e1067a25 */ /* 0x000fea00078e0006 */
[----:B------:R-:W-:Y:S04]  /*5c10*/  IADD3 R4, P0, R6, UR20, RZ ;  /* 0x0000001406047c10 */ /* 0x000fe8000ff1e0ff */
[----:B------:R-:W-:Y:S02]  /*5c20*/  IADD3.X R5, R7, UR16, R5, P0, !PT ;  /* 0x0000001007057c10 */ /* 0x000fe400087fe405 */
[C---:B------:R-:W-:Y:S04]  /*5c30*/  LEA R3, P0, R4.reuse, c[0x0][0x1f8], 0x1 ;  /* 0x00007e0004037a11 */ /* 0x040fe800078008ff */
[----:B------:R-:W-:Y:S02]  /*5c40*/  LEA.HI.X R8, R4, c[0x0][0x1fc], R5, 0x1, P0 ;  /* 0x00007f0004087a11 */ /* 0x000fe400000f0c05 */
[----:B------:R-:W5:Y:S04]  /*5c50*/  SHFL.IDX PT, R5, R3, RZ, 0x1c1f ;  /* 0x001c1fff03057589 */ /* 0x000f6800000e0000 */
[----:B------:R-:W4:Y:S01]  /*5c60*/  SHFL.IDX PT, R4, R8, RZ, 0x1c1f ;  /* 0x001c1fff08047589 */ /* 0x000f2200000e0000 */
[C---:B-----5:R-:W-:Y:S05]  /*5c70*/  IADD3 R10, P0, R5.reuse, R202, RZ ;  /* 0x000000ca050a7210 */ /* 0x060fea0007f1e0ff */
[C---:B----4-:R-:W-:Y:S01]  /*5c80*/  IMAD.X R11, R4.reuse, 0x1, R200, P0 ;  /* 0x00000001040b7824 */ /* 0x050fe200000e06c8 */
[C---:B------:R-:W-:Y:S04]  /*5c90*/  IADD3 R6, P0, R5.reuse, R240, RZ ;  /* 0x000000f005067210 */ /* 0x040fe80007f1e0ff */
        /* <DEDUP_REMOVED lines=12> */
.L_x_2354:
[----:B------:R-:W-:Y:S02]  /*5d60*/  ISETP.GE.AND P3, PT, R230, c[0x0][0x1d4], PT ;  /* 0x00007500e6007a0c */ /* 0x000fe40003f66270 */
[----:B--2---:R-:W-:Y:S02]  /*5d70*/  IADD3 R10, P0, R5, R202, RZ ;  /* 0x000000ca050a7210 */ /* 0x004fe40007f1e0ff */
[----:B------:R-:W-:Y:S02]  /*5d80*/  ISETP.GE.AND P2, PT, R229, c[0x0][0x1d4], PT ;  /* 0x00007500e5007a0c */ /* 0x000fe40003f46270 */
[----:B------:R-:W-:Y:S01]  /*5d90*/  ISETP.GE.AND P1, PT, R228, c[0x0][0x1d4], PT ;  /* 0x00007500e4007a0c */ /* 0x000fe20003f26270 */
[C---:B---3--:R-:W-:Y:S01]  /*5da0*/  IMAD.X R11, R14.reuse, 0x1, R200, P0 ;  /* 0x000000010e0b7824 */ /* 0x048fe200000e06c8 */
[C---:B------:R-:W-:Y:S05]  /*5db0*/  IADD3 R6, P0, R5.reuse, R240, RZ ;  /* 0x000000f005067210 */ /* 0x040fea0007f1e0ff */
        /* <DEDUP_REMOVED lines=9> */
.L_x_2295:
[----:B------:R-:W-:Y:S05]  /*5e50*/  BSYNC B0 ;  /* 0x0000000000007941 */ /* 0x000fea0003800000 */
.L_x_2294:
        /* <DEDUP_REMOVED lines=14> */
[----:B------:R-:W-:Y:S07]  /*5f40*/  LDSM.16.M88.4 R164, [R213+0x6900] ;  /* 0x00690000d5a4783b */ /* 0x000fee0000000200 */
[-C--:B------:R-:W-:Y:S08]  /*5f50*/  HMMA.16816.F32.BF16 R36, R152, R168.reuse, RZ ;  /* 0x000000a89824723c */ /* 0x080ff000000418ff */
[C---:B------:R-:W-:Y:S08]  /*5f60*/  HMMA.16816.F32.BF16 R40, R160.reuse, R168, RZ ;  /* 0x000000a8a028723c */ /* 0x040ff000000418ff */
[-C--:B------:R-:W-:Y:S01]  /*5f70*/  HMMA.16816.F32.BF16 R44, R160, R170.reuse, RZ ;  /* 0x000000aaa02c723c */ /* 0x080fe200000418ff */
[----:B------:R-:W-:Y:S07]  /*5f80*/  LDSM.16.M88.4 R160, [R216+0x3900] ;  /* 0x00390000d8a0783b */ /* 0x000fee0000000200 */
[----:B------:R-:W-:Y:S01]  /*5f90*/  HMMA.16816.F32.BF16 R48, R152, R170, RZ ;  /* 0x000000aa9830723c */ /* 0x000fe200000418ff */
[----:B------:R-:W1:Y:S07]  /*5fa0*/  LDSM.16.M88.4 R152, [R216+0x3500] ;  /* 0x00350000d898783b */ /* 0x000e6e0000000200 */
[-C--:B------:R-:W-:Y:S01]  /*5fb0*/  HMMA.16816.F32.BF16 R4, R172, R176.reuse, R4 ;  /* 0x000000b0ac04723c */ /* 0x080fe20000041804 */
[----:B------:R-:W3:Y:S07]  /*5fc0*/  LDSM.16.M88.4 R168, [R209] ;  /* 0x00000000d1a8783b */ /* 0x000eee0000000200 */
        /* <DEDUP_REMOVED lines=14> */
[----:B------:R-:W5:Y:S07]  /*60b0*/  LDSM.16.M88.4 R172, [R208] ;  /* 0x00000000d0ac783b */ /* 0x000f6e0000000200 */
[-C--:B--2---:R-:W-:Y:S01]  /*60c0*/  HMMA.16816.F32.BF16 R4, R156, R192.reuse, R4 ;  /* 0x000000c09c04723c */ /* 0x084fe20000041804 */
[----:B------:R-:W-:Y:S07]  /*60d0*/  LDSM.16.M88.4 R188, [R213+0x9900] ;  /* 0x00990000d5bc783b */ /* 0x000fee0000000200 */
        /* <DEDUP_REMOVED lines=8> */
[----:B------:R-:W-:Y:S07]  /*6160*/  LDSM.16.M88.4 R152, [R217+0x8900] ;  /* 0x00890000d998783b */ /* 0x000fee0000000200 */
[-C--:B------:R-:W-:Y:S08]  /*6170*/  HMMA.16816.F32.BF16 R36, R156, R160.reuse, R36 ;  /* 0x000000a09c24723c */ /* 0x080ff00000041824 */
[C---:B------:R-:W-:Y:S08]  /*6180*/  HMMA.16816.F32.BF16 R40, R196.reuse, R160, R40 ;  /* 0x000000a0c428723c */ /* 0x040ff00000041828 */
[-C--:B------:R-:W-:Y:S08]  /*6190*/  HMMA.16816.F32.BF16 R44, R196, R162.reuse, R44 ;  /* 0x000000a2c42c723c */ /* 0x080ff0000004182c */
[----:B------:R-:W-:Y:S01]  /*61a0*/  HMMA.16816.F32.BF16 R48, R156, R162, R48 ;  /* 0x000000a29c30723c */ /* 0x000fe20000041830 */
[----:B------:R-:W1:Y:S07]  /*61b0*/  LDSM.16.M88.4 R156, [R216+0x3d00] ;  /* 0x003d0000d89c783b */ /* 0x000e6e0000000200 */
[-C--:B---3--:R-:W-:Y:S01]  /*61c0*/  HMMA.16816.F32.BF16 R4, R164, R168.reuse, R4 ;  /* 0x000000a8a404723c */ /* 0x088fe20000041804 */
[----:B------:R-:W2:Y:S07]  /*61d0*/  LDSM.16.M88.4 R160, [R217+0x9900] ;  /* 0x00990000d9a0783b */ /* 0x000eae0000000200 */
[C---:B----4-:R-:W-:Y:S08]  /*61e0*/  HMMA.16816.F32.BF16 R8, R176.reuse, R168, R8 ;  /* 0x000000a8b008723c */ /* 0x050ff00000041808 */
[-C--:B------:R-:W-:Y:S08]  /*61f0*/  HMMA.16816.F32.BF16 R12, R176, R170.reuse, R12 ;  /* 0x000000aab00c723c */ /* 0x080ff0000004180c */
[C---:B------:R-:W-:Y:S01]  /*6200*/  HMMA.16816.F32.BF16 R16, R164.reuse, R170, R16 ;  /* 0x000000aaa410723c */ /* 0x040fe20000041810 */
[----:B------:R-:W3:Y:S07]  /*6210*/  LDSM.16.M88.4 R168, [R216+0x4500] ;  /* 0x00450000d8a8783b */ /* 0x000eee0000000200 */
[-C--:B-----5:R-:W-:Y:S08]  /*6220*/  HMMA.16816.F32.BF16 R20, R164, R172.reuse, R20 ;  /* 0x000000aca414723c */ /* 0x0a0ff00000041814 */
[C---:B------:R-:W-:Y:S08]  /*6230*/  HMMA.16816.F32.BF16 R24, R176.reuse, R172, R24 ;  /* 0x000000acb018723c */ /* 0x040ff00000041818 */
[-C--:B------:R-:W-:Y:S08]  /*6240*/  HMMA.16816.F32.BF16 R28, R176, R174.reuse, R28 ;  /* 0x000000aeb01c723c */ /* 0x080ff0000004181c */
[C---:B------:R-:W-:Y:S01]  /*6250*/  HMMA.16816.F32.BF16 R32, R164.reuse, R174, R32 ;  /* 0x000000aea420723c */ /* 0x040fe20000041820 */
[----:B------:R-:W-:Y:S07]  /*6260*/  LDSM.16.M88.4 R172, [R213+0x8900] ;  /* 0x00890000d5ac783b */ /* 0x000fee0000000200 */
[-C--:B------:R-:W-:Y:S08]  /*6270*/  HMMA.16816.F32.BF16 R36, R164, R180.reuse, R36 ;  /* 0x000000b4a424723c */ /* 0x080ff00000041824 */
[C---:B------:R-:W-:Y:S08]  /*6280*/  HMMA.16816.F32.BF16 R40, R176.reuse, R180, R40 ;  /* 0x000000b4b028723c */ /* 0x040ff00000041828 */
[-C--:B------:R-:W-:Y:S01]  /*6290*/  HMMA.16816.F32.BF16 R44, R176, R182.reuse, R44 ;  /* 0x000000b6b02c723c */ /* 0x080fe2000004182c */
[----:B------:R-:W4:Y:S07]  /*62a0*/  LDSM.16.M88.4 R176, [R206] ;  /* 0x00000000ceb0783b */ /* 0x000f2e0000000200 */
[----:B------:R-:W-:Y:S01]  /*62b0*/  HMMA.16816.F32.BF16 R48, R164, R182, R48 ;  /* 0x000000b6a430723c */ /* 0x000fe20000041830 */
[----:B------:R-:W5:Y:S01]  /*62c0*/  LDSM.16.M88.4 R164, [R204] ;  /* 0x00000000cca4783b */ /* 0x000f620000000200 */
[----:B------:R-:W-:Y:S06]  /*62d0*/  DEPBAR.LE SB0, 0x0 ;  /* 0x000080000000791a */ /* 0x000fec0000000000 */
[-C--:B-1----:R-:W-:Y:S01]  /*62e0*/  HMMA.16816.F32.BF16 R4, R152, R156.reuse, R4 ;  /* 0x0000009c9804723c */ /* 0x082fe20000041804 */
[----:B------:R-:W-:Y:S07]  /*62f0*/  BAR.SYNC.DEFER_BLOCKING 0x0 ;  /* 0x0000000000007b1d */ /* 0x000fee0000010000 */
[C---:B--2---:R-:W-:Y:S08]  /*6300*/  HMMA.16816.F32.BF16 R8, R160.reuse, R156, R8 ;  /* 0x0000009ca008723c */ /* 0x044ff00000041808 */
        /* <DEDUP_REMOVED lines=9> */
[----:B------:R-:W-:Y:S08]  /*63a0*/  HMMA.16816.F32.BF16 R48, R152, R170, R48 ;  /* 0x000000aa9830723c */ /* 0x000ff00000041830 */
[-C--:B----4-:R-:W-:Y:S08]  /*63b0*/  HMMA.16816.F32.BF16 R4, R172, R176.reuse, R4 ;  /* 0x000000b0ac04723c */ /* 0x090ff00000041804 */
[C---:B------:R-:W-:Y:S08]  /*63c0*/  HMMA.16816.F32.BF16 R8, R188.reuse, R176, R8 ;  /* 0x000000b0bc08723c */ /* 0x040ff00000041808 */
[-C--:B------:R-:W-:Y:S08]  /*63d0*/  HMMA.16816.F32.BF16 R12, R188, R178.reuse, R12 ;  /* 0x000000b2bc0c723c */ /* 0x080ff0000004180c */
[C---:B------:R-:W-:Y:S08]  /*63e0*/  HMMA.16816.F32.BF16 R16, R172.reuse, R178, R16 ;  /* 0x000000b2ac10723c */ /* 0x040ff00000041810 */
[-C--:B------:R-:W-:Y:S08]  /*63f0*/  HMMA.16816.F32.BF16 R20, R172, R192.reuse, R20 ;  /* 0x000000c0ac14723c */ /* 0x080ff00000041814 */
[C---:B------:R-:W-:Y:S08]  /*6400*/  HMMA.16816.F32.BF16 R24, R188.reuse, R192, R24 ;  /* 0x000000c0bc18723c */ /* 0x040ff00000041818 */
[-C--:B------:R-:W-:Y:S08]  /*6410*/  HMMA.16816.F32.BF16 R28, R188, R194.reuse, R28 ;  /* 0x000000c2bc1c723c */ /* 0x080ff0000004181c */
[C---:B------:R-:W-:Y:S08]  /*6420*/  HMMA.16816.F32.BF16 R32, R172.reuse, R194, R32 ;  /* 0x000000c2ac20723c */ /* 0x040ff00000041820 */
[-C--:B-----5:R-:W-:Y:S08]  /*6430*/  HMMA.16816.F32.BF16 R36, R172, R164.reuse, R36 ;  /* 0x000000a4ac24723c */ /* 0x0a0ff00000041824 */
[C---:B------:R-:W-:Y:S08]  /*6440*/  HMMA.16816.F32.BF16 R40, R188.reuse, R164, R40 ;  /* 0x000000a4bc28723c */ /* 0x040ff00000041828 */
[-C--:B------:R-:W-:Y:S08]  /*6450*/  HMMA.16816.F32.BF16 R44, R188, R166.reuse, R44 ;  /* 0x000000a6bc2c723c */ /* 0x080ff0000004182c */
[----:B------:R-:W-:Y:S01]  /*6460*/  HMMA.16816.F32.BF16 R48, R172, R166, R48 ;  /* 0x000000a6ac30723c */ /* 0x000fe20000041830 */
[----:B------:R-:W-:-:S07]  /*6470*/  @!P0 BRA `(.L_x_2297) ;  /* 0x0000038000008947 */ /* 0x000fce0003800000 */
[----:B------:R-:W-:Y:S01]  /*6480*/  ISETP.NE.AND P2, PT, R222, 0x1, PT ;  /* 0x00000001de00780c */ /* 0x000fe20003f45270 */
[----:B------:R-:W-:Y:S01]  /*6490*/  IMAD R226, R236, 0x30, R232 ;  /* 0x00000030ece27824 */ /* 0x000fe200078e02e8 */
[----:B------:R-:W-:Y:S01]  /*64a0*/  ISETP.GT.AND P1, PT, R227, 0x2f, PT ;  /* 0x0000002fe300780c */ /* 0x000fe20003f24270 */
[----:B------:R-:W-:Y:S01]  /*64b0*/  IMAD.MOV.U32 R225, RZ, RZ, RZ ;  /* 0x000000ffffe17224 */ /* 0x000fe200078e00ff */
[----:B------:R-:W-:Y:S02]  /*64c0*/  ISETP.GE.AND P5, PT, R230, c[0x0][0x1d4], PT ;  /* 0x00007500e6007a0c */ /* 0x000fe40003fa6270 */
[----:B------:R-:W-:Y:S02]  /*64d0*/  IADD3 R226, R226, -0x30, R227 ;  /* 0xffffffd0e2e27810 */ /* 0x000fe40007ffe0e3 */
[----:B------:R-:W-:Y:S02]  /*64e0*/  ISETP.GE.AND P4, PT, R229, c[0x0][0x1d4], PT ;  /* 0x00007500e5007a0c */ /* 0x000fe40003f86270 */
[----:B------:R-:W-:Y:S01]  /*64f0*/  ISETP.GE.AND P3, PT, R228, c[0x0][0x1d4], PT ;  /* 0x00007500e4007a0c */ /* 0x000fe20003f66270 */
[--C-:B------:R-:W-:Y:S02]  /*6500*/  IMAD.MOV.U32 R3, RZ, RZ, R226.reuse ;  /* 0x000000ffff037224 */ /* 0x100fe400078e00e2 */
[----:B------:R-:W-:Y:S05]  /*6510*/  @P2 IMAD.HI.U32 R149, R226, c[0x0][0x2bc], RZ ;  /* 0x0000af00e2952a27 */ /* 0x000fea00078e00ff */
[----:B------:R-:W-:Y:S04]  /*6520*/  @P2 SHF.R.U32.HI R3, RZ, c[0x0][0x2c0], R149 ;  /* 0x0000b000ff032a19 */ /* 0x000fe80000011695 */
[C---:B------:R-:W-:Y:S04]  /*6530*/  @!P1 IADD3 R154, P0, R3.reuse, UR10, RZ ;  /* 0x0000000a039a9c10 */ /* 0x040fe8000ff1e0ff */
[----:B------:R-:W-:Y:S01]  /*6540*/  @!P1 LEA.HI.X.SX32 R149, R3, UR6, 0x1, P0 ;  /* 0x0000000603959c11 */ /* 0x000fe200080f0eff */
        /* <DEDUP_REMOVED lines=13> */
[----:B------:R-:W-:Y:S03]  /*6620*/  IADD3 R152, P0, R152, UR18, RZ ;  /* 0x0000001298987c10 */ /* 0x000fe6000ff1e0ff */
[----:B------:R-:W-:Y:S05]  /*6630*/  IMAD R151, R225, c[0x0][0x1f4], R151 ;  /* 0x00007d00e1977a24 */ /* 0x000fea00078e0297 */
[----:B------:R-:W-:Y:S02]  /*6640*/  IADD3.X R151, R153, UR9, R151, P0, !PT ;  /* 0x0000000999977c10 */ /* 0x000fe400087fe497 */
[C---:B------:R-:W-:Y:S04]  /*6650*/  LEA R149, P0, R152.reuse, c[0x0][0x1c8], 0x1 ;  /* 0x0000720098957a11 */ /* 0x040fe800078008ff */
[----:B------:R-:W-:Y:S01]  /*6660*/  LEA.HI.X R3, R152, c[0x0][0x1cc], R151, 0x1, P0 ;  /* 0x0000730098037a11 */ /* 0x000fe200000f0c97 */
[----:B------:R-:W1:Y:S01]  /*6670*/  SHFL.IDX PT, R155, R149, RZ, 0x1c1f ;  /* 0x001c1fff959b7589 */ /* 0x000e6200000e0000 */
[----:B------:R-:W-:Y:S03]  /*6680*/  IADD3 R151, -R238, 0x30, RZ ;  /* 0x00000030ee977810 */ /* 0x000fe60007ffe1ff */
[----:B------:R-:W2:Y:S01]  /*6690*/  SHFL.IDX PT, R152, R3, RZ, 0x1c1f ;  /* 0x001c1fff03987589 */ /* 0x000ea200000e0000 */
[----:B------:R-:W-:Y:S03]  /*66a0*/  ISETP.GE.AND P1, PT, R151, 0x1, PT ;  /* 0x000000019700780c */ /* 0x000fe60003f26270 */
[----:B------:R-:W3:Y:S10]  /*66b0*/  SHFL.IDX PT, R153, R149, 0x1, 0x1c1f ;  /* 0x003c1f0095997f89 */ /* 0x000ef400000e0000 */
[C---:B-1----:R-:W-:Y:S05]  /*66c0*/  @P1 IADD3 R158, P0, R155.reuse, R202, RZ ;  /* 0x000000ca9b9e1210 */ /* 0x042fea0007f1e0ff */
[C-C-:B--2---:R-:W-:Y:S01]  /*66d0*/  @P1 IMAD.X R159, R152.reuse, 0x1, R200.reuse, P0 ;  /* 0x00000001989f1824 */ /* 0x144fe200000e06c8 */
[----:B------:R-:W-:Y:S04]  /*66e0*/  @P1 IADD3 R156, P0, R155, R240, RZ ;  /* 0x000000f09b9c1210 */ /* 0x000fe80007f1e0ff */
[----:B------:R1:W-:Y:S01]  /*66f0*/  @P1 LDGSTS.E.BYPASS.LTC128B.128 [R220+0x2500], [R158.64], !P5 ;  /* 0x025000009edc1fae */ /* 0x0003e2000e901d4c */
[----:B------:R-:W-:Y:S01]  /*6700*/  @P1 IMAD.X R157, R152, 0x1, R203, P0 ;  /* 0x00000001989d1824 */ /* 0x000fe200000e06cb */
[C---:B------:R-:W-:Y:S04]  /*6710*/  @P1 LEA R154, P0, R218.reuse, R155, 0x1 ;  /* 0x0000009bda9a1211 */ /* 0x040fe800078008ff */
[----:B------:R1:W-:Y:S01]  /*6720*/  @P1 LDGSTS.E.BYPASS.LTC128B.128 [R220+0x3100], [R156.64], !P4 ;  /* 0x031000009cdc1fae */ /* 0x0003e2000e101d4c */
[----:B------:R-:W-:Y:S02]  /*6730*/  @P1 LEA.HI.X R155, R218, R152, R233, 0x1, P0 ;  /* 0x00000098da9b1211 */ /* 0x000fe400000f0ce9 */
[----:B------:R-:W-:Y:S01]  /*6740*/  ISETP.GE.AND P0, PT, R151, 0x21, PT ;  /* 0x000000219700780c */ /* 0x000fe20003f06270 */
[----:B------:R-:W2:Y:S04]  /*6750*/  SHFL.IDX PT, R152, R3, 0x1, 0x1c1f ;  /* 0x003c1f0003987f89 */ /* 0x000ea800000e0000 */
[----:B------:R1:W-:Y:S08]  /*6760*/  @P1 LDGSTS.E.BYPASS.LTC128B.128 [R220+0x3d00], [R154.64], !P3 ;  /* 0x03d000009adc1fae */ /* 0x0003f0000d901d4c */
[C---:B---3--:R-:W-:Y:S05]  /*6770*/  @P0 IADD3 R162, P2, R153.reuse, R202, RZ ;  /* 0x000000ca99a20210 */ /* 0x048fea0007f5e0ff */
[C---:B--2---:R-:W-:Y:S01]  /*6780*/  @P0 IMAD.X R163, R152.reuse, 0x1, R200, P2 ;  /* 0x0000000198a30824 */ /* 0x044fe200010e06c8 */
[----:B------:R-:W-:Y:S04]  /*6790*/  @P0 IADD3 R160, P2, R153, R240, RZ ;  /* 0x000000f099a00210 */ /* 0x000fe80007f5e0ff */
[----:B------:R1:W-:Y:S01]  /*67a0*/  @P0 LDGSTS.E.BYPASS.LTC128B.128 [R220+0x2d00], [R162.64], !P5 ;  /* 0x02d00000a2dc0fae */ /* 0x0003e2000e901d4c */
[----:B------:R-:W-:Y:S01]  /*67b0*/  @P0 IMAD.X R161, R152, 0x1, R203, P2 ;  /* 0x0000000198a10824 */ /* 0x000fe200010e06cb */
[C---:B------:R-:W-:Y:S04]  /*67c0*/  @P0 LEA R164, P2, R218.reuse, R153, 0x1 ;  /* 0x00000099daa40211 */ /* 0x040fe800078408ff */
[----:B------:R1:W-:Y:S01]  /*67d0*/  @P0 LDGSTS.E.BYPASS.LTC128B.128 [R220+0x3900], [R160.64], !P4 ;  /* 0x03900000a0dc0fae */ /* 0x0003e2000e101d4c */
[----:B------:R-:W-:Y:S05]  /*67e0*/  @P0 LEA.HI.X R165, R218, R152, R233, 0x1, P2 ;  /* 0x00000098daa50211 */ /* 0x000fea00010f0ce9 */
[----:B------:R1:W-:Y:S03]  /*67f0*/  @P0 LDGSTS.E.BYPASS.LTC128B.128 [R220+0x4500], [R164.64], !P3 ;  /* 0x04500000a4dc0fae */ /* 0x0003e6000d901d4c */
.L_x_2297:
[----:B-1----:R-:W-:Y:S01]  /*6800*/  IMAD.MOV.U32 R158, RZ, RZ, R231 ;  /* 0x000000ffff9e7224 */ /* 0x002fe200078e00e7 */
        /* <DEDUP_REMOVED lines=10> */
[----:B------:R-:W1:Y:S01]  /*68b0*/  SHFL.IDX PT, R152, R158, RZ, 0x1c1f ;  /* 0x001c1fff9e987589 */ /* 0x000e6200000e0000 */
[----:B------:R-:W-:Y:S05]  /*68c0*/  IMAD R154, R3, c[0x0][0x1d0], R154 ;  /* 0x00007400039a7a24 */ /* 0x000fea00078e029a */
[----:B------:R-:W-:Y:S04]  /*68d0*/  IADD3 R153, R154, -c[0x0][0x168], RZ ;  /* 0x80005a009a997a10 */ /* 0x000fe80007ffe0ff */
[C---:B------:R-:W-:Y:S02]  /*68e0*/  IADD3 R154, R153.reuse, c[0x0][0x328], RZ ;  /* 0x0000ca00999a7a10 */ /* 0x040fe40007ffe0ff */
[----:B------:R-:W-:Y:S03]  /*68f0*/  IADD3 R153, R153, UR17, RZ ;  /* 0x0000001199997c10 */ /* 0x000fe6000fffe0ff */
[--C-:B-1----:R-:W-:Y:S02]  /*6900*/  IMAD.IADD R168, R154, 0x1, R152.reuse ;  /* 0x000000019aa87824 */ /* 0x102fe400078e0298 */
        /* <DEDUP_REMOVED lines=17> */
.L_x_2300:
[----:B------:R-:W-:Y:S04]  /*6a20*/  MOV R3, 0x1 ;  /* 0x0000000100037802 */ /* 0x000fe80000000f00 */
[----:B------:R-:W-:Y:S11]  /*6a30*/  ISETP.NE.AND P0, PT, R3, c[0x0][0x32c], PT ;  /* 0x0000cb0003007a0c */ /* 0x000ff60003f05270 */
[----:B------:R-:W-:Y:S02]  /*6a40*/  @!UPT UIADD3 URZ, URZ, URZ, URZ ;  /* 0x0000003f3f3ff290 */ /* 0x000fe4000fffe03f */
[----:B------:R-:W-:Y:S05]  /*6a50*/  @P0 IMAD.HI.U32 R3, R149, c[0x0][0x330], RZ ;  /* 0x0000cc0095030a27 */ /* 0x000fea00078e00ff */
[----:B------:R-:W-:Y:S02]  /*6a60*/  @P0 SHF.R.U32.HI R149, RZ, c[0x0][0x334], R3 ;  /* 0x0000cd00ff950a19 */ /* 0x000fe40000011603 */
.L_x_2301:
[----:B------:R-:W-:Y:S05]  /*6a70*/  BSYNC B0 ;  /* 0x0000000000007941 */ /* 0x000fea0003800000 */
.L_x_2299:
[----:B------:R-:W-:Y:S04]  /*6a80*/  IMAD.IADD R152, R156, 0x1, -R235 ;  /* 0x000000019c987824 */ /* 0x000fe800078e0aeb */
[----:B------:R-:W-:Y:S05]  /*6a90*/  IMAD R152, R149, c[0x0][0x32c], R152 ;  /* 0x0000cb0095987a24 */ /* 0x000fea00078e0298 */
[----:B------:R-:W-:Y:S02]  /*6aa0*/  IADD3 R3, R152, c[0x0][0x32c], RZ ;  /* 0x0000cb0098037a10 */ /* 0x000fe40007ffe0ff */
[----:B------:R-:W-:Y:S02]  /*6ab0*/  IMNMX R167, R167, R152, !PT ;  /* 0x00000098a7a77217 */ /* 0x000fe40007800200 */
[----:B------:R-:W-:Y:S02]  /*6ac0*/  IMNMX R168, R168, R3, PT ;  /* 0x00000003a8a87217 */ /* 0x000fe40003800200 */
.L_x_2298:
[----:B------:R-:W-:Y:S01]  /*6ad0*/  PLOP3.LUT P0, PT, PT, PT, UP1, 0x40, 0x0 ;  /* 0x000000000000781c */ /* 0x000fe20003f0e818 */
[----:B------:R-:W1:Y:S02]  /*6ae0*/  SHFL.IDX PT, R152, R158, 0x1, 0x1c1f ;  /* 0x003c1f009e987f89 */ /* 0x000e6400000e0000 */
[----:B-1----:R-:W-:Y:S01]  /*6af0*/  IADD3 R164, R153, R152, RZ ;  /* 0x0000009899a47210 */ /* 0x002fe20007ffe0ff */
[----:B------:R-:W-:Y:S09]  /*6b00*/  IMAD.IADD R166, R154, 0x1, R152 ;  /* 0x000000019aa67824 */ /* 0x000ff200078e0298 */
        /* <DEDUP_REMOVED lines=16> */
.L_x_2304:
[----:B------:R-:W-:Y:S04]  /*6c10*/  MOV R3, 0x1 ;  /* 0x0000000100037802 */ /* 0x000fe80000000f00 */
[----:B------:R-:W-:Y:S11]  /*6c20*/  ISETP.NE.AND P0, PT, R3, c[0x0][0x32c], PT ;  /* 0x0000cb0003007a0c */ /* 0x000ff60003f05270 */
[----:B------:R-:W-:Y:S02]  /*6c30*/  @!UPT UIADD3 URZ, URZ, URZ, URZ ;  /* 0x0000003f3f3ff290 */ /* 0x000fe4000fffe03f */
[----:B------:R-:W-:Y:S05]  /*6c40*/  @P0 IMAD.HI.U32 R3, R152, c[0x0][0x330], RZ ;  /* 0x0000cc0098030a27 */ /* 0x000fea00078e00ff */
[----:B------:R-:W-:Y:S02]  /*6c50*/  @P0 SHF.R.U32.HI R152, RZ, c[0x0][0x334], R3 ;  /* 0x0000cd00ff980a19 */ /* 0x000fe40000011603 */
.L_x_2305:
[----:B------:R-:W-:Y:S05]  /*6c60*/  BSYNC B0 ;  /* 0x0000000000007941 */ /* 0x000fea0003800000 */
.L_x_2303:
[----:B------:R-:W-:Y:S04]  /*6c70*/  IMAD.IADD R3, R156, 0x1, -R235 ;  /* 0x000000019c037824 */ /* 0x000fe800078e0aeb */
[----:B------:R-:W-:Y:S05]  /*6c80*/  IMAD R3, R152, c[0x0][0x32c], R3 ;  /* 0x0000cb0098037a24 */ /* 0x000fea00078e0203 */
[----:B------:R-:W-:Y:S02]  /*6c90*/  IADD3 R149, R3, c[0x0][0x32c], RZ ;  /* 0x0000cb0003957a10 */ /* 0x000fe40007ffe0ff */
[----:B------:R-:W-:Y:S02]  /*6ca0*/  IMNMX R164, R164, R3, !PT ;  /* 0x00000003a4a47217 */ /* 0x000fe40007800200 */
[----:B------:R-:W-:Y:S02]  /*6cb0*/  IMNMX R166, R166, R149, PT ;  /* 0x00000095a6a67217 */ /* 0x000fe40003800200 */
.L_x_2302:
        /* <DEDUP_REMOVED lines=20> */
.L_x_2308:
[----:B------:R-:W-:Y:S04]  /*6e00*/  MOV R3, c[0x0][0x32c] ;  /* 0x0000cb0000037a02 */ /* 0x000fe80000000f00 */
[----:B------:R-:W-:Y:S11]  /*6e10*/  ISETP.NE.AND P0, PT, R3, 0x1, PT ;  /* 0x000000010300780c */ /* 0x000ff60003f05270 */
[----:B------:R-:W-:Y:S02]  /*6e20*/  @!UPT UIADD3 URZ, URZ, URZ, URZ ;  /* 0x0000003f3f3ff290 */ /* 0x000fe4000fffe03f */
[----:B------:R-:W-:Y:S05]  /*6e30*/  @P0 IMAD.HI.U32 R3, R152, c[0x0][0x330], RZ ;  /* 0x0000cc0098030a27 */ /* 0x000fea00078e00ff */
[----:B------:R-:W-:Y:S02]  /*6e40*/  @P0 SHF.R.U32.HI R152, RZ, c[0x0][0x334], R3 ;  /* 0x0000cd00ff980a19 */ /* 0x000fe40000011603 */
.L_x_2309:
[----:B------:R-:W-:Y:S05]  /*6e50*/  BSYNC B0 ;  /* 0x0000000000007941 */ /* 0x000fea0003800000 */
.L_x_2307:
[----:B------:R-:W-:Y:S04]  /*6e60*/  IMAD.IADD R3, R156, 0x1, -R235 ;  /* 0x000000019c037824 */ /* 0x000fe800078e0aeb */
[----:B------:R-:W-:Y:S05]  /*6e70*/  IMAD R3, R152, c[0x0][0x32c], R3 ;  /* 0x0000cb0098037a24 */ /* 0x000fea00078e0203 */
[----:B------:R-:W-:Y:S02]  /*6e80*/  IADD3 R149, R3, c[0x0][0x32c], RZ ;  /* 0x0000cb0003957a10 */ /* 0x000fe40007ffe0ff */
[----:B------:R-:W-:Y:S02]  /*6e90*/  IMNMX R161, R161, R3, !PT ;  /* 0x00000003a1a17217 */ /* 0x000fe40007800200 */
[----:B------:R-:W-:Y:S02]  /*6ea0*/  IMNMX R162, R162, R149, PT ;  /* 0x00000095a2a27217 */ /* 0x000fe40003800200 */
.L_x_2306:
[C---:B------:R-:W-:Y:S02]  /*6eb0*/  ISETP.GE.AND P2, PT, R156.reuse, 0x9, PT ;  /* 0x000000099c00780c */ /* 0x040fe40003f46270 */
[----:B------:R-:W-:Y:S02]  /*6ec0*/  ISETP.GE.AND P1, PT, R156, 0xa, PT ;  /* 0x0000000a9c00780c */ /* 0x000fe40003f26270 */
[C---:B------:R-:W-:Y:S02]  /*6ed0*/  ISETP.GT.AND P0, PT, R167.reuse, 0x8, !P2 ;  /* 0x00000008a700780c */ /* 0x040fe40005704270 */
[----:B------:R-:W-:Y:S02]  /*6ee0*/  P2R R152, PR, RZ, 0x4 ;  /* 0x00000004ff987803 */ /* 0x000fe40000000000 */
[----:B------:R-:W-:Y:S02]  /*6ef0*/  ISETP.LT.OR P0, PT, R168, 0x9, P0 ;  /* 0x00000009a800780c */ /* 0x000fe40000701670 */
[----:B------:R-:W-:Y:S02]  /*6f00*/  P2R R151, PR, RZ, 0x2 ;  /* 0x00000002ff977803 */ /* 0x000fe40000000000 */
[----:B------:R-:W-:Y:S02]  /*6f10*/  FSEL R149, R16, -INF , !P0 ;  /* 0xff80000010957808 */ /* 0x000fe40004000000 */
[----:B------:R-:W-:Y:S02]  /*6f20*/  ISETP.GT.AND P0, PT, R167, 0x9, !P1 ;  /* 0x00000009a700780c */ /* 0x000fe40004f04270 */
[----:B------:R-:W-:Y:S02]  /*6f30*/  ISETP.GE.AND P5, PT, R156, 0x21, PT ;  /* 0x000000219c00780c */ /* 0x000fe40003fa6270 */
        /* <DEDUP_REMOVED lines=10> */
[----:B------:R-:W-:Y:S02]  /*6fe0*/  ISETP.LT.OR P0, PT, R166, 0xa, P0 ;  /* 0x0000000aa600780c */ /* 0x000fe40000701670 */
[----:B------:R-:W-:Y:S02]  /*6ff0*/  P2R R159, PR, RZ, 0x2 ;  /* 0x00000002ff9f7803 */ /* 0x000fe40000000000 */
[----:B------:R-:W-:Y:S02]  /*7000*/  FSEL R157, R19, -INF , !P0 ;  /* 0xff800000139d7808 */ /* 0x000fe40004000000 */
[C---:B------:R-:W-:Y:S02]  /*7010*/  ISETP.GT.AND P0, PT, R167.reuse, 0x10, !P2 ;  /* 0x00000010a700780c */ /* 0x040fe40005704270 */
[----:B------:R-:W-:Y:S02]  /*7020*/  ISETP.GE.AND P3, PT, R156, 0x29, PT ;  /* 0x000000299c00780c */ /* 0x000fe40003f66270 */
[----:B------:R-:W-:Y:S02]  /*7030*/  ISETP.LT.OR P0, PT, R168, 0x11, P0 ;  /* 0x00000011a800780c */ /* 0x000fe40000701670 */
[----:B------:R-:W-:Y:S02]  /*7040*/  ISETP.GE.AND P6, PT, R156, 0x2a, PT ;  /* 0x0000002a9c00780c */ /* 0x000fe40003fc6270 */
[----:B------:R-:W-:Y:S02]  /*7050*/  FSEL R186, R20, -INF , !P0 ;  /* 0xff80000014ba7808 */ /* 0x000fe40004000000 */
[----:B------:R-:W-:Y:S04]  /*7060*/  ISETP.GT.AND P0, PT, R167, 0x11, !P1 ;  /* 0x00000011a700780c */ /* 0x000fe80004f04270 */
[----:B------:R-:W-:Y:S04]  /*7070*/  ISETP.LT.OR P0, PT, R168, 0x12, P0 ;  /* 0x00000012a800780c */ /* 0x000fe80000701670 */
        /* <DEDUP_REMOVED lines=11> */
[C---:B------:R-:W-:Y:S04]  /*7130*/  ISETP.GT.AND P0, PT, R167.reuse, 0x18, !P2 ;  /* 0x00000018a700780c */ /* 0x040fe80005704270 */
[----:B------:R-:W-:Y:S04]  /*7140*/  ISETP.LT.OR P0, PT, R168, 0x19, P0 ;  /* 0x00000019a800780c */ /* 0x000fe80000701670 */
[----:B------:R-:W-:Y:S02]  /*7150*/  FSEL R190, R32, -INF , !P0 ;  /* 0xff80000020be7808 */ /* 0x000fe40004000000 */
[----:B------:R-:W-:Y:S04]  /*7160*/  ISETP.GT.AND P0, PT, R167, 0x19, !P1 ;  /* 0x00000019a700780c */ /* 0x000fe80004f04270 */
[----:B------:R-:W-:Y:S04]  /*7170*/  ISETP.LT.OR P0, PT, R168, 0x1a, P0 ;  /* 0x0000001aa800780c */ /* 0x000fe80000701670 */
[----:B------:R-:W-:Y:S02]  /*7180*/  FSEL R195, R33, -INF , !P0 ;  /* 0xff80000021c37808 */ /* 0x000fe40004000000 */
[----:B------:R-:W-:Y:S02]  /*7190*/  ISETP.GT.AND P0, PT, R164, 0x18, !P2 ;  /* 0x00000018a400780c */ /* 0x000fe40005704270 */
[----:B------:R-:W-:Y:S02]  /*71a0*/  ISETP.GE.AND P2, PT, R156, 0x1, PT ;  /* 0x000000019c00780c */ /* 0x000fe40003f46270 */
[----:B------:R-:W-:Y:S04]  /*71b0*/  ISETP.LT.OR P0, PT, R166, 0x19, P0 ;  /* 0x00000019a600780c */ /* 0x000fe80000701670 */
[----:B------:R-:W-:Y:S02]  /*71c0*/  FSEL R196, R34, -INF , !P0 ;  /* 0xff80000022c47808 */ /* 0x000fe40004000000 */
[----:B------:R-:W-:Y:S02]  /*71d0*/  ISETP.GT.AND P0, PT, R164, 0x19, !P1 ;  /* 0x00000019a400780c */ /* 0x000fe40004f04270 */
[----:B------:R-:W-:Y:S02]  /*71e0*/  ISETP.GE.AND P1, PT, R156, 0x2, PT ;  /* 0x000000029c00780c */ /* 0x000fe40003f26270 */
        /* <DEDUP_REMOVED lines=14> */
[C---:B------:R-:W-:Y:S04]  /*72d0*/  ISETP.GT.AND P0, PT, R167.reuse, RZ, !P2 ;  /* 0x000000ffa700720c */ /* 0x040fe80005704270 */
[----:B------:R-:W-:Y:S04]  /*72e0*/  ISETP.LT.OR P0, PT, R168, 0x1, P0 ;  /* 0x00000001a800780c */ /* 0x000fe80000701670 */
[----:B------:R-:W-:Y:S02]  /*72f0*/  FSEL R175, R4, -INF , !P0 ;  /* 0xff80000004af7808 */ /* 0x000fe40004000000 */
[----:B------:R-:W-:Y:S01]  /*7300*/  ISETP.GT.AND P0, PT, R167, 0x1, !P1 ;  /* 0x00000001a700780c */ /* 0x000fe20004f04270 */
[----:B------:R-:W1:Y:S03]  /*7310*/  SHFL.IDX PT, R4, R158, 0x3, 0x1c1f ;  /* 0x007c1f009e047f89 */ /* 0x000e6600000e0000 */
[----:B------:R-:W-:Y:S04]  /*7320*/  ISETP.LT.OR P0, PT, R168, 0x2, P0 ;  /* 0x00000002a800780c */ /* 0x000fe80000701670 */
[----:B------:R-:W-:Y:S02]  /*7330*/  FSEL R173, R5, -INF , !P0 ;  /* 0xff80000005ad7808 */ /* 0x000fe40004000000 */
[----:B------:R-:W-:Y:S04]  /*7340*/  ISETP.GT.AND P0, PT, R164, 0x1, !P1 ;  /* 0x00000001a400780c */ /* 0x000fe80004f04270 */
[----:B------:R-:W-:Y:S04]  /*7350*/  ISETP.LT.OR P0, PT, R166, 0x2, P0 ;  /* 0x00000002a600780c */ /* 0x000fe80000701670 */
[----:B------:R-:W-:Y:S02]  /*7360*/  FSEL R7, R7, -INF , !P0 ;  /* 0xff80000007077808 */ /* 0x000fe40004000000 */
[----:B------:R-:W-:Y:S04]  /*7370*/  ISETP.GT.AND P0, PT, R164, RZ, !P2 ;  /* 0x000000ffa400720c */ /* 0x000fe80005704270 */
[----:B------:R-:W-:Y:S01]  /*7380*/  ISETP.LT.OR P0, PT, R166, 0x1, P0 ;  /* 0x00000001a600780c */ /* 0x000fe20000701670 */
[--C-:B-1----:R-:W-:Y:S02]  /*7390*/  IMAD.IADD R154, R154, 0x1, R4.reuse ;  /* 0x000000019a9a7824 */ /* 0x102fe400078e0204 */
[----:B------:R-:W-:Y:S01]  /*73a0*/  IMAD.IADD R153, R153, 0x1, R4 ;  /* 0x0000000199997824 */ /* 0x000fe200078e0204 */
        /* <DEDUP_REMOVED lines=49> */
[C---:B------:R-:W-:Y:S04]  /*76c0*/  ISETP.GT.AND P0, PT, R161.reuse, RZ, !P2 ;  /* 0x000000ffa100720c */ /* 0x040fe80005704270 */
[----:B------:R-:W-:Y:S04]  /*76d0*/  ISETP.LT.OR P0, PT, R162, 0x1, P0 ;  /* 0x00000001a200780c */ /* 0x000fe80000701670 */
[----:B------:R-:W-:Y:S02]  /*76e0*/  FSEL R25, R8, -INF , !P0 ;  /* 0xff80000008197808 */ /* 0x000fe40004000000 */
        /* <DEDUP_REMOVED lines=21> */
.L_x_2312:
[----:B------:R-:W-:Y:S04]  /*7840*/  MOV R4, c[0x0][0x32c] ;  /* 0x0000cb0000047a02 */ /* 0x000fe80000000f00 */
[----:B------:R-:W-:Y:S11]  /*7850*/  ISETP.NE.AND P0, PT, R4, 0x1, PT ;  /* 0x000000010400780c */ /* 0x000ff60003f05270 */
[----:B------:R-:W-:Y:S02]  /*7860*/  @!UPT UIADD3 URZ, URZ, URZ, URZ ;  /* 0x0000003f3f3ff290 */ /* 0x000fe4000fffe03f */
[----:B------:R-:W-:Y:S05]  /*7870*/  @P0 IMAD.HI.U32 R4, R6, c[0x0][0x330], RZ ;  /* 0x0000cc0006040a27 */ /* 0x000fea00078e00ff */
[----:B------:R-:W-:Y:S02]  /*7880*/  @P0 SHF.R.U32.HI R6, RZ, c[0x0][0x334], R4 ;  /* 0x0000cd00ff060a19 */ /* 0x000fe40000011604 */
.L_x_2313:
[----:B------:R-:W-:Y:S05]  /*7890*/  BSYNC B0 ;  /* 0x0000000000007941 */ /* 0x000fea0003800000 */
.L_x_2311:
[----:B------:R-:W-:Y:S04]  /*78a0*/  IMAD.IADD R9, R156, 0x1, -R235 ;  /* 0x000000019c097824 */ /* 0x000fe800078e0aeb */
[----:B------:R-:W-:Y:S05]  /*78b0*/  IMAD R9, R6, c[0x0][0x32c], R9 ;  /* 0x0000cb0006097a24 */ /* 0x000fea00078e0209 */
[----:B------:R-:W-:Y:S02]  /*78c0*/  IADD3 R13, R9, c[0x0][0x32c], RZ ;  /* 0x0000cb00090d7a10 */ /* 0x000fe40007ffe0ff */
[----:B------:R-:W-:Y:S02]  /*78d0*/  IMNMX R153, R153, R9, !PT ;  /* 0x0000000999997217 */ /* 0x000fe40007800200 */
[----:B------:R-:W-:Y:S02]  /*78e0*/  IMNMX R154, R154, R13, PT ;  /* 0x0000000d9a9a7217 */ /* 0x000fe40003800200 */
.L_x_2310:
[----:B------:R-:W-:Y:S02]  /*78f0*/  FMNMX.FTZ R4, R175, R150, !PT ;  /* 0x00000096af047209 */ /* 0x000fe40007810000 */
[----:B------:R-:W-:Y:S02]  /*7900*/  ISETP.GT.AND P0, PT, R153, RZ, !P2 ;  /* 0x000000ff9900720c */ /* 0x000fe40005704270 */
        /* <DEDUP_REMOVED lines=11> */
[----:B------:R-:W-:Y:S02]  /*79c0*/  ISETP.NE.AND P0, PT, R152, RZ, PT ;  /* 0x000000ff9800720c */ /* 0x000fe40003f05270 */
[----:B------:R-:W-:Y:S02]  /*79d0*/  FMNMX.FTZ R9, R195, R4, !PT ;  /* 0x00000004c3097209 */ /* 0x000fe40007810000 */
[----:B------:R-:W-:Y:S02]  /*79e0*/  FMNMX.FTZ R8, R5, R148, !PT ;  /* 0x0000009405087209 */ /* 0x000fe40007810000 */
[----:B------:R-:W-:Y:S02]  /*79f0*/  ISETP.GT.AND P0, PT, R153, 0x8, !P0 ;  /* 0x000000089900780c */ /* 0x000fe40004704270 */
[----:B------:R-:W-:Y:S02]  /*7a00*/  FMNMX.FTZ R4, R198, R9, !PT ;  /* 0x00000009c6047209 */ /* 0x000fe40007810000 */
[----:B------:R-:W-:Y:S02]  /*7a10*/  FMNMX.FTZ R8, R7, R8, !PT ;  /* 0x0000000807087209 */ /* 0x000fe40007810000 */
[----:B------:R-:W-:Y:S02]  /*7a20*/  ISETP.LT.OR P0, PT, R154, 0x9, P0 ;  /* 0x000000099a00780c */ /* 0x000fe40000701670 */
[----:B------:R-:W-:Y:S02]  /*7a30*/  FMNMX.FTZ R9, R197, R4, !PT ;  /* 0x00000004c5097209 */ /* 0x000fe40007810000 */
[----:B------:R-:W-:Y:S02]  /*7a40*/  FMNMX.FTZ R8, R3, R8, !PT ;  /* 0x0000000803087209 */ /* 0x000fe40007810000 */
[----:B------:R-:W-:Y:S02]  /*7a50*/  FSEL R11, R14, -INF , !P0 ;  /* 0xff8000000e0b7808 */ /* 0x000fe40004000000 */
[----:B------:R-:W-:Y:S02]  /*7a60*/  ISETP.NE.AND P0, PT, R151, RZ, PT ;  /* 0x000000ff9700720c */ /* 0x000fe40003f05270 */
[----:B------:R-:W-:Y:S02]  /*7a70*/  FMNMX.FTZ R4, R192, R9, !PT ;  /* 0x00000009c0047209 */ /* 0x000fe40007810000 */
[----:B------:R-:W-:Y:S02]  /*7a80*/  FMNMX.FTZ R9, R157, R8, !PT ;  /* 0x000000089d097209 */ /* 0x000fe40007810000 */
[----:B------:R-:W-:Y:S02]  /*7a90*/  ISETP.GT.AND P0, PT, R153, 0x9, !P0 ;  /* 0x000000099900780c */ /* 0x000fe40004704270 */
[----:B------:R-:W-:Y:S02]  /*7aa0*/  FMNMX.FTZ R6, R171, R4, !PT ;  /* 0x00000004ab067209 */ /* 0x000fe40007810000 */
[----:B------:R-:W-:Y:S02]  /*7ab0*/  FMNMX.FTZ R4, R188, R9, !PT ;  /* 0x00000009bc047209 */ /* 0x000fe40007810000 */
[----:B------:R-:W-:Y:S01]  /*7ac0*/  ISETP.LT.OR P0, PT, R154, 0xa, P0 ;  /* 0x0000000a9a00780c */ /* 0x000fe20000701670 */
[----:B------:R-:W1:Y:S01]  /*7ad0*/  SHFL.BFLY PT, R9, R6, 0x2, 0x1f ;  /* 0x0c401f0006097f89 */ /* 0x000e6200000e0000 */
        /* <DEDUP_REMOVED lines=16> */
[----:B------:R-:W-:Y:S02]  /*7be0*/  ISETP.LT.OR P0, PT, R154, 0x12, P0 ;  /* 0x000000129a00780c */ /* 0x000fe40000701670 */
[----:B------:R-:W-:Y:S02]  /*7bf0*/  ISETP.NE.AND P1, PT, R163, RZ, PT ;  /* 0x000000ffa300720c */ /* 0x000fe40003f25270 */
[----:B-1----:R-:W-:Y:S02]  /*7c00*/  FMNMX.FTZ R4, R6, R9, !PT ;  /* 0x0000000906047209 */ /* 0x002fe40007810000 */
[----:B------:R-:W-:Y:S02]  /*7c10*/  FMNMX.FTZ R9, R37, R10, !PT ;  /* 0x0000000a25097209 */ /* 0x000fe40007810000 */
[----:B------:R-:W-:Y:S01]  /*7c20*/  FMNMX.FTZ R6, R167, R8, !PT ;  /* 0x00000008a7067209 */ /* 0x000fe20007810000 */
[----:B------:R-:W1:Y:S01]  /*7c30*/  SHFL.BFLY PT, R151, R4, 0x1, 0x1f ;  /* 0x0c201f0004977f89 */ /* 0x000e6200000e0000 */
[----:B------:R-:W-:Y:S02]  /*7c40*/  FSEL R251, R27, -INF , !P0 ;  /* 0xff8000001bfb7808 */ /* 0x000fe40004000000 */
[----:B------:R-:W-:Y:S02]  /*7c50*/  ISETP.GT.AND P0, PT, R153, 0x18, !P1 ;  /* 0x000000189900780c */ /* 0x000fe40004f04270 */
[----:B------:R-:W-:Y:S02]  /*7c60*/  FMNMX.FTZ R8, R242, R9, !PT ;  /* 0x00000009f2087209 */ /* 0x000fe40007810000 */
[----:B------:R-:W-:Y:S01]  /*7c70*/  ISETP.NE.AND P2, PT, R165, RZ, PT ;  /* 0x000000ffa500720c */ /* 0x000fe20003f45270 */
[----:B------:R-:W2:Y:S01]  /*7c80*/  SHFL.BFLY PT, R9, R6, 0x2, 0x1f ;  /* 0x0c401f0006097f89 */ /* 0x000ea200000e0000 */
[----:B------:R-:W-:Y:S02]  /*7c90*/  ISETP.LT.OR P0, PT, R154, 0x19, P0 ;  /* 0x000000199a00780c */ /* 0x000fe40000701670 */
[----:B------:R-:W-:Y:S02]  /*7ca0*/  FMNMX.FTZ R19, R247, R8, !PT ;  /* 0x00000008f7137209 */ /* 0x000fe40007810000 */
[----:B------:R-:W-:Y:S02]  /*7cb0*/  FSEL R252, R30, -INF , !P0 ;  /* 0xff8000001efc7808 */ /* 0x000fe40004000000 */
[----:B------:R-:W-:Y:S02]  /*7cc0*/  ISETP.GT.AND P0, PT, R153, 0x19, !P2 ;  /* 0x000000199900780c */ /* 0x000fe40005704270 */
[----:B------:R-:W-:Y:S02]  /*7cd0*/  FMNMX.FTZ R8, R246, R19, !PT ;  /* 0x00000013f6087209 */ /* 0x000fe40007810000 */
[C---:B------:R-:W-:Y:S02]  /*7ce0*/  ISETP.LT.OR P0, PT, R154.reuse, 0x1a, P0 ;  /* 0x0000001a9a00780c */ /* 0x040fe40000701670 */
        /* <DEDUP_REMOVED lines=8> */
[----:B-1----:R-:W-:Y:S02]  /*7d70*/  FMNMX.FTZ R151, R4, R151, !PT ;  /* 0x0000009704977209 */ /* 0x002fe40007810000 */
[----:B------:R-:W-:Y:S02]  /*7d80*/  ISETP.LT.OR P0, PT, R154, 0x22, P0 ;  /* 0x000000229a00780c */ /* 0x000fe40000701670 */
[----:B--2---:R-:W-:Y:S01]  /*7d90*/  FMNMX.FTZ R4, R6, R9, !PT ;  /* 0x0000000906047209 */ /* 0x004fe20007810000 */
[----:B------:R-:W-:Y:S01]  /*7da0*/  FMUL.FTZ R244, R151, c[0x0][0x2d0] ;  /* 0x0000b40097f47a20 */ /* 0x000fe20000410000 */
[----:B------:R-:W-:Y:S02]  /*7db0*/  FMNMX.FTZ R8, R164, R19, !PT ;  /* 0x00000013a4087209 */ /* 0x000fe40007810000 */
[----:B------:R-:W-:Y:S01]  /*7dc0*/  FSEL R163, R43, -INF , !P0 ;  /* 0xff8000002ba37808 */ /* 0x000fe20004000000 */
[----:B------:R-:W1:Y:S01]  /*7dd0*/  SHFL.BFLY PT, R19, R4, 0x1, 0x1f ;  /* 0x0c201f0004137f89 */ /* 0x000e6200000e0000 */
[----:B------:R-:W-:Y:S02]  /*7de0*/  ISETP.GT.AND P0, PT, R153, 0x28, !P3 ;  /* 0x000000289900780c */ /* 0x000fe40005f04270 */
[----:B------:R-:W-:Y:S02]  /*7df0*/  FMNMX.FTZ R6, R161, R8, !PT ;  /* 0x00000008a1067209 */ /* 0x000fe40007810000 */
[----:B------:R-:W-:Y:S02]  /*7e00*/  ISETP.LT.OR P0, PT, R154, 0x29, P0 ;  /* 0x000000299a00780c */ /* 0x000fe40000701670 */
[----:B------:R-:W-:Y:S01]  /*7e10*/  FMNMX.FTZ R8, R17, R0, !PT ;  /* 0x0000000011087209 */ /* 0x000fe20007810000 */
[----:B------:R-:W2:Y:S01]  /*7e20*/  SHFL.BFLY PT, R9, R6, 0x2, 0x1f ;  /* 0x0c401f0006097f89 */ /* 0x000ea200000e0000 */
[----:B------:R-:W-:Y:S02]  /*7e30*/  FSEL R160, R46, -INF , !P0 ;  /* 0xff8000002ea07808 */ /* 0x000fe40004000000 */
[----:B------:R-:W-:Y:S02]  /*7e40*/  ISETP.GT.AND P0, PT, R153, 0x29, !P6 ;  /* 0x000000299900780c */ /* 0x000fe40007704270 */
[----:B------:R-:W-:Y:S02]  /*7e50*/  FMNMX.FTZ R8, R13, R8, !PT ;  /* 0x000000080d087209 */ /* 0x000fe40007810000 */
[----:B------:R-:W-:Y:S02]  /*7e60*/  ISETP.LT.OR P0, PT, R154, 0x2a, P0 ;  /* 0x0000002a9a00780c */ /* 0x000fe40000701670 */
[----:B------:R-:W-:Y:S02]  /*7e70*/  FMNMX.FTZ R8, R11, R8, !PT ;  /* 0x000000080b087209 */ /* 0x000fe40007810000 */
[----:B------:R-:W-:Y:S02]  /*7e80*/  FSEL R153, R47, -INF , !P0 ;  /* 0xff8000002f997808 */ /* 0x000fe40004000000 */
[----:B------:R-:W-:Y:S04]  /*7e90*/  FSETP.NEU.FTZ.AND P0, PT, R151, -INF , PT ;  /* 0xff8000009700780b */ /* 0x000fe80003f1d000 */
[----:B------:R-:W-:Y:S05]  /*7ea0*/  FSEL R244, R244, RZ, P0 ;  /* 0x000000fff4f47208 */ /* 0x000fea0000000000 */
[--C-:B------:R-:W-:Y:S02]  /*7eb0*/  FFMA.FTZ R174, R173, c[0x0][0x2d0], -R244.reuse ;  /* 0x0000b400adae7a23 */ /* 0x100fe400000108f4 */
[--C-:B------:R-:W-:Y:S01]  /*7ec0*/  FFMA.FTZ R173, R149, c[0x0][0x2d0], -R244.reuse ;  /* 0x0000b40095ad7a23 */ /* 0x100fe200000108f4 */
[----:B-1----:R-:W-:Y:S01]  /*7ed0*/  FMNMX.FTZ R149, R4, R19, !PT ;  /* 0x0000001304957209 */ /* 0x002fe20007810000 */
[--C-:B------:R-:W-:Y:S01]  /*7ee0*/  FFMA.FTZ R172, R155, c[0x0][0x2d0], -R244.reuse ;  /* 0x0000b4009bac7a23 */ /* 0x100fe200000108f4 */
[----:B------:R-:W-:Y:S01]  /*7ef0*/  FMNMX.FTZ R19, R15, R8, !PT ;  /* 0x000000080f137209 */ /* 0x000fe20007810000 */
[--C-:B------:R-:W-:Y:S01]  /*7f00*/  FFMA.FTZ R175, R175, c[0x0][0x2d0], -R244.reuse ;  /* 0x0000b400afaf7a23 */ /* 0x100fe200000108f4 */
[----:B--2---:R-:W-:Y:S01]  /*7f10*/  FMNMX.FTZ R6, R6, R9, !PT ;  /* 0x0000000906067209 */ /* 0x004fe20007810000 */
[----:B------:R-:W-:Y:S01]  /*7f20*/  FMUL.FTZ R194, R149, c[0x0][0x2d0] ;  /* 0x0000b40095c27a20 */ /* 0x000fe20000410000 */
[----:B------:R-:W-:Y:S01]  /*7f30*/  FMNMX.FTZ R4, R248, R19, !PT ;  /* 0x00000013f8047209 */ /* 0x000fe20007810000 */
[----:B------:R-:W-:Y:S01]  /*7f40*/  MUFU.EX2 R174, R174 ;  /* 0x000000ae00ae7308 */ /* 0x000fe20000000800 */
[----:B------:R-:W-:Y:S01]  /*7f50*/  FSEL R9, R151, RZ, P0 ;  /* 0x000000ff97097208 */ /* 0x000fe20000000000 */
[----:B------:R-:W1:Y:S01]  /*7f60*/  SHFL.BFLY PT, R19, R6, 0x1, 0x1f ;  /* 0x0c201f0006137f89 */ /* 0x000e6200000e0000 */
[----:B------:R-:W-:Y:S01]  /*7f70*/  FMNMX.FTZ R21, R251, R4, !PT ;  /* 0x00000004fb157209 */ /* 0x000fe20007810000 */
[----:B------:R-:W-:Y:S01]  /*7f80*/  FFMA.FTZ R186, R186, c[0x0][0x2d0], -R244 ;  /* 0x0000b400baba7a23 */ /* 0x000fe200000108f4 */
[----:B------:R-:W-:Y:S01]  /*7f90*/  FSETP.NEU.FTZ.AND P0, PT, R149, -INF , PT ;  /* 0xff8000009500780b */ /* 0x000fe20003f1d000 */
[----:B------:R-:W-:Y:S01]  /*7fa0*/  FADD.FTZ R9, -R9, R150 ;  /* 0x0000009609097221 */ /* 0x000fe20000010100 */
[----:B------:R-:W-:Y:S01]  /*7fb0*/  FMNMX.FTZ R21, R252, R21, !PT ;  /* 0x00000015fc157209 */ /* 0x000fe20007810000 */
[----:B------:R-:W-:Y:S01]  /*7fc0*/  FFMA.FTZ R187, R187, c[0x0][0x2d0], -R244 ;  /* 0x0000b400bbbb7a23 */ /* 0x000fe200000108f4 */
[----:B------:R-:W-:Y:S01]  /*7fd0*/  FSEL R194, R194, RZ, P0 ;  /* 0x000000ffc2c27208 */ /* 0x000fe20000000000 */
[----:B------:R-:W-:Y:S01]  /*7fe0*/  FMUL.FTZ R150, R9, c[0x0][0x2d0] ;  /* 0x0000b40009967a20 */ /* 0x000fe20000410000 */
[----:B------:R-:W-:Y:S01]  /*7ff0*/  FMNMX.FTZ R4, R250, R21, !PT ;  /* 0x00000015fa047209 */ /* 0x000fe20007810000 */
[----:B------:R-:W2:Y:S01]  /*8000*/  MUFU.EX2 R175, R175 ;  /* 0x000000af00af7308 */ /* 0x000ea20000000800 */
[----:B------:R-:W-:Y:S01]  /*8010*/  LDSM.16.MT88.4 R20, [R214+0x100] ;  /* 0x00010000d614783b */ /* 0x000fe20000004200 */
[--C-:B------:R-:W-:Y:S01]  /*8020*/  FFMA.FTZ R154, R7, c[0x0][0x2d0], -R194.reuse ;  /* 0x0000b400079a7a23 */ /* 0x100fe200000108c2 */
[----:B------:R-:W-:Y:S01]  /*8030*/  FMNMX.FTZ R4, R165, R4, !PT ;  /* 0x00000004a5047209 */ /* 0x000fe20007810000 */
[--C-:B------:R-:W-:Y:S02]  /*8040*/  FFMA.FTZ R155, R5, c[0x0][0x2d0], -R194.reuse ;  /* 0x0000b400059b7a23 */ /* 0x100fe400000108c2 */
[--C-:B------:R-:W-:Y:S01]  /*8050*/  FFMA.FTZ R179, R3, c[0x0][0x2d0], -R194.reuse ;  /* 0x0000b40003b37a23 */ /* 0x100fe200000108c2 */
[----:B------:R-:W-:Y:S01]  /*8060*/  FMNMX.FTZ R7, R163, R4, !PT ;  /* 0x00000004a3077209 */ /* 0x000fe20007810000 */
[--C-:B------:R-:W-:Y:S02]  /*8070*/  FFMA.FTZ R178, R157, c[0x0][0x2d0], -R194.reuse ;  /* 0x0000b4009db27a23 */ /* 0x100fe400000108c2 */
[----:B------:R-:W3:Y:S01]  /*8080*/  MUFU.EX2 R150, R150 ;  /* 0x0000009600967308 */ /* 0x000ee20000000800 */
[----:B------:R-:W-:Y:S01]  /*8090*/  FMNMX.FTZ R4, R160, R7, !PT ;  /* 0x00000007a0047209 */ /* 0x000fe20007810000 */
[--C-:B------:R-:W-:Y:S01]  /*80a0*/  FFMA.FTZ R168, R168, c[0x0][0x2d0], -R194.reuse ;  /* 0x0000b400a8a87a23 */ /* 0x100fe200000108c2 */
[----:B------:R-:W-:Y:S01]  /*80b0*/  FSEL R7, R149, RZ, P0 ;  /* 0x000000ff95077208 */ /* 0x000fe20000000000 */
[--C-:B------:R-:W-:Y:S01]  /*80c0*/  FFMA.FTZ R188, R188, c[0x0][0x2d0], -R194.reuse ;  /* 0x0000b400bcbc7a23 */ /* 0x100fe200000108c2 */
[----:B------:R-:W-:Y:S01]  /*80d0*/  FMNMX.FTZ R5, R153, R4, !PT ;  /* 0x0000000499057209 */ /* 0x000fe20007810000 */
[----:B------:R-:W-:Y:S01]  /*80e0*/  FFMA.FTZ R189, R189, c[0x0][0x2d0], -R194 ;  /* 0x0000b400bdbd7a23 */ /* 0x000fe200000108c2 */
[----:B-1----:R-:W-:Y:S01]  /*80f0*/  FMNMX.FTZ R3, R6, R19, !PT ;  /* 0x0000001306037209 */ /* 0x002fe20007810000 */
[--C-:B------:R-:W-:Y:S02]  /*8100*/  FFMA.FTZ R190, R190, c[0x0][0x2d0], -R244.reuse ;  /* 0x0000b400bebe7a23 */ /* 0x100fe400000108f4 */
[----:B------:R-:W1:Y:S01]  /*8110*/  SHFL.BFLY PT, R4, R5, 0x2, 0x1f ;  /* 0x0c401f0005047f89 */ /* 0x000e6200000e0000 */
[C---:B------:R-:W-:Y:S01]  /*8120*/  FSETP.NEU.FTZ.AND P0, PT, R3.reuse, -INF , PT ;  /* 0xff8000000300780b */ /* 0x040fe20003f1d000 */
[----:B------:R-:W-:Y:S01]  /*8130*/  FMUL.FTZ R170, R3, c[0x0][0x2d0] ;  /* 0x0000b40003aa7a20 */ /* 0x000fe20000410000 */
[----:B------:R-:W-:Y:S01]  /*8140*/  MUFU.EX2 R173, R173 ;  /* 0x000000ad00ad7308 */ /* 0x000fe20000000800 */
[----:B--2---:R-:W-:Y:S01]  /*8150*/  F2FP.BF16.PACK_AB R156, R174, R175 ;  /* 0x000000afae9c723e */ /* 0x004fe200000010ff */
[----:B------:R-:W-:Y:S02]  /*8160*/  FFMA.FTZ R195, R195, c[0x0][0x2d0], -R244 ;  /* 0x0000b400c3c37a23 */ /* 0x000fe400000108f4 */
[----:B------:R-:W-:Y:S01]  /*8170*/  FSEL R170, R170, RZ, P0 ;  /* 0x000000ffaaaa7208 */ /* 0x000fe20000000000 */
[--C-:B------:R-:W-:Y:S02]  /*8180*/  FFMA.FTZ R196, R196, c[0x0][0x2d0], -R194.reuse ;  /* 0x0000b400c4c47a23 */ /* 0x100fe400000108c2 */
[----:B------:R-:W-:Y:S02]  /*8190*/  FFMA.FTZ R199, R199, c[0x0][0x2d0], -R194 ;  /* 0x0000b400c7c77a23 */ /* 0x000fe400000108c2 */
[--C-:B------:R-:W-:Y:S01]  /*81a0*/  FFMA.FTZ R181, R39, c[0x0][0x2d0], -R170.reuse ;  /* 0x0000b40027b57a23 */ /* 0x100fe200000108aa */
[----:B------:R-:W2:Y:S01]  /*81b0*/  MUFU.EX2 R172, R172 ;  /* 0x000000ac00ac7308 */ /* 0x000ea20000000800 */
[--C-:B------:R-:W-:Y:S02]  /*81c0*/  FFMA.FTZ R180, R37, c[0x0][0x2d0], -R170.reuse ;  /* 0x0000b40025b47a23 */ /* 0x100fe400000108aa */
[--C-:B------:R-:W-:Y:S01]  /*81d0*/  FFMA.FTZ R177, R25, c[0x0][0x2d0], -R170.reuse ;  /* 0x0000b40019b17a23 */ /* 0x100fe200000108aa */
[----:B------:R-:W-:Y:S01]  /*81e0*/  LDSM.16.MT88.4 R36, [R212+0x100] ;  /* 0x00010000d424783b */ /* 0x000fe20000004200 */
[----:B------:R-:W-:Y:S02]  /*81f0*/  FFMA.FTZ R176, R49, c[0x0][0x2d0], -R170 ;  /* 0x0000b40031b07a23 */ /* 0x000fe400000108aa */
[C---:B---3--:R-:W-:Y:S02]  /*8200*/  FMUL.FTZ R16, R150.reuse, R100 ;  /* 0x0000006496107220 */ /* 0x048fe40000410000 */
[C---:B------:R-:W-:Y:S01]  /*8210*/  FMUL.FTZ R32, R150.reuse, R116 ;  /* 0x0000007496207220 */ /* 0x040fe20000410000 */
[----:B------:R-:W-:Y:S01]  /*8220*/  MUFU.EX2 R155, R155 ;  /* 0x0000009b009b7308 */ /* 0x000fe20000000800 */
[----:B-1----:R-:W-:Y:S01]  /*8230*/  FMNMX.FTZ R5, R5, R4, !PT ;  /* 0x0000000405057209 */ /* 0x002fe20007810000 */
[----:B------:R-:W-:Y:S01]  /*8240*/  FADD.FTZ R4, -R7, R148 ;  /* 0x0000009407047221 */ /* 0x000fe20000010100 */
[----:B------:R-:W-:Y:S01]  /*8250*/  FSEL R7, R3, RZ, P0 ;  /* 0x000000ff03077208 */ /* 0x000fe20000000000 */
[----:B------:R-:W-:Y:S02]  /*8260*/  FMUL.FTZ R33, R150, R117 ;  /* 0x0000007596217220 */ /* 0x000fe40000410000 */
[----:B------:R-:W1:Y:S01]  /*8270*/  SHFL.BFLY PT, R152, R5, 0x1, 0x1f ;  /* 0x0c201f0005987f89 */ /* 0x000e6200000e0000 */
[----:B------:R-:W-:Y:S02]  /*8280*/  FMUL.FTZ R148, R4, c[0x0][0x2d0] ;  /* 0x0000b40004947a20 */ /* 0x000fe40000410000 */
[----:B------:R-:W-:Y:S01]  /*8290*/  FADD.FTZ R2, -R7, R2 ;  /* 0x0000000207027221 */ /* 0x000fe20000010100 */
[----:B------:R-:W3:Y:S01]  /*82a0*/  MUFU.EX2 R154, R154 ;  /* 0x0000009a009a7308 */ /* 0x000ee20000000800 */
[----:B------:R-:W-:Y:S02]  /*82b0*/  FMUL.FTZ R4, R150, R144 ;  /* 0x0000009096047220 */ /* 0x000fe40000410000 */
[----:B------:R-:W-:Y:S01]  /*82c0*/  FMUL.FTZ R6, R2, c[0x0][0x2d0] ;  /* 0x0000b40002067a20 */ /* 0x000fe20000410000 */
[----:B--2---:R-:W-:Y:S01]  /*82d0*/  F2FP.BF16.PACK_AB R158, R172, R173 ;  /* 0x000000adac9e723e */ /* 0x004fe200000010ff */
[C---:B------:R-:W-:Y:S02]  /*82e0*/  FMUL.FTZ R48, R150.reuse, R128 ;  /* 0x0000008096307220 */ /* 0x040fe40000410000 */
[----:B------:R-:W-:Y:S02]  /*82f0*/  FMUL.FTZ R49, R150, R129 ;  /* 0x0000008196317220 */ /* 0x000fe40000410000 */
[--C-:B------:R-:W-:Y:S01]  /*8300*/  FFMA.FTZ R169, R169, c[0x0][0x2d0], -R170.reuse ;  /* 0x0000b400a9a97a23 */ /* 0x100fe200000108aa */
[----:B------:R-:W2:Y:S01]  /*8310*/  MUFU.EX2 R148, R148 ;  /* 0x0000009400947308 */ /* 0x000ea20000000800 */
[--C-:B------:R-:W-:Y:S02]  /*8320*/  FFMA.FTZ R166, R166, c[0x0][0x2d0], -R170.reuse ;  /* 0x0000b400a6a67a23 */ /* 0x100fe400000108aa */
[--C-:B------:R-:W-:Y:S02]  /*8330*/  FFMA.FTZ R164, R164, c[0x0][0x2d0], -R170.reuse ;  /* 0x0000b400a4a47a23 */ /* 0x100fe400000108aa */
[C---:B------:R-:W-:Y:S02]  /*8340*/  FMUL.FTZ R52, R150.reuse, R52 ;  /* 0x0000003496347220 */ /* 0x040fe40000410000 */
[C---:B------:R-:W-:Y:S02]  /*8350*/  FMUL.FTZ R53, R150.reuse, R53 ;  /* 0x0000003596357220 */ /* 0x040fe40000410000 */
[----:B------:R-:W-:Y:S01]  /*8360*/  FMUL.FTZ R64, R150, R64 ;  /* 0x0000004096407220 */ /* 0x000fe20000410000 */
[----:B-1----:R-:W-:Y:S01]  /*8370*/  FMNMX.FTZ R152, R152, R5, !PT ;  /* 0x0000000598987209 */ /* 0x002fe20007810000 */
[----:B------:R2:W1:Y:S01]  /*8380*/  MUFU.EX2 R2, R6 ;  /* 0x0000000600027308 */ /* 0x0004620000000800 */
[----:B------:R-:W-:Y:S02]  /*8390*/  FMUL.FTZ R65, R150, R65 ;  /* 0x0000004196417220 */ /* 0x000fe40000410000 */
[C---:B------:R-:W-:Y:S01]  /*83a0*/  FSETP.NEU.FTZ.AND P0, PT, R152.reuse, -INF , PT ;  /* 0xff8000009800780b */ /* 0x040fe20003f1d000 */
[----:B------:R-:W-:Y:S01]  /*83b0*/  FMUL.FTZ R162, R152, c[0x0][0x2d0] ;  /* 0x0000b40098a27a20 */ /* 0x000fe20000410000 */
[----:B---3--:R-:W-:Y:S01]  /*83c0*/  F2FP.BF16.PACK_AB R157, R154, R155 ;  /* 0x0000009b9a9d723e */ /* 0x008fe200000010ff */
[--C-:B------:R-:W-:Y:S01]  /*83d0*/  FFMA.FTZ R242, R242, c[0x0][0x2d0], -R170.reuse ;  /* 0x0000b400f2f27a23 */ /* 0x100fe200000108aa */
[----:B------:R-:W-:Y:S01]  /*83e0*/  FSEL R5, R152, RZ, P0 ;  /* 0x000000ff98057208 */ /* 0x000fe20000000000 */
[--C-:B------:R-:W-:Y:S01]  /*83f0*/  FFMA.FTZ R247, R247, c[0x0][0x2d0], -R170.reuse ;  /* 0x0000b400f7f77a23 */ /* 0x100fe200000108aa */
[----:B------:R-:W-:Y:S01]  /*8400*/  FSEL R162, R162, RZ, P0 ;  /* 0x000000ffa2a27208 */ /* 0x000fe20000000000 */
[----:B------:R-:W-:Y:S01]  /*8410*/  MUFU.EX2 R179, R179 ;  /* 0x000000b300b37308 */ /* 0x000fe20000000800 */
[----:B------:R-:W-:Y:S01]  /*8420*/  FFMA.FTZ R246, R246, c[0x0][0x2d0], -R170 ;  /* 0x0000b400f6f67a23 */ /* 0x000fe200000108aa */
[C---:B------:R-:W-:Y:S01]  /*8430*/  ISETP.GT.AND P0, PT, R236.reuse, R201, PT ;  /* 0x000000c9ec00720c */ /* 0x040fe20003f04270 */
[----:B------:R-:W-:Y:S01]  /*8440*/  FADD.FTZ R5, -R5, R0 ;  /* 0x0000000005057221 */ /* 0x000fe20000010100 */
[----:B------:R-:W-:Y:S01]  /*8450*/  IADD3 R236, R236, -0x1, RZ ;  /* 0xffffffffecec7810 */ /* 0x000fe20007ffe0ff */
[--C-:B------:R-:W-:Y:S02]  /*8460*/  FFMA.FTZ R185, R17, c[0x0][0x2d0], -R162.reuse ;  /* 0x0000b40011b97a23 */ /* 0x100fe400000108a2 */
[--C-:B------:R-:W-:Y:S02]  /*8470*/  FFMA.FTZ R184, R13, c[0x0][0x2d0], -R162.reuse ;  /* 0x0000b4000db87a23 */ /* 0x100fe400000108a2 */
[--C-:B------:R-:W-:Y:S01]  /*8480*/  FFMA.FTZ R182, R15, c[0x0][0x2d0], -R162.reuse ;  /* 0x0000b4000fb67a23 */ /* 0x100fe200000108a2 */
[----:B------:R-:W3:Y:S01]  /*8490*/  MUFU.EX2 R178, R178 ;  /* 0x000000b200b27308 */ /* 0x000ee20000000800 */
[----:B------:R-:W-:Y:S02]  /*84a0*/  FMUL.FTZ R0, R5, c[0x0][0x2d0] ;  /* 0x0000b40005007a20 */ /* 0x000fe40000410000 */
[--C-:B------:R-:W-:Y:S02]  /*84b0*/  FFMA.FTZ R183, R11, c[0x0][0x2d0], -R162.reuse ;  /* 0x0000b4000bb77a23 */ /* 0x100fe400000108a2 */
[----:B------:R-:W-:Y:S02]  /*84c0*/  FMUL.FTZ R5, R150, R145 ;  /* 0x0000009196057220 */ /* 0x000fe40000410000 */
[C---:B--2---:R-:W-:Y:S02]  /*84d0*/  FMUL.FTZ R6, R148.reuse, R146 ;  /* 0x0000009294067220 */ /* 0x044fe40000410000 */
[----:B------:R-:W-:Y:S01]  /*84e0*/  FMUL.FTZ R7, R148, R147 ;  /* 0x0000009394077220 */ /* 0x000fe20000410000 */
[----:B------:R-:W2:Y:S01]  /*84f0*/  MUFU.EX2 R0, R0 ;  /* 0x0000000000007308 */ /* 0x000ea20000000800 */
[C---:B-1----:R-:W-:Y:S02]  /*8500*/  FMUL.FTZ R8, R2.reuse, R140 ;  /* 0x0000008c02087220 */ /* 0x042fe40000410000 */
[C---:B------:R-:W-:Y:S02]  /*8510*/  FMUL.FTZ R9, R2.reuse, R141 ;  /* 0x0000008d02097220 */ /* 0x040fe40000410000 */
[C---:B------:R-:W-:Y:S02]  /*8520*/  FMUL.FTZ R12, R2.reuse, R136 ;  /* 0x00000088020c7220 */ /* 0x040fe40000410000 */
[----:B------:R-:W-:Y:S02]  /*8530*/  FMUL.FTZ R13, R2, R137 ;  /* 0x00000089020d7220 */ /* 0x000fe40000410000 */
[----:B------:R-:W-:Y:S01]  /*8540*/  FMUL.FTZ R17, R150, R101 ;  /* 0x0000006596117220 */ /* 0x000fe20000410000 */
[----:B------:R-:W-:Y:S01]  /*8550*/  MUFU.EX2 R177, R177 ;  /* 0x000000b100b17308 */ /* 0x000fe20000000800 */
[C---:B------:R-:W-:Y:S02]  /*8560*/  FMUL.FTZ R18, R148.reuse, R102 ;  /* 0x0000006694127220 */ /* 0x040fe40000410000 */
[----:B------:R-:W-:Y:S01]  /*8570*/  FMUL.FTZ R19, R148, R103 ;  /* 0x0000006794137220 */ /* 0x000fe20000410000 */
[----:B---3--:R-:W-:Y:S01]  /*8580*/  F2FP.BF16.PACK_AB R159, R178, R179 ;  /* 0x000000b3b29f723e */ /* 0x008fe200000010ff */
[----:B------:R-:W1:Y:S01]  /*8590*/  LDSM.16.MT88.4 R100, [R214+0xd00] ;  /* 0x000d0000d664783b */ /* 0x000e620000004200 */
[C---:B------:R-:W-:Y:S02]  /*85a0*/  FMUL.FTZ R24, R2.reuse, R108 ;  /* 0x0000006c02187220 */ /* 0x040fe40000410000 */
[C---:B------:R-:W-:Y:S02]  /*85b0*/  FMUL.FTZ R25, R2.reuse, R109 ;  /* 0x0000006d02197220 */ /* 0x040fe40000410000 */
[----:B------:R-:W3:Y:S01]  /*85c0*/  MUFU.EX2 R176, R176 ;  /* 0x000000b000b07308 */ /* 0x000ee20000000800 */
[-C--:B------:R-:W-:Y:S01]  /*85d0*/  HMMA.16816.F32.BF16 R4, R156, R20.reuse, R4 ;  /* 0x000000149c04723c */ /* 0x080fe20000041804 */
[----:B------:R-:W-:Y:S02]  /*85e0*/  FMUL.FTZ R28, R2, R112 ;  /* 0x00000070021c7220 */ /* 0x000fe40000410000 */
[C---:B--2---:R-:W-:Y:S02]  /*85f0*/  FMUL.FTZ R10, R0.reuse, R142 ;  /* 0x0000008e000a7220 */ /* 0x044fe40000410000 */
[C---:B------:R-:W-:Y:S02]  /*8600*/  FMUL.FTZ R11, R0.reuse, R143 ;  /* 0x0000008f000b7220 */ /* 0x040fe40000410000 */
[C---:B------:R-:W-:Y:S02]  /*8610*/  FMUL.FTZ R15, R0.reuse, R139 ;  /* 0x0000008b000f7220 */ /* 0x040fe40000410000 */
[----:B------:R-:W-:Y:S03]  /*8620*/  MUFU.EX2 R181, R181 ;  /* 0x000000b500b57308 */ /* 0x000fe60000000800 */
[C---:B------:R-:W-:Y:S02]  /*8630*/  FMUL.FTZ R14, R0.reuse, R138 ;  /* 0x0000008a000e7220 */ /* 0x040fe40000410000 */
[C---:B------:R-:W-:Y:S02]  /*8640*/  FMUL.FTZ R26, R0.reuse, R110 ;  /* 0x0000006e001a7220 */ /* 0x040fe40000410000 */
[----:B------:R-:W-:Y:S02]  /*8650*/  FMUL.FTZ R27, R0, R111 ;  /* 0x0000006f001b7220 */ /* 0x000fe40000410000 */
[----:B------:R-:W-:Y:S01]  /*8660*/  LDSM.16.MT88.4 R108, [R214+0x500] ;  /* 0x00050000d66c783b */ /* 0x000fe20000004200 */
[----:B------:R-:W2:Y:S01]  /*8670*/  MUFU.EX2 R180, R180 ;  /* 0x000000b400b47308 */ /* 0x000ea20000000800 */
[----:B------:R-:W-:Y:S02]  /*8680*/  FMUL.FTZ R29, R2, R113 ;  /* 0x00000071021d7220 */ /* 0x000fe40000410000 */
[----:B------:R-:W-:Y:S01]  /*8690*/  FMUL.FTZ R30, R0, R114 ;  /* 0x00000072001e7220 */ /* 0x000fe20000410000 */
[----:B---3--:R-:W-:Y:S01]  /*86a0*/  F2FP.BF16.PACK_AB R144, R176, R177 ;  /* 0x000000b1b090723e */ /* 0x008fe200000010ff */
[----:B------:R-:W-:Y:S02]  /*86b0*/  FMUL.FTZ R31, R0, R115 ;  /* 0x00000073001f7220 */ /* 0x000fe40000410000 */
[----:B------:R-:W-:Y:S01]  /*86c0*/  LDSM.16.MT88.4 R112, [R212+0x500] ;  /* 0x00050000d470783b */ /* 0x000fe20000004200 */
[C---:B------:R-:W-:Y:S02]  /*86d0*/  FMUL.FTZ R34, R148.reuse, R118 ;  /* 0x0000007694227220 */ /* 0x040fe40000410000 */
[----:B------:R-:W-:Y:S01]  /*86e0*/  MUFU.EX2 R185, R185 ;  /* 0x000000b900b97308 */ /* 0x000fe20000000800 */
[C---:B------:R-:W-:Y:S02]  /*86f0*/  FMUL.FTZ R35, R148.reuse, R119 ;  /* 0x0000007794237220 */ /* 0x040fe40000410000 */
[C---:B------:R-:W-:Y:S02]  /*8700*/  FMUL.FTZ R50, R148.reuse, R130 ;  /* 0x0000008294327220 */ /* 0x040fe40000410000 */
[----:B------:R-:W-:Y:S01]  /*8710*/  LDSM.16.MT88.4 R116, [R214+0x1100] ;  /* 0x00110000d674783b */ /* 0x000fe20000004200 */
[----:B------:R-:W-:Y:S02]  /*8720*/  FMUL.FTZ R51, R148, R131 ;  /* 0x0000008394337220 */ /* 0x000fe40000410000 */
[----:B------:R-:W-:Y:S02]  /*8730*/  FFMA.FTZ R165, R165, c[0x0][0x2d0], -R162 ;  /* 0x0000b400a5a57a23 */ /* 0x000fe400000108a2 */
[----:B------:R-:W3:Y:S01]  /*8740*/  MUFU.EX2 R184, R184 ;  /* 0x000000b800b87308 */ /* 0x000ee20000000800 */
[----:B------:R-:W-:Y:S02]  /*8750*/  FMUL.FTZ R40, R2, R124 ;  /* 0x0000007c02287220 */ /* 0x000fe40000410000 */
[----:B------:R-:W-:Y:S01]  /*8760*/  LDSM.16.MT88.4 R128, [R214+0x1500] ;  /* 0x00150000d680783b */ /* 0x000fe20000004200 */
[----:B--2---:R-:W-:Y:S01]  /*8770*/  F2FP.BF16.PACK_AB R146, R180, R181 ;  /* 0x000000b5b492723e */ /* 0x004fe200000010ff */
[----:B------:R-:W-:Y:S02]  /*8780*/  FMUL.FTZ R41, R2, R125 ;  /* 0x0000007d02297220 */ /* 0x000fe40000410000 */
[C---:B------:R-:W-:Y:S02]  /*8790*/  FMUL.FTZ R42, R0.reuse, R126 ;  /* 0x0000007e002a7220 */ /* 0x040fe40000410000 */
[----:B------:R-:W-:Y:S01]  /*87a0*/  FMUL.FTZ R43, R0, R127 ;  /* 0x0000007f002b7220 */ /* 0x000fe20000410000 */
[----:B------:R-:W-:Y:S01]  /*87b0*/  MUFU.EX2 R183, R183 ;  /* 0x000000b700b77308 */ /* 0x000fe20000000800 */
[C---:B------:R-:W-:Y:S02]  /*87c0*/  FMUL.FTZ R44, R2.reuse, R132 ;  /* 0x00000084022c7220 */ /* 0x040fe40000410000 */
[----:B------:R-:W-:Y:S02]  /*87d0*/  FMUL.FTZ R45, R2, R133 ;  /* 0x00000085022d7220 */ /* 0x000fe40000410000 */
[C---:B------:R-:W-:Y:S02]  /*87e0*/  FMUL.FTZ R46, R0.reuse, R134 ;  /* 0x00000086002e7220 */ /* 0x040fe40000410000 */
[----:B------:R-:W-:Y:S02]  /*87f0*/  FMUL.FTZ R47, R0, R135 ;  /* 0x00000087002f7220 */ /* 0x000fe40000410000 */
[C---:B------:R-:W-:Y:S01]  /*8800*/  FMUL.FTZ R54, R148.reuse, R54 ;  /* 0x0000003694367220 */ /* 0x040fe20000410000 */
[----:B------:R-:W2:Y:S01]  /*8810*/  MUFU.EX2 R182, R182 ;  /* 0x000000b600b67308 */ /* 0x000ea20000000800 */
[----:B------:R-:W-:Y:S02]  /*8820*/  FMUL.FTZ R55, R148, R55 ;  /* 0x0000003794377220 */ /* 0x000fe40000410000 */
[----:B------:R-:W-:Y:S01]  /*8830*/  FMUL.FTZ R56, R2, R56 ;  /* 0x0000003802387220 */ /* 0x000fe20000410000 */
[----:B---3--:R-:W-:Y:S01]  /*8840*/  F2FP.BF16.PACK_AB R145, R184, R185 ;  /* 0x000000b9b891723e */ /* 0x008fe200000010ff */
        /* <DEDUP_REMOVED lines=9> */
[----:B------:R-:W-:Y:S01]  /*88e0*/  MUFU.EX2 R124, R169 ;  /* 0x000000a9007c7308 */ /* 0x000fe20000000800 */
[----:B------:R-:W-:Y:S02]  /*88f0*/  FMUL.FTZ R67, R148, R67 ;  /* 0x0000004394437220 */ /* 0x000fe40000410000 */
[--C-:B------:R-:W-:Y:S01]  /*8900*/  FFMA.FTZ R249, R249, c[0x0][0x2d0], -R170.reuse ;  /* 0x0000b400f9f97a23 */ /* 0x100fe200000108aa */
[----:B--2---:R-:W-:Y:S01]  /*8910*/  F2FP.BF16.PACK_AB R147, R182, R183 ;  /* 0x000000b7b693723e */ /* 0x004fe200000010ff */
[----:B------:R-:W-:Y:S02]  /*8920*/  FFMA.FTZ R170, R161, c[0x0][0x2d0], -R170 ;  /* 0x0000b400a1aa7a23 */ /* 0x000fe400000108aa */
[--C-:B------:R-:W-:Y:S02]  /*8930*/  FFMA.FTZ R198, R198, c[0x0][0x2d0], -R244.reuse ;  /* 0x0000b400c6c67a23 */ /* 0x100fe400000108f4 */
[----:B------:R-:W-:Y:S01]  /*8940*/  FFMA.FTZ R197, R197, c[0x0][0x2d0], -R244 ;  /* 0x0000b400c5c57a23 */ /* 0x000fe200000108f4 */
[----:B------:R-:W-:Y:S01]  /*8950*/  MUFU.EX2 R126, R166 ;  /* 0x000000a6007e7308 */ /* 0x000fe20000000800 */
[C---:B------:R-:W-:Y:S01]  /*8960*/  HMMA.16816.F32.BF16 R8, R144.reuse, R20, R8 ;  /* 0x000000149008723c */ /* 0x040fe20000041808 */
[--C-:B------:R-:W-:Y:S02]  /*8970*/  FFMA.FTZ R193, R193, c[0x0][0x2d0], -R194.reuse ;  /* 0x0000b400c1c17a23 */ /* 0x100fe400000108c2 */
[--C-:B------:R-:W-:Y:S02]  /*8980*/  FFMA.FTZ R191, R191, c[0x0][0x2d0], -R194.reuse ;  /* 0x0000b400bfbf7a23 */ /* 0x100fe400000108c2 */
[----:B------:R-:W-:Y:S02]  /*8990*/  FFMA.FTZ R194, R167, c[0x0][0x2d0], -R194 ;  /* 0x0000b400a7c27a23 */ /* 0x000fe400000108c2 */
[C---:B------:R-:W-:Y:S01]  /*89a0*/  FMUL.FTZ R20, R150.reuse, R104 ;  /* 0x0000006896147220 */ /* 0x040fe20000410000 */
[-C--:B------:R-:W-:Y:S01]  /*89b0*/  HMMA.16816.F32.BF16 R12, R144, R22.reuse, R12 ;  /* 0x00000016900c723c */ /* 0x080fe2000004180c */
[----:B------:R-:W-:Y:S01]  /*89c0*/  FMUL.FTZ R21, R150, R105 ;  /* 0x0000006996157220 */ /* 0x000fe20000410000 */
[----:B------:R-:W-:Y:S02]  /*89d0*/  MUFU.EX2 R137, R164 ;  /* 0x000000a400897308 */ /* 0x000fe40000000800 */
[--C-:B------:R-:W-:Y:S02]  /*89e0*/  FFMA.FTZ R192, R192, c[0x0][0x2d0], -R244.reuse ;  /* 0x0000b400c0c07a23 */ /* 0x100fe400000108f4 */
[----:B------:R-:W-:Y:S02]  /*89f0*/  FFMA.FTZ R244, R171, c[0x0][0x2d0], -R244 ;  /* 0x0000b400abf47a23 */ /* 0x000fe400000108f4 */
[C---:B------:R-:W-:Y:S01]  /*8a00*/  HMMA.16816.F32.BF16 R16, R156.reuse, R22, R16 ;  /* 0x000000169c10723c */ /* 0x040fe20000041810 */
[C---:B------:R-:W-:Y:S03]  /*8a10*/  FMUL.FTZ R72, R2.reuse, R72 ;  /* 0x0000004802487220 */ /* 0x040fe60000410000 */
[----:B------:R2:W-:Y:S01]  /*8a20*/  MUFU.EX2 R139, R170 ;  /* 0x000000aa008b7308 */ /* 0x0005e20000000800 */
[----:B------:R-:W-:Y:S02]  /*8a30*/  FMUL.FTZ R73, R2, R73 ;  /* 0x0000004902497220 */ /* 0x000fe40000410000 */
[C---:B------:R-:W-:Y:S02]  /*8a40*/  FMUL.FTZ R22, R148.reuse, R106 ;  /* 0x0000006a94167220 */ /* 0x040fe40000410000 */
[----:B------:R-:W-:Y:S02]  /*8a50*/  FMUL.FTZ R23, R148, R107 ;  /* 0x0000006b94177220 */ /* 0x000fe40000410000 */
[----:B------:R-:W3:Y:S01]  /*8a60*/  LDSM.16.MT88.4 R104, [R212+0xd00] ;  /* 0x000d0000d468783b */ /* 0x000ee20000004200 */
[C---:B------:R-:W-:Y:S02]  /*8a70*/  FMUL.FTZ R74, R0.reuse, R74 ;  /* 0x0000004a004a7220 */ /* 0x040fe40000410000 */
[----:B------:R4:W-:Y:S01]  /*8a80*/  MUFU.EX2 R125, R165 ;  /* 0x000000a5007d7308 */ /* 0x0009e20000000800 */
[----:B------:R-:W-:Y:S01]  /*8a90*/  FMUL.FTZ R75, R0, R75 ;  /* 0x0000004b004b7220 */ /* 0x000fe20000410000 */
[-C--:B------:R-:W-:Y:S01]  /*8aa0*/  HMMA.16816.F32.BF16 R20, R156, R36.reuse, R20 ;  /* 0x000000249c14723c */ /* 0x080fe20000041814 */
[C---:B------:R-:W-:Y:S02]  /*8ab0*/  FMUL.FTZ R76, R2.reuse, R76 ;  /* 0x0000004c024c7220 */ /* 0x040fe40000410000 */
[----:B------:R-:W-:Y:S02]  /*8ac0*/  FMUL.FTZ R77, R2, R77 ;  /* 0x0000004d024d7220 */ /* 0x000fe40000410000 */
[C---:B------:R-:W-:Y:S02]  /*8ad0*/  FMUL.FTZ R78, R0.reuse, R78 ;  /* 0x0000004e004e7220 */ /* 0x040fe40000410000 */
[----:B------:R-:W-:Y:S01]  /*8ae0*/  FMUL.FTZ R79, R0, R79 ;  /* 0x0000004f004f7220 */ /* 0x000fe20000410000 */
[C---:B------:R-:W-:Y:S01]  /*8af0*/  HMMA.16816.F32.BF16 R24, R144.reuse, R36, R24 ;  /* 0x000000249018723c */ /* 0x040fe20000041818 */
[----:B------:R-:W-:Y:S01]  /*8b00*/  MUFU.EX2 R186, R186 ;  /* 0x000000ba00ba7308 */ /* 0x000fe20000000800 */
[----:B--2---:R-:W-:Y:S02]  /*8b10*/  LDSM.16.MT88.4 R168, [R214+0x2100] ;  /* 0x00210000d6a8783b */ /* 0x004fe40000004200 */
[----:B------:R-:W-:Y:S03]  /*8b20*/  FMUL.FTZ R88, R2, R88 ;  /* 0x0000005802587220 */ /* 0x000fe60000410000 */
[C---:B------:R-:W-:Y:S01]  /*8b30*/  FMUL.FTZ R36, R150.reuse, R120 ;  /* 0x0000007896247220 */ /* 0x040fe20000410000 */
[-C--:B------:R-:W-:Y:S01]  /*8b40*/  HMMA.16816.F32.BF16 R28, R144, R38.reuse, R28 ;  /* 0x00000026901c723c */ /* 0x080fe2000004181c */
[----:B------:R-:W-:Y:S02]  /*8b50*/  FMUL.FTZ R37, R150, R121 ;  /* 0x0000007996257220 */ /* 0x000fe40000410000 */
[----:B------:R-:W2:Y:S01]  /*8b60*/  MUFU.EX2 R187, R187 ;  /* 0x000000bb00bb7308 */ /* 0x000ea20000000800 */
[----:B------:R-:W-:Y:S01]  /*8b70*/  FMUL.FTZ R89, R2, R89 ;  /* 0x0000005902597220 */ /* 0x000fe20000410000 */
[----:B----4-:R-:W-:Y:S01]  /*8b80*/  LDSM.16.MT88.4 R164, [R212+0x1500] ;  /* 0x00150000d4a4783b */ /* 0x010fe20000004200 */
[C---:B------:R-:W-:Y:S02]  /*8b90*/  FMUL.FTZ R90, R0.reuse, R90 ;  /* 0x0000005a005a7220 */ /* 0x040fe40000410000 */
[C---:B------:R-:W-:Y:S01]  /*8ba0*/  HMMA.16816.F32.BF16 R32, R156.reuse, R38, R32 ;  /* 0x000000269c20723c */ /* 0x040fe20000041820 */
[----:B------:R-:W-:Y:S03]  /*8bb0*/  FMUL.FTZ R91, R0, R91 ;  /* 0x0000005b005b7220 */ /* 0x000fe60000410000 */
[C---:B------:R-:W-:Y:S01]  /*8bc0*/  FMUL.FTZ R92, R2.reuse, R92 ;  /* 0x0000005c025c7220 */ /* 0x040fe20000410000 */
[----:B------:R-:W-:Y:S01]  /*8bd0*/  MUFU.EX2 R188, R188 ;  /* 0x000000bc00bc7308 */ /* 0x000fe20000000800 */
[----:B------:R-:W-:Y:S02]  /*8be0*/  FMUL.FTZ R93, R2, R93 ;  /* 0x0000005d025d7220 */ /* 0x000fe40000410000 */
[C---:B------:R-:W-:Y:S04]  /*8bf0*/  FMUL.FTZ R38, R148.reuse, R122 ;  /* 0x0000007a94267220 */ /* 0x040fe80000410000 */
[----:B------:R-:W-:Y:S02]  /*8c00*/  FMUL.FTZ R39, R148, R123 ;  /* 0x0000007b94277220 */ /* 0x000fe40000410000 */
[----:B------:R-:W-:Y:S01]  /*8c10*/  LDSM.16.MT88.4 R120, [R212+0x900] ;  /* 0x00090000d478783b */ /* 0x000fe20000004200 */
[----:B------:R-:W4:Y:S01]  /*8c20*/  MUFU.EX2 R189, R189 ;  /* 0x000000bd00bd7308 */ /* 0x000f220000000800 */
[C---:B------:R-:W-:Y:S02]  /*8c30*/  FMUL.FTZ R94, R0.reuse, R94 ;  /* 0x0000005e005e7220 */ /* 0x040fe40000410000 */
[----:B------:R-:W-:Y:S01]  /*8c40*/  FMUL.FTZ R95, R0, R95 ;  /* 0x0000005f005f7220 */ /* 0x000fe20000410000 */
[-C--:B-1----:R-:W-:Y:S01]  /*8c50*/  HMMA.16816.F32.BF16 R36, R156, R100.reuse, R36 ;  /* 0x000000649c24723c */ /* 0x082fe20000041824 */
[C---:B------:R-:W-:Y:S02]  /*8c60*/  FMUL.FTZ R96, R150.reuse, R96 ;  /* 0x0000006096607220 */ /* 0x040fe40000410000 */
[----:B------:R-:W-:Y:S02]  /*8c70*/  FMUL.FTZ R97, R150, R97 ;  /* 0x0000006196617220 */ /* 0x000fe40000410000 */
[C---:B------:R-:W-:Y:S01]  /*8c80*/  FMUL.FTZ R98, R148.reuse, R98 ;  /* 0x0000006294627220 */ /* 0x040fe20000410000 */
[----:B------:R-:W-:Y:S01]  /*8c90*/  MUFU.EX2 R190, R190 ;  /* 0x000000be00be7308 */ /* 0x000fe20000000800 */
[----:B------:R-:W-:Y:S01]  /*8ca0*/  FMUL.FTZ R99, R148, R99 ;  /* 0x0000006394637220 */ /* 0x000fe20000410000 */
[C---:B------:R-:W-:Y:S01]  /*8cb0*/  HMMA.16816.F32.BF16 R40, R144.reuse, R100, R40 ;  /* 0x000000649028723c */ /* 0x040fe20000041828 */
[C---:B------:R-:W-:Y:S03]  /*8cc0*/  FMUL.FTZ R68, R150.reuse, R68 ;  /* 0x0000004496447220 */ /* 0x040fe60000410000 */
[----:B------:R-:W-:Y:S02]  /*8cd0*/  FMUL.FTZ R69, R150, R69 ;  /* 0x0000004596457220 */ /* 0x000fe40000410000 */
[C---:B------:R-:W-:Y:S02]  /*8ce0*/  FMUL.FTZ R70, R148.reuse, R70 ;  /* 0x0000004694467220 */ /* 0x040fe40000410000 */
[-C--:B------:R-:W-:Y:S01]  /*8cf0*/  HMMA.16816.F32.BF16 R44, R144, R102.reuse, R44 ;  /* 0x00000066902c723c */ /* 0x080fe2000004182c */
[----:B------:R-:W1:Y:S03]  /*8d00*/  MUFU.EX2 R195, R195 ;  /* 0x000000c300c37308 */ /* 0x000e660000000800 */
[----:B------:R-:W-:Y:S02]  /*8d10*/  FMUL.FTZ R71, R148, R71 ;  /* 0x0000004794477220 */ /* 0x000fe40000410000 */
[C---:B------:R-:W-:Y:S02]  /*8d20*/  FMUL.FTZ R80, R150.reuse, R80 ;  /* 0x0000005096507220 */ /* 0x040fe40000410000 */
[C---:B------:R-:W-:Y:S01]  /*8d30*/  HMMA.16816.F32.BF16 R48, R156.reuse, R102, R48 ;  /* 0x000000669c30723c */ /* 0x040fe20000041830 */
[----:B------:R-:W5:Y:S02]  /*8d40*/  LDSM.16.MT88.4 R100, [R214+0x1900] ;  /* 0x00190000d664783b */ /* 0x000f640000004200 */
[----:B------:R-:W-:Y:S01]  /*8d50*/  MUFU.EX2 R196, R196 ;  /* 0x000000c400c47308 */ /* 0x000fe20000000800 */
[----:B------:R-:W-:Y:S02]  /*8d60*/  FMUL.FTZ R81, R150, R81 ;  /* 0x0000005196517220 */ /* 0x000fe40000410000 */
[C---:B------:R-:W-:Y:S02]  /*8d70*/  FMUL.FTZ R82, R148.reuse, R82 ;  /* 0x0000005294527220 */ /* 0x040fe40000410000 */
[-C--:B---3--:R-:W-:Y:S01]  /*8d80*/  HMMA.16816.F32.BF16 R52, R156, R104.reuse, R52 ;  /* 0x000000689c34723c */ /* 0x088fe20000041834 */
[----:B------:R-:W-:Y:S03]  /*8d90*/  FMUL.FTZ R83, R148, R83 ;  /* 0x0000005394537220 */ /* 0x000fe60000410000 */
[C---:B------:R-:W-:Y:S01]  /*8da0*/  FMUL.FTZ R84, R150.reuse, R84 ;  /* 0x0000005496547220 */ /* 0x040fe20000410000 */
[----:B------:R-:W3:Y:S01]  /*8db0*/  MUFU.EX2 R199, R199 ;  /* 0x000000c700c77308 */ /* 0x000ee20000000800 */
[----:B------:R-:W-:Y:S02]  /*8dc0*/  FMUL.FTZ R85, R150, R85 ;  /* 0x0000005596557220 */ /* 0x000fe40000410000 */
[C---:B------:R-:W-:Y:S01]  /*8dd0*/  HMMA.16816.F32.BF16 R56, R144.reuse, R104, R56 ;  /* 0x000000689038723c */ /* 0x040fe20000041838 */
[C---:B------:R-:W-:Y:S03]  /*8de0*/  FMUL.FTZ R86, R148.reuse, R86 ;  /* 0x0000005694567220 */ /* 0x040fe60000410000 */
[----:B------:R-:W-:Y:S02]  /*8df0*/  FMUL.FTZ R87, R148, R87 ;  /* 0x0000005794577220 */ /* 0x000fe40000410000 */
[--C-:B------:R-:W-:Y:S01]  /*8e00*/  FFMA.FTZ R248, R248, c[0x0][0x2d0], -R162.reuse ;  /* 0x0000b400f8f87a23 */ /* 0x100fe200000108a2 */
[----:B------:R-:W-:Y:S01]  /*8e10*/  MUFU.EX2 R242, R242 ;  /* 0x000000f200f27308 */ /* 0x000fe20000000800 */
[-C--:B------:R-:W-:Y:S01]  /*8e20*/  HMMA.16816.F32.BF16 R60, R144, R106.reuse, R60 ;  /* 0x0000006a903c723c */ /* 0x080fe2000004183c */
[--C-:B------:R-:W-:Y:S03]  /*8e30*/  FFMA.FTZ R251, R251, c[0x0][0x2d0], -R162.reuse ;  /* 0x0000b400fbfb7a23 */ /* 0x100fe600000108a2 */
[--C-:B------:R-:W-:Y:S02]  /*8e40*/  FFMA.FTZ R252, R252, c[0x0][0x2d0], -R162.reuse ;  /* 0x0000b400fcfc7a23 */ /* 0x100fe400000108a2 */
[--C-:B------:R-:W-:Y:S02]  /*8e50*/  FFMA.FTZ R250, R250, c[0x0][0x2d0], -R162.reuse ;  /* 0x0000b400fafa7a23 */ /* 0x100fe400000108a2 */
[C---:B------:R-:W-:Y:S01]  /*8e60*/  HMMA.16816.F32.BF16 R64, R156.reuse, R106, R64 ;  /* 0x0000006a9c40723c */ /* 0x040fe20000041840 */
[----:B------:R-:W3:Y:S01]  /*8e70*/  LDSM.16.MT88.4 R104, [R212+0x1900] ;  /* 0x00190000d468783b */ /* 0x000ee20000004200 */
[----:B------:R-:W1:Y:S02]  /*8e80*/  MUFU.EX2 R247, R247 ;  /* 0x000000f700f77308 */ /* 0x000e640000000800 */
[--C-:B------:R-:W-:Y:S02]  /*8e90*/  FFMA.FTZ R163, R163, c[0x0][0x2d0], -R162.reuse ;  /* 0x0000b400a3a37a23 */ /* 0x100fe400000108a2 */
[--C-:B------:R-:W-:Y:S02]  /*8ea0*/  FFMA.FTZ R160, R160, c[0x0][0x2d0], -R162.reuse ;  /* 0x0000b400a0a07a23 */ /* 0x100fe400000108a2 */
[----:B------:R-:W-:Y:S01]  /*8eb0*/  FFMA.FTZ R162, R153, c[0x0][0x2d0], -R162 ;  /* 0x0000b40099a27a23 */ /* 0x000fe200000108a2 */
[-C--:B-----5:R-:W-:Y:S03]  /*8ec0*/  HMMA.16816.F32.BF16 R68, R156, R100.reuse, R68 ;  /* 0x000000649c44723c */ /* 0x0a0fe60000041844 */
[----:B------:R-:W-:Y:S01]  /*8ed0*/  MUFU.EX2 R246, R246 ;  /* 0x000000f600f67308 */ /* 0x000fe20000000800 */
[----:B------:R-:W-:Y:S01]  /*8ee0*/  FFMA.FTZ R175, R150, R243, R175 ;  /* 0x000000f396af7223 */ /* 0x000fe200000100af */
[----:B------:R-:W-:Y:S01]  /*8ef0*/  MOV R150, R151 ;  /* 0x0000009700967202 */ /* 0x000fe20000000f00 */
[----:B------:R-:W-:Y:S01]  /*8f00*/  FFMA.FTZ R155, R148, R241, R155 ;  /* 0x000000f1949b7223 */ /* 0x000fe2000001009b */
[----:B------:R-:W-:Y:S01]  /*8f10*/  MOV R148, R149 ;  /* 0x0000009500947202 */ /* 0x000fe20000000f00 */
[C---:B------:R-:W-:Y:S01]  /*8f20*/  HMMA.16816.F32.BF16 R72, R144.reuse, R100, R72 ;  /* 0x000000649048723c */ /* 0x040fe20000041848 */
[----:B------:R-:W-:Y:S03]  /*8f30*/  FFMA.FTZ R177, R2, R239, R177 ;  /* 0x000000ef02b17223 */ /* 0x000fe600000100b1 */
[----:B------:R-:W-:Y:S01]  /*8f40*/  FFMA.FTZ R185, R0, R237, R185 ;  /* 0x000000ed00b97223 */ /* 0x000fe200000100b9 */
[----:B------:R-:W-:Y:S01]  /*8f50*/  MUFU.EX2 R249, R249 ;  /* 0x000000f900f97308 */ /* 0x000fe20000000800 */
[----:B------:R-:W-:Y:S01]  /*8f60*/  FADD.FTZ R174, R174, R175 ;  /* 0x000000afaeae7221 */ /* 0x000fe20000010000 */
[----:B--2---:R-:W-:Y:S01]  /*8f70*/  F2FP.BF16.PACK_AB R100, R187, R186 ;  /* 0x000000babb64723e */ /* 0x004fe200000010ff */
[-C--:B------:R-:W-:Y:S01]  /*8f80*/  HMMA.16816.F32.BF16 R76, R144, R102.reuse, R76 ;  /* 0x00000066904c723c */ /* 0x080fe2000004184c */
[----:B----4-:R-:W-:Y:S03]  /*8f90*/  F2FP.BF16.PACK_AB R101, R189, R188 ;  /* 0x000000bcbd65723e */ /* 0x010fe600000010ff */
[----:B------:R-:W-:Y:S01]  /*8fa0*/  MOV R2, R3 ;  /* 0x0000000300027202 */ /* 0x000fe20000000f00 */
[----:B------:R-:W-:Y:S02]  /*8fb0*/  FADD.FTZ R154, R154, R155 ;  /* 0x0000009b9a9a7221 */ /* 0x000fe40000010000 */
[----:B------:R-:W-:Y:S01]  /*8fc0*/  MUFU.EX2 R248, R248 ;  /* 0x000000f800f87308 */ /* 0x000fe20000000800 */
[C---:B------:R-:W-:Y:S01]  /*8fd0*/  HMMA.16816.F32.BF16 R80, R156.reuse, R102, R80 ;  /* 0x000000669c50723c */ /* 0x040fe20000041850 */
[----:B------:R-:W-:Y:S03]  /*8fe0*/  FADD.FTZ R176, R176, R177 ;  /* 0x000000b1b0b07221 */ /* 0x000fe60000010000 */
[----:B------:R-:W-:Y:S02]  /*8ff0*/  FADD.FTZ R184, R184, R185 ;  /* 0x000000b9b8b87221 */ /* 0x000fe40000010000 */
[----:B------:R-:W-:Y:S01]  /*9000*/  FADD.FTZ R173, R173, R174 ;  /* 0x000000aeadad7221 */ /* 0x000fe20000010000 */
[----:B-1----:R-:W-:Y:S01]  /*9010*/  F2FP.BF16.PACK_AB R102, R195, R190 ;  /* 0x000000bec366723e */ /* 0x002fe200000010ff */
[-C--:B---3--:R-:W-:Y:S01]  /*9020*/  HMMA.16816.F32.BF16 R84, R156, R104.reuse, R84 ;  /* 0x000000689c54723c */ /* 0x088fe20000041854 */
[----:B------:R-:W-:Y:S01]  /*9030*/  F2FP.BF16.PACK_AB R103, R199, R196 ;  /* 0x000000c4c767723e */ /* 0x000fe200000010ff */
[----:B------:R-:W1:Y:S02]  /*9040*/  MUFU.EX2 R251, R251 ;  /* 0x000000fb00fb7308 */ /* 0x000e640000000800 */
[----:B------:R-:W-:Y:S02]  /*9050*/  FADD.FTZ R179, R179, R154 ;  /* 0x0000009ab3b37221 */ /* 0x000fe40000010000 */
[----:B------:R-:W-:Y:S02]  /*9060*/  FADD.FTZ R181, R181, R176 ;  /* 0x000000b0b5b57221 */ /* 0x000fe40000010000 */
[C---:B------:R-:W-:Y:S01]  /*9070*/  HMMA.16816.F32.BF16 R88, R144.reuse, R104, R88 ;  /* 0x000000689058723c */ /* 0x040fe20000041858 */
[----:B------:R-:W-:Y:S03]  /*9080*/  FADD.FTZ R183, R183, R184 ;  /* 0x000000b8b7b77221 */ /* 0x000fe60000010000 */
[----:B------:R-:W-:Y:S01]  /*9090*/  MUFU.EX2 R252, R252 ;  /* 0x000000fc00fc7308 */ /* 0x000fe20000000800 */
[----:B------:R-:W-:Y:S02]  /*90a0*/  FADD.FTZ R173, R172, R173 ;  /* 0x000000adacad7221 */ /* 0x000fe40000010000 */
[----:B------:R-:W-:Y:S01]  /*90b0*/  F2FP.BF16.PACK_AB R104, R247, R242 ;  /* 0x000000f2f768723e */ /* 0x000fe200000010ff */
[-C--:B------:R-:W-:Y:S01]  /*90c0*/  HMMA.16816.F32.BF16 R92, R144, R106.reuse, R92 ;  /* 0x0000006a905c723c */ /* 0x080fe2000004185c */
[----:B------:R-:W-:Y:S03]  /*90d0*/  FADD.FTZ R179, R178, R179 ;  /* 0x000000b3b2b37221 */ /* 0x000fe60000010000 */
[----:B------:R-:W-:Y:S02]  /*90e0*/  FADD.FTZ R181, R180, R181 ;  /* 0x000000b5b4b57221 */ /* 0x000fe40000010000 */
[----:B------:R-:W2:Y:S01]  /*90f0*/  MUFU.EX2 R250, R250 ;  /* 0x000000fa00fa7308 */ /* 0x000ea20000000800 */
[----:B------:R-:W-:Y:S01]  /*9100*/  FADD.FTZ R183, R182, R183 ;  /* 0x000000b7b6b77221 */ /* 0x000fe20000010000 */
[----:B------:R-:W-:Y:S01]  /*9110*/  HMMA.16816.F32.BF16 R96, R156, R106, R96 ;  /* 0x0000006a9c60723c */ /* 0x000fe20000041860 */
[----:B------:R-:W-:Y:S03]  /*9120*/  FADD.FTZ R186, R186, R173 ;  /* 0x000000adbaba7221 */ /* 0x000fe60000010000 */
[----:B-1----:R-:W-:Y:S01]  /*9130*/  F2FP.BF16.PACK_AB R105, R251, R248 ;  /* 0x000000f8fb69723e */ /* 0x002fe200000010ff */
[----:B------:R-:W-:Y:S02]  /*9140*/  FADD.FTZ R188, R188, R179 ;  /* 0x000000b3bcbc7221 */ /* 0x000fe40000010000 */
[----:B------:R-:W-:Y:S01]  /*9150*/  F2FP.BF16.PACK_AB R106, R249, R246 ;  /* 0x000000f6f96a723e */ /* 0x000fe200000010ff */
[-C--:B------:R-:W-:Y:S01]  /*9160*/  HMMA.16816.F32.BF16 R4, R100, R108.reuse, R4 ;  /* 0x0000006c6404723c */ /* 0x080fe20000041804 */
[----:B------:R-:W-:Y:S03]  /*9170*/  MUFU.EX2 R198, R198 ;  /* 0x000000c600c67308 */ /* 0x000fe60000000800 */
[----:B------:R-:W-:Y:S02]  /*9180*/  FADD.FTZ R242, R242, R181 ;  /* 0x000000b5f2f27221 */ /* 0x000fe40000010000 */
[----:B------:R-:W-:Y:S02]  /*9190*/  FADD.FTZ R248, R248, R183 ;  /* 0x000000b7f8f87221 */ /* 0x000fe40000010000 */
[----:B------:R-:W-:Y:S03]  /*91a0*/  FADD.FTZ R187, R187, R186 ;  /* 0x000000babbbb7221 */ /* 0x000fe60000010000 */
[----:B------:R-:W1:Y:S01]  /*91b0*/  MUFU.EX2 R197, R197 ;  /* 0x000000c500c57308 */ /* 0x000e620000000800 */
[----:B------:R-:W-:Y:S01]  /*91c0*/  FADD.FTZ R189, R189, R188 ;  /* 0x000000bcbdbd7221 */ /* 0x000fe20000010000 */
[----:B--2---:R-:W-:Y:S01]  /*91d0*/  F2FP.BF16.PACK_AB R107, R250, R252 ;  /* 0x000000fcfa6b723e */ /* 0x004fe200000010ff */
[----:B------:R-:W-:Y:S02]  /*91e0*/  FADD.FTZ R247, R247, R242 ;  /* 0x000000f2f7f77221 */ /* 0x000fe40000010000 */
[----:B------:R-:W-:Y:S02]  /*91f0*/  FADD.FTZ R251, R251, R248 ;  /* 0x000000f8fbfb7221 */ /* 0x000fe40000010000 */
[----:B------:R-:W-:Y:S02]  /*9200*/  FADD.FTZ R190, R190, R187 ;  /* 0x000000bbbebe7221 */ /* 0x000fe40000010000 */
[C---:B------:R-:W-:Y:S01]  /*9210*/  HMMA.16816.F32.BF16 R8, R104.reuse, R108, R8 ;  /* 0x0000006c6808723c */ /* 0x040fe20000041808 */
[----:B------:R-:W2:Y:S01]  /*9220*/  MUFU.EX2 R193, R193 ;  /* 0x000000c100c17308 */ /* 0x000ea20000000800 */
[----:B------:R-:W-:Y:S02]  /*9230*/  FADD.FTZ R196, R196, R189 ;  /* 0x000000bdc4c47221 */ /* 0x000fe40000010000 */
[----:B------:R-:W-:Y:S02]  /*9240*/  FADD.FTZ R246, R246, R247 ;  /* 0x000000f7f6f67221 */ /* 0x000fe40000010000 */
[----:B------:R-:W-:Y:S02]  /*9250*/  FADD.FTZ R251, R252, R251 ;  /* 0x000000fbfcfb7221 */ /* 0x000fe40000010000 */
[-C--:B------:R-:W-:Y:S01]  /*9260*/  HMMA.16816.F32.BF16 R12, R104, R110.reuse, R12 ;  /* 0x0000006e680c723c */ /* 0x080fe2000004180c */
[----:B------:R-:W-:Y:S02]  /*9270*/  FADD.FTZ R195, R195, R190 ;  /* 0x000000bec3c37221 */ /* 0x000fe40000010000 */
[----:B------:R-:W3:Y:S01]  /*9280*/  MUFU.EX2 R191, R191 ;  /* 0x000000bf00bf7308 */ /* 0x000ee20000000800 */
[----:B------:R-:W-:Y:S01]  /*9290*/  FADD.FTZ R196, R199, R196 ;  /* 0x000000c4c7c47221 */ /* 0x000fe20000010000 */
[----:B-1----:R-:W-:Y:S01]  /*92a0*/  F2FP.BF16.PACK_AB R156, R197, R198 ;  /* 0x000000c6c59c723e */ /* 0x002fe200000010ff */
[----:B------:R-:W-:Y:S02]  /*92b0*/  FADD.FTZ R246, R249, R246 ;  /* 0x000000f6f9f67221 */ /* 0x000fe40000010000 */
[C---:B------:R-:W-:Y:S01]  /*92c0*/  HMMA.16816.F32.BF16 R16, R100.reuse, R110, R16 ;  /* 0x0000006e6410723c */ /* 0x040fe20000041810 */
[----:B------:R-:W1:Y:S03]  /*92d0*/  LDSM.16.MT88.4 R108, [R212+0x1100] ;  /* 0x00110000d46c783b */ /* 0x000e660000004200 */
[----:B------:R-:W-:Y:S01]  /*92e0*/  FADD.FTZ R251, R250, R251 ;  /* 0x000000fbfafb7221 */ /* 0x000fe20000010000 */
[----:B------:R-:W4:Y:S01]  /*92f0*/  MUFU.EX2 R192, R192 ;  /* 0x000000c000c07308 */ /* 0x000f220000000800 */
[----:B------:R-:W-:Y:S02]  /*9300*/  FADD.FTZ R198, R198, R195 ;  /* 0x000000c3c6c67221 */ /* 0x000fe40000010000 */
[-C--:B------:R-:W-:Y:S01]  /*9310*/  HMMA.16816.F32.BF16 R20, R100, R112.reuse, R20 ;  /* 0x000000706414723c */ /* 0x080fe20000041814 */
[----:B--2---:R-:W-:Y:S03]  /*9320*/  FADD.FTZ R196, R193, R196 ;  /* 0x000000c4c1c47221 */ /* 0x004fe60000010000 */
[----:B------:R-:W-:Y:S03]  /*9330*/  FADD.FTZ R197, R197, R198 ;  /* 0x000000c6c5c57221 */ /* 0x000fe60000010000 */
[----:B------:R-:W2:Y:S01]  /*9340*/  MUFU.EX2 R244, R244 ;  /* 0x000000f400f47308 */ /* 0x000ea20000000800 */
[C---:B------:R-:W-:Y:S01]  /*9350*/  HMMA.16816.F32.BF16 R24, R104.reuse, R112, R24 ;  /* 0x000000706818723c */ /* 0x040fe20000041818 */
[C---:B---3--:R-:W-:Y:S03]  /*9360*/  F2FP.BF16.PACK_AB R157, R191.reuse, R193 ;  /* 0x000000c1bf9d723e */ /* 0x048fe600000010ff */
[----:B------:R-:W-:Y:S04]  /*9370*/  FADD.FTZ R196, R191, R196 ;  /* 0x000000c4bfc47221 */ /* 0x000fe80000010000 */
[-C--:B------:R-:W-:Y:S01]  /*9380*/  HMMA.16816.F32.BF16 R28, R104, R114.reuse, R28 ;  /* 0x00000072681c723c */ /* 0x080fe2000004181c */
[----:B------:R-:W3:Y:S03]  /*9390*/  MUFU.EX2 R194, R194 ;  /* 0x000000c200c27308 */ /* 0x000ee60000000800 */
[----:B----4-:R-:W-:Y:S04]  /*93a0*/  FADD.FTZ R197, R192, R197 ;  /* 0x000000c5c0c57221 */ /* 0x010fe80000010000 */
[C---:B------:R-:W-:Y:S01]  /*93b0*/  HMMA.16816.F32.BF16 R32, R100.reuse, R114, R32 ;  /* 0x000000726420723c */ /* 0x040fe20000041820 */
[----:B------:R-:W4:Y:S02]  /*93c0*/  LDSM.16.MT88.4 R112, [R214+0x1d00] ;  /* 0x001d0000d670783b */ /* 0x000f240000004200 */
[----:B------:R-:W5:Y:S01]  /*93d0*/  MUFU.EX2 R127, R163 ;  /* 0x000000a3007f7308 */ /* 0x000f620000000800 */
[C---:B--2---:R-:W-:Y:S04]  /*93e0*/  F2FP.BF16.PACK_AB R158, R244.reuse, R192 ;  /* 0x000000c0f49e723e */ /* 0x044fe800000010ff */
[-C--:B------:R-:W-:Y:S01]  /*93f0*/  HMMA.16816.F32.BF16 R36, R100, R116.reuse, R36 ;  /* 0x000000746424723c */ /* 0x080fe20000041824 */
[----:B------:R-:W-:Y:S04]  /*9400*/  FADD.FTZ R243, R244, R197 ;  /* 0x000000c5f4f37221 */ /* 0x000fe80000010000 */
[----:B------:R2:W-:Y:S03]  /*9410*/  MUFU.EX2 R138, R160 ;  /* 0x000000a0008a7308 */ /* 0x0005e60000000800 */
[C---:B------:R-:W-:Y:S01]  /*9420*/  HMMA.16816.F32.BF16 R40, R104.reuse, R116, R40 ;  /* 0x000000746828723c */ /* 0x040fe20000041828 */
[----:B---3--:R-:W-:Y:S06]  /*9430*/  F2FP.BF16.PACK_AB R159, R194, R136 ;  /* 0x00000088c29f723e */ /* 0x008fec00000010ff */
[----:B------:R3:W3:Y:S01]  /*9440*/  MUFU.EX2 R153, R162 ;  /* 0x000000a200997308 */ /* 0x0006e20000000800 */
[-C--:B------:R-:W-:Y:S01]  /*9450*/  HMMA.16816.F32.BF16 R44, R104, R118.reuse, R44 ;  /* 0x00000076682c723c */ /* 0x080fe2000004182c */
[----:B-----5:R-:W-:Y:S07]  /*9460*/  F2FP.BF16.PACK_AB R161, R127, R125 ;  /* 0x0000007d7fa1723e */ /* 0x020fee00000010ff */
[C---:B------:R-:W-:Y:S01]  /*9470*/  HMMA.16816.F32.BF16 R48, R100.reuse, R118, R48 ;  /* 0x000000766430723c */ /* 0x040fe20000041830 */
[----:B------:R-:W5:Y:S03]  /*9480*/  LDSM.16.MT88.4 R116, [R212+0x1d00] ;  /* 0x001d0000d474783b */ /* 0x000f660000004200 */
[----:B--2---:R-:W-:Y:S04]  /*9490*/  F2FP.BF16.PACK_AB R160, R126, R124 ;  /* 0x0000007c7ea0723e */ /* 0x004fe800000010ff */
[-C--:B-1----:R-:W-:Y:S01]  /*94a0*/  HMMA.16816.F32.BF16 R52, R100, R108.reuse, R52 ;  /* 0x0000006c6434723c */ /* 0x082fe20000041834 */
[----:B---3--:R-:W-:Y:S07]  /*94b0*/  F2FP.BF16.PACK_AB R162, R139, R137 ;  /* 0x000000898ba2723e */ /* 0x008fee00000010ff */
[C---:B------:R-:W-:Y:S01]  /*94c0*/  HMMA.16816.F32.BF16 R56, R104.reuse, R108, R56 ;  /* 0x0000006c6838723c */ /* 0x040fe20000041838 */
[-C--:B------:R-:W-:Y:S07]  /*94d0*/  F2FP.BF16.PACK_AB R163, R153, R138.reuse ;  /* 0x0000008a99a3723e */ /* 0x080fee00000010ff */
[-C--:B------:R-:W-:Y:S08]  /*94e0*/  HMMA.16816.F32.BF16 R60, R104, R110.reuse, R60 ;  /* 0x0000006e683c723c */ /* 0x080ff0000004183c */
[C---:B------:R-:W-:Y:S01]  /*94f0*/  HMMA.16816.F32.BF16 R64, R100.reuse, R110, R64 ;  /* 0x0000006e6440723c */ /* 0x040fe20000041840 */
[----:B------:R-:W1:Y:S07]  /*9500*/  LDSM.16.MT88.4 R108, [R214+0x900] ;  /* 0x00090000d66c783b */ /* 0x000e6e0000004200 */
[-C--:B----4-:R-:W-:Y:S08]  /*9510*/  HMMA.16816.F32.BF16 R68, R100, R112.reuse, R68 ;  /* 0x000000706444723c */ /* 0x090ff00000041844 */
[C---:B------:R-:W-:Y:S08]  /*9520*/  HMMA.16816.F32.BF16 R72, R104.reuse, R112, R72 ;  /* 0x000000706848723c */ /* 0x040ff00000041848 */
[-C--:B------:R-:W-:Y:S08]  /*9530*/  HMMA.16816.F32.BF16 R76, R104, R114.reuse, R76 ;  /* 0x00000072684c723c */ /* 0x080ff0000004184c */
[C---:B------:R-:W-:Y:S08]  /*9540*/  HMMA.16816.F32.BF16 R80, R100.reuse, R114, R80 ;  /* 0x000000726450723c */ /* 0x040ff00000041850 */
[-C--:B-----5:R-:W-:Y:S08]  /*9550*/  HMMA.16816.F32.BF16 R84, R100, R116.reuse, R84 ;  /* 0x000000746454723c */ /* 0x0a0ff00000041854 */
[C---:B------:R-:W-:Y:S08]  /*9560*/  HMMA.16816.F32.BF16 R88, R104.reuse, R116, R88 ;  /* 0x000000746858723c */ /* 0x040ff00000041858 */
[-C--:B------:R-:W-:Y:S08]  /*9570*/  HMMA.16816.F32.BF16 R92, R104, R118.reuse, R92 ;  /* 0x00000076685c723c */ /* 0x080ff0000004185c */
[----:B------:R-:W-:Y:S08]  /*9580*/  HMMA.16816.F32.BF16 R96, R100, R118, R96 ;  /* 0x000000766460723c */ /* 0x000ff00000041860 */
[-C--:B-1----:R-:W-:Y:S01]  /*9590*/  HMMA.16816.F32.BF16 R144, R156, R108.reuse, R4 ;  /* 0x0000006c9c90723c */ /* 0x082fe20000041804 */
[----:B------:R-:W1:Y:S07]  /*95a0*/  LDSM.16.MT88.4 R4, [R212+0x2100] ;  /* 0x00210000d404783b */ /* 0x000e6e0000004200 */
[C---:B------:R-:W-:Y:S07]  /*95b0*/  HMMA.16816.F32.BF16 R140, R160.reuse, R108, R8 ;  /* 0x0000006ca08c723c */ /* 0x040fee0000041808 */
[----:B------:R-:W-:Y:S02]  /*95c0*/  MOV R11, R139 ;  /* 0x0000008b000b7202 */ /* 0x000fe40000000f00 */
[----:B------:R-:W-:Y:S03]  /*95d0*/  MOV R10, R138 ;  /* 0x0000008a000a7202 */ /* 0x000fe60000000f00 */
[----:B------:R-:W-:Y:S02]  /*95e0*/  MOV R9, R137 ;  /* 0x0000008900097202 */ /* 0x000fe40000000f00 */
[----:B------:R-:W-:Y:S02]  /*95f0*/  MOV R8, R136 ;  /* 0x0000008800087202 */ /* 0x000fe40000000f00 */
[-C--:B------:R-:W-:Y:S03]  /*9600*/  HMMA.16816.F32.BF16 R136, R160, R110.reuse, R12 ;  /* 0x0000006ea088723c */ /* 0x080fe6000004180c */
[----:B------:R-:W-:Y:S04]  /*9610*/  FADD.FTZ R241, R8, R196 ;  /* 0x000000c408f17221 */ /* 0x000fe80000010000 */
[----:B------:R-:W-:Y:S01]  /*9620*/  MOV R15, R127 ;  /* 0x0000007f000f7202 */ /* 0x000fe20000000f00 */
[C---:B------:R-:W-:Y:S01]  /*9630*/  HMMA.16816.F32.BF16 R100, R156.reuse, R110, R16 ;  /* 0x0000006e9c64723c */ /* 0x040fe20000041810 */
[----:B------:R-:W-:Y:S03]  /*9640*/  MOV R14, R126 ;  /* 0x0000007e000e7202 */ /* 0x000fe60000000f00 */
[----:B------:R-:W-:Y:S01]  /*9650*/  MOV R13, R125 ;  /* 0x0000007d000d7202 */ /* 0x000fe20000000f00 */
[----:B------:R-:W-:Y:S01]  /*9660*/  FADD.FTZ R241, R194, R241 ;  /* 0x000000f1c2f17221 */ /* 0x000fe20000010000 */
[----:B------:R-:W-:Y:S02]  /*9670*/  MOV R12, R124 ;  /* 0x0000007c000c7202 */ /* 0x000fe40000000f00 */
        /* <DEDUP_REMOVED lines=8> */
[-C--:B------:R-:W-:Y:S01]  /*9700*/  HMMA.16816.F32.BF16 R112, R160, R122.reuse, R28 ;  /* 0x0000007aa070723c */ /* 0x080fe2000004181c */
[----:B------:R-:W-:Y:S03]  /*9710*/  FADD.FTZ R237, R153, R0 ;  /* 0x0000000099ed7221 */ /* 0x000fe60000010000 */
[----:B------:R-:W-:Y:S01]  /*9720*/  FADD.FTZ R239, R11, R246 ;  /* 0x000000f60bef7221 */ /* 0x000fe20000010000 */
[----:B------:R-:W-:Y:S03]  /*9730*/  MOV R0, R152 ;  /* 0x0000009800007202 */ /* 0x000fe60000000f00 */
        /* <DEDUP_REMOVED lines=16> */
[----:B------:R-:W-:Y:S01]  /*9840*/  HMMA.16816.F32.BF16 R96, R156, R6, R96 ;  /* 0x000000069c60723c */ /* 0x000fe20000041860 */
[----:B------:R-:W-:-:S07]  /*9850*/  @P0 BRA `(.L_x_2314) ;  /* 0xffffc1e000000947 */ /* 0x000fce000383ffff */
.L_x_2293:
        /* <DEDUP_REMOVED lines=22> */
.L_x_2316:
[----:B------:R-:W-:-:S13]  /*99c0*/  ISETP.NE.AND P0, PT, R0, c[0x0][0x32c], PT ;  /* 0x0000cb0000007a0c */ /* 0x000fda0003f05270 */
[----:B------:R-:W-:-:S05]  /*99d0*/  @P0 IMAD.HI.U32 R0, R2, c[0x0][0x330], RZ ;  /* 0x0000cc0002000a27 */ /* 0x000fca00078e00ff */
[----:B------:R-:W-:-:S05]  /*99e0*/  @P0 SHF.R.U32.HI R2, RZ, c[0x0][0x334], R0 ;  /* 0x0000cd00ff020a19 */ /* 0x000fca0000011600 */
.L_x_2317:
[----:B------:R-:W-:-:S05]  /*99f0*/  IMAD R5, R2, c[0x0][0x32c], RZ ;  /* 0x0000cb0002057a24 */ /* 0x000fca00078e02ff */
[----:B------:R-:W-:-:S04]  /*9a00*/  IMNMX R4, R4, R5, !PT ;  /* 0x0000000504047217 */ /* 0x000fc80007800200 */
.L_x_2315:
        /* <DEDUP_REMOVED lines=11> */
.L_x_2323:
        /* <DEDUP_REMOVED lines=28> */
[----:B------:R-:W-:Y:S01]  /*9c80*/  IMAD.IADD R7, R7, 0x1, R9 ;  /* 0x0000000107077824 */ /* 0x000fe200078e0209 */
[C---:B------:R-:W-:Y:S01]  /*9c90*/  SHF.L.U64.HI R9, R218.reuse, 0x1, R233 ;  /* 0x00000001da097819 */ /* 0x040fe200000102e9 */
        /* <DEDUP_REMOVED lines=23> */
.L_x_2355:
        /* <DEDUP_REMOVED lines=13> */
[----:B----4-:R-:W-:Y:S05]  /*9ee0*/  IMAD.X R13, R15, 0x1, R9, P0 ;  /* 0x000000010f0d7824 */ /* 0x010fea00000e0609 */
[----:B------:R2:W-:Y:S03]  /*9ef0*/  LDGSTS.E.BYPASS.LTC128B.128 [R220+0x2100], [R12.64], !P1 ;  /* 0x021000000cdc7fae */ /* 0x0005e6000c901d4c */
.L_x_2320:
[----:B------:R-:W-:Y:S05]  /*9f00*/  BSYNC B0 ;  /* 0x0000000000007941 */ /* 0x000fea0003800000 */
.L_x_2319:
        /* <DEDUP_REMOVED lines=10> */
[----:B------:R-:W-:Y:S02]  /*9fb0*/  LDSM.16.M88.4 R192, [R216+0x3900] ;  /* 0x00390000d8c0783b */ /* 0x000fe40000000200 */
        /* <DEDUP_REMOVED lines=37> */
[----:B------:R-:W1:Y:S07]  /*a210*/  LDSM.16.M88.4 R156, [R217+0x8900] ;  /* 0x00890000d99c783b */ /* 0x000e6e0000000200 */
[-C--:B------:R-:W-:Y:S08]  /*a220*/  HMMA.16816.F32.BF16 R36, R180, R192.reuse, R36 ;  /* 0x000000c0b424723c */ /* 0x080ff00000041824 */
[C---:B------:R-:W-:Y:S08]  /*a230*/  HMMA.16816.F32.BF16 R40, R188.reuse, R192, R40 ;  /* 0x000000c0bc28723c */ /* 0x040ff00000041828 */
[-C--:B------:R-:W-:Y:S01]  /*a240*/  HMMA.16816.F32.BF16 R44, R188, R194.reuse, R44 ;  /* 0x000000c2bc2c723c */ /* 0x080fe2000004182c */
[----:B------:R-:W-:Y:S07]  /*a250*/  LDSM.16.M88.4 R188, [R206] ;  /* 0x00000000cebc783b */ /* 0x000fee0000000200 */
[----:B------:R-:W-:Y:S01]  /*a260*/  HMMA.16816.F32.BF16 R48, R180, R194, R48 ;  /* 0x000000c2b430723c */ /* 0x000fe20000041830 */
[----:B------:R-:W2:Y:S07]  /*a270*/  LDSM.16.M88.4 R180, [R216+0x4100] ;  /* 0x00410000d8b4783b */ /* 0x000eae0000000200 */
[-C--:B----4-:R-:W-:Y:S01]  /*a280*/  HMMA.16816.F32.BF16 R4, R164, R196.reuse, R4 ;  /* 0x000000c4a404723c */ /* 0x090fe20000041804 */
[----:B------:R-:W-:Y:S07]  /*a290*/  LDSM.16.M88.4 R192, [R213+0x9900] ;  /* 0x00990000d5c0783b */ /* 0x000fee0000000200 */
[C---:B------:R-:W-:Y:S08]  /*a2a0*/  HMMA.16816.F32.BF16 R8, R200.reuse, R196, R8 ;  /* 0x000000c4c808723c */ /* 0x040ff00000041808 */
[-C--:B------:R-:W-:Y:S08]  /*a2b0*/  HMMA.16816.F32.BF16 R12, R200, R198.reuse, R12 ;  /* 0x000000c6c80c723c */ /* 0x080ff0000004180c */
[C---:B------:R-:W-:Y:S01]  /*a2c0*/  HMMA.16816.F32.BF16 R16, R164.reuse, R198, R16 ;  /* 0x000000c6a410723c */ /* 0x040fe20000041810 */
[----:B------:R-:W-:Y:S07]  /*a2d0*/  LDSM.16.M88.4 R196, [R205] ;  /* 0x00000000cdc4783b */ /* 0x000fee0000000200 */
[-C--:B-----5:R-:W-:Y:S08]  /*a2e0*/  HMMA.16816.F32.BF16 R20, R164, R160.reuse, R20 ;  /* 0x000000a0a414723c */ /* 0x0a0ff00000041814 */
[C---:B------:R-:W-:Y:S08]  /*a2f0*/  HMMA.16816.F32.BF16 R24, R200.reuse, R160, R24 ;  /* 0x000000a0c818723c */ /* 0x040ff00000041818 */
[-C--:B------:R-:W-:Y:S08]  /*a300*/  HMMA.16816.F32.BF16 R28, R200, R162.reuse, R28 ;  /* 0x000000a2c81c723c */ /* 0x080ff0000004181c */
[C---:B------:R-:W-:Y:S01]  /*a310*/  HMMA.16816.F32.BF16 R32, R164.reuse, R162, R32 ;  /* 0x000000a2a420723c */ /* 0x040fe20000041820 */
[----:B------:R-:W3:Y:S07]  /*a320*/  LDSM.16.M88.4 R160, [R213+0x8900] ;  /* 0x00890000d5a0783b */ /* 0x000eee0000000200 */
[-C--:B------:R-:W-:Y:S08]  /*a330*/  HMMA.16816.F32.BF16 R36, R164, R168.reuse, R36 ;  /* 0x000000a8a424723c */ /* 0x080ff00000041824 */
[C---:B------:R-:W-:Y:S08]  /*a340*/  HMMA.16816.F32.BF16 R40, R200.reuse, R168, R40 ;  /* 0x000000a8c828723c */ /* 0x040ff00000041828 */
[-C--:B------:R-:W-:Y:S08]  /*a350*/  HMMA.16816.F32.BF16 R44, R200, R170.reuse, R44 ;  /* 0x000000aac82c723c */ /* 0x080ff0000004182c */
[----:B------:R-:W-:Y:S01]  /*a360*/  HMMA.16816.F32.BF16 R48, R164, R170, R48 ;  /* 0x000000aaa430723c */ /* 0x000fe20000041830 */
[----:B------:R-:W4:Y:S01]  /*a370*/  LDSM.16.M88.4 R164, [R204] ;  /* 0x00000000cca4783b */ /* 0x000f220000000200 */
[----:B------:R-:W-:Y:S06]  /*a380*/  DEPBAR.LE SB0, 0x0 ;  /* 0x000080000000791a */ /* 0x000fec0000000000 */
[-C--:B-1----:R-:W-:Y:S01]  /*a390*/  HMMA.16816.F32.BF16 R4, R156, R172.reuse, R4 ;  /* 0x000000ac9c04723c */ /* 0x082fe20000041804 */
[----:B------:R-:W-:Y:S07]  /*a3a0*/  BAR.SYNC.DEFER_BLOCKING 0x0 ;  /* 0x0000000000007b1d */ /* 0x000fee0000010000 */
        /* <DEDUP_REMOVED lines=19> */
[-C--:B----4-:R-:W-:Y:S08]  /*a4e0*/  HMMA.16816.F32.BF16 R36, R160, R164.reuse, R36 ;  /* 0x000000a4a024723c */ /* 0x090ff00000041824 */
        /* <DEDUP_REMOVED lines=39> */
[----:B------:R-:W-:Y:S10]  /*a760*/  SHFL.IDX PT, R163, R150, 0x1, 0x1c1f ;  /* 0x003c1f0096a37f89 */ /* 0x000ff400000e0000 */
[----:B-1----:R-:W-:Y:S05]  /*a770*/  @P1 IADD3 R160, P0, R157, R244, RZ ;  /* 0x000000f49da01210 */ /* 0x002fea0007f1e0ff */
[----:B--2---:R-:W-:Y:S01]  /*a780*/  @P1 IMAD.X R161, R155, 0x1, R246, P0 ;  /* 0x000000019ba11824 */ /* 0x004fe200000e06f6 */
[----:B------:R-:W-:Y:S04]  /*a790*/  @P1 IADD3 R158, P0, R157, R240, RZ ;  /* 0x000000f09d9e1210 */ /* 0x000fe80007f1e0ff */
        /* <DEDUP_REMOVED lines=17> */
.L_x_2322:
        /* <DEDUP_REMOVED lines=41> */
[----:B------:R-:W-:Y:S02]  /*ab40*/  ISETP.GT.AND P0, PT, R236, R247, PT ;  /* 0x000000f7ec00720c */ /* 0x000fe40003f04270 */
[----:B------:R-:W-:Y:S01]  /*ab50*/  FMNMX.FTZ R158, R14, R157, !PT ;  /* 0x0000009d0e9e7209 */ /* 0x000fe20007810000 */
[----:B------:R-:W1:Y:S01]  /*ab60*/  SHFL.BFLY PT, R156, R3, 0x2, 0x1f ;  /* 0x0c401f00039c7f89 */ /* 0x000e6200000e0000 */
[----:B------:R-:W-:Y:S02]  /*ab70*/  IADD3 R236, R236, -0x1, RZ ;  /* 0xffffffffecec7810 */ /* 0x000fe40007ffe0ff */
[----:B-1----:R-:W-:Y:S02]  /*ab80*/  FMNMX.FTZ R156, R3, R156, !PT ;  /* 0x0000009c039c7209 */ /* 0x002fe40007810000 */
[----:B------:R-:W-:Y:S02]  /*ab90*/  FMNMX.FTZ R154, R149, R150, !PT ;  /* 0x00000096959a7209 */ /* 0x000fe40007810000 */
[----:B------:R-:W-:Y:S02]  /*aba0*/  FMNMX.FTZ R150, R153, R160, !PT ;  /* 0x000000a099967209 */ /* 0x000fe40007810000 */
[----:B------:R-:W-:Y:S01]  /*abb0*/  FMNMX.FTZ R153, R15, R158, !PT ;  /* 0x0000009e0f997209 */ /* 0x000fe20007810000 */
[----:B------:R-:W1:Y:S03]  /*abc0*/  SHFL.BFLY PT, R155, R154, 0x1, 0x1f ;  /* 0x0c201f009a9b7f89 */ /* 0x000e6600000e0000 */
[----:B------:R-:W-:Y:S04]  /*abd0*/  FMNMX.FTZ R158, R26, R153, !PT ;  /* 0x000000991a9e7209 */ /* 0x000fe80007810000 */
[----:B------:R-:W-:Y:S01]  /*abe0*/  FMNMX.FTZ R3, R27, R158, !PT ;  /* 0x0000009e1b037209 */ /* 0x000fe20007810000 */
[----:B------:R-:W2:Y:S08]  /*abf0*/  SHFL.BFLY PT, R149, R150, 0x1, 0x1f ;  /* 0x0c201f0096957f89 */ /* 0x000eb000000e0000 */
[----:B------:R-:W3:Y:S01]  /*ac00*/  SHFL.BFLY PT, R153, R156, 0x1, 0x1f ;  /* 0x0c201f009c997f89 */ /* 0x000ee200000e0000 */
[----:B-1----:R-:W-:Y:S02]  /*ac10*/  FMNMX.FTZ R151, R154, R155, !PT ;  /* 0x0000009b9a977209 */ /* 0x002fe40007810000 */
[----:B------:R-:W-:Y:S03]  /*ac20*/  FMNMX.FTZ R154, R30, R3, !PT ;  /* 0x000000031e9a7209 */ /* 0x000fe60007810000 */
[----:B------:R-:W-:Y:S01]  /*ac30*/  FADD.FTZ R3, -R151, R148 ;  /* 0x0000009497037221 */ /* 0x000fe20000010100 */
        /* <DEDUP_REMOVED lines=8> */
[----:B------:R-:W-:Y:S01]  /*acc0*/  FMUL.FTZ R176, R149, c[0x0][0x2d0] ;  /* 0x0000b40095b07a20 */ /* 0x000fe20000410000 */
[----:B------:R-:W1:Y:S01]  /*acd0*/  MUFU.EX2 R150, R150 ;  /* 0x0000009600967308 */ /* 0x000e620000000800 */
[----:B------:R-:W-:Y:S01]  /*ace0*/  FMUL.FTZ R148, R155, c[0x0][0x2d0] ;  /* 0x0000b4009b947a20 */ /* 0x000fe20000410000 */
[----:B------:R-:W-:Y:S01]  /*acf0*/  FMNMX.FTZ R154, R46, R3, !PT ;  /* 0x000000032e9a7209 */ /* 0x000fe20007810000 */
[----:B------:R-:W-:Y:S01]  /*ad00*/  FFMA.FTZ R162, R6, c[0x0][0x2d0], -R176 ;  /* 0x0000b40006a27a23 */ /* 0x000fe200000108b0 */
[----:B---3--:R-:W-:Y:S01]  /*ad10*/  FMNMX.FTZ R3, R156, R153, !PT ;  /* 0x000000999c037209 */ /* 0x008fe20007810000 */
[----:B------:R-:W-:Y:S01]  /*ad20*/  FFMA.FTZ R160, R4, c[0x0][0x2d0], -R178 ;  /* 0x0000b40004a07a23 */ /* 0x000fe200000108b2 */
[----:B------:R-:W-:Y:S01]  /*ad30*/  FMNMX.FTZ R153, R47, R154, !PT ;  /* 0x0000009a2f997209 */ /* 0x000fe20007810000 */
[----:B------:R-:W-:Y:S01]  /*ad40*/  FFMA.FTZ R7, R7, c[0x0][0x2d0], -R176 ;  /* 0x0000b40007077a23 */ /* 0x000fe200000108b0 */
[----:B------:R-:W-:Y:S01]  /*ad50*/  LDSM.16.MT88.4 R156, [R212+0x100] ;  /* 0x00010000d49c783b */ /* 0x000fe20000004200 */
[C---:B------:R-:W-:Y:S01]  /*ad60*/  FADD.FTZ R154, -R3.reuse, R0 ;  /* 0x00000000039a7221 */ /* 0x040fe20000010100 */
[----:B------:R-:W2:Y:S01]  /*ad70*/  MUFU.EX2 R148, R148 ;  /* 0x0000009400947308 */ /* 0x000ea20000000800 */
[----:B------:R-:W-:Y:S02]  /*ad80*/  FMUL.FTZ R175, R3, c[0x0][0x2d0] ;  /* 0x0000b40003af7a20 */ /* 0x000fe40000410000 */
[----:B------:R-:W-:Y:S02]  /*ad90*/  FMUL.FTZ R2, R154, c[0x0][0x2d0] ;  /* 0x0000b4009a027a20 */ /* 0x000fe40000410000 */
[--C-:B------:R-:W-:Y:S01]  /*ada0*/  FFMA.FTZ R163, R16, c[0x0][0x2d0], -R178.reuse ;  /* 0x0000b40010a37a23 */ /* 0x100fe200000108b2 */
[----:B------:R-:W3:Y:S01]  /*adb0*/  SHFL.BFLY PT, R0, R153, 0x2, 0x1f ;  /* 0x0c401f0099007f89 */ /* 0x000ee200000e0000 */
[----:B------:R-:W-:Y:S02]  /*adc0*/  FFMA.FTZ R164, R17, c[0x0][0x2d0], -R178 ;  /* 0x0000b40011a47a23 */ /* 0x000fe400000108b2 */
        /* <DEDUP_REMOVED lines=8> */
[C---:B-1----:R-:W-:Y:S02]  /*ae50*/  FMUL.FTZ R9, R150.reuse, R145 ;  /* 0x0000009196097220 */ /* 0x042fe40000410000 */
[C---:B------:R-:W-:Y:S02]  /*ae60*/  FMUL.FTZ R100, R150.reuse, R100 ;  /* 0x0000006496647220 */ /* 0x040fe40000410000 */
[----:B------:R-:W-:Y:S02]  /*ae70*/  FMUL.FTZ R101, R150, R101 ;  /* 0x0000006596657220 */ /* 0x000fe40000410000 */
[C---:B--2---:R-:W-:Y:S02]  /*ae80*/  FMUL.FTZ R102, R148.reuse, R102 ;  /* 0x0000006694667220 */ /* 0x044fe40000410000 */
[----:B------:R-:W-:Y:S01]  /*ae90*/  FMUL.FTZ R103, R148, R103 ;  /* 0x0000006794677220 */ /* 0x000fe20000410000 */
[----:B---3--:R-:W-:Y:S01]  /*aea0*/  FMNMX.FTZ R0, R153, R0, !PT ;  /* 0x0000000099007209 */ /* 0x008fe20007810000 */
[----:B------:R-:W-:Y:S01]  /*aeb0*/  MUFU.EX2 R162, R162 ;  /* 0x000000a200a27308 */ /* 0x000fe20000000800 */
[C---:B------:R-:W-:Y:S02]  /*aec0*/  FMUL.FTZ R104, R150.reuse, R104 ;  /* 0x0000006896687220 */ /* 0x040fe40000410000 */
[----:B------:R-:W-:Y:S01]  /*aed0*/  FMUL.FTZ R105, R150, R105 ;  /* 0x0000006996697220 */ /* 0x000fe20000410000 */
[----:B------:R-:W1:Y:S01]  /*aee0*/  SHFL.BFLY PT, R5, R0, 0x1, 0x1f ;  /* 0x0c201f0000057f89 */ /* 0x000e6200000e0000 */
[C---:B------:R-:W-:Y:S02]  /*aef0*/  FMUL.FTZ R106, R148.reuse, R106 ;  /* 0x0000006a946a7220 */ /* 0x040fe40000410000 */
[----:B------:R-:W-:Y:S02]  /*af00*/  FMUL.FTZ R107, R148, R107 ;  /* 0x0000006b946b7220 */ /* 0x000fe40000410000 */
[----:B------:R-:W-:Y:S01]  /*af10*/  FFMA.FTZ R35, R35, c[0x0][0x2d0], -R176 ;  /* 0x0000b40023237a23 */ /* 0x000fe200000108b0 */
[----:B------:R-:W2:Y:S01]  /*af20*/  MUFU.EX2 R7, R7 ;  /* 0x0000000700077308 */ /* 0x000ea20000000800 */
[--C-:B------:R-:W-:Y:S02]  /*af30*/  FFMA.FTZ R177, R32, c[0x0][0x2d0], -R178.reuse ;  /* 0x0000b40020b17a23 */ /* 0x100fe400000108b2 */
[----:B------:R-:W-:Y:S02]  /*af40*/  FFMA.FTZ R180, R33, c[0x0][0x2d0], -R178 ;  /* 0x0000b40021b47a23 */ /* 0x000fe400000108b2 */
[----:B------:R-:W-:Y:S02]  /*af50*/  FFMA.FTZ R179, R34, c[0x0][0x2d0], -R176 ;  /* 0x0000b40022b37a23 */ /* 0x000fe400000108b0 */
[--C-:B------:R-:W-:Y:S02]  /*af60*/  FFMA.FTZ R185, R36, c[0x0][0x2d0], -R178.reuse ;  /* 0x0000b40024b97a23 */ /* 0x100fe400000108b2 */
[----:B------:R-:W-:Y:S01]  /*af70*/  FFMA.FTZ R188, R37, c[0x0][0x2d0], -R178 ;  /* 0x0000b40025bc7a23 */ /* 0x000fe200000108b2 */
[----:B------:R-:W-:Y:S01]  /*af80*/  MUFU.EX2 R163, R163 ;  /* 0x000000a300a37308 */ /* 0x000fe20000000800 */
[--C-:B------:R-:W-:Y:S02]  /*af90*/  FFMA.FTZ R187, R38, c[0x0][0x2d0], -R176.reuse ;  /* 0x0000b40026bb7a23 */ /* 0x100fe400000108b0 */
[----:B------:R-:W-:Y:S02]  /*afa0*/  FFMA.FTZ R190, R39, c[0x0][0x2d0], -R176 ;  /* 0x0000b40027be7a23 */ /* 0x000fe400000108b0 */
[----:B------:R-:W-:Y:S01]  /*afb0*/  LDSM.16.MT88.4 R36, [R214+0x1d00] ;  /* 0x001d0000d624783b */ /* 0x000fe20000004200 */
[--C-:B------:R-:W-:Y:S01]  /*afc0*/  FFMA.FTZ R192, R40, c[0x0][0x2d0], -R175.reuse ;  /* 0x0000b40028c07a23 */ /* 0x100fe200000108af */
[----:B-1----:R-:W-:Y:S01]  /*afd0*/  FMNMX.FTZ R5, R5, R0, !PT ;  /* 0x0000000005057209 */ /* 0x002fe20007810000 */
[--C-:B------:R-:W-:Y:S02]  /*afe0*/  FFMA.FTZ R193, R41, c[0x0][0x2d0], -R175.reuse ;  /* 0x0000b40029c17a23 */ /* 0x100fe400000108af */
[----:B------:R-:W1:Y:S01]  /*aff0*/  MUFU.EX2 R164, R164 ;  /* 0x000000a400a47308 */ /* 0x000e620000000800 */
[----:B------:R-:W-:Y:S02]  /*b000*/  FFMA.FTZ R189, R48, c[0x0][0x2d0], -R178 ;  /* 0x0000b40030bd7a23 */ /* 0x000fe400000108b2 */
[----:B------:R-:W-:Y:S01]  /*b010*/  FADD.FTZ R6, -R5, R152 ;  /* 0x0000009805067221 */ /* 0x000fe20000010100 */
[----:B--2---:R-:W-:Y:S01]  /*b020*/  F2FP.BF16.PACK_AB R145, R7, R162 ;  /* 0x000000a20791723e */ /* 0x004fe200000010ff */
[----:B------:R-:W2:Y:S01]  /*b030*/  LDSM.16.MT88.4 R152, [R214+0x100] ;  /* 0x00010000d698783b */ /* 0x000ea20000004200 */
[----:B------:R-:W-:Y:S02]  /*b040*/  FMUL.FTZ R174, R5, c[0x0][0x2d0] ;  /* 0x0000b40005ae7a20 */ /* 0x000fe40000410000 */
[----:B------:R-:W-:Y:S02]  /*b050*/  FMUL.FTZ R0, R6, c[0x0][0x2d0] ;  /* 0x0000b40006007a20 */ /* 0x000fe40000410000 */
[----:B------:R-:W-:Y:S01]  /*b060*/  MUFU.EX2 R165, R165 ;  /* 0x000000a500a57308 */ /* 0x000fe20000000800 */
[--C-:B------:R-:W-:Y:S02]  /*b070*/  FFMA.FTZ R170, R10, c[0x0][0x2d0], -R174.reuse ;  /* 0x0000b4000aaa7a23 */ /* 0x100fe400000108ae */
[--C-:B------:R-:W-:Y:S02]  /*b080*/  FFMA.FTZ R171, R11, c[0x0][0x2d0], -R174.reuse ;  /* 0x0000b4000bab7a23 */ /* 0x100fe400000108ae */
[--C-:B------:R-:W-:Y:S02]  /*b090*/  FFMA.FTZ R172, R14, c[0x0][0x2d0], -R174.reuse ;  /* 0x0000b4000eac7a23 */ /* 0x100fe400000108ae */
[--C-:B------:R-:W-:Y:S02]  /*b0a0*/  FFMA.FTZ R173, R15, c[0x0][0x2d0], -R174.reuse ;  /* 0x0000b4000fad7a23 */ /* 0x100fe400000108ae */
[C---:B------:R-:W-:Y:S01]  /*b0b0*/  FMUL.FTZ R10, R148.reuse, R146 ;  /* 0x00000092940a7220 */ /* 0x040fe20000410000 */
[----:B------:R-:W3:Y:S01]  /*b0c0*/  MUFU.EX2 R166, R166 ;  /* 0x000000a600a67308 */ /* 0x000ee20000000800 */
[----:B------:R-:W-:Y:S02]  /*b0d0*/  FMUL.FTZ R11, R148, R147 ;  /* 0x00000093940b7220 */ /* 0x000fe40000410000 */
[--C-:B------:R-:W-:Y:S01]  /*b0e0*/  FFMA.FTZ R194, R42, c[0x0][0x2d0], -R174.reuse ;  /* 0x0000b4002ac27a23 */ /* 0x100fe200000108ae */
[----:B-1----:R-:W-:Y:S01]  /*b0f0*/  F2FP.BF16.PACK_AB R146, R164, R163 ;  /* 0x000000a3a492723e */ /* 0x002fe200000010ff */
[----:B------:R-:W-:Y:S02]  /*b100*/  FFMA.FTZ R195, R43, c[0x0][0x2d0], -R174 ;  /* 0x0000b4002bc37a23 */ /* 0x000fe400000108ae */
[----:B------:R-:W-:Y:S01]  /*b110*/  LDSM.16.MT88.4 R40, [R214+0x900] ;  /* 0x00090000d628783b */ /* 0x000fe20000004200 */
[----:B------:R-:W-:Y:S02]  /*b120*/  FFMA.FTZ R191, R50, c[0x0][0x2d0], -R176 ;  /* 0x0000b40032bf7a23 */ /* 0x000fe400000108b0 */
[----:B------:R1:W-:Y:S01]  /*b130*/  MUFU.EX2 R6, R8 ;  /* 0x0000000800067308 */ /* 0x0003e20000000800 */
[--C-:B------:R-:W-:Y:S02]  /*b140*/  FFMA.FTZ R196, R44, c[0x0][0x2d0], -R175.reuse ;  /* 0x0000b4002cc47a23 */ /* 0x100fe400000108af */
[--C-:B------:R-:W-:Y:S02]  /*b150*/  FFMA.FTZ R197, R46, c[0x0][0x2d0], -R174.reuse ;  /* 0x0000b4002ec57a23 */ /* 0x100fe400000108ae */
[C---:B------:R-:W-:Y:S02]  /*b160*/  FMUL.FTZ R120, R150.reuse, R120 ;  /* 0x0000007896787220 */ /* 0x040fe40000410000 */
[----:B------:R-:W-:Y:S02]  /*b170*/  FMUL.FTZ R121, R150, R121 ;  /* 0x0000007996797220 */ /* 0x000fe40000410000 */
[C---:B------:R-:W-:Y:S01]  /*b180*/  FMUL.FTZ R122, R148.reuse, R122 ;  /* 0x0000007a947a7220 */ /* 0x040fe20000410000 */
[----:B------:R-:W4:Y:S01]  /*b190*/  MUFU.EX2 R2, R2 ;  /* 0x0000000200027308 */ /* 0x000f220000000800 */
[----:B------:R-:W-:Y:S02]  /*b1a0*/  FMUL.FTZ R123, R148, R123 ;  /* 0x0000007b947b7220 */ /* 0x000fe40000410000 */
[----:B------:R-:W-:Y:S01]  /*b1b0*/  FMUL.FTZ R128, R150, R128 ;  /* 0x0000008096807220 */ /* 0x000fe20000410000 */
[----:B---3--:R-:W-:Y:S01]  /*b1c0*/  F2FP.BF16.PACK_AB R147, R166, R165 ;  /* 0x000000a5a693723e */ /* 0x008fe200000010ff */
[----:B------:R-:W-:Y:S02]  /*b1d0*/  FMUL.FTZ R129, R150, R129 ;  /* 0x0000008196817220 */ /* 0x000fe40000410000 */
[C---:B------:R-:W-:Y:S02]  /*b1e0*/  FMUL.FTZ R130, R148.reuse, R130 ;  /* 0x0000008294827220 */ /* 0x040fe40000410000 */
[----:B------:R-:W-:Y:S01]  /*b1f0*/  FMUL.FTZ R131, R148, R131 ;  /* 0x0000008394837220 */ /* 0x000fe20000410000 */
[----:B------:R-:W3:Y:S01]  /*b200*/  MUFU.EX2 R0, R0 ;  /* 0x0000000000007308 */ /* 0x000ee20000000800 */
[C---:B------:R-:W-:Y:S02]  /*b210*/  FMUL.FTZ R68, R150.reuse, R68 ;  /* 0x0000004496447220 */ /* 0x040fe40000410000 */
[C---:B------:R-:W-:Y:S02]  /*b220*/  FMUL.FTZ R69, R150.reuse, R69 ;  /* 0x0000004596457220 */ /* 0x040fe40000410000 */
[----:B-1----:R-:W-:Y:S01]  /*b230*/  FMUL.FTZ R8, R150, R144 ;  /* 0x0000009096087220 */ /* 0x002fe20000410000 */
[----:B------:R-:W-:Y:S01]  /*b240*/  F2FP.BF16.PACK_AB R144, R161, R160 ;  /* 0x000000a0a190723e */ /* 0x000fe200000010ff */
[C---:B------:R-:W-:Y:S02]  /*b250*/  FMUL.FTZ R70, R148.reuse, R70 ;  /* 0x0000004694467220 */ /* 0x040fe40000410000 */
[----:B------:R-:W-:Y:S01]  /*b260*/  FMUL.FTZ R71, R148, R71 ;  /* 0x0000004794477220 */ /* 0x000fe20000410000 */
[----:B------:R-:W1:Y:S01]  /*b270*/  MUFU.EX2 R167, R167 ;  /* 0x000000a700a77308 */ /* 0x000e620000000800 */
[----:B------:R-:W-:Y:S02]  /*b280*/  FMUL.FTZ R80, R150, R80 ;  /* 0x0000005096507220 */ /* 0x000fe40000410000 */
[-C--:B--2---:R-:W-:Y:S05]  /*b290*/  HMMA.16816.F32.BF16 R8, R144, R152.reuse, R8 ;  /* 0x000000989008723c */ /* 0x084fea0000041808 */
[C---:B----4-:R-:W-:Y:S02]  /*b2a0*/  FMUL.FTZ R12, R2.reuse, R140 ;  /* 0x0000008c020c7220 */ /* 0x050fe40000410000 */
[----:B------:R-:W-:Y:S01]  /*b2b0*/  MUFU.EX2 R168, R168 ;  /* 0x000000a800a87308 */ /* 0x000fe20000000800 */
[----:B------:R-:W-:Y:S04]  /*b2c0*/  FMUL.FTZ R13, R2, R141 ;  /* 0x0000008d020d7220 */ /* 0x000fe80000410000 */
[C---:B---3--:R-:W-:Y:S02]  /*b2d0*/  FMUL.FTZ R14, R0.reuse, R142 ;  /* 0x0000008e000e7220 */ /* 0x048fe40000410000 */
[----:B------:R-:W-:Y:S02]  /*b2e0*/  FMUL.FTZ R15, R0, R143 ;  /* 0x0000008f000f7220 */ /* 0x000fe40000410000 */
[C---:B------:R-:W-:Y:S01]  /*b2f0*/  FMUL.FTZ R16, R2.reuse, R136 ;  /* 0x0000008802107220 */ /* 0x040fe20000410000 */
[----:B------:R-:W2:Y:S01]  /*b300*/  MUFU.EX2 R169, R169 ;  /* 0x000000a900a97308 */ /* 0x000ea20000000800 */
[----:B------:R-:W-:Y:S02]  /*b310*/  FMUL.FTZ R17, R2, R137 ;  /* 0x0000008902117220 */ /* 0x000fe40000410000 */
[C---:B------:R-:W-:Y:S01]  /*b320*/  FMUL.FTZ R18, R0.reuse, R138 ;  /* 0x0000008a00127220 */ /* 0x040fe20000410000 */
[----:B-1----:R-:W-:Y:S01]  /*b330*/  F2FP.BF16.PACK_AB R140, R167, R6 ;  /* 0x00000006a78c723e */ /* 0x002fe200000010ff */
[----:B------:R-:W-:Y:S02]  /*b340*/  FMUL.FTZ R19, R0, R139 ;  /* 0x0000008b00137220 */ /* 0x000fe40000410000 */
[----:B------:R-:W1:Y:S01]  /*b350*/  LDSM.16.MT88.4 R136, [R214+0xd00] ;  /* 0x000d0000d688783b */ /* 0x000e620000004200 */
[C---:B------:R-:W-:Y:S02]  /*b360*/  FMUL.FTZ R108, R2.reuse, R108 ;  /* 0x0000006c026c7220 */ /* 0x040fe40000410000 */
[----:B------:R-:W-:Y:S01]  /*b370*/  MUFU.EX2 R170, R170 ;  /* 0x000000aa00aa7308 */ /* 0x000fe20000000800 */
[----:B------:R-:W-:Y:S02]  /*b380*/  FMUL.FTZ R109, R2, R109 ;  /* 0x0000006d026d7220 */ /* 0x000fe40000410000 */
[C---:B------:R-:W-:Y:S02]  /*b390*/  FMUL.FTZ R110, R0.reuse, R110 ;  /* 0x0000006e006e7220 */ /* 0x040fe40000410000 */
[----:B------:R-:W-:Y:S02]  /*b3a0*/  FMUL.FTZ R111, R0, R111 ;  /* 0x0000006f006f7220 */ /* 0x000fe40000410000 */
[C---:B------:R-:W-:Y:S02]  /*b3b0*/  FMUL.FTZ R124, R2.reuse, R124 ;  /* 0x0000007c027c7220 */ /* 0x040fe40000410000 */
[----:B------:R-:W-:Y:S01]  /*b3c0*/  FMUL.FTZ R125, R2, R125 ;  /* 0x0000007d027d7220 */ /* 0x000fe20000410000 */
[----:B------:R-:W3:Y:S01]  /*b3d0*/  MUFU.EX2 R171, R171 ;  /* 0x000000ab00ab7308 */ /* 0x000ee20000000800 */
[C---:B------:R-:W-:Y:S02]  /*b3e0*/  FMUL.FTZ R126, R0.reuse, R126 ;  /* 0x0000007e007e7220 */ /* 0x040fe40000410000 */
[----:B------:R-:W-:Y:S01]  /*b3f0*/  FMUL.FTZ R127, R0, R127 ;  /* 0x0000007f007f7220 */ /* 0x000fe20000410000 */
[----:B--2---:R-:W-:Y:S01]  /*b400*/  F2FP.BF16.PACK_AB R142, R169, R168 ;  /* 0x000000a8a98e723e */ /* 0x004fe200000010ff */
[C---:B------:R-:W-:Y:S02]  /*b410*/  FMUL.FTZ R72, R2.reuse, R72 ;  /* 0x0000004802487220 */ /* 0x040fe40000410000 */
[----:B------:R-:W-:Y:S02]  /*b420*/  FMUL.FTZ R73, R2, R73 ;  /* 0x0000004902497220 */ /* 0x000fe40000410000 */
[C---:B------:R-:W-:Y:S01]  /*b430*/  FMUL.FTZ R74, R0.reuse, R74 ;  /* 0x0000004a004a7220 */ /* 0x040fe20000410000 */
[----:B------:R-:W-:Y:S01]  /*b440*/  MUFU.EX2 R172, R172 ;  /* 0x000000ac00ac7308 */ /* 0x000fe20000000800 */
[----:B------:R-:W-:Y:S02]  /*b450*/  FMUL.FTZ R75, R0, R75 ;  /* 0x0000004b004b7220 */ /* 0x000fe40000410000 */
[C---:B------:R-:W-:Y:S02]  /*b460*/  FMUL.FTZ R76, R2.reuse, R76 ;  /* 0x0000004c024c7220 */ /* 0x040fe40000410000 */
[----:B------:R-:W-:Y:S02]  /*b470*/  FMUL.FTZ R77, R2, R77 ;  /* 0x0000004d024d7220 */ /* 0x000fe40000410000 */
[C---:B------:R-:W-:Y:S02]  /*b480*/  FMUL.FTZ R78, R0.reuse, R78 ;  /* 0x0000004e004e7220 */ /* 0x040fe40000410000 */
[----:B------:R-:W-:Y:S01]  /*b490*/  FMUL.FTZ R79, R0, R79 ;  /* 0x0000004f004f7220 */ /* 0x000fe20000410000 */
[----:B------:R-:W2:Y:S01]  /*b4a0*/  MUFU.EX2 R173, R173 ;  /* 0x000000ad00ad7308 */ /* 0x000ea20000000800 */
[----:B------:R-:W-:Y:S02]  /*b4b0*/  FMUL.FTZ R81, R150, R81 ;  /* 0x0000005196517220 */ /* 0x000fe40000410000 */
[C---:B------:R-:W-:Y:S01]  /*b4c0*/  FMUL.FTZ R82, R148.reuse, R82 ;  /* 0x0000005294527220 */ /* 0x040fe20000410000 */
        /* <DEDUP_REMOVED lines=14> */
[--C-:B------:R-:W-:Y:S02]  /*b5b0*/  FFMA.FTZ R181, R28, c[0x0][0x2d0], -R175.reuse ;  /* 0x0000b4001cb57a23 */ /* 0x100fe400000108af */
[--C-:B------:R-:W-:Y:S02]  /*b5c0*/  FFMA.FTZ R184, R29, c[0x0][0x2d0], -R175.reuse ;  /* 0x0000b4001db87a23 */ /* 0x100fe400000108af */
[--C-:B------:R-:W-:Y:S01]  /*b5d0*/  FFMA.FTZ R183, R30, c[0x0][0x2d0], -R174.reuse ;  /* 0x0000b4001eb77a23 */ /* 0x100fe200000108ae */
[----:B------:R-:W-:Y:S01]  /*b5e0*/  MUFU.EX2 R179, R179 ;  /* 0x000000b300b37308 */ /* 0x000fe20000000800 */
[C---:B------:R-:W-:Y:S04]  /*b5f0*/  HMMA.16816.F32.BF16 R12, R140.reuse, R152, R12 ;  /* 0x000000988c0c723c */ /* 0x040fe8000004180c */
[----:B------:R-:W-:Y:S02]  /*b600*/  FFMA.FTZ R186, R31, c[0x0][0x2d0], -R174 ;  /* 0x0000b4001fba7a23 */ /* 0x000fe400000108ae */
[C---:B------:R-:W-:Y:S02]  /*b610*/  FMUL.FTZ R92, R2.reuse, R92 ;  /* 0x0000005c025c7220 */ /* 0x040fe40000410000 */
[-C--:B------:R-:W-:Y:S01]  /*b620*/  HMMA.16816.F32.BF16 R16, R140, R154.reuse, R16 ;  /* 0x0000009a8c10723c */ /* 0x080fe20000041810 */
[----:B------:R-:W-:Y:S03]  /*b630*/  MUFU.EX2 R182, R182 ;  /* 0x000000b600b67308 */ /* 0x000fe60000000800 */
[----:B------:R-:W-:Y:S02]  /*b640*/  FMUL.FTZ R93, R2, R93 ;  /* 0x0000005d025d7220 */ /* 0x000fe40000410000 */
[C---:B------:R-:W-:Y:S02]  /*b650*/  FMUL.FTZ R94, R0.reuse, R94 ;  /* 0x0000005e005e7220 */ /* 0x040fe40000410000 */
[C---:B------:R-:W-:Y:S01]  /*b660*/  HMMA.16816.F32.BF16 R100, R144.reuse, R154, R100 ;  /* 0x0000009a9064723c */ /* 0x040fe20000041864 */
[----:B------:R-:W2:Y:S02]  /*b670*/  LDSM.16.MT88.4 R152, [R212+0xd00] ;  /* 0x000d0000d498783b */ /* 0x000ea40000004200 */
[----:B------:R-:W-:Y:S01]  /*b680*/  MUFU.EX2 R181, R181 ;  /* 0x000000b500b57308 */ /* 0x000fe20000000800 */
[----:B------:R-:W-:Y:S02]  /*b690*/  FMUL.FTZ R95, R0, R95 ;  /* 0x0000005f005f7220 */ /* 0x000fe40000410000 */
[C---:B------:R-:W-:Y:S02]  /*b6a0*/  FMUL.FTZ R96, R150.reuse, R96 ;  /* 0x0000006096607220 */ /* 0x040fe40000410000 */
[-C--:B------:R-:W-:Y:S04]  /*b6b0*/  HMMA.16816.F32.BF16 R104, R144, R156.reuse, R104 ;  /* 0x0000009c9068723c */ /* 0x080fe80000041868 */
[----:B------:R-:W-:Y:S01]  /*b6c0*/  FMUL.FTZ R97, R150, R97 ;  /* 0x0000006196617220 */ /* 0x000fe20000410000 */
[----:B------:R-:W3:Y:S01]  /*b6d0*/  MUFU.EX2 R184, R184 ;  /* 0x000000b800b87308 */ /* 0x000ee20000000800 */
[----:B------:R-:W-:Y:S02]  /*b6e0*/  FMUL.FTZ R98, R148, R98 ;  /* 0x0000006294627220 */ /* 0x000fe40000410000 */
[C---:B------:R-:W-:Y:S04]  /*b6f0*/  HMMA.16816.F32.BF16 R108, R140.reuse, R156, R108 ;  /* 0x0000009c8c6c723c */ /* 0x040fe8000004186c */
[C---:B------:R-:W-:Y:S02]  /*b700*/  FMUL.FTZ R112, R2.reuse, R112 ;  /* 0x0000007002707220 */ /* 0x040fe40000410000 */
[----:B------:R-:W-:Y:S01]  /*b710*/  FMUL.FTZ R113, R2, R113 ;  /* 0x0000007102717220 */ /* 0x000fe20000410000 */
[----:B------:R-:W-:Y:S01]  /*b720*/  MUFU.EX2 R183, R183 ;  /* 0x000000b700b77308 */ /* 0x000fe20000000800 */
[C---:B------:R-:W-:Y:S04]  /*b730*/  FMUL.FTZ R114, R0.reuse, R114 ;  /* 0x0000007200727220 */ /* 0x040fe80000410000 */
[----:B------:R-:W-:Y:S02]  /*b740*/  FMUL.FTZ R115, R0, R115 ;  /* 0x0000007300737220 */ /* 0x000fe40000410000 */
[--C-:B------:R-:W-:Y:S02]  /*b750*/  FFMA.FTZ R156, R20, c[0x0][0x2d0], -R178.reuse ;  /* 0x0000b400149c7a23 */ /* 0x100fe400000108b2 */
[----:B------:R-:W-:Y:S01]  /*b760*/  FMUL.FTZ R20, R2, R132 ;  /* 0x0000008402147220 */ /* 0x000fe20000410000 */
[----:B------:R-:W4:Y:S01]  /*b770*/  MUFU.EX2 R186, R186 ;  /* 0x000000ba00ba7308 */ /* 0x000f220000000800 */
[--C-:B------:R-:W-:Y:S01]  /*b780*/  FFMA.FTZ R157, R21, c[0x0][0x2d0], -R178.reuse ;  /* 0x0000b400159d7a23 */ /* 0x100fe200000108b2 */
[-C--:B------:R-:W-:Y:S03]  /*b790*/  HMMA.16816.F32.BF16 R112, R140, R158.reuse, R112 ;  /* 0x0000009e8c70723c */ /* 0x080fe60000041870 */
[----:B------:R-:W-:Y:S01]  /*b7a0*/  FMUL.FTZ R116, R150, R116 ;  /* 0x0000007496747220 */ /* 0x000fe20000410000 */
[----:B---3--:R-:W-:Y:S01]  /*b7b0*/  F2FP.BF16.PACK_AB R30, R184, R181 ;  /* 0x000000b5b81e723e */ /* 0x008fe200000010ff */
[----:B------:R-:W-:Y:S02]  /*b7c0*/  FMUL.FTZ R117, R150, R117 ;  /* 0x0000007596757220 */ /* 0x000fe40000410000 */
[C---:B------:R-:W-:Y:S01]  /*b7d0*/  FMUL.FTZ R118, R148.reuse, R118 ;  /* 0x0000007694767220 */ /* 0x040fe20000410000 */
[----:B------:R-:W-:Y:S01]  /*b7e0*/  MUFU.EX2 R156, R156 ;  /* 0x0000009c009c7308 */ /* 0x000fe20000000800 */
[----:B------:R-:W-:Y:S03]  /*b7f0*/  FMUL.FTZ R119, R148, R119 ;  /* 0x0000007794777220 */ /* 0x000fe60000410000 */
[----:B------:R-:W-:Y:S02]  /*b800*/  FMUL.FTZ R21, R2, R133 ;  /* 0x0000008502157220 */ /* 0x000fe40000410000 */
[----:B------:R-:W-:Y:S02]  /*b810*/  FFMA.FTZ R178, R49, c[0x0][0x2d0], -R178 ;  /* 0x0000b40031b27a23 */ /* 0x000fe400000108b2 */
[C---:B------:R-:W-:Y:S02]  /*b820*/  HMMA.16816.F32.BF16 R116, R144.reuse, R158, R116 ;  /* 0x0000009e9074723c */ /* 0x040fe40000041874 */
[----:B------:R-:W3:Y:S02]  /*b830*/  MUFU.EX2 R157, R157 ;  /* 0x0000009d009d7308 */ /* 0x000ee40000000800 */
[----:B------:R-:W-:Y:S01]  /*b840*/  FMUL.FTZ R99, R148, R99 ;  /* 0x0000006394637220 */ /* 0x000fe20000410000 */
[----:B----4-:R-:W-:Y:S02]  /*b850*/  F2FP.BF16.PACK_AB R31, R186, R183 ;  /* 0x000000b7ba1f723e */ /* 0x010fe400000010ff */
[--C-:B------:R-:W-:Y:S01]  /*b860*/  FFMA.FTZ R158, R22, c[0x0][0x2d0], -R176.reuse ;  /* 0x0000b400169e7a23 */ /* 0x100fe200000108b0 */
[-C--:B-1----:R-:W-:Y:S04]  /*b870*/  HMMA.16816.F32.BF16 R120, R144, R136.reuse, R120 ;  /* 0x000000889078723c */ /* 0x082fe80000041878 */
[C---:B------:R-:W-:Y:S01]  /*b880*/  FMUL.FTZ R22, R0.reuse, R134 ;  /* 0x0000008600167220 */ /* 0x040fe20000410000 */
[----:B------:R-:W-:Y:S01]  /*b890*/  MUFU.EX2 R158, R158 ;  /* 0x0000009e009e7308 */ /* 0x000fe20000000800 */
[--C-:B------:R-:W-:Y:S02]  /*b8a0*/  FFMA.FTZ R159, R23, c[0x0][0x2d0], -R176.reuse ;  /* 0x0000b400179f7a23 */ /* 0x100fe400000108b0 */
[C---:B------:R-:W-:Y:S04]  /*b8b0*/  HMMA.16816.F32.BF16 R124, R140.reuse, R136, R124 ;  /* 0x000000888c7c723c */ /* 0x040fe8000004187c */
[----:B------:R-:W-:Y:S02]  /*b8c0*/  FMUL.FTZ R23, R0, R135 ;  /* 0x0000008700177220 */ /* 0x000fe40000410000 */
[----:B------:R-:W1:Y:S01]  /*b8d0*/  LDSM.16.MT88.4 R132, [R214+0x1900] ;  /* 0x00190000d684783b */ /* 0x000e620000004200 */
[----:B------:R-:W-:Y:S01]  /*b8e0*/  FFMA.FTZ R176, R51, c[0x0][0x2d0], -R176 ;  /* 0x0000b40033b07a23 */ /* 0x000fe200000108b0 */
[----:B------:R-:W-:Y:S01]  /*b8f0*/  MUFU.EX2 R159, R159 ;  /* 0x0000009f009f7308 */ /* 0x000fe20000000800 */
[C---:B------:R-:W-:Y:S02]  /*b900*/  FMUL.FTZ R52, R150.reuse, R52 ;  /* 0x0000003496347220 */ /* 0x040fe40000410000 */
[-C--:B------:R-:W-:Y:S03]  /*b910*/  HMMA.16816.F32.BF16 R20, R140, R138.reuse, R20 ;  /* 0x0000008a8c14723c */ /* 0x080fe60000041814 */
[----:B------:R-:W-:Y:S01]  /*b920*/  LDSM.16.MT88.4 R48, [R212+0x1500] ;  /* 0x00150000d430783b */ /* 0x000fe20000004200 */
[----:B------:R-:W-:Y:S02]  /*b930*/  FMUL.FTZ R53, R150, R53 ;  /* 0x0000003596357220 */ /* 0x000fe40000410000 */
[C---:B------:R-:W-:Y:S01]  /*b940*/  FMUL.FTZ R54, R148.reuse, R54 ;  /* 0x0000003694367220 */ /* 0x040fe20000410000 */
[----:B------:R-:W-:Y:S01]  /*b950*/  MUFU.EX2 R185, R185 ;  /* 0x000000b900b97308 */ /* 0x000fe20000000800 */
[C---:B------:R-:W-:Y:S03]  /*b960*/  HMMA.16816.F32.BF16 R128, R144.reuse, R138, R128 ;  /* 0x0000008a9080723c */ /* 0x040fe60000041880 */
[----:B------:R-:W-:Y:S01]  /*b970*/  LDSM.16.MT88.4 R136, [R212+0x500] ;  /* 0x00050000d488783b */ /* 0x000fe20000004200 */
[----:B------:R-:W-:Y:S02]  /*b980*/  FMUL.FTZ R55, R148, R55 ;  /* 0x0000003794377220 */ /* 0x000fe40000410000 */
[C---:B------:R-:W-:Y:S02]  /*b990*/  FMUL.FTZ R56, R2.reuse, R56 ;  /* 0x0000003802387220 */ /* 0x040fe40000410000 */
[----:B------:R-:W-:Y:S01]  /*b9a0*/  FMUL.FTZ R57, R2, R57 ;  /* 0x0000003902397220 */ /* 0x000fe20000410000 */
[----:B------:R-:W-:Y:S02]  /*b9b0*/  MUFU.EX2 R188, R188 ;  /* 0x000000bc00bc7308 */ /* 0x000fe40000000800 */
[-C--:B--2---:R-:W-:Y:S03]  /*b9c0*/  HMMA.16816.F32.BF16 R52, R144, R152.reuse, R52 ;  /* 0x000000989034723c */ /* 0x084fe60000041834 */
[C---:B------:R-:W-:Y:S02]  /*b9d0*/  FMUL.FTZ R58, R0.reuse, R58 ;  /* 0x0000003a003a7220 */ /* 0x040fe40000410000 */
[----:B------:R-:W-:Y:S02]  /*b9e0*/  FMUL.FTZ R59, R0, R59 ;  /* 0x0000003b003b7220 */ /* 0x000fe40000410000 */
[C---:B------:R-:W-:Y:S01]  /*b9f0*/  FMUL.FTZ R64, R150.reuse, R64 ;  /* 0x0000004096407220 */ /* 0x040fe20000410000 */
[----:B------:R-:W-:Y:S01]  /*ba00*/  MUFU.EX2 R187, R187 ;  /* 0x000000bb00bb7308 */ /* 0x000fe20000000800 */
[----:B------:R-:W-:Y:S03]  /*ba10*/  FMUL.FTZ R65, R150, R65 ;  /* 0x0000004196417220 */ /* 0x000fe60000410000 */
[C---:B------:R-:W-:Y:S04]  /*ba20*/  HMMA.16816.F32.BF16 R56, R140.reuse, R152, R56 ;  /* 0x000000988c38723c */ /* 0x040fe80000041838 */
[C---:B------:R-:W-:Y:S02]  /*ba30*/  FMUL.FTZ R60, R2.reuse, R60 ;  /* 0x0000003c023c7220 */ /* 0x040fe40000410000 */
[----:B------:R2:W4:Y:S01]  /*ba40*/  MUFU.EX2 R152, R35 ;  /* 0x0000002300987308 */ /* 0x0005220000000800 */
[----:B------:R-:W-:Y:S02]  /*ba50*/  FMUL.FTZ R61, R2, R61 ;  /* 0x0000003d023d7220 */ /* 0x000fe40000410000 */
[C---:B------:R-:W-:Y:S03]  /*ba60*/  FMUL.FTZ R62, R0.reuse, R62 ;  /* 0x0000003e003e7220 */ /* 0x040fe60000410000 */
[----:B------:R-:W-:Y:S02]  /*ba70*/  FMUL.FTZ R63, R0, R63 ;  /* 0x0000003f003f7220 */ /* 0x000fe40000410000 */
[--C-:B------:R-:W-:Y:S01]  /*ba80*/  FFMA.FTZ R153, R24, c[0x0][0x2d0], -R175.reuse ;  /* 0x0000b40018997a23 */ /* 0x100fe200000108af */
[----:B---3--:R-:W-:Y:S01]  /*ba90*/  F2FP.BF16.PACK_AB R24, R157, R156 ;  /* 0x0000009c9d18723e */ /* 0x008fe200000010ff */
[C---:B------:R-:W-:Y:S01]  /*baa0*/  FMUL.FTZ R66, R148.reuse, R66 ;  /* 0x0000004294427220 */ /* 0x040fe20000410000 */
[----:B------:R-:W-:Y:S01]  /*bab0*/  MUFU.EX2 R190, R190 ;  /* 0x000000be00be7308 */ /* 0x000fe20000000800 */
[----:B------:R-:W-:Y:S01]  /*bac0*/  FMUL.FTZ R67, R148, R67 ;  /* 0x0000004394437220 */ /* 0x000fe20000410000 */
[-C--:B------:R-:W-:Y:S03]  /*bad0*/  HMMA.16816.F32.BF16 R60, R140, R154.reuse, R60 ;  /* 0x0000009a8c3c723c */ /* 0x080fe6000004183c */
[----:B------:R-:W-:Y:S02]  /*bae0*/  FFMA.FTZ R160, R150, R243, R160 ;  /* 0x000000f396a07223 */ /* 0x000fe400000100a0 */
[----:B------:R-:W-:Y:S02]  /*baf0*/  FFMA.FTZ R162, R148, R241, R162 ;  /* 0x000000f194a27223 */ /* 0x000fe400000100a2 */
[----:B------:R-:W-:Y:S01]  /*bb00*/  FFMA.FTZ R6, R2, R239, R6 ;  /* 0x000000ef02067223 */ /* 0x000fe20000010006 */
[C---:B------:R-:W-:Y:S01]  /*bb10*/  HMMA.16816.F32.BF16 R64, R144.reuse, R154, R64 ;  /* 0x0000009a9040723c */ /* 0x040fe20000041840 */
[----:B------:R-:W-:Y:S01]  /*bb20*/  MUFU.EX2 R153, R153 ;  /* 0x0000009900997308 */ /* 0x000fe20000000800 */
[----:B--2---:R-:W2:Y:S02]  /*bb30*/  LDSM.16.MT88.4 R32, [R212+0x1900] ;  /* 0x00190000d420783b */ /* 0x004ea40000004200 */
[----:B----4-:R-:W-:Y:S01]  /*bb40*/  F2FP.BF16.PACK_AB R27, R152, R179 ;  /* 0x000000b3981b723e */ /* 0x010fe200000010ff */
[----:B------:R-:W-:Y:S02]  /*bb50*/  FFMA.FTZ R170, R0, R237, R170 ;  /* 0x000000ed00aa7223 */ /* 0x000fe400000100aa */
[--C-:B------:R-:W-:Y:S01]  /*bb60*/  FFMA.FTZ R154, R25, c[0x0][0x2d0], -R175.reuse ;  /* 0x0000b400199a7a23 */ /* 0x100fe200000108af */
[-C--:B-1----:R-:W-:Y:S03]  /*bb70*/  HMMA.16816.F32.BF16 R68, R144, R132.reuse, R68 ;  /* 0x000000849044723c */ /* 0x082fe60000041844 */
[----:B------:R-:W-:Y:S01]  /*bb80*/  MUFU.EX2 R189, R189 ;  /* 0x000000bd00bd7308 */ /* 0x000fe20000000800 */
[----:B------:R-:W-:Y:S01]  /*bb90*/  FFMA.FTZ R175, R45, c[0x0][0x2d0], -R175 ;  /* 0x0000b4002daf7a23 */ /* 0x000fe200000108af */
[----:B------:R-:W-:Y:S01]  /*bba0*/  F2FP.BF16.PACK_AB R25, R159, R158 ;  /* 0x0000009e9f19723e */ /* 0x000fe200000010ff */
[--C-:B------:R-:W-:Y:S01]  /*bbb0*/  FFMA.FTZ R155, R26, c[0x0][0x2d0], -R174.reuse ;  /* 0x0000b4001a9b7a23 */ /* 0x100fe200000108ae */
[----:B------:R-:W-:Y:S01]  /*bbc0*/  F2FP.BF16.PACK_AB R26, R180, R177 ;  /* 0x000000b1b41a723e */ /* 0x000fe200000010ff */
[C---:B------:R-:W-:Y:S04]  /*bbd0*/  HMMA.16816.F32.BF16 R72, R140.reuse, R132, R72 ;  /* 0x000000848c48723c */ /* 0x040fe80000041848 */
[----:B------:R-:W-:Y:S01]  /*bbe0*/  FFMA.FTZ R174, R47, c[0x0][0x2d0], -R174 ;  /* 0x0000b4002fae7a23 */ /* 0x000fe200000108ae */
[----:B------:R-:W1:Y:S01]  /*bbf0*/  MUFU.EX2 R154, R154 ;  /* 0x0000009a009a7308 */ /* 0x000e620000000800 */
[----:B------:R-:W-:Y:S01]  /*bc00*/  LDSM.16.MT88.4 R44, [R214+0x1500] ;  /* 0x00150000d62c783b */ /* 0x000fe20000004200 */
[----:B------:R-:W-:Y:S01]  /*bc10*/  FADD.FTZ R160, R161, R160 ;  /* 0x000000a0a1a07221 */ /* 0x000fe20000010000 */
[-C--:B------:R-:W-:Y:S04]  /*bc20*/  HMMA.16816.F32.BF16 R76, R140, R134.reuse, R76 ;  /* 0x000000868c4c723c */ /* 0x080fe8000004184c */
[----:B------:R-:W-:Y:S02]  /*bc30*/  FADD.FTZ R162, R7, R162 ;  /* 0x000000a207a27221 */ /* 0x000fe40000010000 */
[----:B------:R-:W-:Y:S01]  /*bc40*/  FADD.FTZ R167, R167, R6 ;  /* 0x00000006a7a77221 */ /* 0x000fe20000010000 */
[----:B------:R-:W3:Y:S01]  /*bc50*/  MUFU.EX2 R155, R155 ;  /* 0x0000009b009b7308 */ /* 0x000ee20000000800 */
[C---:B------:R-:W-:Y:S01]  /*bc60*/  HMMA.16816.F32.BF16 R80, R144.reuse, R134, R80 ;  /* 0x000000869050723c */ /* 0x040fe20000041850 */
[----:B------:R-:W4:Y:S03]  /*bc70*/  LDSM.16.MT88.4 R132, [R214+0x500] ;  /* 0x00050000d684783b */ /* 0x000f260000004200 */
[----:B------:R-:W-:Y:S02]  /*bc80*/  FADD.FTZ R171, R171, R170 ;  /* 0x000000aaabab7221 */ /* 0x000fe40000010000 */
[----:B------:R-:W-:Y:S02]  /*bc90*/  FADD.FTZ R163, R163, R160 ;  /* 0x000000a0a3a37221 */ /* 0x000fe40000010000 */
[----:B------:R-:W-:Y:S01]  /*bca0*/  FADD.FTZ R165, R165, R162 ;  /* 0x000000a2a5a57221 */ /* 0x000fe20000010000 */
[----:B------:R-:W-:Y:S01]  /*bcb0*/  MUFU.EX2 R178, R178 ;  /* 0x000000b200b27308 */ /* 0x000fe20000000800 */
[-C--:B--2---:R-:W-:Y:S03]  /*bcc0*/  HMMA.16816.F32.BF16 R84, R144, R32.reuse, R84 ;  /* 0x000000209054723c */ /* 0x084fe60000041854 */
[----:B-1----:R-:W-:Y:S01]  /*bcd0*/  F2FP.BF16.PACK_AB R28, R154, R153 ;  /* 0x000000999a1c723e */ /* 0x002fe200000010ff */
[----:B------:R-:W-:Y:S02]  /*bce0*/  FADD.FTZ R168, R168, R167 ;  /* 0x000000a7a8a87221 */ /* 0x000fe40000010000 */
[----:B------:R-:W-:Y:S02]  /*bcf0*/  FADD.FTZ R172, R172, R171 ;  /* 0x000000abacac7221 */ /* 0x000fe40000010000 */
[C---:B------:R-:W-:Y:S01]  /*bd00*/  HMMA.16816.F32.BF16 R88, R140.reuse, R32, R88 ;  /* 0x000000208c58723c */ /* 0x040fe20000041858 */
[----:B------:R-:W-:Y:S03]  /*bd10*/  MUFU.EX2 R191, R191 ;  /* 0x000000bf00bf7308 */ /* 0x000fe60000000800 */
[----:B---3--:R-:W-:Y:S01]  /*bd20*/  F2FP.BF16.PACK_AB R29, R182, R155 ;  /* 0x0000009bb61d723e */ /* 0x008fe200000010ff */
[----:B------:R-:W-:Y:S02]  /*bd30*/  FADD.FTZ R163, R164, R163 ;  /* 0x000000a3a4a37221 */ /* 0x000fe40000010000 */
[----:B------:R-:W-:Y:S01]  /*bd40*/  FADD.FTZ R165, R166, R165 ;  /* 0x000000a5a6a57221 */ /* 0x000fe20000010000 */
[-C--:B------:R-:W-:Y:S03]  /*bd50*/  HMMA.16816.F32.BF16 R92, R140, R34.reuse, R92 ;  /* 0x000000228c5c723c */ /* 0x080fe6000004185c */
[----:B------:R-:W-:Y:S01]  /*bd60*/  MUFU.EX2 R176, R176 ;  /* 0x000000b000b07308 */ /* 0x000fe20000000800 */
[----:B------:R-:W-:Y:S02]  /*bd70*/  FADD.FTZ R168, R169, R168 ;  /* 0x000000a8a9a87221 */ /* 0x000fe40000010000 */
[----:B------:R-:W-:Y:S02]  /*bd80*/  FADD.FTZ R172, R173, R172 ;  /* 0x000000acadac7221 */ /* 0x000fe40000010000 */
[----:B------:R-:W-:Y:S01]  /*bd90*/  HMMA.16816.F32.BF16 R96, R144, R34, R96 ;  /* 0x000000229060723c */ /* 0x000fe20000041860 */
[----:B------:R-:W1:Y:S03]  /*bda0*/  LDSM.16.MT88.4 R32, [R214+0x1100] ;  /* 0x00110000d620783b */ /* 0x000e660000004200 */
[----:B------:R-:W-:Y:S01]  /*bdb0*/  FADD.FTZ R156, R156, R163 ;  /* 0x000000a39c9c7221 */ /* 0x000fe20000010000 */
[----:B------:R-:W-:Y:S01]  /*bdc0*/  MUFU.EX2 R192, R192 ;  /* 0x000000c000c07308 */ /* 0x000fe20000000800 */
[----:B------:R-:W-:Y:S02]  /*bdd0*/  FADD.FTZ R158, R158, R165 ;  /* 0x000000a59e9e7221 */ /* 0x000fe40000010000 */
[-C--:B----4-:R-:W-:Y:S05]  /*bde0*/  HMMA.16816.F32.BF16 R8, R24, R132.reuse, R8 ;  /* 0x000000841808723c */ /* 0x090fea0000041808 */
[----:B------:R-:W-:Y:S02]  /*bdf0*/  FADD.FTZ R153, R153, R168 ;  /* 0x000000a899997221 */ /* 0x000fe40000010000 */
[----:B------:R-:W2:Y:S01]  /*be00*/  MUFU.EX2 R193, R193 ;  /* 0x000000c100c17308 */ /* 0x000ea20000000800 */
[C---:B------:R-:W-:Y:S04]  /*be10*/  HMMA.16816.F32.BF16 R12, R28.reuse, R132, R12 ;  /* 0x000000841c0c723c */ /* 0x040fe8000004180c */
[----:B------:R-:W-:Y:S02]  /*be20*/  FADD.FTZ R155, R155, R172 ;  /* 0x000000ac9b9b7221 */ /* 0x000fe40000010000 */
[----:B------:R-:W-:Y:S02]  /*be30*/  FADD.FTZ R156, R157, R156 ;  /* 0x0000009c9d9c7221 */ /* 0x000fe40000010000 */
[-C--:B------:R-:W-:Y:S01]  /*be40*/  HMMA.16816.F32.BF16 R16, R28, R134.reuse, R16 ;  /* 0x000000861c10723c */ /* 0x080fe20000041810 */
[----:B------:R-:W-:Y:S03]  /*be50*/  MUFU.EX2 R194, R194 ;  /* 0x000000c200c27308 */ /* 0x000fe60000000800 */
[----:B------:R-:W-:Y:S02]  /*be60*/  FADD.FTZ R158, R159, R158 ;  /* 0x0000009e9f9e7221 */ /* 0x000fe40000010000 */
[----:B------:R-:W-:Y:S02]  /*be70*/  FADD.FTZ R154, R154, R153 ;  /* 0x000000999a9a7221 */ /* 0x000fe40000010000 */
[C---:B------:R-:W-:Y:S01]  /*be80*/  HMMA.16816.F32.BF16 R100, R24.reuse, R134, R100 ;  /* 0x000000861864723c */ /* 0x040fe20000041864 */
[----:B------:R-:W3:Y:S02]  /*be90*/  LDSM.16.MT88.4 R132, [R212+0x1100] ;  /* 0x00110000d484783b */ /* 0x000ee40000004200 */
[----:B------:R-:W4:Y:S01]  /*bea0*/  MUFU.EX2 R195, R195 ;  /* 0x000000c300c37308 */ /* 0x000f220000000800 */
[----:B------:R-:W-:Y:S02]  /*beb0*/  FADD.FTZ R182, R182, R155 ;  /* 0x0000009bb6b67221 */ /* 0x000fe40000010000 */
[----:B------:R-:W-:Y:S02]  /*bec0*/  FADD.FTZ R177, R177, R156 ;  /* 0x0000009cb1b17221 */ /* 0x000fe40000010000 */
[-C--:B------:R-:W-:Y:S04]  /*bed0*/  HMMA.16816.F32.BF16 R104, R24, R136.reuse, R104 ;  /* 0x000000881868723c */ /* 0x080fe80000041868 */
[----:B------:R-:W-:Y:S01]  /*bee0*/  FADD.FTZ R179, R179, R158 ;  /* 0x0000009eb3b37221 */ /* 0x000fe20000010000 */
[----:B------:R-:W-:Y:S01]  /*bef0*/  MUFU.EX2 R196, R196 ;  /* 0x000000c400c47308 */ /* 0x000fe20000000800 */
[----:B------:R-:W-:Y:S02]  /*bf00*/  FADD.FTZ R181, R181, R154 ;  /* 0x0000009ab5b57221 */ /* 0x000fe40000010000 */
[C---:B------:R-:W-:Y:S04]  /*bf10*/  HMMA.16816.F32.BF16 R108, R28.reuse, R136, R108 ;  /* 0x000000881c6c723c */ /* 0x040fe8000004186c */
[----:B------:R-:W-:Y:S02]  /*bf20*/  FADD.FTZ R183, R183, R182 ;  /* 0x000000b6b7b77221 */ /* 0x000fe40000010000 */
[----:B------:R-:W-:Y:S01]  /*bf30*/  FADD.FTZ R180, R180, R177 ;  /* 0x000000b1b4b47221 */ /* 0x000fe20000010000 */
[----:B------:R-:W5:Y:S01]  /*bf40*/  MUFU.EX2 R175, R175 ;  /* 0x000000af00af7308 */ /* 0x000f620000000800 */
[-C--:B------:R-:W-:Y:S04]  /*bf50*/  HMMA.16816.F32.BF16 R112, R28, R138.reuse, R112 ;  /* 0x0000008a1c70723c */ /* 0x080fe80000041870 */
[----:B------:R-:W-:Y:S02]  /*bf60*/  FADD.FTZ R152, R152, R179 ;  /* 0x000000b398987221 */ /* 0x000fe40000010000 */
[----:B------:R-:W-:Y:S02]  /*bf70*/  FADD.FTZ R181, R184, R181 ;  /* 0x000000b5b8b57221 */ /* 0x000fe40000010000 */
[C---:B------:R-:W-:Y:S01]  /*bf80*/  HMMA.16816.F32.BF16 R116, R24.reuse, R138, R116 ;  /* 0x0000008a1874723c */ /* 0x040fe20000041874 */
[----:B------:R-:W-:Y:S03]  /*bf90*/  MUFU.EX2 R197, R197 ;  /* 0x000000c500c57308 */ /* 0x000fe60000000800 */
[----:B------:R-:W-:Y:S04]  /*bfa0*/  FADD.FTZ R183, R186, R183 ;  /* 0x000000b7bab77221 */ /* 0x000fe80000010000 */
[-C--:B-1----:R-:W-:Y:S03]  /*bfb0*/  HMMA.16816.F32.BF16 R120, R24, R32.reuse, R120 ;  /* 0x000000201878723c */ /* 0x082fe60000041878 */
[----:B------:R-:W1:Y:S05]  /*bfc0*/  MUFU.EX2 R174, R174 ;  /* 0x000000ae00ae7308 */ /* 0x000e6a0000000800 */
[C---:B------:R-:W-:Y:S08]  /*bfd0*/  HMMA.16816.F32.BF16 R124, R28.reuse, R32, R124 ;  /* 0x000000201c7c723c */ /* 0x040ff0000004187c */
[-C--:B------:R-:W-:Y:S08]  /*bfe0*/  HMMA.16816.F32.BF16 R20, R28, R34.reuse, R20 ;  /* 0x000000221c14723c */ /* 0x080ff00000041814 */
[C---:B------:R-:W-:Y:S01]  /*bff0*/  HMMA.16816.F32.BF16 R128, R24.reuse, R34, R128 ;  /* 0x000000221880723c */ /* 0x040fe20000041880 */
[----:B------:R-:W1:Y:S07]  /*c000*/  LDSM.16.MT88.4 R32, [R212+0x1d00] ;  /* 0x001d0000d420783b */ /* 0x000e6e0000004200 */
[-C--:B---3--:R-:W-:Y:S08]  /*c010*/  HMMA.16816.F32.BF16 R52, R24, R132.reuse, R52 ;  /* 0x000000841834723c */ /* 0x088ff00000041834 */
[C---:B------:R-:W-:Y:S08]  /*c020*/  HMMA.16816.F32.BF16 R56, R28.reuse, R132, R56 ;  /* 0x000000841c38723c */ /* 0x040ff00000041838 */
[-C--:B------:R-:W-:Y:S08]  /*c030*/  HMMA.16816.F32.BF16 R60, R28, R134.reuse, R60 ;  /* 0x000000861c3c723c */ /* 0x080ff0000004183c */
[C---:B------:R-:W-:Y:S08]  /*c040*/  HMMA.16816.F32.BF16 R64, R24.reuse, R134, R64 ;  /* 0x000000861840723c */ /* 0x040ff00000041840 */
[-C--:B------:R-:W-:Y:S08]  /*c050*/  HMMA.16816.F32.BF16 R68, R24, R36.reuse, R68 ;  /* 0x000000241844723c */ /* 0x080ff00000041844 */
[C---:B------:R-:W-:Y:S08]  /*c060*/  HMMA.16816.F32.BF16 R72, R28.reuse, R36, R72 ;  /* 0x000000241c48723c */ /* 0x040ff00000041848 */
[-C--:B------:R-:W-:Y:S08]  /*c070*/  HMMA.16816.F32.BF16 R76, R28, R38.reuse, R76 ;  /* 0x000000261c4c723c */ /* 0x080ff0000004184c */
[C---:B------:R-:W-:Y:S01]  /*c080*/  HMMA.16816.F32.BF16 R80, R24.reuse, R38, R80 ;  /* 0x000000261850723c */ /* 0x040fe20000041850 */
[----:B------:R-:W3:Y:S07]  /*c090*/  LDSM.16.MT88.4 R36, [R212+0x900] ;  /* 0x00090000d424783b */ /* 0x000eee0000004200 */
[-C--:B-1----:R-:W-:Y:S08]  /*c0a0*/  HMMA.16816.F32.BF16 R84, R24, R32.reuse, R84 ;  /* 0x000000201854723c */ /* 0x082ff00000041854 */
[C---:B------:R-:W-:Y:S08]  /*c0b0*/  HMMA.16816.F32.BF16 R88, R28.reuse, R32, R88 ;  /* 0x000000201c58723c */ /* 0x040ff00000041858 */
[-C--:B------:R-:W-:Y:S07]  /*c0c0*/  HMMA.16816.F32.BF16 R92, R28, R34.reuse, R92 ;  /* 0x000000221c5c723c */ /* 0x080fee000004185c */
[----:B--2---:R-:W-:Y:S01]  /*c0d0*/  F2FP.BF16.PACK_AB R28, R193, R192 ;  /* 0x000000c0c11c723e */ /* 0x004fe200000010ff */
[----:B------:R-:W-:Y:S01]  /*c0e0*/  HMMA.16816.F32.BF16 R96, R24, R34, R96 ;  /* 0x000000221860723c */ /* 0x000fe20000041860 */
[----:B------:R-:W1:Y:S03]  /*c0f0*/  LDSM.16.MT88.4 R32, [R214+0x2100] ;  /* 0x00210000d620783b */ /* 0x000e660000004200 */
[----:B----4-:R-:W-:Y:S01]  /*c100*/  F2FP.BF16.PACK_AB R29, R195, R194 ;  /* 0x000000c2c31d723e */ /* 0x010fe200000010ff */
[----:B------:R-:W-:Y:S01]  /*c110*/  FADD.FTZ R192, R192, R181 ;  /* 0x000000b5c0c07221 */ /* 0x000fe20000010000 */
[----:B-----5:R-:W-:Y:S01]  /*c120*/  F2FP.BF16.PACK_AB R30, R175, R196 ;  /* 0x000000c4af1e723e */ /* 0x020fe200000010ff */
[----:B------:R-:W-:Y:S01]  /*c130*/  FADD.FTZ R194, R194, R183 ;  /* 0x000000b7c2c27221 */ /* 0x000fe20000010000 */
[----:B------:R-:W-:Y:S01]  /*c140*/  F2FP.BF16.PACK_AB R24, R188, R185 ;  /* 0x000000b9bc18723e */ /* 0x000fe200000010ff */
[----:B------:R-:W-:Y:S03]  /*c150*/  FADD.FTZ R185, R185, R180 ;  /* 0x000000b4b9b97221 */ /* 0x000fe60000010000 */
        /* <DEDUP_REMOVED lines=8> */
[----:B------:R-:W-:Y:S01]  /*c1e0*/  MOV R152, R5 ;  /* 0x0000000500987202 */ /* 0x000fe20000000f00 */
[----:B------:R-:W-:Y:S02]  /*c1f0*/  FADD.FTZ R194, R195, R194 ;  /* 0x000000c2c3c27221 */ /* 0x000fe40000010000 */
[-C--:B------:R-:W-:Y:S01]  /*c200*/  HMMA.16816.F32.BF16 R144, R24, R40.reuse, R8 ;  /* 0x000000281890723c */ /* 0x080fe20000041808 */
[----:B------:R-:W2:Y:S02]  /*c210*/  LDSM.16.MT88.4 R8, [R212+0x2100] ;  /* 0x00210000d408783b */ /* 0x000ea40000004200 */
[----:B------:R-:W-:Y:S02]  /*c220*/  FADD.FTZ R189, R189, R188 ;  /* 0x000000bcbdbd7221 */ /* 0x000fe40000010000 */
        /* <DEDUP_REMOVED lines=9> */
[----:B------:R-:W-:Y:S04]  /*c2c0*/  FADD.FTZ R237, R174, R197 ;  /* 0x000000c5aeed7221 */ /* 0x000fe80000010000 */
        /* <DEDUP_REMOVED lines=21> */
.L_x_2318:
        /* <DEDUP_REMOVED lines=9> */
.L_x_2345:
        /* <DEDUP_REMOVED lines=13> */
[----:B------:R-:W-:Y:S01]  /*c580*/  IMAD.IADD R7, R7, 0x1, R3 ;  /* 0x0000000107077824 */ /* 0x000fe200078e0203 */
[----:B------:R-:W-:Y:S01]  /*c590*/  SHF.L.U64.HI R149, R218, 0x1, R233 ;  /* 0x00000001da957819 */ /* 0x000fe200000102e9 */
[----:B------:R-:W-:Y:S02]  /*c5a0*/  IMAD.SHL.U32 R151, R219, 0x2, RZ ;  /* 0x00000002db977824 */ /* 0x000fe400078e00ff */
[----:B------:R-:W-:Y:S05]  /*c5b0*/  IMAD.WIDE.U32 R6, R225, c[0x0][0x218], R6 ;  /* 0x00008600e1067a25 */ /* 0x000fea00078e0006 */
[----:B------:R-:W-:Y:S04]  /*c5c0*/  IADD3 R3, P0, R6, UR20, RZ ;  /* 0x0000001406037c10 */ /* 0x000fe8000ff1e0ff */
[----:B------:R-:W-:Y:S01]  /*c5d0*/  IADD3.X R4, R7, UR16, R4, P0, !PT ;  /* 0x0000001007047c10 */ /* 0x000fe200087fe404 */
[----:B------:R-:W-:Y:S01]  /*c5e0*/  LDSM.16.M88.4 R48, [R217+0x4900] ;  /* 0x00490000d930783b */ /* 0x000fe20000000200 */
[C---:B------:R-:W-:Y:S01]  /*c5f0*/  LEA R9, P0, R3.reuse, c[0x0][0x1f8], 0x1 ;  /* 0x00007e0003097a11 */ /* 0x040fe200078008ff */
[----:B------:R-:W-:Y:S02]  /*c600*/  BSSY B0, `(.L_x_2325) ;  /* 0x000002e000007945 */ /* 0x000fe40003800000 */
        /* <DEDUP_REMOVED lines=12> */
[----:B-1----:R-:W-:Y:S03]  /*c6d0*/  IADD3 R12, P0, R4, R200, RZ ;  /* 0x000000c8040c7210 */ /* 0x002fe60007f1e0ff */
[----:B------:R1:W1:Y:S02]  /*c6e0*/  LDSM.16.M88.4 R172, [R210] ;  /* 0x00000000d2ac783b */ /* 0x0002640000000200 */
[----:B--2---:R-:W-:Y:S01]  /*c6f0*/  IMAD.X R13, R6, 0x1, R245, P0 ;  /* 0x00000001060d7824 */ /* 0x004fe200000e06f5 */
[----:B------:R-:W-:Y:S04]  /*c700*/  IADD3 R10, P0, R4, R151, RZ ;  /* 0x00000097040a7210 */ /* 0x000fe80007f1e0ff */
        /* <DEDUP_REMOVED lines=12> */
[----:B--2---:R2:W4:Y:S04]  /*c7d0*/  SHFL.IDX PT, R12, R8, 0x1, 0x1c1f ;  /* 0x003c1f00080c7f89 */ /* 0x00452800000e0000 */
[----:B------:R2:W3:Y:S02]  /*c7e0*/  SHFL.IDX PT, R5, R9, 0x1, 0x1c1f ;  /* 0x003c1f0009057f89 */ /* 0x0004e400000e0000 */
.L_x_2356:
[----:B------:R-:W-:Y:S02]  /*c7f0*/  ISETP.GE.AND P3, PT, R230, c[0x0][0x1d4], PT ;  /* 0x00007500e6007a0c */ /* 0x000fe40003f66270 */
[----:B--23--:R-:W-:Y:S02]  /*c800*/  IADD3 R8, P0, R5, R200, RZ ;  /* 0x000000c805087210 */ /* 0x00cfe40007f1e0ff */
[----:B------:R-:W-:Y:S02]  /*c810*/  ISETP.GE.AND P2, PT, R229, c[0x0][0x1d4], PT ;  /* 0x00007500e5007a0c */ /* 0x000fe40003f46270 */
[----:B------:R-:W-:Y:S01]  /*c820*/  ISETP.GE.AND P1, PT, R228, c[0x0][0x1d4], PT ;  /* 0x00007500e4007a0c */ /* 0x000fe20003f26270 */
[C---:B----4-:R-:W-:Y:S01]  /*c830*/  IMAD.X R9, R12.reuse, 0x1, R245, P0 ;  /* 0x000000010c097824 */ /* 0x050fe200000e06f5 */
        /* <DEDUP_REMOVED lines=10> */
.L_x_2326:
[----:B----4-:R-:W-:Y:S05]  /*c8e0*/  BSYNC B0 ;  /* 0x0000000000007941 */ /* 0x010fea0003800000 */
.L_x_2325:
        /* <DEDUP_REMOVED lines=10> */
[----:B------:R-:W-:Y:S02]  /*c990*/  LDSM.16.M88.4 R188, [R216+0x3900] ;  /* 0x00390000d8bc783b */ /* 0x000fe40000000200 */
        /* <DEDUP_REMOVED lines=26> */
[----:B------:R-:W1:Y:S07]  /*cb40*/  LDSM.16.M88.4 R156, [R208] ;  /* 0x00000000d09c783b */ /* 0x000e6e0000000200 */
[-C--:B--2---:R-:W-:Y:S01]  /*cb50*/  HMMA.16816.F32.BF16 R4, R176, R180.reuse, R4 ;  /* 0x000000b4b004723c */ /* 0x084fe20000041804 */
[----:B------:R-:W-:Y:S07]  /*cb60*/  LDSM.16.M88.4 R172, [R217+0x9900] ;  /* 0x00990000d9ac783b */ /* 0x000fee0000000200 */
[C---:B----4-:R-:W-:Y:S08]  /*cb70*/  HMMA.16816.F32.BF16 R8, R184.reuse, R180, R8 ;  /* 0x000000b4b808723c */ /* 0x050ff00000041808 */
        /* <DEDUP_REMOVED lines=13> */
[----:B------:R-:W3:Y:S07]  /*cc50*/  LDSM.16.M88.4 R176, [R216+0x4100] ;  /* 0x00410000d8b0783b */ /* 0x000eee0000000200 */
[-C--:B-----5:R-:W-:Y:S01]  /*cc60*/  HMMA.16816.F32.BF16 R4, R160, R192.reuse, R4 ;  /* 0x000000c0a004723c */ /* 0x0a0fe20000041804 */
        /* <DEDUP_REMOVED lines=13> */
[----:B------:R-:W-:Y:S01]  /*cd40*/  HMMA.16816.F32.BF16 R48, R160, R166, R48 ;  /* 0x000000a6a030723c */ /* 0x000fe20000041830 */
[----:B------:R-:W4:Y:S01]  /*cd50*/  LDSM.16.M88.4 R160, [R204] ;  /* 0x00000000cca0783b */ /* 0x000f220000000200 */
[----:B------:R-:W-:Y:S06]  /*cd60*/  DEPBAR.LE SB0, 0x0 ;  /* 0x000080000000791a */ /* 0x000fec0000000000 */
[-C--:B--2---:R-:W-:Y:S01]  /*cd70*/  HMMA.16816.F32.BF16 R4, R152, R168.reuse, R4 ;  /* 0x000000a89804723c */ /* 0x084fe20000041804 */
[----:B------:R-:W-:Y:S07]  /*cd80*/  BAR.SYNC.DEFER_BLOCKING 0x0 ;  /* 0x0000000000007b1d */ /* 0x000fee0000010000 */
        /* <DEDUP_REMOVED lines=58> */
[----:B------:R-:W-:Y:S01]  /*d130*/  SHFL.IDX PT, R162, R152, 0x1, 0x1c1f ;  /* 0x003c1f0098a27f89 */ /* 0x000fe200000e0000 */
[-C--:B-1----:R-:W-:Y:S05]  /*d140*/  @P1 IADD3 R160, P0, R156, R200.reuse, RZ ;  /* 0x000000c89ca01210 */ /* 0x082fea0007f1e0ff */
[----:B--2---:R-:W-:Y:S01]  /*d150*/  @P1 IMAD.X R161, R154, 0x1, R245, P0 ;  /* 0x000000019aa11824 */ /* 0x004fe200000e06f5 */
[----:B------:R-:W-:Y:S04]  /*d160*/  @P1 IADD3 R158, P0, R156, R151, RZ ;  /* 0x000000979c9e1210 */ /* 0x000fe80007f1e0ff */
[----:B------:R1:W-:Y:S01]  /*d170*/  @P1 LDGSTS.E.BYPASS.LTC128B.128 [R220+0x2500], [R160.64], !P5 ;  /* 0x02500000a0dc1fae */ /* 0x0003e2000e901d4c */
[----:B------:R-:W-:Y:S01]  /*d180*/  @P1 IMAD.X R159, R154, 0x1, R201, P0 ;  /* 0x000000019a9f1824 */ /* 0x000fe200000e06c9 */
[----:B------:R-:W-:Y:S04]  /*d190*/  @P1 IADD3 R156, P0, R156, R3, RZ ;  /* 0x000000039c9c1210 */ /* 0x000fe80007f1e0ff */
[----:B------:R1:W-:Y:S01]  /*d1a0*/  @P1 LDGSTS.E.BYPASS.LTC128B.128 [R220+0x3100], [R158.64], !P4 ;  /* 0x031000009edc1fae */ /* 0x0003e2000e101d4c */
[----:B------:R-:W-:Y:S01]  /*d1b0*/  @P1 IMAD.X R157, R154, 0x1, R149, P0 ;  /* 0x000000019a9d1824 */ /* 0x000fe200000e0695 */
[----:B------:R-:W-:Y:S02]  /*d1c0*/  ISETP.GE.AND P0, PT, R238, 0x21, PT ;  /* 0x00000021ee00780c */ /* 0x000fe40003f06270 */
[----:B------:R-:W2:Y:S04]  /*d1d0*/  SHFL.IDX PT, R154, R153, 0x1, 0x1c1f ;  /* 0x003c1f00999a7f89 */ /* 0x000ea800000e0000 */
[----:B------:R1:W-:Y:S07]  /*d1e0*/  @P1 LDGSTS.E.BYPASS.LTC128B.128 [R220+0x3d00], [R156.64], !P3 ;  /* 0x03d000009cdc1fae */ /* 0x0003ee000d901d4c */
[----:B--2---:R-:W-:Y:S05]  /*d1f0*/  @P0 IADD3 R164, P2, R154, R151, RZ ;  /* 0x000000979aa40210 */ /* 0x004fea0007f5e0ff */
[----:B------:R-:W-:Y:S01]  /*d200*/  @P0 IMAD.X R165, R162, 0x1, R201, P2 ;  /* 0x00000001a2a50824 */ /* 0x000fe200010e06c9 */
[----:B------:R-:W-:Y:S05]  /*d210*/  @P0 IADD3 R166, P2, R154, R3, RZ ;  /* 0x000000039aa60210 */ /* 0x000fea0007f5e0ff */
[----:B------:R-:W-:Y:S01]  /*d220*/  @P0 IMAD.X R167, R162, 0x1, R149, P2 ;  /* 0x00000001a2a70824 */ /* 0x000fe200010e0695 */
[----:B------:R-:W-:Y:S05]  /*d230*/  @P0 IADD3 R154, P2, R154, R200, RZ ;  /* 0x000000c89a9a0210 */ /* 0x000fea0007f5e0ff */
[----:B------:R-:W-:Y:S05]  /*d240*/  @P0 IMAD.X R155, R162, 0x1, R245, P2 ;  /* 0x00000001a29b0824 */ /* 0x000fea00010e06f5 */
[----:B------:R1:W-:Y:S04]  /*d250*/  @P0 LDGSTS.E.BYPASS.LTC128B.128 [R220+0x2d00], [R154.64], !P5 ;  /* 0x02d000009adc0fae */ /* 0x0003e8000e901d4c */
[----:B------:R1:W-:Y:S04]  /*d260*/  @P0 LDGSTS.E.BYPASS.LTC128B.128 [R220+0x3900], [R164.64], !P4 ;  /* 0x03900000a4dc0fae */ /* 0x0003e8000e101d4c */
[----:B------:R1:W-:Y:S02]  /*d270*/  @P0 LDGSTS.E.BYPASS.LTC128B.128 [R220+0x4500], [R166.64], !P3 ;  /* 0x04500000a6dc0fae */ /* 0x0003e4000d901d4c */
.L_x_2328:
[----:B-1----:R-:W-:Y:S01]  /*d280*/  IMAD.MOV.U32 R157, RZ, RZ, R231 ;  /* 0x000000ffff9d7224 */ /* 0x002fe200078e00e7 */
[----:B------:R-:W-:Y:S01]  /*d290*/  PLOP3.LUT P0, PT, PT, PT, UP2, 0x80, 0x0 ;  /* 0x000000000000781c */ /* 0x000fe20003f0f028 */
[----:B------:R-:W0:Y:S01]  /*d2a0*/  LDGDEPBAR ;  /* 0x00000000000079af */ /* 0x000e220000000000 */
[----:B------:R-:W-:Y:S02]  /*d2b0*/  IMAD R162, R236, -0x30, RZ ;  /* 0xffffffd0eca27824 */ /* 0x000fe400078e02ff */
[----:B------:R-:W-:Y:S03]  /*d2c0*/  IMAD.U32 R155, RZ, RZ, UR7 ;  /* 0x00000007ff9b7e24 */ /* 0x000fe6000f8e00ff */
[----:B------:R-:W-:Y:S04]  /*d2d0*/  IADD3 R154, -R235, 0x1, R162 ;  /* 0x00000001eb9a7810 */ /* 0x000fe80007ffe1a2 */
[----:B------:R-:W-:Y:S01]  /*d2e0*/  IADD3 R155, R154, -c[0x0][0x168], R155 ;  /* 0x80005a009a9b7a10 */ /* 0x000fe20007ffe09b */
[----:B------:R-:W-:Y:S02]  /*d2f0*/  IMAD.IADD R154, R162, 0x1, -R235 ;  /* 0x00000001a29a7824 */ /* 0x000fe400078e0aeb */
        /* <DEDUP_REMOVED lines=25> */
.L_x_2331:
[----:B------:R-:W-:Y:S04]  /*d490*/  MOV R3, 0x1 ;  /* 0x0000000100037802 */ /* 0x000fe80000000f00 */
[----:B------:R-:W-:Y:S11]  /*d4a0*/  ISETP.NE.AND P0, PT, R3, c[0x0][0x32c], PT ;  /* 0x0000cb0003007a0c */ /* 0x000ff60003f05270 */
[----:B------:R-:W-:Y:S02]  /*d4b0*/  @!UPT UIADD3 URZ, URZ, URZ, URZ ;  /* 0x0000003f3f3ff290 */ /* 0x000fe4000fffe03f */
[----:B------:R-:W-:Y:S05]  /*d4c0*/  @P0 IMAD.HI.U32 R3, R149, c[0x0][0x330], RZ ;  /* 0x0000cc0095030a27 */ /* 0x000fea00078e00ff */
[----:B------:R-:W-:Y:S02]  /*d4d0*/  @P0 SHF.R.U32.HI R149, RZ, c[0x0][0x334], R3 ;  /* 0x0000cd00ff950a19 */ /* 0x000fe40000011603 */
.L_x_2332:
[----:B------:R-:W-:Y:S05]  /*d4e0*/  BSYNC B0 ;  /* 0x0000000000007941 */ /* 0x000fea0003800000 */
.L_x_2330:
[----:B------:R-:W-:Y:S05]  /*d4f0*/  IMAD R149, R149, c[0x0][0x32c], R154 ;  /* 0x0000cb0095957a24 */ /* 0x000fea00078e029a */
[----:B------:R-:W-:Y:S02]  /*d500*/  IADD3 R152, R149, c[0x0][0x32c], RZ ;  /* 0x0000cb0095987a10 */ /* 0x000fe40007ffe0ff */
[----:B------:R-:W-:Y:S02]  /*d510*/  IMNMX R160, R160, R149, !PT ;  /* 0x00000095a0a07217 */ /* 0x000fe40007800200 */
[----:B------:R-:W-:Y:S02]  /*d520*/  IMNMX R161, R161, R152, PT ;  /* 0x00000098a1a17217 */ /* 0x000fe40003800200 */
.L_x_2329:
        /* <DEDUP_REMOVED lines=20> */
.L_x_2335:
[----:B------:R-:W-:Y:S04]  /*d670*/  MOV R3, 0x1 ;  /* 0x0000000100037802 */ /* 0x000fe80000000f00 */
[----:B------:R-:W-:Y:S11]  /*d680*/  ISETP.NE.AND P0, PT, R3, c[0x0][0x32c], PT ;  /* 0x0000cb0003007a0c */ /* 0x000ff60003f05270 */
[----:B------:R-:W-:Y:S02]  /*d690*/  @!UPT UIADD3 URZ, URZ, URZ, URZ ;  /* 0x0000003f3f3ff290 */ /* 0x000fe4000fffe03f */
[----:B------:R-:W-:Y:S05]  /*d6a0*/  @P0 IMAD.HI.U32 R3, R149, c[0x0][0x330], RZ ;  /* 0x0000cc0095030a27 */ /* 0x000fea00078e00ff */
[----:B------:R-:W-:Y:S02]  /*d6b0*/  @P0 SHF.R.U32.HI R149, RZ, c[0x0][0x334], R3 ;  /* 0x0000cd00ff950a19 */ /* 0x000fe40000011603 */
.L_x_2336:
[----:B------:R-:W-:Y:S05]  /*d6c0*/  BSYNC B0 ;  /* 0x0000000000007941 */ /* 0x000fea0003800000 */
.L_x_2334:
[----:B------:R-:W-:Y:S05]  /*d6d0*/  IMAD R149, R149, c[0x0][0x32c], R154 ;  /* 0x0000cb0095957a24 */ /* 0x000fea00078e029a */
[----:B------:R-:W-:Y:S02]  /*d6e0*/  IADD3 R152, R149, c[0x0][0x32c], RZ ;  /* 0x0000cb0095987a10 */ /* 0x000fe40007ffe0ff */
[----:B------:R-:W-:Y:S02]  /*d6f0*/  IMNMX R158, R158, R149, !PT ;  /* 0x000000959e9e7217 */ /* 0x000fe40007800200 */
[----:B------:R-:W-:Y:S02]  /*d700*/  IMNMX R159, R159, R152, PT ;  /* 0x000000989f9f7217 */ /* 0x000fe40003800200 */
.L_x_2333:
[C---:B------:R-:W-:Y:S02]  /*d710*/  ISETP.GE.AND P0, PT, R162.reuse, 0x2, PT ;  /* 0x00000002a200780c */ /* 0x040fe40003f06270 */
[----:B------:R-:W-:Y:S02]  /*d720*/  ISETP.GE.AND P1, PT, R162, 0x9, PT ;  /* 0x00000009a200780c */ /* 0x000fe40003f26270 */
[----:B------:R-:W-:Y:S02]  /*d730*/  P2R R153, PR, RZ, 0x1 ;  /* 0x00000001ff997803 */ /* 0x000fe40000000000 */
[----:B------:R-:W-:Y:S02]  /*d740*/  ISETP.GT.AND P0, PT, R160, 0x1, !P0 ;  /* 0x00000001a000780c */ /* 0x000fe40004704270 */
[----:B------:R-:W-:Y:S02]  /*d750*/  P2R R152, PR, RZ, 0x2 ;  /* 0x00000002ff987803 */ /* 0x000fe40000000000 */
[----:B------:R-:W-:Y:S02]  /*d760*/  ISETP.LT.OR P0, PT, R161, 0x2, P0 ;  /* 0x00000002a100780c */ /* 0x000fe40000701670 */
[----:B------:R-:W-:Y:S02]  /*d770*/  ISETP.GE.AND P6, PT, R162, 0x19, PT ;  /* 0x00000019a200780c */ /* 0x000fe40003fc6270 */
[----:B------:R-:W-:Y:S02]  /*d780*/  FSEL R5, R5, -INF , !P0 ;  /* 0xff80000005057808 */ /* 0x000fe40004000000 */
[----:B------:R-:W-:Y:S02]  /*d790*/  ISETP.GT.AND P0, PT, R160, 0x8, !P1 ;  /* 0x00000008a000780c */ /* 0x000fe40004f04270 */
[----:B------:R-:W-:Y:S02]  /*d7a0*/  ISETP.GE.AND P1, PT, R162, 0xa, PT ;  /* 0x0000000aa200780c */ /* 0x000fe40003f26270 */
[C---:B------:R-:W-:Y:S02]  /*d7b0*/  ISETP.LT.OR P0, PT, R161.reuse, 0x9, P0 ;  /* 0x00000009a100780c */ /* 0x040fe40000701670 */
[----:B------:R-:W-:Y:S02]  /*d7c0*/  P2R R151, PR, RZ, 0x2 ;  /* 0x00000002ff977803 */ /* 0x000fe40000000000 */
        /* <DEDUP_REMOVED lines=8> */
[C---:B------:R-:W-:Y:S02]  /*d850*/  ISETP.LT.OR P0, PT, R161.reuse, 0x11, P0 ;  /* 0x00000011a100780c */ /* 0x040fe40000701670 */
[----:B------:R-:W-:Y:S02]  /*d860*/  ISETP.GE.AND P5, PT, R162, 0x1a, PT ;  /* 0x0000001aa200780c */ /* 0x000fe40003fa6270 */
[----:B------:R-:W-:Y:S02]  /*d870*/  FSEL R197, R20, -INF , !P0 ;  /* 0xff80000014c57808 */ /* 0x000fe40004000000 */
[----:B------:R-:W-:Y:S02]  /*d880*/  ISETP.GT.AND P0, PT, R160, 0x11, !P1 ;  /* 0x00000011a000780c */ /* 0x000fe40004f04270 */
[C---:B------:R-:W-:Y:S02]  /*d890*/  ISETP.GE.AND P4, PT, R162.reuse, 0x21, PT ;  /* 0x00000021a200780c */ /* 0x040fe40003f86270 */
[----:B------:R-:W-:Y:S02]  /*d8a0*/  ISETP.LT.OR P0, PT, R161, 0x12, P0 ;  /* 0x00000012a100780c */ /* 0x000fe40000701670 */
[----:B------:R-:W-:Y:S02]  /*d8b0*/  ISETP.GE.AND P3, PT, R162, 0x22, PT ;  /* 0x00000022a200780c */ /* 0x000fe40003f66270 */
[----:B------:R-:W-:Y:S02]  /*d8c0*/  FSEL R169, R21, -INF , !P0 ;  /* 0xff80000015a97808 */ /* 0x000fe40004000000 */
[----:B------:R-:W-:Y:S01]  /*d8d0*/  ISETP.GT.AND P0, PT, R160, 0x18, !P6 ;  /* 0x00000018a000780c */ /* 0x000fe20007704270 */
[----:B------:R-:W1:Y:S01]  /*d8e0*/  SHFL.IDX PT, R21, R157, 0x2, 0x1c1f ;  /* 0x005c1f009d157f89 */ /* 0x000e6200000e0000 */
[----:B------:R-:W-:Y:S02]  /*d8f0*/  ISETP.GE.AND P2, PT, R162, 0x29, PT ;  /* 0x00000029a200780c */ /* 0x000fe40003f46270 */
[C---:B------:R-:W-:Y:S02]  /*d900*/  ISETP.LT.OR P0, PT, R161.reuse, 0x19, P0 ;  /* 0x00000019a100780c */ /* 0x040fe40000701670 */
[----:B------:R-:W-:Y:S02]  /*d910*/  P2R R20, PR, RZ, 0x2 ;  /* 0x00000002ff147803 */ /* 0x000fe40000000000 */
[----:B------:R-:W-:Y:S02]  /*d920*/  FSEL R175, R32, -INF , !P0 ;  /* 0xff80000020af7808 */ /* 0x000fe40004000000 */
[----:B------:R-:W-:Y:S02]  /*d930*/  ISETP.GT.AND P0, PT, R160, 0x19, !P5 ;  /* 0x00000019a000780c */ /* 0x000fe40006f04270 */
[----:B------:R-:W-:Y:S02]  /*d940*/  ISETP.GE.AND P1, PT, R162, 0x1, PT ;  /* 0x00000001a200780c */ /* 0x000fe40003f26270 */
[----:B------:R-:W-:Y:S04]  /*d950*/  ISETP.LT.OR P0, PT, R161, 0x1a, P0 ;  /* 0x0000001aa100780c */ /* 0x000fe80000701670 */
[----:B------:R-:W-:Y:S02]  /*d960*/  FSEL R187, R33, -INF , !P0 ;  /* 0xff80000021bb7808 */ /* 0x000fe40004000000 */
[----:B------:R-:W-:Y:S04]  /*d970*/  ISETP.GT.AND P0, PT, R160, 0x20, !P4 ;  /* 0x00000020a000780c */ /* 0x000fe80006704270 */
[----:B------:R-:W-:Y:S01]  /*d980*/  ISETP.LT.OR P0, PT, R161, 0x21, P0 ;  /* 0x00000021a100780c */ /* 0x000fe20000701670 */
[--C-:B-1----:R-:W-:Y:S03]  /*d990*/  IMAD.IADD R32, R155, 0x1, R21.reuse ;  /* 0x000000019b207824 */ /* 0x102fe600078e0215 */
[----:B------:R-:W-:Y:S01]  /*d9a0*/  FSEL R181, R36, -INF , !P0 ;  /* 0xff80000024b57808 */ /* 0x000fe20004000000 */
[----:B------:R-:W-:Y:S01]  /*d9b0*/  IMAD.IADD R36, R156, 0x1, R21 ;  /* 0x000000019c247824 */ /* 0x000fe200078e0215 */
[C---:B------:R-:W-:Y:S04]  /*d9c0*/  ISETP.GT.AND P0, PT, R160.reuse, 0x21, !P3 ;  /* 0x00000021a000780c */ /* 0x040fe80005f04270 */
[----:B------:R-:W-:Y:S04]  /*d9d0*/  ISETP.LT.OR P0, PT, R161, 0x22, P0 ;  /* 0x00000022a100780c */ /* 0x000fe80000701670 */
[----:B------:R-:W-:Y:S02]  /*d9e0*/  FSEL R177, R37, -INF , !P0 ;  /* 0xff80000025b17808 */ /* 0x000fe40004000000 */
[----:B------:R-:W-:Y:S04]  /*d9f0*/  ISETP.GT.AND P0, PT, R160, 0x28, !P2 ;  /* 0x00000028a000780c */ /* 0x000fe80005704270 */
[C---:B------:R-:W-:Y:S04]  /*da00*/  ISETP.LT.OR P0, PT, R161.reuse, 0x29, P0 ;  /* 0x00000029a100780c */ /* 0x040fe80000701670 */
[----:B------:R-:W-:Y:S02]  /*da10*/  FSEL R173, R48, -INF , !P0 ;  /* 0xff80000030ad7808 */ /* 0x000fe40004000000 */
[----:B------:R-:W-:Y:S04]  /*da20*/  ISETP.GT.AND P0, PT, R160, RZ, !P1 ;  /* 0x000000ffa000720c */ /* 0x000fe80004f04270 */
[C---:B------:R-:W-:Y:S04]  /*da30*/  ISETP.LT.OR P0, PT, R161.reuse, 0x1, P0 ;  /* 0x00000001a100780c */ /* 0x040fe80000701670 */
[----:B------:R-:W-:Y:S02]  /*da40*/  FSEL R33, R4, -INF , !P0 ;  /* 0xff80000004217808 */ /* 0x000fe40004000000 */
[----:B------:R-:W-:Y:S04]  /*da50*/  ISETP.GE.AND P0, PT, R162, 0x2a, PT ;  /* 0x0000002aa200780c */ /* 0x000fe80003f06270 */
[----:B------:R-:W-:Y:S02]  /*da60*/  P2R R4, PR, RZ, 0x1 ;  /* 0x00000001ff047803 */ /* 0x000fe40000000000 */
        /* <DEDUP_REMOVED lines=21> */
.L_x_2339:
[----:B------:R-:W-:Y:S04]  /*dbc0*/  MOV R16, c[0x0][0x32c] ;  /* 0x0000cb0000107a02 */ /* 0x000fe80000000f00 */
[----:B------:R-:W-:Y:S11]  /*dbd0*/  ISETP.NE.AND P0, PT, R16, 0x1, PT ;  /* 0x000000011000780c */ /* 0x000ff60003f05270 */
[----:B------:R-:W-:Y:S02]  /*dbe0*/  @!UPT UIADD3 URZ, URZ, URZ, URZ ;  /* 0x0000003f3f3ff290 */ /* 0x000fe4000fffe03f */
[----:B------:R-:W-:Y:S05]  /*dbf0*/  @P0 IMAD.HI.U32 R16, R21, c[0x0][0x330], RZ ;  /* 0x0000cc0015100a27 */ /* 0x000fea00078e00ff */
[----:B------:R-:W-:Y:S02]  /*dc00*/  @P0 SHF.R.U32.HI R21, RZ, c[0x0][0x334], R16 ;  /* 0x0000cd00ff150a19 */ /* 0x000fe40000011610 */
.L_x_2340:
[----:B------:R-:W-:Y:S05]  /*dc10*/  BSYNC B0 ;  /* 0x0000000000007941 */ /* 0x000fea0003800000 */
.L_x_2338:
[----:B------:R-:W-:Y:S05]  /*dc20*/  IMAD R37, R21, c[0x0][0x32c], R154 ;  /* 0x0000cb0015257a24 */ /* 0x000fea00078e029a */
[----:B------:R-:W-:Y:S02]  /*dc30*/  IADD3 R21, R37, c[0x0][0x32c], RZ ;  /* 0x0000cb0025157a10 */ /* 0x000fe40007ffe0ff */
[----:B------:R-:W-:Y:S02]  /*dc40*/  IMNMX R32, R32, R37, !PT ;  /* 0x0000002520207217 */ /* 0x000fe40007800200 */
[----:B------:R-:W-:Y:S02]  /*dc50*/  IMNMX R36, R36, R21, PT ;  /* 0x0000001524247217 */ /* 0x000fe40003800200 */
.L_x_2337:
        /* <DEDUP_REMOVED lines=29> */
[C---:B------:R-:W-:Y:S04]  /*de30*/  ISETP.GT.AND P0, PT, R158.reuse, 0x1, !P0 ;  /* 0x000000019e00780c */ /* 0x040fe80004704270 */
[----:B------:R-:W-:Y:S04]  /*de40*/  ISETP.LT.OR P0, PT, R159, 0x2, P0 ;  /* 0x000000029f00780c */ /* 0x000fe80000701670 */
[----:B------:R-:W-:Y:S02]  /*de50*/  FSEL R7, R7, -INF , !P0 ;  /* 0xff80000007077808 */ /* 0x000fe40004000000 */
[----:B------:R-:W-:Y:S04]  /*de60*/  ISETP.GT.AND P0, PT, R158, RZ, !P1 ;  /* 0x000000ff9e00720c */ /* 0x000fe80004f04270 */
[C---:B------:R-:W-:Y:S04]  /*de70*/  ISETP.LT.OR P0, PT, R159.reuse, 0x1, P0 ;  /* 0x000000019f00780c */ /* 0x040fe80000701670 */
[----:B------:R-:W-:Y:S02]  /*de80*/  FSEL R35, R6, -INF , !P0 ;  /* 0xff80000006237808 */ /* 0x000fe40004000000 */
[----:B------:R-:W-:Y:S04]  /*de90*/  ISETP.GT.AND P0, PT, R158, 0x28, !P2 ;  /* 0x000000289e00780c */ /* 0x000fe80005704270 */
[C---:B------:R-:W-:Y:S04]  /*dea0*/  ISETP.LT.OR P0, PT, R159.reuse, 0x29, P0 ;  /* 0x000000299f00780c */ /* 0x040fe80000701670 */
[----:B------:R-:W-:Y:S02]  /*deb0*/  FSEL R168, R50, -INF , !P0 ;  /* 0xff80000032a87808 */ /* 0x000fe40004000000 */
[----:B------:R-:W-:Y:S04]  /*dec0*/  ISETP.NE.AND P0, PT, R4, RZ, PT ;  /* 0x000000ff0400720c */ /* 0x000fe80003f05270 */
[----:B------:R-:W-:Y:S04]  /*ded0*/  ISETP.GT.AND P0, PT, R158, 0x29, !P0 ;  /* 0x000000299e00780c */ /* 0x000fe80004704270 */
[----:B------:R-:W-:Y:S04]  /*dee0*/  ISETP.LT.OR P0, PT, R159, 0x2a, P0 ;  /* 0x0000002a9f00780c */ /* 0x000fe80000701670 */
[----:B------:R-:W-:Y:S02]  /*def0*/  FSEL R167, R51, -INF , !P0 ;  /* 0xff80000033a77808 */ /* 0x000fe40004000000 */
[----:B------:R-:W-:Y:S04]  /*df00*/  ISETP.GT.AND P0, PT, R32, RZ, !P1 ;  /* 0x000000ff2000720c */ /* 0x000fe80004f04270 */
[----:B------:R-:W-:Y:S04]  /*df10*/  ISETP.LT.OR P0, PT, R36, 0x1, P0 ;  /* 0x000000012400780c */ /* 0x000fe80000701670 */
[----:B------:R-:W-:Y:S02]  /*df20*/  FSEL R16, R8, -INF , !P0 ;  /* 0xff80000008107808 */ /* 0x000fe40004000000 */
[----:B------:R-:W-:Y:S04]  /*df30*/  ISETP.NE.AND P0, PT, R153, RZ, PT ;  /* 0x000000ff9900720c */ /* 0x000fe80003f05270 */
[----:B------:R-:W-:Y:S04]  /*df40*/  ISETP.GT.AND P0, PT, R32, 0x1, !P0 ;  /* 0x000000012000780c */ /* 0x000fe80004704270 */
[----:B------:R-:W-:Y:S04]  /*df50*/  ISETP.LT.OR P0, PT, R36, 0x2, P0 ;  /* 0x000000022400780c */ /* 0x000fe80000701670 */
[----:B------:R-:W-:Y:S02]  /*df60*/  FSEL R8, R9, -INF , !P0 ;  /* 0xff80000009087808 */ /* 0x000fe40004000000 */
[----:B------:R-:W-:Y:S01]  /*df70*/  ISETP.NE.AND P0, PT, R152, RZ, PT ;  /* 0x000000ff9800720c */ /* 0x000fe20003f05270 */
[----:B------:R-:W1:Y:S03]  /*df80*/  SHFL.IDX PT, R9, R157, 0x3, 0x1c1f ;  /* 0x007c1f009d097f89 */ /* 0x000e6600000e0000 */
[----:B------:R-:W-:Y:S04]  /*df90*/  ISETP.GT.AND P0, PT, R32, 0x8, !P0 ;  /* 0x000000082000780c */ /* 0x000fe80004704270 */
[----:B------:R-:W-:Y:S04]  /*dfa0*/  ISETP.LT.OR P0, PT, R36, 0x9, P0 ;  /* 0x000000092400780c */ /* 0x000fe80000701670 */
[----:B------:R-:W-:Y:S02]  /*dfb0*/  FSEL R12, R12, -INF , !P0 ;  /* 0xff8000000c0c7808 */ /* 0x000fe40004000000 */
[----:B------:R-:W-:Y:S04]  /*dfc0*/  ISETP.NE.AND P0, PT, R151, RZ, PT ;  /* 0x000000ff9700720c */ /* 0x000fe80003f05270 */
[----:B------:R-:W-:Y:S04]  /*dfd0*/  ISETP.GT.AND P0, PT, R32, 0x9, !P0 ;  /* 0x000000092000780c */ /* 0x000fe80004704270 */
[----:B------:R-:W-:Y:S01]  /*dfe0*/  ISETP.LT.OR P0, PT, R36, 0xa, P0 ;  /* 0x0000000a2400780c */ /* 0x000fe20000701670 */
[--C-:B-1----:R-:W-:Y:S03]  /*dff0*/  IMAD.IADD R156, R156, 0x1, R9.reuse ;  /* 0x000000019c9c7824 */ /* 0x102fe600078e0209 */
[----:B------:R-:W-:Y:S01]  /*e000*/  FSEL R6, R13, -INF , !P0 ;  /* 0xff8000000d067808 */ /* 0x000fe20004000000 */
[----:B------:R-:W-:Y:S01]  /*e010*/  IMAD.IADD R155, R155, 0x1, R9 ;  /* 0x000000019b9b7824 */ /* 0x000fe200078e0209 */
        /* <DEDUP_REMOVED lines=45> */
.L_x_2343:
[----:B------:R-:W-:Y:S04]  /*e2f0*/  MOV R9, c[0x0][0x32c] ;  /* 0x0000cb0000097a02 */ /* 0x000fe80000000f00 */
[----:B------:R-:W-:Y:S11]  /*e300*/  ISETP.NE.AND P0, PT, R9, 0x1, PT ;  /* 0x000000010900780c */ /* 0x000ff60003f05270 */
[----:B------:R-:W-:Y:S02]  /*e310*/  @!UPT UIADD3 URZ, URZ, URZ, URZ ;  /* 0x0000003f3f3ff290 */ /* 0x000fe4000fffe03f */
[----:B------:R-:W-:Y:S05]  /*e320*/  @P0 IMAD.HI.U32 R9, R13, c[0x0][0x330], RZ ;  /* 0x0000cc000d090a27 */ /* 0x000fea00078e00ff */
[----:B------:R-:W-:Y:S02]  /*e330*/  @P0 SHF.R.U32.HI R13, RZ, c[0x0][0x334], R9 ;  /* 0x0000cd00ff0d0a19 */ /* 0x000fe40000011609 */
.L_x_2344:
[----:B------:R-:W-:Y:S05]  /*e340*/  BSYNC B0 ;  /* 0x0000000000007941 */ /* 0x000fea0003800000 */
.L_x_2342:
[----:B------:R-:W-:Y:S05]  /*e350*/  IMAD R154, R13, c[0x0][0x32c], R154 ;  /* 0x0000cb000d9a7a24 */ /* 0x000fea00078e029a */
[----:B------:R-:W-:Y:S02]  /*e360*/  IADD3 R9, R154, c[0x0][0x32c], RZ ;  /* 0x0000cb009a097a10 */ /* 0x000fe40007ffe0ff */
[----:B------:R-:W-:Y:S02]  /*e370*/  IMNMX R155, R155, R154, !PT ;  /* 0x0000009a9b9b7217 */ /* 0x000fe40007800200 */
[----:B------:R-:W-:Y:S02]  /*e380*/  IMNMX R156, R156, R9, PT ;  /* 0x000000099c9c7217 */ /* 0x000fe40003800200 */
.L_x_2341:
[----:B------:R-:W-:Y:S01]  /*e390*/  ISETP.GT.AND P0, PT, R155, RZ, !P1 ;  /* 0x000000ff9b00720c */ /* 0x000fe20004f04270 */
[----:B------:R-:W-:Y:S01]  /*e3a0*/  LDSM.16.MT88.4 R36, [R214+0xd00] ;  /* 0x000d0000d624783b */ /* 0x000fe20000004200 */
[----:B------:R-:W-:Y:S02]  /*e3b0*/  ISETP.NE.AND P1, PT, R20, RZ, PT ;  /* 0x000000ff1400720c */ /* 0x000fe40003f25270 */
        /* <DEDUP_REMOVED lines=20> */
[----:B------:R-:W-:Y:S02]  /*e500*/  ISETP.GT.AND P0, PT, R155, 0x9, !P0 ;  /* 0x000000099b00780c */ /* 0x000fe40004704270 */
[----:B------:R-:W-:Y:S02]  /*e510*/  FMNMX.FTZ R14, R3, R14, !PT ;  /* 0x0000000e030e7209 */ /* 0x000fe40007810000 */
[C---:B------:R-:W-:Y:S02]  /*e520*/  ISETP.LT.OR P0, PT, R156.reuse, 0xa, P0 ;  /* 0x0000000a9c00780c */ /* 0x040fe40000701670 */
[----:B------:R-:W-:Y:S02]  /*e530*/  FMNMX.FTZ R14, R17, R14, !PT ;  /* 0x0000000e110e7209 */ /* 0x000fe40007810000 */
[----:B------:R-:W-:Y:S02]  /*e540*/  FSEL R15, R15, -INF , !P0 ;  /* 0xff8000000f0f7808 */ /* 0x000fe40004000000 */
[----:B------:R-:W-:Y:S02]  /*e550*/  FMNMX.FTZ R14, R197, R14, !PT ;  /* 0x0000000ec50e7209 */ /* 0x000fe40007810000 */
        /* <DEDUP_REMOVED lines=10> */
[----:B------:R-:W-:Y:S02]  /*e600*/  ISETP.NE.AND P1, PT, R4, RZ, PT ;  /* 0x000000ff0400720c */ /* 0x000fe40003f25270 */
[----:B------:R-:W-:Y:S02]  /*e610*/  FMNMX.FTZ R9, R173, R14, !PT ;  /* 0x0000000ead097209 */ /* 0x000fe40007810000 */
[----:B------:R-:W-:Y:S02]  /*e620*/  FMNMX.FTZ R10, R185, R10, !PT ;  /* 0x0000000ab90a7209 */ /* 0x000fe40007810000 */
[----:B------:R-:W-:Y:S02]  /*e630*/  FMNMX.FTZ R4, R170, R9, !PT ;  /* 0x00000009aa047209 */ /* 0x000fe40007810000 */
[----:B------:R-:W-:Y:S02]  /*e640*/  ISETP.LT.OR P0, PT, R156, 0x12, P0 ;  /* 0x000000129c00780c */ /* 0x000fe40000701670 */
[----:B------:R-:W-:Y:S01]  /*e650*/  FMNMX.FTZ R10, R183, R10, !PT ;  /* 0x0000000ab70a7209 */ /* 0x000fe20007810000 */
[----:B------:R-:W1:Y:S01]  /*e660*/  SHFL.BFLY PT, R9, R4, 0x2, 0x1f ;  /* 0x0c401f0004097f89 */ /* 0x000e6200000e0000 */
[----:B------:R-:W-:Y:S02]  /*e670*/  FSEL R193, R27, -INF , !P0 ;  /* 0xff8000001bc17808 */ /* 0x000fe40004000000 */
[----:B------:R-:W-:Y:S02]  /*e680*/  FMNMX.FTZ R27, R179, R10, !PT ;  /* 0x0000000ab31b7209 */ /* 0x000fe40007810000 */
[----:B------:R-:W-:Y:S02]  /*e690*/  FMNMX.FTZ R23, R8, R23, !PT ;  /* 0x0000001708177209 */ /* 0x000fe40007810000 */
[----:B------:R-:W-:Y:S02]  /*e6a0*/  FMNMX.FTZ R27, R176, R27, !PT ;  /* 0x0000001bb01b7209 */ /* 0x000fe40007810000 */
[----:B------:R-:W-:Y:S02]  /*e6b0*/  FMNMX.FTZ R23, R12, R23, !PT ;  /* 0x000000170c177209 */ /* 0x000fe40007810000 */
[----:B------:R-:W-:Y:S02]  /*e6c0*/  FMNMX.FTZ R10, R168, R27, !PT ;  /* 0x0000001ba80a7209 */ /* 0x000fe40007810000 */
[----:B------:R-:W-:Y:S02]  /*e6d0*/  FMNMX.FTZ R23, R6, R23, !PT ;  /* 0x0000001706177209 */ /* 0x000fe40007810000 */
[----:B------:R-:W-:Y:S02]  /*e6e0*/  ISETP.GT.AND P0, PT, R155, 0x18, !P6 ;  /* 0x000000189b00780c */ /* 0x000fe40007704270 */
[----:B------:R-:W-:Y:S02]  /*e6f0*/  FMNMX.FTZ R23, R184, R23, !PT ;  /* 0x00000017b8177209 */ /* 0x000fe40007810000 */
[----:B------:R-:W-:Y:S02]  /*e700*/  ISETP.LT.OR P0, PT, R156, 0x19, P0 ;  /* 0x000000199c00780c */ /* 0x000fe40000701670 */
[----:B------:R-:W-:Y:S02]  /*e710*/  FMNMX.FTZ R23, R192, R23, !PT ;  /* 0x00000017c0177209 */ /* 0x000fe40007810000 */
[----:B------:R-:W-:Y:S02]  /*e720*/  FSEL R191, R30, -INF , !P0 ;  /* 0xff8000001ebf7808 */ /* 0x000fe40004000000 */
[----:B-1----:R-:W-:Y:S02]  /*e730*/  FMNMX.FTZ R9, R4, R9, !PT ;  /* 0x0000000904097209 */ /* 0x002fe40007810000 */
[----:B------:R-:W-:Y:S02]  /*e740*/  FMNMX.FTZ R4, R167, R10, !PT ;  /* 0x0000000aa7047209 */ /* 0x000fe40007810000 */
[----:B------:R-:W-:Y:S01]  /*e750*/  ISETP.GT.AND P0, PT, R155, 0x19, !P5 ;  /* 0x000000199b00780c */ /* 0x000fe20006f04270 */
[----:B------:R-:W1:Y:S01]  /*e760*/  SHFL.BFLY PT, R10, R9, 0x1, 0x1f ;  /* 0x0c201f00090a7f89 */ /* 0x000e6200000e0000 */
[----:B------:R-:W-:Y:S02]  /*e770*/  FMNMX.FTZ R23, R190, R23, !PT ;  /* 0x00000017be177209 */ /* 0x000fe40007810000 */
[----:B------:R-:W-:Y:S02]  /*e780*/  ISETP.LT.OR P0, PT, R156, 0x1a, P0 ;  /* 0x0000001a9c00780c */ /* 0x000fe40000701670 */
[----:B------:R-:W-:Y:S02]  /*e790*/  FMNMX.FTZ R23, R188, R23, !PT ;  /* 0x00000017bc177209 */ /* 0x000fe40007810000 */
[----:B------:R-:W-:Y:S01]  /*e7a0*/  FSEL R41, R31, -INF , !P0 ;  /* 0xff8000001f297808 */ /* 0x000fe20004000000 */
[----:B------:R-:W2:Y:S01]  /*e7b0*/  SHFL.BFLY PT, R149, R4, 0x2, 0x1f ;  /* 0x0c401f0004957f89 */ /* 0x000ea200000e0000 */
        /* <DEDUP_REMOVED lines=8> */
[----:B-1----:R-:W-:Y:S02]  /*e840*/  FMNMX.FTZ R151, R9, R10, !PT ;  /* 0x0000000a09977209 */ /* 0x002fe40007810000 */
[----:B------:R-:W-:Y:S02]  /*e850*/  FMNMX.FTZ R10, R48, R23, !PT ;  /* 0x00000017300a7209 */ /* 0x000fe40007810000 */
[----:B------:R-:W-:Y:S01]  /*e860*/  ISETP.LT.OR P0, PT, R156, 0x22, P0 ;  /* 0x000000229c00780c */ /* 0x000fe20000701670 */
[----:B------:R-:W-:Y:S01]  /*e870*/  FMUL.FTZ R186, R151, c[0x0][0x2d0] ;  /* 0x0000b40097ba7a20 */ /* 0x000fe20000410000 */
[----:B------:R-:W-:Y:S02]  /*e880*/  FMNMX.FTZ R14, R11, R14, !PT ;  /* 0x0000000e0b0e7209 */ /* 0x000fe40007810000 */
[----:B--2---:R-:W-:Y:S02]  /*e890*/  FMNMX.FTZ R149, R4, R149, !PT ;  /* 0x0000009504957209 */ /* 0x004fe40007810000 */
[----:B------:R-:W-:Y:S02]  /*e8a0*/  FMNMX.FTZ R4, R45, R10, !PT ;  /* 0x0000000a2d047209 */ /* 0x000fe40007810000 */
[----:B------:R-:W-:Y:S01]  /*e8b0*/  FSEL R49, R43, -INF , !P0 ;  /* 0xff8000002b317808 */ /* 0x000fe20004000000 */
[----:B------:R-:W1:Y:S01]  /*e8c0*/  SHFL.BFLY PT, R10, R149, 0x1, 0x1f ;  /* 0x0c201f00950a7f89 */ /* 0x000e6200000e0000 */
[----:B------:R-:W-:Y:S02]  /*e8d0*/  ISETP.GT.AND P0, PT, R155, 0x28, !P2 ;  /* 0x000000289b00780c */ /* 0x000fe40005704270 */
[----:B------:R-:W-:Y:S02]  /*e8e0*/  FMNMX.FTZ R14, R15, R14, !PT ;  /* 0x0000000e0f0e7209 */ /* 0x000fe40007810000 */
[----:B------:R-:W-:Y:S03]  /*e8f0*/  ISETP.LT.OR P0, PT, R156, 0x29, P0 ;  /* 0x000000299c00780c */ /* 0x000fe60000701670 */
[----:B------:R-:W2:Y:S01]  /*e900*/  SHFL.BFLY PT, R9, R4, 0x2, 0x1f ;  /* 0x0c401f0004097f89 */ /* 0x000ea200000e0000 */
[----:B------:R-:W-:Y:S02]  /*e910*/  FSEL R46, R46, -INF , !P0 ;  /* 0xff8000002e2e7808 */ /* 0x000fe40004000000 */
[----:B------:R-:W-:Y:S04]  /*e920*/  ISETP.GT.AND P0, PT, R155, 0x29, !P1 ;  /* 0x000000299b00780c */ /* 0x000fe80004f04270 */
[----:B------:R-:W-:Y:S04]  /*e930*/  ISETP.LT.OR P0, PT, R156, 0x2a, P0 ;  /* 0x0000002a9c00780c */ /* 0x000fe80000701670 */
[----:B------:R-:W-:Y:S02]  /*e940*/  FSEL R23, R47, -INF , !P0 ;  /* 0xff8000002f177808 */ /* 0x000fe40004000000 */
[----:B------:R-:W-:Y:S02]  /*e950*/  FSETP.NEU.FTZ.AND P0, PT, R151, -INF , PT ;  /* 0xff8000009700780b */ /* 0x000fe40003f1d000 */
[----:B-1----:R-:W-:Y:S02]  /*e960*/  FMNMX.FTZ R149, R149, R10, !PT ;  /* 0x0000000a95957209 */ /* 0x002fe40007810000 */
[----:B------:R-:W-:Y:S03]  /*e970*/  FSEL R186, R186, RZ, P0 ;  /* 0x000000ffbaba7208 */ /* 0x000fe60000000000 */
[----:B------:R-:W-:Y:S02]  /*e980*/  FMUL.FTZ R180, R149, c[0x0][0x2d0] ;  /* 0x0000b40095b47a20 */ /* 0x000fe40000410000 */
[--C-:B------:R-:W-:Y:S01]  /*e990*/  FFMA.FTZ R155, R3, c[0x0][0x2d0], -R186.reuse ;  /* 0x0000b400039b7a23 */ /* 0x100fe200000108ba */
[----:B--2---:R-:W-:Y:S01]  /*e9a0*/  FMNMX.FTZ R3, R4, R9, !PT ;  /* 0x0000000904037209 */ /* 0x004fe20007810000 */
[--C-:B------:R-:W-:Y:S01]  /*e9b0*/  FFMA.FTZ R156, R5, c[0x0][0x2d0], -R186.reuse ;  /* 0x0000b400059c7a23 */ /* 0x100fe200000108ba */
[----:B------:R-:W-:Y:S01]  /*e9c0*/  FMNMX.FTZ R4, R189, R14, !PT ;  /* 0x0000000ebd047209 */ /* 0x000fe20007810000 */
[--C-:B------:R-:W-:Y:S01]  /*e9d0*/  FFMA.FTZ R154, R17, c[0x0][0x2d0], -R186.reuse ;  /* 0x0000b400119a7a23 */ /* 0x100fe200000108ba */
[----:B------:R-:W-:Y:S01]  /*e9e0*/  FSEL R9, R151, RZ, P0 ;  /* 0x000000ff97097208 */ /* 0x000fe20000000000 */
[----:B------:R-:W1:Y:S01]  /*e9f0*/  SHFL.BFLY PT, R10, R3, 0x1, 0x1f ;  /* 0x0c201f00030a7f89 */ /* 0x000e6200000e0000 */
[----:B------:R-:W-:Y:S01]  /*ea00*/  FMNMX.FTZ R4, R193, R4, !PT ;  /* 0x00000004c1047209 */ /* 0x000fe20007810000 */
[----:B------:R-:W-:Y:S01]  /*ea10*/  FFMA.FTZ R158, R33, c[0x0][0x2d0], -R186 ;  /* 0x0000b400219e7a23 */ /* 0x000fe200000108ba */
[----:B------:R-:W-:Y:S01]  /*ea20*/  FSETP.NEU.FTZ.AND P0, PT, R149, -INF , PT ;  /* 0xff8000009500780b */ /* 0x000fe20003f1d000 */
[----:B------:R-:W-:Y:S01]  /*ea30*/  FADD.FTZ R9, -R9, R150 ;  /* 0x0000009609097221 */ /* 0x000fe20000010100 */
[----:B------:R-:W-:Y:S01]  /*ea40*/  FMNMX.FTZ R4, R191, R4, !PT ;  /* 0x00000004bf047209 */ /* 0x000fe20007810000 */
[----:B------:R-:W-:Y:S01]  /*ea50*/  MUFU.EX2 R156, R156 ;  /* 0x0000009c009c7308 */ /* 0x000fe20000000800 */
[----:B------:R-:W-:Y:S01]  /*ea60*/  FSEL R180, R180, RZ, P0 ;  /* 0x000000ffb4b47208 */ /* 0x000fe20000000000 */
[--C-:B------:R-:W-:Y:S01]  /*ea70*/  FFMA.FTZ R178, R187, c[0x0][0x2d0], -R186.reuse ;  /* 0x0000b400bbb27a23 */ /* 0x100fe200000108ba */
[----:B------:R-:W-:Y:S01]  /*ea80*/  FMNMX.FTZ R4, R41, R4, !PT ;  /* 0x0000000429047209 */ /* 0x000fe20007810000 */
[----:B------:R-:W-:Y:S02]  /*ea90*/  FFMA.FTZ R194, R177, c[0x0][0x2d0], -R186 ;  /* 0x0000b400b1c27a23 */ /* 0x000fe400000108ba */
[--C-:B------:R-:W-:Y:S01]  /*eaa0*/  FFMA.FTZ R152, R7, c[0x0][0x2d0], -R180.reuse ;  /* 0x0000b40007987a23 */ /* 0x100fe200000108b4 */
[----:B------:R-:W-:Y:S01]  /*eab0*/  FMNMX.FTZ R4, R51, R4, !PT ;  /* 0x0000000433047209 */ /* 0x000fe20007810000 */
[--C-:B------:R-:W-:Y:S02]  /*eac0*/  FFMA.FTZ R159, R19, c[0x0][0x2d0], -R180.reuse ;  /* 0x0000b400139f7a23 */ /* 0x100fe400000108b4 */
[--C-:B------:R-:W-:Y:S01]  /*ead0*/  FFMA.FTZ R153, R35, c[0x0][0x2d0], -R180.reuse ;  /* 0x0000b40023997a23 */ /* 0x100fe200000108b4 */
[----:B------:R-:W-:Y:S01]  /*eae0*/  FMNMX.FTZ R7, R49, R4, !PT ;  /* 0x0000000431077209 */ /* 0x000fe20007810000 */
[--C-:B------:R-:W-:Y:S01]  /*eaf0*/  FFMA.FTZ R162, R21, c[0x0][0x2d0], -R180.reuse ;  /* 0x0000b40015a27a23 */ /* 0x100fe200000108b4 */
[----:B------:R-:W2:Y:S01]  /*eb00*/  MUFU.EX2 R158, R158 ;  /* 0x0000009e009e7308 */ /* 0x000ea20000000800 */
[----:B------:R-:W-:Y:S01]  /*eb10*/  FMUL.FTZ R21, R9, c[0x0][0x2d0] ;  /* 0x0000b40009157a20 */ /* 0x000fe20000410000 */
[----:B------:R-:W-:Y:S01]  /*eb20*/  FMNMX.FTZ R4, R46, R7, !PT ;  /* 0x000000072e047209 */ /* 0x000fe20007810000 */
[----:B------:R-:W-:Y:S01]  /*eb30*/  LDSM.16.MT88.4 R32, [R212+0x100] ;  /* 0x00010000d420783b */ /* 0x000fe20000004200 */
[----:B------:R-:W-:Y:S01]  /*eb40*/  FSEL R7, R149, RZ, P0 ;  /* 0x000000ff95077208 */ /* 0x000fe20000000000 */
[--C-:B------:R-:W-:Y:S01]  /*eb50*/  FFMA.FTZ R174, R195, c[0x0][0x2d0], -R180.reuse ;  /* 0x0000b400c3ae7a23 */ /* 0x100fe200000108b4 */
[----:B------:R-:W-:Y:S01]  /*eb60*/  FMNMX.FTZ R5, R23, R4, !PT ;  /* 0x0000000417057209 */ /* 0x000fe20007810000 */
[--C-:B------:R-:W-:Y:S01]  /*eb70*/  FFMA.FTZ R177, R179, c[0x0][0x2d0], -R180.reuse ;  /* 0x0000b400b3b17a23 */ /* 0x100fe200000108b4 */
[----:B-1----:R-:W-:Y:S01]  /*eb80*/  FMNMX.FTZ R3, R3, R10, !PT ;  /* 0x0000000a03037209 */ /* 0x002fe20007810000 */
[--C-:B------:R-:W-:Y:S01]  /*eb90*/  FFMA.FTZ R171, R171, c[0x0][0x2d0], -R180.reuse ;  /* 0x0000b400abab7a23 */ /* 0x100fe200000108b4 */
[----:B------:R-:W-:Y:S01]  /*eba0*/  MUFU.EX2 R155, R155 ;  /* 0x0000009b009b7308 */ /* 0x000fe20000000800 */
[----:B------:R-:W1:Y:S01]  /*ebb0*/  SHFL.BFLY PT, R4, R5, 0x2, 0x1f ;  /* 0x0c401f0005047f89 */ /* 0x000e6200000e0000 */
[C---:B------:R-:W-:Y:S01]  /*ebc0*/  FSETP.NEU.FTZ.AND P0, PT, R3.reuse, -INF , PT ;  /* 0xff8000000300780b */ /* 0x040fe20003f1d000 */
[----:B------:R-:W-:Y:S02]  /*ebd0*/  FMUL.FTZ R47, R3, c[0x0][0x2d0] ;  /* 0x0000b400032f7a20 */ /* 0x000fe40000410000 */
[--C-:B------:R-:W-:Y:S02]  /*ebe0*/  FFMA.FTZ R182, R185, c[0x0][0x2d0], -R180.reuse ;  /* 0x0000b400b9b67a23 */ /* 0x100fe400000108b4 */
[--C-:B------:R-:W-:Y:S01]  /*ebf0*/  FFMA.FTZ R183, R183, c[0x0][0x2d0], -R180.reuse ;  /* 0x0000b400b7b77a23 */ /* 0x100fe200000108b4 */
[----:B------:R-:W-:Y:S01]  /*ec00*/  FSEL R47, R47, RZ, P0 ;  /* 0x000000ff2f2f7208 */ /* 0x000fe20000000000 */
[--C-:B------:R-:W-:Y:S01]  /*ec10*/  FFMA.FTZ R176, R176, c[0x0][0x2d0], -R180.reuse ;  /* 0x0000b400b0b07a23 */ /* 0x100fe200000108b4 */
[----:B------:R-:W3:Y:S01]  /*ec20*/  MUFU.EX2 R154, R154 ;  /* 0x0000009a009a7308 */ /* 0x000ee20000000800 */
[----:B------:R-:W-:Y:S02]  /*ec30*/  FFMA.FTZ R168, R168, c[0x0][0x2d0], -R180 ;  /* 0x0000b400a8a87a23 */ /* 0x000fe400000108b4 */
[--C-:B------:R-:W-:Y:S01]  /*ec40*/  FFMA.FTZ R160, R16, c[0x0][0x2d0], -R47.reuse ;  /* 0x0000b40010a07a23 */ /* 0x100fe2000001082f */
[----:B--2---:R-:W-:Y:S01]  /*ec50*/  F2FP.BF16.PACK_AB R24, R156, R158 ;  /* 0x0000009e9c18723e */ /* 0x004fe200000010ff */
[----:B------:R-:W-:Y:S01]  /*ec60*/  LDSM.16.MT88.4 R16, [R214+0x100] ;  /* 0x00010000d610783b */ /* 0x000fe20000004200 */
[--C-:B------:R-:W-:Y:S02]  /*ec70*/  FFMA.FTZ R161, R6, c[0x0][0x2d0], -R47.reuse ;  /* 0x0000b40006a17a23 */ /* 0x100fe4000001082f */
[--C-:B------:R-:W-:Y:S02]  /*ec80*/  FFMA.FTZ R157, R8, c[0x0][0x2d0], -R47.reuse ;  /* 0x0000b400089d7a23 */ /* 0x100fe4000001082f */
[----:B------:R-:W-:Y:S01]  /*ec90*/  MUFU.EX2 R153, R153 ;  /* 0x0000009900997308 */ /* 0x000fe20000000800 */
[--C-:B------:R-:W-:Y:S02]  /*eca0*/  FFMA.FTZ R164, R12, c[0x0][0x2d0], -R47.reuse ;  /* 0x0000b4000ca47a23 */ /* 0x100fe4000001082f */
[--C-:B------:R-:W-:Y:S01]  /*ecb0*/  FFMA.FTZ R179, R50, c[0x0][0x2d0], -R47.reuse ;  /* 0x0000b40032b37a23 */ /* 0x100fe2000001082f */
[----:B-1----:R-:W-:Y:S01]  /*ecc0*/  FMNMX.FTZ R5, R5, R4, !PT ;  /* 0x0000000405057209 */ /* 0x002fe20007810000 */
[----:B------:R-:W-:Y:S01]  /*ecd0*/  FADD.FTZ R4, -R7, R148 ;  /* 0x0000009407047221 */ /* 0x000fe20000010100 */
[----:B------:R-:W-:Y:S01]  /*ece0*/  FSEL R7, R3, RZ, P0 ;  /* 0x000000ff03077208 */ /* 0x000fe20000000000 */
[--C-:B------:R-:W-:Y:S02]  /*ecf0*/  FFMA.FTZ R184, R184, c[0x0][0x2d0], -R47.reuse ;  /* 0x0000b400b8b87a23 */ /* 0x100fe4000001082f */
[----:B------:R-:W1:Y:S01]  /*ed00*/  SHFL.BFLY PT, R22, R5, 0x1, 0x1f ;  /* 0x0c201f0005167f89 */ /* 0x000e6200000e0000 */
[----:B------:R-:W-:Y:S01]  /*ed10*/  FMUL.FTZ R20, R4, c[0x0][0x2d0] ;  /* 0x0000b40004147a20 */ /* 0x000fe20000410000 */
[----:B------:R-:W2:Y:S01]  /*ed20*/  MUFU.EX2 R152, R152 ;  /* 0x0000009800987308 */ /* 0x000ea20000000800 */
[----:B------:R-:W-:Y:S01]  /*ed30*/  FADD.FTZ R2, -R7, R2 ;  /* 0x0000000207027221 */ /* 0x000fe20000010100 */
[----:B---3--:R-:W-:Y:S01]  /*ed40*/  F2FP.BF16.PACK_AB R26, R154, R155 ;  /* 0x0000009b9a1a723e */ /* 0x008fe200000010ff */
[--C-:B------:R-:W-:Y:S02]  /*ed50*/  FFMA.FTZ R185, R192, c[0x0][0x2d0], -R47.reuse ;  /* 0x0000b400c0b97a23 */ /* 0x100fe4000001082f */
[----:B------:R-:W-:Y:S02]  /*ed60*/  FMUL.FTZ R6, R2, c[0x0][0x2d0] ;  /* 0x0000b40002067a20 */ /* 0x000fe40000410000 */
[--C-:B------:R-:W-:Y:S02]  /*ed70*/  FFMA.FTZ R187, R190, c[0x0][0x2d0], -R47.reuse ;  /* 0x0000b400bebb7a23 */ /* 0x100fe4000001082f */
[--C-:B------:R-:W-:Y:S01]  /*ed80*/  FFMA.FTZ R188, R188, c[0x0][0x2d0], -R47.reuse ;  /* 0x0000b400bcbc7a23 */ /* 0x100fe2000001082f */
[----:B------:R-:W-:Y:S01]  /*ed90*/  MUFU.EX2 R162, R162 ;  /* 0x000000a200a27308 */ /* 0x000fe20000000800 */
[----:B------:R-:W-:Y:S02]  /*eda0*/  FFMA.FTZ R180, R167, c[0x0][0x2d0], -R180 ;  /* 0x0000b400a7b47a23 */ /* 0x000fe400000108b4 */
[--C-:B------:R-:W-:Y:S02]  /*edb0*/  FFMA.FTZ R166, R197, c[0x0][0x2d0], -R186.reuse ;  /* 0x0000b400c5a67a23 */ /* 0x100fe400000108ba */
[--C-:B------:R-:W-:Y:S02]  /*edc0*/  FFMA.FTZ R169, R169, c[0x0][0x2d0], -R186.reuse ;  /* 0x0000b400a9a97a23 */ /* 0x100fe400000108ba */
[--C-:B------:R-:W-:Y:S02]  /*edd0*/  FFMA.FTZ R175, R175, c[0x0][0x2d0], -R186.reuse ;  /* 0x0000b400afaf7a23 */ /* 0x100fe400000108ba */
[--C-:B------:R-:W-:Y:S01]  /*ede0*/  FFMA.FTZ R181, R181, c[0x0][0x2d0], -R186.reuse ;  /* 0x0000b400b5b57a23 */ /* 0x100fe200000108ba */
[----:B------:R-:W3:Y:S01]  /*edf0*/  MUFU.EX2 R159, R159 ;  /* 0x0000009f009f7308 */ /* 0x000ee20000000800 */
[--C-:B------:R-:W-:Y:S01]  /*ee00*/  FFMA.FTZ R173, R173, c[0x0][0x2d0], -R186.reuse ;  /* 0x0000b400adad7a23 */ /* 0x100fe200000108ba */
[----:B-1----:R-:W-:Y:S01]  /*ee10*/  FMNMX.FTZ R22, R22, R5, !PT ;  /* 0x0000000516167209 */ /* 0x002fe20007810000 */
[----:B------:R-:W-:Y:S02]  /*ee20*/  FFMA.FTZ R186, R170, c[0x0][0x2d0], -R186 ;  /* 0x0000b400aaba7a23 */ /* 0x000fe400000108ba */
[--C-:B------:R-:W-:Y:S01]  /*ee30*/  FFMA.FTZ R170, R172, c[0x0][0x2d0], -R47.reuse ;  /* 0x0000b400acaa7a23 */ /* 0x100fe2000001082f */
[C---:B------:R-:W-:Y:S01]  /*ee40*/  FSETP.NEU.FTZ.AND P0, PT, R22.reuse, -INF , PT ;  /* 0xff8000001600780b */ /* 0x040fe20003f1d000 */
[----:B------:R-:W-:Y:S02]  /*ee50*/  FMUL.FTZ R44, R22, c[0x0][0x2d0] ;  /* 0x0000b400162c7a20 */ /* 0x000fe40000410000 */
[--C-:B------:R-:W-:Y:S01]  /*ee60*/  FFMA.FTZ R172, R48, c[0x0][0x2d0], -R47.reuse ;  /* 0x0000b40030ac7a23 */ /* 0x100fe2000001082f */
[----:B------:R-:W-:Y:S01]  /*ee70*/  FSEL R5, R22, RZ, P0 ;  /* 0x000000ff16057208 */ /* 0x000fe20000000000 */
[----:B------:R-:W1:Y:S01]  /*ee80*/  MUFU.EX2 R21, R21 ;  /* 0x0000001500157308 */ /* 0x000e620000000800 */
[----:B------:R-:W-:Y:S01]  /*ee90*/  FSEL R44, R44, RZ, P0 ;  /* 0x000000ff2c2c7208 */ /* 0x000fe20000000000 */
[----:B------:R-:W-:Y:S01]  /*eea0*/  FFMA.FTZ R47, R45, c[0x0][0x2d0], -R47 ;  /* 0x0000b4002d2f7a23 */ /* 0x000fe2000001082f */
[C---:B------:R-:W-:Y:S01]  /*eeb0*/  ISETP.GT.AND P0, PT, R236.reuse, R221, PT ;  /* 0x000000ddec00720c */ /* 0x040fe20003f04270 */
[----:B------:R-:W-:Y:S01]  /*eec0*/  FADD.FTZ R5, -R5, R0 ;  /* 0x0000000005057221 */ /* 0x000fe20000010100 */
[----:B------:R-:W-:Y:S01]  /*eed0*/  IADD3 R236, R236, -0x1, RZ ;  /* 0xffffffffecec7810 */ /* 0x000fe20007ffe0ff */
[--C-:B------:R-:W-:Y:S01]  /*eee0*/  FFMA.FTZ R165, R25, c[0x0][0x2d0], -R44.reuse ;  /* 0x0000b40019a57a23 */ /* 0x100fe2000001082c */
[----:B--2---:R-:W-:Y:S01]  /*eef0*/  F2FP.BF16.PACK_AB R25, R152, R153 ;  /* 0x000000999819723e */ /* 0x004fe200000010ff */
[--C-:B------:R-:W-:Y:S02]  /*ef00*/  FFMA.FTZ R150, R13, c[0x0][0x2d0], -R44.reuse ;  /* 0x0000b4000d967a23 */ /* 0x100fe4000001082c */
[----:B------:R-:W2:Y:S01]  /*ef10*/  MUFU.EX2 R20, R20 ;  /* 0x0000001400147308 */ /* 0x000ea20000000800 */
[--C-:B------:R-:W-:Y:S02]  /*ef20*/  FFMA.FTZ R163, R11, c[0x0][0x2d0], -R44.reuse ;  /* 0x0000b4000ba37a23 */ /* 0x100fe4000001082c */
[--C-:B------:R-:W-:Y:S01]  /*ef30*/  FFMA.FTZ R148, R15, c[0x0][0x2d0], -R44.reuse ;  /* 0x0000b4000f947a23 */ /* 0x100fe2000001082c */
[----:B---3--:R-:W-:Y:S01]  /*ef40*/  F2FP.BF16.PACK_AB R27, R159, R162 ;  /* 0x000000a29f1b723e */ /* 0x008fe200000010ff */
[----:B------:R-:W-:Y:S02]  /*ef50*/  FMUL.FTZ R0, R5, c[0x0][0x2d0] ;  /* 0x0000b40005007a20 */ /* 0x000fe40000410000 */
[--C-:B------:R-:W-:Y:S02]  /*ef60*/  FFMA.FTZ R195, R49, c[0x0][0x2d0], -R44.reuse ;  /* 0x0000b40031c37a23 */ /* 0x100fe4000001082c */
[--C-:B------:R-:W-:Y:S01]  /*ef70*/  FFMA.FTZ R196, R46, c[0x0][0x2d0], -R44.reuse ;  /* 0x0000b4002ec47a23 */ /* 0x100fe2000001082c */
[----:B------:R3:W4:Y:S01]  /*ef80*/  MUFU.EX2 R2, R6 ;  /* 0x0000000600027308 */ /* 0x0007220000000800 */
[--C-:B------:R-:W-:Y:S02]  /*ef90*/  FFMA.FTZ R189, R189, c[0x0][0x2d0], -R44.reuse ;  /* 0x0000b400bdbd7a23 */ /* 0x100fe4000001082c */
[--C-:B------:R-:W-:Y:S02]  /*efa0*/  FFMA.FTZ R190, R193, c[0x0][0x2d0], -R44.reuse ;  /* 0x0000b400c1be7a23 */ /* 0x100fe4000001082c */
[C---:B-1----:R-:W-:Y:S02]  /*efb0*/  FMUL.FTZ R4, R21.reuse, R144 ;  /* 0x0000009015047220 */ /* 0x042fe40000410000 */
[C---:B------:R-:W-:Y:S02]  /*efc0*/  FMUL.FTZ R5, R21.reuse, R145 ;  /* 0x0000009115057220 */ /* 0x040fe40000410000 */
[C---:B------:R-:W-:Y:S01]  /*efd0*/  FMUL.FTZ R100, R21.reuse, R100 ;  /* 0x0000006415647220 */ /* 0x040fe20000410000 */
[----:B------:R-:W-:Y:S01]  /*efe0*/  MUFU.EX2 R160, R160 ;  /* 0x000000a000a07308 */ /* 0x000fe20000000800 */
[C---:B------:R-:W-:Y:S02]  /*eff0*/  FMUL.FTZ R101, R21.reuse, R101 ;  /* 0x0000006515657220 */ /* 0x040fe40000410000 */
[C---:B------:R-:W-:Y:S02]  /*f000*/  FMUL.FTZ R104, R21.reuse, R104 ;  /* 0x0000006815687220 */ /* 0x040fe40000410000 */
[C---:B--2---:R-:W-:Y:S02]  /*f010*/  FMUL.FTZ R7, R20.reuse, R147 ;  /* 0x0000009314077220 */ /* 0x044fe40000410000 */
[C---:B------:R-:W-:Y:S02]  /*f020*/  FMUL.FTZ R102, R20.reuse, R102 ;  /* 0x0000006614667220 */ /* 0x040fe40000410000 */
[C---:B------:R-:W-:Y:S01]  /*f030*/  FMUL.FTZ R103, R20.reuse, R103 ;  /* 0x0000006714677220 */ /* 0x040fe20000410000 */
[----:B------:R-:W1:Y:S01]  /*f040*/  MUFU.EX2 R157, R157 ;  /* 0x0000009d009d7308 */ /* 0x000e620000000800 */
[----:B------:R-:W-:Y:S02]  /*f050*/  FMUL.FTZ R105, R21, R105 ;  /* 0x0000006915697220 */ /* 0x000fe40000410000 */
[C---:B------:R-:W-:Y:S02]  /*f060*/  FMUL.FTZ R106, R20.reuse, R106 ;  /* 0x0000006a146a7220 */ /* 0x040fe40000410000 */
[C---:B---3--:R-:W-:Y:S02]  /*f070*/  FMUL.FTZ R6, R20.reuse, R146 ;  /* 0x0000009214067220 */ /* 0x048fe40000410000 */
[----:B------:R-:W-:Y:S02]  /*f080*/  FMUL.FTZ R107, R20, R107 ;  /* 0x0000006b146b7220 */ /* 0x000fe40000410000 */
[C---:B----4-:R-:W-:Y:S01]  /*f090*/  FMUL.FTZ R108, R2.reuse, R108 ;  /* 0x0000006c026c7220 */ /* 0x050fe20000410000 */
[----:B------:R-:W-:Y:S01]  /*f0a0*/  MUFU.EX2 R164, R164 ;  /* 0x000000a400a47308 */ /* 0x000fe20000000800 */
[C---:B------:R-:W-:Y:S01]  /*f0b0*/  FMUL.FTZ R109, R2.reuse, R109 ;  /* 0x0000006d026d7220 */ /* 0x040fe20000410000 */
[-C--:B------:R-:W-:Y:S01]  /*f0c0*/  HMMA.16816.F32.BF16 R4, R24, R16.reuse, R4 ;  /* 0x000000101804723c */ /* 0x080fe20000041804 */
[C---:B------:R-:W-:Y:S02]  /*f0d0*/  FMUL.FTZ R8, R2.reuse, R140 ;  /* 0x0000008c02087220 */ /* 0x040fe40000410000 */
[C---:B------:R-:W-:Y:S02]  /*f0e0*/  FMUL.FTZ R9, R2.reuse, R141 ;  /* 0x0000008d02097220 */ /* 0x040fe40000410000 */
[C---:B------:R-:W-:Y:S02]  /*f0f0*/  FMUL.FTZ R12, R2.reuse, R136 ;  /* 0x00000088020c7220 */ /* 0x040fe40000410000 */
[C---:B------:R-:W-:Y:S01]  /*f100*/  FMUL.FTZ R13, R2.reuse, R137 ;  /* 0x00000089020d7220 */ /* 0x040fe20000410000 */
[----:B------:R-:W2:Y:S01]  /*f110*/  MUFU.EX2 R161, R161 ;  /* 0x000000a100a17308 */ /* 0x000ea20000000800 */
[C---:B------:R-:W-:Y:S03]  /*f120*/  FMUL.FTZ R112, R2.reuse, R112 ;  /* 0x0000007002707220 */ /* 0x040fe60000410000 */
[----:B-1----:R-:W-:Y:S01]  /*f130*/  F2FP.BF16.PACK_AB R28, R157, R160 ;  /* 0x000000a09d1c723e */ /* 0x002fe200000010ff */
        /* <DEDUP_REMOVED lines=9> */
[----:B------:R-:W1:Y:S01]  /*f1d0*/  MUFU.EX2 R150, R150 ;  /* 0x0000009600967308 */ /* 0x000e620000000800 */
[----:B------:R-:W-:Y:S02]  /*f1e0*/  FMUL.FTZ R123, R20, R123 ;  /* 0x0000007b147b7220 */ /* 0x000fe40000410000 */
[C---:B------:R-:W-:Y:S01]  /*f1f0*/  FMUL.FTZ R124, R2.reuse, R124 ;  /* 0x0000007c027c7220 */ /* 0x040fe20000410000 */
        /* <DEDUP_REMOVED lines=12> */
[----:B------:R-:W-:Y:S01]  /*f2c0*/  FMUL.FTZ R56, R2, R56 ;  /* 0x0000003802387220 */ /* 0x000fe20000410000 */
[----:B-1----:R-:W-:Y:S01]  /*f2d0*/  F2FP.BF16.PACK_AB R29, R150, R165 ;  /* 0x000000a5961d723e */ /* 0x002fe200000010ff */
[C---:B------:R-:W-:Y:S02]  /*f2e0*/  FMUL.FTZ R57, R2.reuse, R57 ;  /* 0x0000003902397220 */ /* 0x040fe40000410000 */
[C---:B------:R-:W-:Y:S02]  /*f2f0*/  FMUL.FTZ R60, R2.reuse, R60 ;  /* 0x0000003c023c7220 */ /* 0x040fe40000410000 */
[----:B------:R-:W-:Y:S01]  /*f300*/  FMUL.FTZ R61, R2, R61 ;  /* 0x0000003d023d7220 */ /* 0x000fe20000410000 */
[----:B------:R-:W1:Y:S01]  /*f310*/  MUFU.EX2 R0, R0 ;  /* 0x0000000000007308 */ /* 0x000e620000000800 */
[C---:B------:R-:W-:Y:S02]  /*f320*/  FMUL.FTZ R64, R21.reuse, R64 ;  /* 0x0000004015407220 */ /* 0x040fe40000410000 */
[C---:B------:R-:W-:Y:S02]  /*f330*/  FMUL.FTZ R65, R21.reuse, R65 ;  /* 0x0000004115417220 */ /* 0x040fe40000410000 */
[C---:B------:R-:W-:Y:S02]  /*f340*/  FMUL.FTZ R66, R20.reuse, R66 ;  /* 0x0000004214427220 */ /* 0x040fe40000410000 */
[C---:B------:R-:W-:Y:S02]  /*f350*/  FMUL.FTZ R67, R20.reuse, R67 ;  /* 0x0000004314437220 */ /* 0x040fe40000410000 */
[C---:B------:R-:W-:Y:S01]  /*f360*/  FMUL.FTZ R68, R21.reuse, R68 ;  /* 0x0000004415447220 */ /* 0x040fe20000410000 */
[----:B------:R-:W-:Y:S01]  /*f370*/  MUFU.EX2 R193, R47 ;  /* 0x0000002f00c17308 */ /* 0x000fe20000000800 */
[----:B------:R-:W-:Y:S02]  /*f380*/  FMUL.FTZ R69, R21, R69 ;  /* 0x0000004515457220 */ /* 0x000fe40000410000 */
[----:B------:R-:W-:Y:S01]  /*f390*/  FMUL.FTZ R70, R20, R70 ;  /* 0x0000004614467220 */ /* 0x000fe20000410000 */
[----:B--2---:R-:W-:Y:S01]  /*f3a0*/  F2FP.BF16.PACK_AB R31, R148, R163 ;  /* 0x000000a3941f723e */ /* 0x004fe200000010ff */
[----:B------:R-:W-:Y:S02]  /*f3b0*/  FMUL.FTZ R71, R20, R71 ;  /* 0x0000004714477220 */ /* 0x000fe40000410000 */
[C---:B------:R-:W-:Y:S02]  /*f3c0*/  FMUL.FTZ R72, R2.reuse, R72 ;  /* 0x0000004802487220 */ /* 0x040fe40000410000 */
[C---:B------:R-:W-:Y:S01]  /*f3d0*/  FMUL.FTZ R73, R2.reuse, R73 ;  /* 0x0000004902497220 */ /* 0x040fe20000410000 */
[----:B------:R2:W-:Y:S01]  /*f3e0*/  MUFU.EX2 R167, R180 ;  /* 0x000000b400a77308 */ /* 0x0005e20000000800 */
[C---:B------:R-:W-:Y:S02]  /*f3f0*/  FMUL.FTZ R76, R2.reuse, R76 ;  /* 0x0000004c024c7220 */ /* 0x040fe40000410000 */
[----:B------:R-:W-:Y:S02]  /*f400*/  FMUL.FTZ R77, R2, R77 ;  /* 0x0000004d024d7220 */ /* 0x000fe40000410000 */
[C---:B-1----:R-:W-:Y:S02]  /*f410*/  FMUL.FTZ R10, R0.reuse, R142 ;  /* 0x0000008e000a7220 */ /* 0x042fe40000410000 */
[C---:B------:R-:W-:Y:S02]  /*f420*/  FMUL.FTZ R11, R0.reuse, R143 ;  /* 0x0000008f000b7220 */ /* 0x040fe40000410000 */
[C---:B------:R-:W-:Y:S01]  /*f430*/  FMUL.FTZ R110, R0.reuse, R110 ;  /* 0x0000006e006e7220 */ /* 0x040fe20000410000 */
[----:B------:R-:W-:Y:S01]  /*f440*/  MUFU.EX2 R166, R166 ;  /* 0x000000a600a67308 */ /* 0x000fe20000000800 */
[C---:B------:R-:W-:Y:S02]  /*f450*/  FMUL.FTZ R111, R0.reuse, R111 ;  /* 0x0000006f006f7220 */ /* 0x040fe40000410000 */
[C---:B------:R-:W-:Y:S01]  /*f460*/  FMUL.FTZ R114, R0.reuse, R114 ;  /* 0x0000007200727220 */ /* 0x040fe20000410000 */
[C---:B------:R-:W-:Y:S01]  /*f470*/  HMMA.16816.F32.BF16 R8, R28.reuse, R16, R8 ;  /* 0x000000101c08723c */ /* 0x040fe20000041808 */
[C---:B------:R-:W-:Y:S02]  /*f480*/  FMUL.FTZ R14, R0.reuse, R138 ;  /* 0x0000008a000e7220 */ /* 0x040fe40000410000 */
[C---:B------:R-:W-:Y:S02]  /*f490*/  FMUL.FTZ R15, R0.reuse, R139 ;  /* 0x0000008b000f7220 */ /* 0x040fe40000410000 */
[C---:B------:R-:W-:Y:S01]  /*f4a0*/  FMUL.FTZ R115, R0.reuse, R115 ;  /* 0x0000007300737220 */ /* 0x040fe20000410000 */
[----:B------:R-:W-:Y:S01]  /*f4b0*/  MUFU.EX2 R169, R169 ;  /* 0x000000a900a97308 */ /* 0x000fe20000000800 */
[C---:B------:R-:W-:Y:S02]  /*f4c0*/  FMUL.FTZ R126, R0.reuse, R126 ;  /* 0x0000007e007e7220 */ /* 0x040fe40000410000 */
[----:B------:R-:W-:Y:S01]  /*f4d0*/  FMUL.FTZ R127, R0, R127 ;  /* 0x0000007f007f7220 */ /* 0x000fe20000410000 */
[-C--:B------:R-:W-:Y:S02]  /*f4e0*/  HMMA.16816.F32.BF16 R12, R28, R18.reuse, R12 ;  /* 0x000000121c0c723c */ /* 0x080fe4000004180c */
[--C-:B--2---:R-:W-:Y:S02]  /*f4f0*/  FFMA.FTZ R180, R51, c[0x0][0x2d0], -R44.reuse ;  /* 0x0000b40033b47a23 */ /* 0x104fe4000001082c */
[----:B------:R-:W-:Y:S01]  /*f500*/  LDSM.16.MT88.4 R48, [R212+0x1500] ;  /* 0x00150000d430783b */ /* 0x000fe20000004200 */
[C---:B------:R-:W-:Y:S01]  /*f510*/  FMUL.FTZ R16, R2.reuse, R132 ;  /* 0x0000008402107220 */ /* 0x040fe20000410000 */
[----:B------:R-:W-:Y:S01]  /*f520*/  MUFU.EX2 R171, R171 ;  /* 0x000000ab00ab7308 */ /* 0x000fe20000000800 */
[----:B------:R-:W-:Y:S01]  /*f530*/  FMUL.FTZ R17, R2, R133 ;  /* 0x0000008502117220 */ /* 0x000fe20000410000 */
[C---:B------:R-:W-:Y:S01]  /*f540*/  HMMA.16816.F32.BF16 R100, R24.reuse, R18, R100 ;  /* 0x000000121864723c */ /* 0x040fe20000041864 */
[C---:B------:R-:W-:Y:S03]  /*f550*/  FMUL.FTZ R58, R0.reuse, R58 ;  /* 0x0000003a003a7220 */ /* 0x040fe60000410000 */
[C---:B------:R-:W-:Y:S02]  /*f560*/  FMUL.FTZ R59, R0.reuse, R59 ;  /* 0x0000003b003b7220 */ /* 0x040fe40000410000 */
[C---:B------:R-:W-:Y:S02]  /*f570*/  FMUL.FTZ R62, R0.reuse, R62 ;  /* 0x0000003e003e7220 */ /* 0x040fe40000410000 */
[-C--:B------:R-:W-:Y:S01]  /*f580*/  HMMA.16816.F32.BF16 R104, R24, R32.reuse, R104 ;  /* 0x000000201868723c */ /* 0x080fe20000041868 */
[C---:B------:R-:W-:Y:S01]  /*f590*/  FMUL.FTZ R18, R0.reuse, R134 ;  /* 0x0000008600127220 */ /* 0x040fe20000410000 */
[----:B------:R-:W-:Y:S02]  /*f5a0*/  MUFU.EX2 R174, R174 ;  /* 0x000000ae00ae7308 */ /* 0x000fe40000000800 */
[C---:B------:R-:W-:Y:S02]  /*f5b0*/  FMUL.FTZ R19, R0.reuse, R135 ;  /* 0x0000008700137220 */ /* 0x040fe40000410000 */
[C---:B------:R-:W-:Y:S02]  /*f5c0*/  FMUL.FTZ R63, R0.reuse, R63 ;  /* 0x0000003f003f7220 */ /* 0x040fe40000410000 */
[C---:B------:R-:W-:Y:S01]  /*f5d0*/  HMMA.16816.F32.BF16 R108, R28.reuse, R32, R108 ;  /* 0x000000201c6c723c */ /* 0x040fe2000004186c */
[C---:B------:R-:W-:Y:S03]  /*f5e0*/  FMUL.FTZ R74, R0.reuse, R74 ;  /* 0x0000004a004a7220 */ /* 0x040fe60000410000 */
[C---:B------:R-:W-:Y:S01]  /*f5f0*/  FMUL.FTZ R75, R0.reuse, R75 ;  /* 0x0000004b004b7220 */ /* 0x040fe20000410000 */
[----:B------:R-:W-:Y:S01]  /*f600*/  MUFU.EX2 R175, R175 ;  /* 0x000000af00af7308 */ /* 0x000fe20000000800 */
[C---:B------:R-:W-:Y:S02]  /*f610*/  FMUL.FTZ R78, R0.reuse, R78 ;  /* 0x0000004e004e7220 */ /* 0x040fe40000410000 */
[-C--:B------:R-:W-:Y:S01]  /*f620*/  HMMA.16816.F32.BF16 R112, R28, R34.reuse, R112 ;  /* 0x000000221c70723c */ /* 0x080fe20000041870 */
[----:B------:R-:W-:Y:S03]  /*f630*/  FMUL.FTZ R79, R0, R79 ;  /* 0x0000004f004f7220 */ /* 0x000fe60000410000 */
[C---:B------:R-:W-:Y:S02]  /*f640*/  FMUL.FTZ R80, R21.reuse, R80 ;  /* 0x0000005015507220 */ /* 0x040fe40000410000 */
[C---:B------:R-:W-:Y:S01]  /*f650*/  FMUL.FTZ R81, R21.reuse, R81 ;  /* 0x0000005115517220 */ /* 0x040fe20000410000 */
[----:B------:R-:W-:Y:S01]  /*f660*/  MUFU.EX2 R178, R178 ;  /* 0x000000b200b27308 */ /* 0x000fe20000000800 */
[C---:B------:R-:W-:Y:S01]  /*f670*/  HMMA.16816.F32.BF16 R116, R24.reuse, R34, R116 ;  /* 0x000000221874723c */ /* 0x040fe20000041874 */
[----:B------:R-:W1:Y:S03]  /*f680*/  LDSM.16.MT88.4 R32, [R212+0xd00] ;  /* 0x000d0000d420783b */ /* 0x000e660000004200 */
[C---:B------:R-:W-:Y:S02]  /*f690*/  FMUL.FTZ R82, R20.reuse, R82 ;  /* 0x0000005214527220 */ /* 0x040fe40000410000 */
[C---:B------:R-:W-:Y:S02]  /*f6a0*/  FMUL.FTZ R83, R20.reuse, R83 ;  /* 0x0000005314537220 */ /* 0x040fe40000410000 */
[-C--:B------:R-:W-:Y:S01]  /*f6b0*/  HMMA.16816.F32.BF16 R120, R24, R36.reuse, R120 ;  /* 0x000000241878723c */ /* 0x080fe20000041878 */
[C---:B------:R-:W-:Y:S01]  /*f6c0*/  FMUL.FTZ R84, R21.reuse, R84 ;  /* 0x0000005415547220 */ /* 0x040fe20000410000 */
[----:B------:R-:W-:Y:S02]  /*f6d0*/  MUFU.EX2 R182, R182 ;  /* 0x000000b600b67308 */ /* 0x000fe40000000800 */
[----:B------:R-:W-:Y:S02]  /*f6e0*/  FMUL.FTZ R85, R21, R85 ;  /* 0x0000005515557220 */ /* 0x000fe40000410000 */
[C---:B------:R-:W-:Y:S02]  /*f6f0*/  FMUL.FTZ R86, R20.reuse, R86 ;  /* 0x0000005614567220 */ /* 0x040fe40000410000 */
[C---:B------:R-:W-:Y:S01]  /*f700*/  HMMA.16816.F32.BF16 R124, R28.reuse, R36, R124 ;  /* 0x000000241c7c723c */ /* 0x040fe2000004187c */
[----:B------:R-:W-:Y:S03]  /*f710*/  FMUL.FTZ R87, R20, R87 ;  /* 0x0000005714577220 */ /* 0x000fe60000410000 */
[C---:B------:R-:W-:Y:S01]  /*f720*/  FMUL.FTZ R88, R2.reuse, R88 ;  /* 0x0000005802587220 */ /* 0x040fe20000410000 */
[----:B------:R-:W-:Y:S01]  /*f730*/  MUFU.EX2 R183, R183 ;  /* 0x000000b700b77308 */ /* 0x000fe20000000800 */
[----:B------:R-:W-:Y:S02]  /*f740*/  FMUL.FTZ R89, R2, R89 ;  /* 0x0000005902597220 */ /* 0x000fe40000410000 */
[-C--:B------:R-:W-:Y:S01]  /*f750*/  HMMA.16816.F32.BF16 R16, R28, R38.reuse, R16 ;  /* 0x000000261c10723c */ /* 0x080fe20000041810 */
[C---:B------:R-:W-:Y:S03]  /*f760*/  FMUL.FTZ R90, R0.reuse, R90 ;  /* 0x0000005a005a7220 */ /* 0x040fe60000410000 */
[----:B------:R-:W-:Y:S02]  /*f770*/  FMUL.FTZ R91, R0, R91 ;  /* 0x0000005b005b7220 */ /* 0x000fe40000410000 */
[--C-:B------:R-:W-:Y:S01]  /*f780*/  FFMA.FTZ R192, R191, c[0x0][0x2d0], -R44.reuse ;  /* 0x0000b400bfc07a23 */ /* 0x100fe2000001082c */
[----:B------:R-:W-:Y:S01]  /*f790*/  MUFU.EX2 R184, R184 ;  /* 0x000000b800b87308 */ /* 0x000fe20000000800 */
[C---:B------:R-:W-:Y:S01]  /*f7a0*/  HMMA.16816.F32.BF16 R128, R24.reuse, R38, R128 ;  /* 0x000000261880723c */ /* 0x040fe20000041880 */
[----:B------:R-:W2:Y:S03]  /*f7b0*/  LDSM.16.MT88.4 R36, [R214+0x1900] ;  /* 0x00190000d624783b */ /* 0x000ea60000004200 */
[--C-:B------:R-:W-:Y:S02]  /*f7c0*/  FFMA.FTZ R191, R41, c[0x0][0x2d0], -R44.reuse ;  /* 0x0000b40029bf7a23 */ /* 0x100fe4000001082c */
[----:B------:R-:W-:Y:S02]  /*f7d0*/  FFMA.FTZ R44, R23, c[0x0][0x2d0], -R44 ;  /* 0x0000b400172c7a23 */ /* 0x000fe4000001082c */
[C---:B------:R-:W-:Y:S01]  /*f7e0*/  FMUL.FTZ R92, R2.reuse, R92 ;  /* 0x0000005c025c7220 */ /* 0x040fe20000410000 */
[-C--:B-1----:R-:W-:Y:S01]  /*f7f0*/  HMMA.16816.F32.BF16 R52, R24, R32.reuse, R52 ;  /* 0x000000201834723c */ /* 0x082fe20000041834 */
[----:B------:R-:W-:Y:S01]  /*f800*/  LDSM.16.MT88.4 R40, [R212+0x500] ;  /* 0x00050000d428783b */ /* 0x000fe20000004200 */
[----:B------:R1:W-:Y:S01]  /*f810*/  MUFU.EX2 R23, R44 ;  /* 0x0000002c00177308 */ /* 0x0003e20000000800 */
[----:B------:R-:W-:Y:S02]  /*f820*/  FMUL.FTZ R93, R2, R93 ;  /* 0x0000005d025d7220 */ /* 0x000fe40000410000 */
[C---:B------:R-:W-:Y:S02]  /*f830*/  FMUL.FTZ R94, R0.reuse, R94 ;  /* 0x0000005e005e7220 */ /* 0x040fe40000410000 */
[----:B------:R-:W-:Y:S01]  /*f840*/  FMUL.FTZ R95, R0, R95 ;  /* 0x0000005f005f7220 */ /* 0x000fe20000410000 */
[C---:B------:R-:W-:Y:S01]  /*f850*/  HMMA.16816.F32.BF16 R56, R28.reuse, R32, R56 ;  /* 0x000000201c38723c */ /* 0x040fe20000041838 */
[C---:B------:R-:W-:Y:S03]  /*f860*/  FMUL.FTZ R96, R21.reuse, R96 ;  /* 0x0000006015607220 */ /* 0x040fe60000410000 */
[C---:B------:R-:W-:Y:S01]  /*f870*/  FMUL.FTZ R97, R21.reuse, R97 ;  /* 0x0000006115617220 */ /* 0x040fe20000410000 */
[----:B------:R-:W3:Y:S01]  /*f880*/  MUFU.EX2 R185, R185 ;  /* 0x000000b900b97308 */ /* 0x000ee20000000800 */
[C---:B------:R-:W-:Y:S02]  /*f890*/  FMUL.FTZ R98, R20.reuse, R98 ;  /* 0x0000006214627220 */ /* 0x040fe40000410000 */
[-C--:B------:R-:W-:Y:S01]  /*f8a0*/  HMMA.16816.F32.BF16 R60, R28, R34.reuse, R60 ;  /* 0x000000221c3c723c */ /* 0x080fe2000004183c */
[C---:B------:R-:W-:Y:S03]  /*f8b0*/  FMUL.FTZ R99, R20.reuse, R99 ;  /* 0x0000006314637220 */ /* 0x040fe60000410000 */
[----:B------:R-:W-:Y:S02]  /*f8c0*/  FFMA.FTZ R158, R21, R243, R158 ;  /* 0x000000f3159e7223 */ /* 0x000fe4000001009e */
[----:B------:R-:W-:Y:S01]  /*f8d0*/  FFMA.FTZ R153, R20, R241, R153 ;  /* 0x000000f114997223 */ /* 0x000fe20000010099 */
[----:B------:R-:W-:Y:S01]  /*f8e0*/  MUFU.EX2 R187, R187 ;  /* 0x000000bb00bb7308 */ /* 0x000fe20000000800 */
[C---:B------:R-:W-:Y:S01]  /*f8f0*/  HMMA.16816.F32.BF16 R64, R24.reuse, R34, R64 ;  /* 0x000000221840723c */ /* 0x040fe20000041840 */
[----:B------:R-:W4:Y:S03]  /*f900*/  LDSM.16.MT88.4 R32, [R212+0x1900] ;  /* 0x00190000d420783b */ /* 0x000f260000004200 */
[----:B------:R-:W-:Y:S01]  /*f910*/  FFMA.FTZ R160, R2, R239, R160 ;  /* 0x000000ef02a07223 */ /* 0x000fe200000100a0 */
[----:B------:R-:W-:Y:S01]  /*f920*/  MOV R2, R3 ;  /* 0x0000000300027202 */ /* 0x000fe20000000f00 */
[----:B------:R-:W-:Y:S01]  /*f930*/  FFMA.FTZ R165, R0, R237, R165 ;  /* 0x000000ed00a57223 */ /* 0x000fe200000100a5 */
[-C--:B------:R-:W-:Y:S01]  /*f940*/  MOV R0, R22.reuse ;  /* 0x0000001600007202 */ /* 0x080fe20000000f00 */
[-C--:B--2---:R-:W-:Y:S01]  /*f950*/  HMMA.16816.F32.BF16 R68, R24, R36.reuse, R68 ;  /* 0x000000241844723c */ /* 0x084fe20000041844 */
[----:B-1----:R-:W-:Y:S01]  /*f960*/  LDSM.16.MT88.4 R44, [R214+0x1500] ;  /* 0x00150000d62c783b */ /* 0x002fe20000004200 */
[----:B------:R-:W1:Y:S02]  /*f970*/  MUFU.EX2 R188, R188 ;  /* 0x000000bc00bc7308 */ /* 0x000e640000000800 */
[----:B------:R-:W-:Y:S02]  /*f980*/  FADD.FTZ R158, R156, R158 ;  /* 0x0000009e9c9e7221 */ /* 0x000fe40000010000 */
[----:B------:R-:W-:Y:S01]  /*f990*/  FADD.FTZ R153, R152, R153 ;  /* 0x0000009998997221 */ /* 0x000fe20000010000 */
[----:B------:R-:W-:Y:S01]  /*f9a0*/  MOV R152, R22 ;  /* 0x0000001600987202 */ /* 0x000fe20000000f00 */
[C---:B------:R-:W-:Y:S01]  /*f9b0*/  HMMA.16816.F32.BF16 R72, R28.reuse, R36, R72 ;  /* 0x000000241c48723c */ /* 0x040fe20000041848 */
[----:B------:R-:W-:Y:S03]  /*f9c0*/  FADD.FTZ R157, R157, R160 ;  /* 0x000000a09d9d7221 */ /* 0x000fe60000010000 */
[----:B------:R-:W-:Y:S01]  /*f9d0*/  MUFU.EX2 R189, R189 ;  /* 0x000000bd00bd7308 */ /* 0x000fe20000000800 */
[----:B------:R-:W-:Y:S02]  /*f9e0*/  FADD.FTZ R150, R150, R165 ;  /* 0x000000a596967221 */ /* 0x000fe40000010000 */
[----:B------:R-:W-:Y:S01]  /*f9f0*/  FADD.FTZ R155, R155, R158 ;  /* 0x0000009e9b9b7221 */ /* 0x000fe20000010000 */
[-C--:B------:R-:W-:Y:S01]  /*fa00*/  HMMA.16816.F32.BF16 R76, R28, R38.reuse, R76 ;  /* 0x000000261c4c723c */ /* 0x080fe2000004184c */
[----:B------:R-:W-:Y:S03]  /*fa10*/  FADD.FTZ R162, R162, R153 ;  /* 0x00000099a2a27221 */ /* 0x000fe60000010000 */
[----:B------:R-:W-:Y:S02]  /*fa20*/  FADD.FTZ R164, R164, R157 ;  /* 0x0000009da4a47221 */ /* 0x000fe40000010000 */
[----:B------:R-:W2:Y:S01]  /*fa30*/  MUFU.EX2 R190, R190 ;  /* 0x000000be00be7308 */ /* 0x000ea20000000800 */
[----:B------:R-:W-:Y:S01]  /*fa40*/  FADD.FTZ R163, R163, R150 ;  /* 0x00000096a3a37221 */ /* 0x000fe20000010000 */
[C---:B------:R-:W-:Y:S01]  /*fa50*/  HMMA.16816.F32.BF16 R80, R24.reuse, R38, R80 ;  /* 0x000000261850723c */ /* 0x040fe20000041850 */
[----:B------:R-:W5:Y:S03]  /*fa60*/  LDSM.16.MT88.4 R36, [R214+0x500] ;  /* 0x00050000d624783b */ /* 0x000f660000004200 */
[----:B------:R-:W-:Y:S01]  /*fa70*/  FADD.FTZ R155, R154, R155 ;  /* 0x0000009b9a9b7221 */ /* 0x000fe20000010000 */
[----:B------:R-:W-:Y:S01]  /*fa80*/  MOV R150, R151 ;  /* 0x0000009700967202 */ /* 0x000fe20000000f00 */
[----:B------:R-:W-:Y:S02]  /*fa90*/  FADD.FTZ R162, R159, R162 ;  /* 0x000000a29fa27221 */ /* 0x000fe40000010000 */
[----:B------:R-:W-:Y:S01]  /*faa0*/  MUFU.EX2 R192, R192 ;  /* 0x000000c000c07308 */ /* 0x000fe20000000800 */
[-C--:B----4-:R-:W-:Y:S03]  /*fab0*/  HMMA.16816.F32.BF16 R84, R24, R32.reuse, R84 ;  /* 0x000000201854723c */ /* 0x090fe60000041854 */
[----:B------:R-:W-:Y:S02]  /*fac0*/  FADD.FTZ R161, R161, R164 ;  /* 0x000000a4a1a17221 */ /* 0x000fe40000010000 */
[----:B------:R-:W-:Y:S03]  /*fad0*/  FADD.FTZ R148, R148, R163 ;  /* 0x000000a394947221 */ /* 0x000fe60000010000 */
[C---:B------:R-:W-:Y:S01]  /*fae0*/  HMMA.16816.F32.BF16 R88, R28.reuse, R32, R88 ;  /* 0x000000201c58723c */ /* 0x040fe20000041858 */
[----:B------:R-:W4:Y:S07]  /*faf0*/  MUFU.EX2 R191, R191 ;  /* 0x000000bf00bf7308 */ /* 0x000f2e0000000800 */
[-C--:B------:R-:W-:Y:S03]  /*fb00*/  HMMA.16816.F32.BF16 R92, R28, R34.reuse, R92 ;  /* 0x000000221c5c723c */ /* 0x080fe6000004185c */
[----:B------:R-:W-:Y:S04]  /*fb10*/  MUFU.EX2 R181, R181 ;  /* 0x000000b500b57308 */ /* 0x000fe80000000800 */
[----:B---3--:R-:W-:Y:S01]  /*fb20*/  F2FP.BF16.PACK_AB R28, R185, R184 ;  /* 0x000000b8b91c723e */ /* 0x008fe200000010ff */
[----:B------:R-:W-:Y:S01]  /*fb30*/  HMMA.16816.F32.BF16 R96, R24, R34, R96 ;  /* 0x000000221860723c */ /* 0x000fe20000041860 */
[----:B-1----:R-:W-:Y:S01]  /*fb40*/  F2FP.BF16.PACK_AB R30, R188, R187 ;  /* 0x000000bbbc1e723e */ /* 0x002fe200000010ff */
[----:B------:R-:W1:Y:S02]  /*fb50*/  LDSM.16.MT88.4 R32, [R214+0x1100] ;  /* 0x00110000d620783b */ /* 0x000e640000004200 */
[----:B--2---:R-:W-:Y:S01]  /*fb60*/  F2FP.BF16.PACK_AB R29, R190, R189 ;  /* 0x000000bdbe1d723e */ /* 0x004fe200000010ff */
[----:B------:R-:W-:Y:S01]  /*fb70*/  MUFU.EX2 R194, R194 ;  /* 0x000000c200c27308 */ /* 0x000fe20000000800 */
[----:B------:R-:W-:Y:S01]  /*fb80*/  FADD.FTZ R184, R184, R161 ;  /* 0x000000a1b8b87221 */ /* 0x000fe20000010000 */
[----:B------:R-:W-:Y:S01]  /*fb90*/  F2FP.BF16.PACK_AB R24, R169, R166 ;  /* 0x000000a6a918723e */ /* 0x000fe200000010ff */
[----:B------:R-:W-:Y:S01]  /*fba0*/  FADD.FTZ R166, R166, R155 ;  /* 0x0000009ba6a67221 */ /* 0x000fe20000010000 */
[----:B------:R-:W-:Y:S03]  /*fbb0*/  F2FP.BF16.PACK_AB R25, R174, R171 ;  /* 0x000000abae19723e */ /* 0x000fe600000010ff */
[----:B------:R-:W-:Y:S01]  /*fbc0*/  F2FP.BF16.PACK_AB R26, R178, R175 ;  /* 0x000000afb21a723e */ /* 0x000fe200000010ff */
[----:B------:R-:W-:Y:S01]  /*fbd0*/  FADD.FTZ R171, R171, R162 ;  /* 0x000000a2abab7221 */ /* 0x000fe20000010000 */
[----:B------:R-:W-:Y:S01]  /*fbe0*/  F2FP.BF16.PACK_AB R27, R183, R182 ;  /* 0x000000b6b71b723e */ /* 0x000fe200000010ff */
[----:B------:R-:W-:Y:S01]  /*fbf0*/  MUFU.EX2 R177, R177 ;  /* 0x000000b100b17308 */ /* 0x000fe20000000800 */
[----:B----4-:R-:W-:Y:S01]  /*fc00*/  F2FP.BF16.PACK_AB R31, R191, R192 ;  /* 0x000000c0bf1f723e */ /* 0x010fe200000010ff */
[----:B------:R-:W-:Y:S01]  /*fc10*/  FADD.FTZ R189, R189, R148 ;  /* 0x00000094bdbd7221 */ /* 0x000fe20000010000 */
[----:B------:R-:W-:Y:S01]  /*fc20*/  MOV R148, R149 ;  /* 0x0000009500947202 */ /* 0x000fe20000000f00 */
[----:B------:R-:W-:Y:S02]  /*fc30*/  FADD.FTZ R166, R169, R166 ;  /* 0x000000a6a9a67221 */ /* 0x000fe40000010000 */
[-C--:B-----5:R-:W-:Y:S01]  /*fc40*/  HMMA.16816.F32.BF16 R4, R24, R36.reuse, R4 ;  /* 0x000000241804723c */ /* 0x0a0fe20000041804 */
[----:B------:R-:W-:Y:S02]  /*fc50*/  FADD.FTZ R171, R174, R171 ;  /* 0x000000abaeab7221 */ /* 0x000fe40000010000 */
[----:B------:R-:W-:Y:S01]  /*fc60*/  FADD.FTZ R184, R185, R184 ;  /* 0x000000b8b9b87221 */ /* 0x000fe20000010000 */
[----:B------:R-:W-:Y:S01]  /*fc70*/  MUFU.EX2 R176, R176 ;  /* 0x000000b000b07308 */ /* 0x000fe20000000800 */
[----:B------:R-:W-:Y:S02]  /*fc80*/  FADD.FTZ R189, R190, R189 ;  /* 0x000000bdbebd7221 */ /* 0x000fe40000010000 */
[----:B------:R-:W-:Y:S01]  /*fc90*/  FADD.FTZ R175, R175, R166 ;  /* 0x000000a6afaf7221 */ /* 0x000fe20000010000 */
[C---:B------:R-:W-:Y:S01]  /*fca0*/  HMMA.16816.F32.BF16 R8, R28.reuse, R36, R8 ;  /* 0x000000241c08723c */ /* 0x040fe20000041808 */
[----:B------:R-:W-:Y:S03]  /*fcb0*/  FADD.FTZ R182, R182, R171 ;  /* 0x000000abb6b67221 */ /* 0x000fe60000010000 */
[----:B------:R-:W-:Y:S02]  /*fcc0*/  FADD.FTZ R187, R187, R184 ;  /* 0x000000b8bbbb7221 */ /* 0x000fe40000010000 */
[----:B------:R-:W-:Y:S01]  /*fcd0*/  MUFU.EX2 R173, R173 ;  /* 0x000000ad00ad7308 */ /* 0x000fe20000000800 */
[----:B------:R-:W-:Y:S01]  /*fce0*/  FADD.FTZ R192, R192, R189 ;  /* 0x000000bdc0c07221 */ /* 0x000fe20000010000 */
[-C--:B------:R-:W-:Y:S01]  /*fcf0*/  HMMA.16816.F32.BF16 R12, R28, R38.reuse, R12 ;  /* 0x000000261c0c723c */ /* 0x080fe2000004180c */
[----:B------:R-:W-:Y:S03]  /*fd00*/  FADD.FTZ R178, R178, R175 ;  /* 0x000000afb2b27221 */ /* 0x000fe60000010000 */
[----:B------:R-:W-:Y:S02]  /*fd10*/  FADD.FTZ R182, R183, R182 ;  /* 0x000000b6b7b67221 */ /* 0x000fe40000010000 */
[----:B------:R-:W-:Y:S02]  /*fd20*/  FADD.FTZ R187, R188, R187 ;  /* 0x000000bbbcbb7221 */ /* 0x000fe40000010000 */
[C---:B------:R-:W-:Y:S01]  /*fd30*/  HMMA.16816.F32.BF16 R100, R24.reuse, R38, R100 ;  /* 0x000000261864723c */ /* 0x040fe20000041864 */
[----:B------:R-:W2:Y:S01]  /*fd40*/  LDSM.16.MT88.4 R36, [R212+0x1100] ;  /* 0x00110000d424783b */ /* 0x000ea20000004200 */
[----:B------:R-:W-:Y:S02]  /*fd50*/  MUFU.EX2 R186, R186 ;  /* 0x000000ba00ba7308 */ /* 0x000fe40000000800 */
[----:B------:R-:W-:Y:S04]  /*fd60*/  FADD.FTZ R191, R191, R192 ;  /* 0x000000c0bfbf7221 */ /* 0x000fe80000010000 */
[-C--:B------:R-:W-:Y:S04]  /*fd70*/  HMMA.16816.F32.BF16 R104, R24, R40.reuse, R104 ;  /* 0x000000281868723c */ /* 0x080fe80000041868 */
[----:B------:R-:W-:Y:S04]  /*fd80*/  MUFU.EX2 R168, R168 ;  /* 0x000000a800a87308 */ /* 0x000fe80000000800 */
[C---:B------:R-:W-:Y:S06]  /*fd90*/  HMMA.16816.F32.BF16 R108, R28.reuse, R40, R108 ;  /* 0x000000281c6c723c */ /* 0x040fec000004186c */
[----:B------:R-:W-:Y:S02]  /*fda0*/  MUFU.EX2 R170, R170 ;  /* 0x000000aa00aa7308 */ /* 0x000fe40000000800 */
[-C--:B------:R-:W-:Y:S08]  /*fdb0*/  HMMA.16816.F32.BF16 R112, R28, R42.reuse, R112 ;  /* 0x0000002a1c70723c */ /* 0x080ff00000041870 */
[C---:B------:R-:W-:Y:S01]  /*fdc0*/  HMMA.16816.F32.BF16 R116, R24.reuse, R42, R116 ;  /* 0x0000002a1874723c */ /* 0x040fe20000041874 */
[----:B------:R-:W3:Y:S01]  /*fdd0*/  LDSM.16.MT88.4 R40, [R214+0x1d00] ;  /* 0x001d0000d628783b */ /* 0x000ee20000004200 */
[----:B------:R-:W4:Y:S06]  /*fde0*/  MUFU.EX2 R179, R179 ;  /* 0x000000b300b37308 */ /* 0x000f2c0000000800 */
[-C--:B-1----:R-:W-:Y:S04]  /*fdf0*/  HMMA.16816.F32.BF16 R120, R24, R32.reuse, R120 ;  /* 0x000000201878723c */ /* 0x082fe80000041878 */
[----:B------:R-:W1:Y:S04]  /*fe00*/  MUFU.EX2 R172, R172 ;  /* 0x000000ac00ac7308 */ /* 0x000e680000000800 */
[C---:B------:R-:W-:Y:S06]  /*fe10*/  HMMA.16816.F32.BF16 R124, R28.reuse, R32, R124 ;  /* 0x000000201c7c723c */ /* 0x040fec000004187c */
[----:B------:R-:W-:Y:S02]  /*fe20*/  MUFU.EX2 R180, R180 ;  /* 0x000000b400b47308 */ /* 0x000fe40000000800 */
[-C--:B------:R-:W-:Y:S08]  /*fe30*/  HMMA.16816.F32.BF16 R16, R28, R34.reuse, R16 ;  /* 0x000000221c10723c */ /* 0x080ff00000041810 */
[C---:B------:R-:W-:Y:S01]  /*fe40*/  HMMA.16816.F32.BF16 R128, R24.reuse, R34, R128 ;  /* 0x000000221880723c */ /* 0x040fe20000041880 */
[----:B------:R-:W5:Y:S01]  /*fe50*/  LDSM.16.MT88.4 R32, [R212+0x1d00] ;  /* 0x001d0000d420783b */ /* 0x000f620000004200 */
[----:B------:R-:W1:Y:S06]  /*fe60*/  MUFU.EX2 R195, R195 ;  /* 0x000000c300c37308 */ /* 0x000e6c0000000800 */
[-C--:B--2---:R-:W-:Y:S04]  /*fe70*/  HMMA.16816.F32.BF16 R52, R24, R36.reuse, R52 ;  /* 0x000000241834723c */ /* 0x084fe80000041834 */
[----:B------:R-:W2:Y:S04]  /*fe80*/  MUFU.EX2 R196, R196 ;  /* 0x000000c400c47308 */ /* 0x000ea80000000800 */
[C---:B------:R-:W-:Y:S08]  /*fe90*/  HMMA.16816.F32.BF16 R56, R28.reuse, R36, R56 ;  /* 0x000000241c38723c */ /* 0x040ff00000041838 */
[-C--:B------:R-:W-:Y:S08]  /*fea0*/  HMMA.16816.F32.BF16 R60, R28, R38.reuse, R60 ;  /* 0x000000261c3c723c */ /* 0x080ff0000004183c */
[C---:B------:R-:W-:Y:S01]  /*feb0*/  HMMA.16816.F32.BF16 R64, R24.reuse, R38, R64 ;  /* 0x000000261840723c */ /* 0x040fe20000041840 */
[----:B------:R-:W1:Y:S07]  /*fec0*/  LDSM.16.MT88.4 R36, [R214+0x900] ;  /* 0x00090000d624783b */ /* 0x000e6e0000004200 */
[-C--:B---3--:R-:W-:Y:S08]  /*fed0*/  HMMA.16816.F32.BF16 R68, R24, R40.reuse, R68 ;  /* 0x000000281844723c */ /* 0x088ff00000041844 */
[C---:B------:R-:W-:Y:S08]  /*fee0*/  HMMA.16816.F32.BF16 R72, R28.reuse, R40, R72 ;  /* 0x000000281c48723c */ /* 0x040ff00000041848 */
[-C--:B------:R-:W-:Y:S08]  /*fef0*/  HMMA.16816.F32.BF16 R76, R28, R42.reuse, R76 ;  /* 0x0000002a1c4c723c */ /* 0x080ff0000004184c */
[C---:B------:R-:W-:Y:S01]  /*ff00*/  HMMA.16816.F32.BF16 R80, R24.reuse, R42, R80 ;  /* 0x0000002a1850723c */ /* 0x040fe20000041850 */
[----:B------:R-:W3:Y:S07]  /*ff10*/  LDSM.16.MT88.4 R40, [R212+0x900] ;  /* 0x00090000d428783b */ /* 0x000eee0000004200 */
[-C--:B-----5:R-:W-:Y:S08]  /*ff20*/  HMMA.16816.F32.BF16 R84, R24, R32.reuse, R84 ;  /* 0x000000201854723c */ /* 0x0a0ff00000041854 */
[C---:B------:R-:W-:Y:S08]  /*ff30*/  HMMA.16816.F32.BF16 R88, R28.reuse, R32, R88 ;  /* 0x000000201c58723c */ /* 0x040ff00000041858 */
[-C--:B------:R-:W-:Y:S07]  /*ff40*/  HMMA.16816.F32.BF16 R92, R28, R34.reuse, R92 ;  /* 0x000000221c5c723c */ /* 0x080fee000004185c */
[----:B----4-:R-:W-:Y:S01]  /*ff50*/  F2FP.BF16.PACK_AB R28, R179, R170 ;  /* 0x000000aab31c723e */ /* 0x010fe200000010ff */
[----:B------:R-:W-:Y:S01]  /*ff60*/  HMMA.16816.F32.BF16 R96, R24, R34, R96 ;  /* 0x000000221860723c */ /* 0x000fe20000041860 */
[----:B-1----:R-:W-:Y:S01]  /*ff70*/  F2FP.BF16.PACK_AB R30, R193, R172 ;  /* 0x000000acc11e723e */ /* 0x002fe200000010ff */
[----:B------:R-:W1:Y:S02]  /*ff80*/  LDSM.16.MT88.4 R32, [R214+0x2100] ;  /* 0x00210000d620783b */ /* 0x000e640000004200 */
[----:B------:R-:W-:Y:S01]  /*ff90*/  F2FP.BF16.PACK_AB R29, R195, R180 ;  /* 0x000000b4c31d723e */ /* 0x000fe200000010ff */
[----:B------:R-:W-:Y:S01]  /*ffa0*/  FADD.FTZ R170, R170, R187 ;  /* 0x000000bbaaaa7221 */ /* 0x000fe20000010000 */
[----:B--2---:R-:W-:Y:S01]  /*ffb0*/  F2FP.BF16.PACK_AB R31, R23, R196 ;  /* 0x000000c4171f723e */ /* 0x004fe200000010ff */
        /* <DEDUP_REMOVED lines=8> */
[----:B------:R-:W-:Y:S02]  /*10040*/  FADD.FTZ R177, R176, R177 ;  /* 0x000000b1b0b17221 */ /* 0x000fe40000010000 */
[----:B------:R-:W-:Y:S02]  /*10050*/  FADD.FTZ R179, R179, R170 ;  /* 0x000000aab3b37221 */ /* 0x000fe40000010000 */
[----:B------:R-:W-:Y:S02]  /*10060*/  FADD.FTZ R195, R195, R180 ;  /* 0x000000b4c3c37221 */ /* 0x000fe40000010000 */
[-C--:B------:R-:W-:Y:S01]  /*10070*/  HMMA.16816.F32.BF16 R144, R24, R36.reuse, R4 ;  /* 0x000000241890723c */ /* 0x080fe20000041804 */
[----:B------:R-:W2:Y:S01]  /*10080*/  LDSM.16.MT88.4 R4, [R212+0x2100] ;  /* 0x00210000d404783b */ /* 0x000ea20000004200 */
[----:B------:R-:W-:Y:S02]  /*10090*/  FADD.FTZ R173, R173, R194 ;  /* 0x000000c2adad7221 */ /* 0x000fe40000010000 */
        /* <DEDUP_REMOVED lines=8> */
[----:B------:R-:W-:Y:S04]  /*10120*/  FADD.FTZ R237, R23, R196 ;  /* 0x000000c417ed7221 */ /* 0x000fe80000010000 */
        /* <DEDUP_REMOVED lines=22> */
.L_x_2324:
[----:B------:R-:W1:Y:S01]  /*10290*/  SHFL.BFLY PT, R2, R243, 0x2, 0x1f ;  /* 0x0c401f00f3027f89 */ /* 0x000e6200000e0000 */
[----:B------:R-:W-:-:S02]  /*102a0*/  MOV R6, RZ ;  /* 0x000000ff00067202 */ /* 0x000fc40000000f00 */
[----:B------:R-:W-:Y:S01]  /*102b0*/  PLOP3.LUT P4, PT, PT, PT, PT, 0x8, 0x0 ;  /* 0x000000000000781c */ /* 0x000fe20003f8e170 */
        /* <DEDUP_REMOVED lines=11> */
[----:B-1----:R-:W-:Y:S02]  /*10370*/  FADD.FTZ R5, R2, R5 ;  /* 0x0000000502057221 */ /* 0x002fe40000010000 */
[----:B--2---:R-:W-:-:S03]  /*10380*/  FADD.FTZ R4, R7, R4 ;  /* 0x0000000407047221 */ /* 0x004fc60000010000 */
[----:B------:R-:W-:Y:S02]  /*10390*/  FSETP.NE.FTZ.AND P3, PT, R5, RZ, PT ;  /* 0x000000ff0500720b */ /* 0x000fe40003f75000 */
[----:B------:R-:W-:Y:S01]  /*103a0*/  MOV R7, RZ ;  /* 0x000000ff00077202 */ /* 0x000fe20000000f00 */
[----:B---3--:R-:W-:Y:S01]  /*103b0*/  FADD.FTZ R0, R0, R9 ;  /* 0x0000000900007221 */ /* 0x008fe20000010000 */
[----:B------:R-:W-:Y:S01]  /*103c0*/  FSETP.NE.FTZ.AND P2, PT, R4, RZ, PT ;  /* 0x000000ff0400720b */ /* 0x000fe20003f55000 */
[----:B----4-:R-:W-:-:S03]  /*103d0*/  FADD.FTZ R2, R8, R11 ;  /* 0x0000000b08027221 */ /* 0x010fc60000010000 */
[----:B------:R-:W-:Y:S02]  /*103e0*/  FSETP.NE.FTZ.AND P0, PT, R0, RZ, PT ;  /* 0x000000ff0000720b */ /* 0x000fe40003f15000 */
[----:B------:R-:W-:Y:S02]  /*103f0*/  MOV R8, RZ ;  /* 0x000000ff00087202 */ /* 0x000fe40000000f00 */
[----:B------:R-:W-:Y:S01]  /*10400*/  FSETP.NE.FTZ.AND P1, PT, R2, RZ, PT ;  /* 0x000000ff0200720b */ /* 0x000fe20003f35000 */
[----:B------:R-:W1:Y:S01]  /*10410*/  @P3 MUFU.RCP R6, R5 ;  /* 0x0000000500063308 */ /* 0x000e620000001000 */
[----:B------:R-:W-:-:S03]  /*10420*/  @P3 MOV R13, 0x3f317218 ;  /* 0x3f317218000d3802 */ /* 0x000fc60000000f00 */
[----:B------:R-:W-:Y:S02]  /*10430*/  @P2 MOV R12, 0x3f317218 ;  /* 0x3f317218000c2802 */ /* 0x000fe40000000f00 */
[----:B------:R-:W-:Y:S02]  /*10440*/  @P3 FMUL.FTZ R13, R13, c[0x0][0x2d0] ;  /* 0x0000b4000d0d3a20 */ /* 0x000fe40000410000 */
[----:B------:R-:W-:Y:S01]  /*10450*/  @P2 MUFU.RCP R7, R4 ;  /* 0x0000000400072308 */ /* 0x000fe20000001000 */
[----:B------:R-:W-:Y:S01]  /*10460*/  @P0 MOV R10, 0x3f317218 ;  /* 0x3f317218000a0802 */ /* 0x000fe20000000f00 */
[----:B------:R-:W-:Y:S02]  /*10470*/  @P2 FMUL.FTZ R12, R12, c[0x0][0x2d0] ;  /* 0x0000b4000c0c2a20 */ /* 0x000fe40000410000 */
[----:B------:R-:W-:Y:S02]  /*10480*/  @P1 MOV R11, 0x3f317218 ;  /* 0x3f317218000b1802 */ /* 0x000fe40000000f00 */
[----:B------:R-:W-:-:S02]  /*10490*/  @P0 FMUL.FTZ R10, R10, c[0x0][0x2d0] ;  /* 0x0000b4000a0a0a20 */ /* 0x000fc40000410000 */
[C---:B-1----:R-:W-:Y:S01]  /*104a0*/  FMUL.FTZ R144, R6.reuse, R144 ;  /* 0x0000009006907220 */ /* 0x042fe20000410000 */
[----:B------:R-:W1:Y:S01]  /*104b0*/  @P3 MUFU.LG2 R5, R5 ;  /* 0x0000000500053308 */ /* 0x000e620000000c00 */
[C---:B------:R-:W-:Y:S02]  /*104c0*/  FMUL.FTZ R145, R6.reuse, R145 ;  /* 0x0000009106917220 */ /* 0x040fe40000410000 */
[C---:B------:R-:W-:Y:S02]  /*104d0*/  FMUL.FTZ R100, R6.reuse, R100 ;  /* 0x0000006406647220 */ /* 0x040fe40000410000 */
[C---:B------:R-:W-:Y:S02]  /*104e0*/  FMUL.FTZ R101, R6.reuse, R101 ;  /* 0x0000006506657220 */ /* 0x040fe40000410000 */
[C---:B------:R-:W-:Y:S01]  /*104f0*/  FMUL.FTZ R104, R6.reuse, R104 ;  /* 0x0000006806687220 */ /* 0x040fe20000410000 */
[----:B------:R-:W2:Y:S01]  /*10500*/  @P2 MUFU.LG2 R4, R4 ;  /* 0x0000000400042308 */ /* 0x000ea20000000c00 */
[----:B------:R-:W-:-:S02]  /*10510*/  FMUL.FTZ R105, R6, R105 ;  /* 0x0000006906697220 */ /* 0x000fc40000410000 */
[C---:B------:R-:W-:Y:S02]  /*10520*/  FMUL.FTZ R116, R6.reuse, R116 ;  /* 0x0000007406747220 */ /* 0x040fe40000410000 */
[C---:B------:R-:W-:Y:S02]  /*10530*/  FMUL.FTZ R117, R6.reuse, R117 ;  /* 0x0000007506757220 */ /* 0x040fe40000410000 */
[C---:B------:R-:W-:Y:S01]  /*10540*/  FMUL.FTZ R120, R6.reuse, R120 ;  /* 0x0000007806787220 */ /* 0x040fe20000410000 */
[----:B------:R-:W3:Y:S01]  /*10550*/  @P1 MUFU.LG2 R9, R2 ;  /* 0x0000000200091308 */ /* 0x000ee20000000c00 */
[C---:B------:R-:W-:Y:S02]  /*10560*/  FMUL.FTZ R121, R6.reuse, R121 ;  /* 0x0000007906797220 */ /* 0x040fe40000410000 */
[C---:B------:R-:W-:Y:S02]  /*10570*/  FMUL.FTZ R128, R6.reuse, R128 ;  /* 0x0000008006807220 */ /* 0x040fe40000410000 */
[----:B------:R-:W-:-:S02]  /*10580*/  FMUL.FTZ R129, R6, R129 ;  /* 0x0000008106817220 */ /* 0x000fc40000410000 */
[C---:B------:R-:W-:Y:S01]  /*10590*/  FMUL.FTZ R52, R6.reuse, R52 ;  /* 0x0000003406347220 */ /* 0x040fe20000410000 */
[----:B------:R4:W-:Y:S01]  /*105a0*/  @P1 MUFU.RCP R8, R2 ;  /* 0x0000000200081308 */ /* 0x0009e20000001000 */
[C---:B------:R-:W-:Y:S02]  /*105b0*/  FMUL.FTZ R53, R6.reuse, R53 ;  /* 0x0000003506357220 */ /* 0x040fe40000410000 */
[C---:B------:R-:W-:Y:S02]  /*105c0*/  FMUL.FTZ R64, R6.reuse, R64 ;  /* 0x0000004006407220 */ /* 0x040fe40000410000 */
[C---:B------:R-:W-:Y:S02]  /*105d0*/  FMUL.FTZ R65, R6.reuse, R65 ;  /* 0x0000004106417220 */ /* 0x040fe40000410000 */
[C---:B------:R-:W-:Y:S02]  /*105e0*/  FMUL.FTZ R68, R6.reuse, R68 ;  /* 0x0000004406447220 */ /* 0x040fe40000410000 */
[----:B------:R-:W-:-:S02]  /*105f0*/  FMUL.FTZ R69, R6, R69 ;  /* 0x0000004506457220 */ /* 0x000fc40000410000 */
[C---:B------:R-:W-:Y:S02]  /*10600*/  FMUL.FTZ R80, R6.reuse, R80 ;  /* 0x0000005006507220 */ /* 0x040fe40000410000 */
[C---:B------:R-:W-:Y:S02]  /*10610*/  FMUL.FTZ R81, R6.reuse, R81 ;  /* 0x0000005106517220 */ /* 0x040fe40000410000 */
[C---:B------:R-:W-:Y:S01]  /*10620*/  FMUL.FTZ R84, R6.reuse, R84 ;  /* 0x0000005406547220 */ /* 0x040fe20000410000 */
[----:B----4-:R-:W-:Y:S01]  /*10630*/  MOV R2, 0xff800000 ;  /* 0xff80000000027802 */ /* 0x010fe20000000f00 */
[C---:B------:R-:W-:Y:S02]  /*10640*/  FMUL.FTZ R85, R6.reuse, R85 ;  /* 0x0000005506557220 */ /* 0x040fe40000410000 */
[C---:B------:R-:W-:Y:S02]  /*10650*/  FMUL.FTZ R96, R6.reuse, R96 ;  /* 0x0000006006607220 */ /* 0x040fe40000410000 */
[----:B------:R-:W-:Y:S01]  /*10660*/  FMUL.FTZ R97, R6, R97 ;  /* 0x0000006106617220 */ /* 0x000fe20000410000 */
[----:B------:R-:W-:Y:S01]  /*10670*/  MOV R6, RZ ;  /* 0x000000ff00067202 */ /* 0x000fe20000000f00 */
[----:B-1----:R-:W-:-:S02]  /*10680*/  @P3 FMUL.FTZ R14, R5, 0.69314718246459960938 ;  /* 0x3f317218050e3820 */ /* 0x002fc40000410000 */
[----:B--2---:R-:W-:Y:S02]  /*10690*/  @P2 FMUL.FTZ R4, R4, 0.69314718246459960938 ;  /* 0x3f31721804042820 */ /* 0x004fe40000410000 */
[----:B---3--:R-:W-:Y:S01]  /*106a0*/  @P1 FMUL.FTZ R16, R9, 0.69314718246459960938 ;  /* 0x3f31721809101820 */ /* 0x008fe20000410000 */
[----:B------:R-:W-:Y:S01]  /*106b0*/  @P0 MUFU.RCP R6, R0 ;  /* 0x0000000000060308 */ /* 0x000fe20000001000 */
[----:B------:R-:W-:Y:S02]  /*106c0*/  @P1 FMUL.FTZ R11, R11, c[0x0][0x2d0] ;  /* 0x0000b4000b0b1a20 */ /* 0x000fe40000410000 */
        /* <DEDUP_REMOVED lines=12> */
[----:B-1----:R-:W-:Y:S02]  /*10790*/  @P0 FMUL.FTZ R5, R0, 0.69314718246459960938 ;  /* 0x3f31721800050820 */ /* 0x002fe40000410000 */
        /* <DEDUP_REMOVED lines=13> */
[----:B------:R-:W-:Y:S01]  /*10870*/  MOV R7, 0xff800000 ;  /* 0xff80000000077802 */ /* 0x000fe20000000f00 */
        /* <DEDUP_REMOVED lines=50> */
[----:B------:R-:W-:Y:S02]  /*10ba0*/  @P3 FFMA.FTZ R2, R13, R151, R14 ;  /* 0x000000970d023223 */ /* 0x000fe4000001000e */
[----:B------:R-:W-:Y:S02]  /*10bb0*/  @P2 FFMA.FTZ R6, R12, R149, R4 ;  /* 0x000000950c062223 */ /* 0x000fe40000010004 */
[----:B------:R-:W-:-:S02]  /*10bc0*/  @P1 FFMA.FTZ R7, R11, R3, R16 ;  /* 0x000000030b071223 */ /* 0x000fc40000010010 */
[----:B------:R-:W-:Y:S02]  /*10bd0*/  @P0 FFMA.FTZ R8, R10, R152, R5 ;  /* 0x000000980a080223 */ /* 0x000fe40000010005 */
.L_x_2260:
[----:B------:R-:W-:Y:S05]  /*10be0*/  @P4 BRA `(.L_x_2346) ;  /* 0x00001ab000004947 */ /* 0x000fea0003800000 */
[----:B------:R-:W1:Y:S01]  /*10bf0*/  S2R R10, SR_TID.X ;  /* 0x00000000000a7919 */ /* 0x000e620000002100 */
[----:B------:R-:W-:Y:S01]  /*10c00*/  USHF.R.S32.HI UR6, URZ, 0x1f, UR8 ;  /* 0x0000001f3f067899 */ /* 0x000fe20008011408 */
[----:B------:R-:W-:Y:S01]  /*10c10*/  IMAD R16, RZ, RZ, -UR8 ;  /* 0x80000008ff107e24 */ /* 0x000fe2000f8e02ff */
[----:B------:R-:W-:Y:S01]  /*10c20*/  ULDC.64 UR4, c[0x0][0x4d0] ;  /* 0x0001340000047ab9 */ /* 0x000fe20000000a00 */
[----:B------:R-:W2:Y:S01]  /*10c30*/  S2R R9, SR_CTAID.Y ;  /* 0x0000000000097919 */ /* 0x000ea20000002600 */
[----:B------:R-:W-:Y:S01]  /*10c40*/  UIMAD UR7, UR6, UR4, URZ ;  /* 0x00000004060772a4 */ /* 0x000fe2000f8e023f */
[----:B------:R-:W-:Y:S01]  /*10c50*/  IMAD.MOV.U32 R12, RZ, RZ, c[0x0][0x4e8] ;  /* 0x00013a00ff0c7624 */ /* 0x000fe200078e00ff */
[----:B------:R-:W-:Y:S01]  /*10c60*/  UIMAD.WIDE.U32 UR10, UR8, UR4, URZ ;  /* 0x00000004080a72a5 */ /* 0x000fe2000f8e003f */
[----:B------:R-:W3:Y:S01]  /*10c70*/  S2R R22, SR_CTAID.Z ;  /* 0x0000000000167919 */ /* 0x000ee20000002700 */
[----:B------:R-:W-:Y:S01]  /*10c80*/  UIMAD UR5, UR8, UR5, UR7 ;  /* 0x00000005080572a4 */ /* 0x000fe2000f8e0207 */
[----:B------:R-:W-:Y:S02]  /*10c90*/  BSSY B0, `(.L_x_2347) ;  /* 0x00000c1000007945 */ /* 0x000fe40003800000 */
[----:B------:R-:W-:Y:S01]  /*10ca0*/  BAR.SYNC.DEFER_BLOCKING 0x1, 0x80 ;  /* 0x0042000000007b1d */ /* 0x000fe20000010000 */
[----:B------:R-:W-:Y:S01]  /*10cb0*/  UIADD3 UR5, UR11, UR5, URZ ;  /* 0x000000050b057290 */ /* 0x000fe2000fffe03f */
[----:B------:R-:W-:Y:S01]  /*10cc0*/  IMAD.U32 R21, RZ, RZ, UR11 ;  /* 0x0000000bff157e24 */ /* 0x000fe2000f8e00ff */
[----:B------:R-:W-:Y:S01]  /*10cd0*/  ISETP.NE.AND P0, PT, R12, 0x1, PT ;  /* 0x000000010c00780c */ /* 0x000fe20003f05270 */
[----:B------:R-:W-:-:S02]  /*10ce0*/  IMAD.U32 R20, RZ, RZ, UR10 ;  /* 0x0000000aff147e24 */ /* 0x000fc4000f8e00ff */
[----:B------:R-:W4:Y:S01]  /*10cf0*/  S2R R13, SR_CTAID.X ;  /* 0x00000000000d7919 */ /* 0x000f220000002500 */
[----:B------:R-:W-:Y:S01]  /*10d00*/  IMAD.U32 R21, RZ, RZ, UR5 ;  /* 0x00000005ff157e24 */ /* 0x000fe2000f8e00ff */
[----:B------:R-:W-:Y:S01]  /*10d10*/  ULDC.64 UR4, c[0x0][0x438] ;  /* 0x00010e0000047ab9 */ /* 0x000fe20000000a00 */
[----:B------:R-:W-:Y:S01]  /*10d20*/  IMAD R12, R12, c[0x0][0x388], RZ ;  /* 0x0000e2000c0c7a24 */ /* 0x000fe200078e02ff */
[----:B------:R-:W-:Y:S01]  /*10d30*/  UIMAD UR6, UR6, UR4, URZ ;  /* 0x00000004060672a4 */ /* 0x000fe2000f8e023f */
[----:B-1----:R-:W-:Y:S01]  /*10d40*/  SHF.R.S32.HI R5, RZ, 0x1f, R10 ;  /* 0x0000001fff057819 */ /* 0x002fe2000001140a */
[----:B------:R-:W-:Y:S02]  /*10d50*/  UIMAD.WIDE.U32 UR10, UR8, UR4, URZ ;  /* 0x00000004080a72a5 */ /* 0x000fe4000f8e003f */
[----:B------:R-:W-:Y:S01]  /*10d60*/  UIMAD UR4, UR8, UR5, UR6 ;  /* 0x00000005080472a4 */ /* 0x000fe2000f8e0206 */
[CC--:B------:R-:W-:Y:S01]  /*10d70*/  LEA.HI R11, R5.reuse, R10.reuse, RZ, 0x2 ;  /* 0x0000000a050b7211 */ /* 0x0c0fe200078f10ff */
[----:B--2---:R-:W-:Y:S01]  /*10d80*/  IMAD R16, R16, c[0x0][0x550], R9 ;  /* 0x0001540010107a24 */ /* 0x004fe200078e0209 */
[-C--:B------:R-:W-:Y:S01]  /*10d90*/  LEA.HI R5, R5, R10.reuse, RZ, 0x5 ;  /* 0x0000000a05057211 */ /* 0x080fe200078f28ff */
[----:B------:R-:W-:Y:S01]  /*10da0*/  UIADD3 UR4, UR11, UR4, URZ ;  /* 0x000000040b047290 */ /* 0x000fe2000fffe03f */
[----:B------:R-:W-:Y:S01]  /*10db0*/  LOP3.LUT R11, R11, 0xfffffffc, RZ, 0xc0, !PT ;  /* 0xfffffffc0b0b7812 */ /* 0x000fe200078ec0ff */
[----:B------:R-:W-:Y:S01]  /*10dc0*/  IMAD.U32 R15, RZ, RZ, UR11 ;  /* 0x0000000bff0f7e24 */ /* 0x000fe2000f8e00ff */
[----:B------:R-:W-:Y:S01]  /*10dd0*/  LOP3.LUT R3, R5, 0xffffffe0, RZ, 0xc0, !PT ;  /* 0xffffffe005037812 */ /* 0x000fe200078ec0ff */
[----:B---3--:R-:W-:Y:S01]  /*10de0*/  IMAD.WIDE.U32 R20, R22, c[0x0][0x4d8], R20 ;  /* 0x0001360016147a25 */ /* 0x008fe200078e0014 */
[----:B------:R-:W-:-:S02]  /*10df0*/  IADD3 R4, -R11, R10, RZ ;  /* 0x0000000a0b047210 */ /* 0x000fc40007ffe1ff */
[----:B------:R-:W-:Y:S01]  /*10e00*/  SHF.R.S32.HI R17, RZ, 0x5, R5 ;  /* 0x00000005ff117819 */ /* 0x000fe20000011405 */
[----:B------:R-:W-:Y:S01]  /*10e10*/  IMAD.IADD R3, R10, 0x1, -R3 ;  /* 0x000000010a037824 */ /* 0x000fe200078e0a03 */
[----:B------:R-:W-:Y:S01]  /*10e20*/  LEA.HI R0, R4, R4, RZ, 0x1 ;  /* 0x0000000404007211 */ /* 0x000fe200078f08ff */
[----:B------:R-:W-:Y:S01]  /*10e30*/  IMAD.U32 R15, RZ, RZ, UR4 ;  /* 0x00000004ff0f7e24 */ /* 0x000fe2000f8e00ff */
[----:B------:R-:W-:Y:S02]  /*10e40*/  SHF.R.S32.HI R10, RZ, 0x1f, R5 ;  /* 0x0000001fff0a7819 */ /* 0x000fe40000011405 */
[----:B------:R-:W-:Y:S02]  /*10e50*/  LOP3.LUT R9, R0, 0x1ffffffe, RZ, 0xc0, !PT ;  /* 0x1ffffffe00097812 */ /* 0x000fe400078ec0ff */
[----:B------:R-:W-:Y:S02]  /*10e60*/  LEA.HI R10, R10, R17, RZ, 0x2 ;  /* 0x000000110a0a7211 */ /* 0x000fe400078f10ff */
[----:B------:R-:W-:Y:S01]  /*10e70*/  SHF.R.S32.HI R5, RZ, 0x1f, R22 ;  /* 0x0000001fff057819 */ /* 0x000fe20000011416 */
[----:B------:R-:W-:Y:S01]  /*10e80*/  IMAD.IADD R4, R4, 0x1, -R9 ;  /* 0x0000000104047824 */ /* 0x000fe200078e0a09 */
[----:B------:R-:W-:-:S02]  /*10e90*/  SHF.L.U32 R9, R0, 0x5, RZ ;  /* 0x0000000500097819 */ /* 0x000fc400000006ff */
[----:B------:R-:W-:Y:S01]  /*10ea0*/  SHF.R.S32.HI R0, RZ, 0x1f, R3 ;  /* 0x0000001fff007819 */ /* 0x000fe20000011403 */
[C---:B------:R-:W-:Y:S01]  /*10eb0*/  IMAD R11, R5.reuse, c[0x0][0x4d8], RZ ;  /* 0x00013600050b7a24 */ /* 0x040fe200078e02ff */
[----:B------:R-:W-:Y:S01]  /*10ec0*/  LOP3.LUT R10, R10, 0xffffffc, RZ, 0xc0, !PT ;  /* 0x0ffffffc0a0a7812 */ /* 0x000fe200078ec0ff */
[----:B------:R-:W-:Y:S01]  /*10ed0*/  IMAD R5, R5, c[0x0][0x440], RZ ;  /* 0x0001100005057a24 */ /* 0x000fe200078e02ff */
[----:B------:R-:W-:Y:S01]  /*10ee0*/  LEA.HI R0, R0, R3, RZ, 0x2 ;  /* 0x0000000300007211 */ /* 0x000fe200078f10ff */
[C---:B------:R-:W-:Y:S01]  /*10ef0*/  IMAD R11, R22.reuse, c[0x0][0x4dc], R11 ;  /* 0x00013700160b7a24 */ /* 0x040fe200078e020b */
[----:B------:R-:W-:Y:S01]  /*10f00*/  LOP3.LUT R9, R9, 0xffffffc0, RZ, 0xc0, !PT ;  /* 0xffffffc009097812 */ /* 0x000fe200078ec0ff */
[----:B------:R-:W-:Y:S01]  /*10f10*/  IMAD.IADD R17, R17, 0x1, -R10 ;  /* 0x0000000111117824 */ /* 0x000fe200078e0a0a */
[----:B------:R-:W-:Y:S01]  /*10f20*/  SHF.R.S32.HI R10, RZ, 0x2, R0 ;  /* 0x00000002ff0a7819 */ /* 0x000fe20000011400 */
[----:B------:R-:W-:Y:S01]  /*10f30*/  IMAD R5, R22, c[0x0][0x444], R5 ;  /* 0x0001110016057a24 */ /* 0x000fe200078e0205 */
[----:B------:R-:W-:Y:S01]  /*10f40*/  MOV R14, UR10 ;  /* 0x0000000a000e7c02 */ /* 0x000fe20008000f00 */
[----:B------:R-:W-:Y:S01]  /*10f50*/  IMAD R9, R4, 0x8, R9 ;  /* 0x0000000804097824 */ /* 0x000fe200078e0209 */
[----:B------:R-:W-:Y:S01]  /*10f60*/  IADD3 R21, R21, R11, RZ ;  /* 0x0000000b15157210 */ /* 0x000fe20007ffe0ff */
[----:B------:R-:W-:Y:S01]  /*10f70*/  IMAD R10, R17, 0x10, R10 ;  /* 0x00000010110a7824 */ /* 0x000fe200078e020a */
[----:B------:R-:W-:Y:S01]  /*10f80*/  SHF.R.S32.HI R11, RZ, 0x1f, R16 ;  /* 0x0000001fff0b7819 */ /* 0x000fe20000011410 */
[----:B------:R-:W-:Y:S01]  /*10f90*/  IMAD.WIDE.U32 R22, R22, c[0x0][0x440], R14 ;  /* 0x0001100016167a25 */ /* 0x000fe200078e000e */
[----:B------:R-:W-:-:S03]  /*10fa0*/  LOP3.LUT R0, R0, 0x7ffffffc, RZ, 0xc0, !PT ;  /* 0x7ffffffc00007812 */ /* 0x000fc600078ec0ff */
        /* <DEDUP_REMOVED lines=11> */
[----:B------:R-:W-:Y:S01]  /*11060*/  IMAD R11, R11, c[0x0][0x4e0], RZ ;  /* 0x000138000b0b7a24 */ /* 0x000fe200078e02ff */
[--C-:B------:R-:W-:Y:S01]  /*11070*/  SHF.R.S32.HI R14, RZ, 0x1f, R4.reuse ;  /* 0x0000001fff0e7819 */ /* 0x100fe20000011404 */
[----:B------:R-:W-:Y:S02]  /*11080*/  IMAD.MOV R9, RZ, RZ, -R4 ;  /* 0x000000ffff097224 */ /* 0x000fe400078e0a04 */
[C---:B------:R-:W-:Y:S02]  /*11090*/  IMAD R15, R16.reuse, c[0x0][0x44c], R15 ;  /* 0x00011300100f7a24 */ /* 0x040fe400078e020f */
[----:B------:R-:W-:-:S04]  /*110a0*/  IMAD.WIDE.U32 R22, R16, c[0x0][0x448], R22 ;  /* 0x0001120010167a25 */ /* 0x000fc800078e0016 */
[C---:B------:R-:W-:Y:S02]  /*110b0*/  IMAD R11, R16.reuse, c[0x0][0x4e4], R11 ;  /* 0x00013900100b7a24 */ /* 0x040fe400078e020b */
[----:B------:R-:W-:Y:S01]  /*110c0*/  IMAD.WIDE.U32 R16, R16, c[0x0][0x4e0], R20 ;  /* 0x0001380010107a25 */ /* 0x000fe200078e0014 */
[----:B------:R-:W-:-:S03]  /*110d0*/  SHF.R.S32.HI R20, RZ, 0x1f, R5 ;  /* 0x0000001fff147819 */ /* 0x000fc60000011405 */
[----:B------:R-:W-:Y:S01]  /*110e0*/  IMAD R9, R9, c[0x0][0x4e8], R18 ;  /* 0x00013a0009097a24 */ /* 0x000fe200078e0212 */
[----:B------:R-:W-:Y:S01]  /*110f0*/  IADD3 R16, P0, R4, R16, RZ ;  /* 0x0000001004107210 */ /* 0x000fe20007f1e0ff */
[----:B------:R-:W-:Y:S02]  /*11100*/  IMAD.IADD R23, R23, 0x1, R15 ;  /* 0x0000000117177824 */ /* 0x000fe400078e020f */
[----:B------:R-:W-:Y:S01]  /*11110*/  IMAD R20, R20, c[0x0][0x430], RZ ;  /* 0x00010c0014147a24 */ /* 0x000fe200078e02ff */
[----:B------:R-:W-:Y:S02]  /*11120*/  SHF.R.S32.HI R4, RZ, 0x1f, R9 ;  /* 0x0000001fff047819 */ /* 0x000fe40000011409 */
[----:B------:R-:W-:Y:S01]  /*11130*/  IADD3.X R17, R14, R17, R11, P0, !PT ;  /* 0x000000110e117210 */ /* 0x000fe200007fe40b */
[----:B------:R-:W-:-:S04]  /*11140*/  IMAD.WIDE.U32 R14, R5, c[0x0][0x430], R22 ;  /* 0x00010c00050e7a25 */ /* 0x000fc800078e0016 */
[----:B------:R-:W-:Y:S02]  /*11150*/  IMAD R4, R4, c[0x0][0x4c8], RZ ;  /* 0x0001320004047a24 */ /* 0x000fe400078e02ff */
[----:B------:R-:W-:-:S04]  /*11160*/  IMAD.WIDE.U32 R16, R9, c[0x0][0x4c8], R16 ;  /* 0x0001320009107a25 */ /* 0x000fc800078e0010 */
[----:B------:R-:W-:Y:S01]  /*11170*/  IMAD R4, R9, c[0x0][0x4cc], R4 ;  /* 0x0001330009047a24 */ /* 0x000fe200078e0204 */
[C---:B------:R-:W-:Y:S01]  /*11180*/  LEA R23, P0, R16.reuse, c[0x0][0x4a8], 0x2 ;  /* 0x00012a0010177a11 */ /* 0x040fe200078010ff */
[C---:B------:R-:W-:Y:S01]  /*11190*/  IMAD R11, R5.reuse, c[0x0][0x434], R20 ;  /* 0x00010d00050b7a24 */ /* 0x040fe200078e0214 */
[----:B------:R-:W-:Y:S01]  /*111a0*/  IADD3 R5, -R5, RZ, RZ ;  /* 0x000000ff05057210 */ /* 0x000fe20007ffe1ff */
[----:B------:R-:W-:Y:S02]  /*111b0*/  IMAD.IADD R9, R17, 0x1, R4 ;  /* 0x0000000111097824 */ /* 0x000fe400078e0204 */
[----:B------:R-:W-:Y:S01]  /*111c0*/  SHFL.IDX PT, R20, R23, RZ, 0x1c1f ;  /* 0x001c1fff17147589 */ /* 0x000fe200000e0000 */
[----:B------:R-:W-:Y:S02]  /*111d0*/  IMAD.IADD R11, R15, 0x1, R11 ;  /* 0x000000010f0b7824 */ /* 0x000fe400078e020b */
[----:B------:R-:W-:Y:S01]  /*111e0*/  LEA.HI.X R22, R16, c[0x0][0x4ac], R9, 0x2, P0 ;  /* 0x00012b0010167a11 */ /* 0x000fe200000f1409 */
[----:B------:R-:W-:Y:S01]  /*111f0*/  IMAD R5, R5, c[0x0][0x4e8], R18 ;  /* 0x00013a0005057a24 */ /* 0x000fe200078e0212 */
[----:B------:R-:W-:Y:S01]  /*11200*/  SHFL.IDX PT, R16, R23, 0x2, 0x1c1f ;  /* 0x005c1f0017107f89 */ /* 0x000fe200000e0000 */
[----:B------:R-:W-:Y:S01]  /*11210*/  IMAD.MOV.U32 R10, RZ, RZ, R14 ;  /* 0x000000ffff0a7224 */ /* 0x000fe200078e000e */
[----:B------:R-:W-:-:S02]  /*11220*/  LOP3.LUT P0, RZ, R3, 0x3, RZ, 0xc0, !PT ;  /* 0x0000000303ff7812 */ /* 0x000fc4000780c0ff */
[----:B------:R-:W1:Y:S01]  /*11230*/  SHFL.IDX PT, R21, R22, RZ, 0x1c1f ;  /* 0x001c1fff16157589 */ /* 0x000e6200000e0000 */
[----:B------:R-:W-:Y:S01]  /*11240*/  IMAD.WIDE.U32 R24, R5, c[0x0][0x428], R10 ;  /* 0x00010a0005187a25 */ /* 0x000fe200078e000a */
[C---:B------:R-:W-:Y:S02]  /*11250*/  IADD3 R11, R13.reuse, 0x8, RZ ;  /* 0x000000080d0b7810 */ /* 0x040fe40007ffe0ff */
[----:B------:R-:W-:Y:S01]  /*11260*/  SHFL.IDX PT, R18, R23, 0x1, 0x1c1f ;  /* 0x003c1f0017127f89 */ /* 0x000fe200000e0000 */
[C---:B------:R-:W-:Y:S02]  /*11270*/  IADD3 R10, R13.reuse, 0x40, RZ ;  /* 0x000000400d0a7810 */ /* 0x040fe40007ffe0ff */
[C---:B------:R-:W-:Y:S01]  /*11280*/  IADD3 R9, R13.reuse, 0x48, RZ ;  /* 0x000000480d097810 */ /* 0x040fe20007ffe0ff */
[----:B------:R-:W2:Y:S01]  /*11290*/  SHFL.IDX PT, R19, R22, 0x1, 0x1c1f ;  /* 0x003c1f0016137f89 */ /* 0x000ea200000e0000 */
[-C--:B------:R-:W-:Y:S02]  /*112a0*/  ISETP.GE.OR P4, PT, R13, R12.reuse, P0 ;  /* 0x0000000c0d00720c */ /* 0x080fe40000786670 */
[-C--:B------:R-:W-:Y:S01]  /*112b0*/  ISETP.GE.OR P3, PT, R11, R12.reuse, P0 ;  /* 0x0000000c0b00720c */ /* 0x080fe20000766670 */
[----:B------:R-:W3:Y:S01]  /*112c0*/  SHFL.IDX PT, R17, R22, 0x2, 0x1c1f ;  /* 0x005c1f0016117f89 */ /* 0x000ee200000e0000 */
[----:B------:R-:W-:-:S02]  /*112d0*/  ISETP.GE.OR P2, PT, R10, R12, P0 ;  /* 0x0000000c0a00720c */ /* 0x000fc40000746670 */
[----:B------:R-:W-:Y:S01]  /*112e0*/  ISETP.GE.OR P0, PT, R9, R12, P0 ;  /* 0x0000000c0900720c */ /* 0x000fe20000706670 */
[----:B------:R-:W-:Y:S01]  /*112f0*/  SHFL.IDX PT, R14, R23, 0x3, 0x1c1f ;  /* 0x007c1f00170e7f89 */ /* 0x000fe200000e0000 */
[----:B------:R-:W-:Y:S02]  /*11300*/  SHF.R.S32.HI R4, RZ, 0x1f, R5 ;  /* 0x0000001fff047819 */ /* 0x000fe40000011405 */
[----:B------:R-:W-:Y:S01]  /*11310*/  IADD3 R3, R3, -R0, RZ ;  /* 0x8000000003037210 */ /* 0x000fe20007ffe0ff */
[----:B------:R-:W4:Y:S01]  /*11320*/  SHFL.IDX PT, R15, R22, 0x3, 0x1c1f ;  /* 0x007c1f00160f7f89 */ /* 0x000f2200000e0000 */
[-C--:B------:R-:W-:Y:S01]  /*11330*/  ISETP.GE.AND P5, PT, R11, R12.reuse, PT ;  /* 0x0000000c0b00720c */ /* 0x080fe20003fa6270 */
[----:B------:R-:W-:Y:S01]  /*11340*/  IMAD R4, R4, c[0x0][0x428], RZ ;  /* 0x00010a0004047a24 */ /* 0x000fe200078e02ff */
[----:B------:R-:W-:Y:S01]  /*11350*/  ISETP.GE.AND P6, PT, R10, R12, PT ;  /* 0x0000000c0a00720c */ /* 0x000fe20003fc6270 */
[----:B-1----:R1:W-:Y:S01]  /*11360*/  @!P4 ST.E [R20.64], R2 ;  /* 0x000000021400c985 */ /* 0x0023e2000c10190c */
[----:B------:R-:W-:-:S02]  /*11370*/  IMAD.SHL.U32 R3, R3, 0x2, RZ ;  /* 0x0000000203037824 */ /* 0x000fc400078e00ff */
[----:B------:R-:W-:Y:S01]  /*11380*/  IMAD R4, R5, c[0x0][0x42c], R4 ;  /* 0x00010b0005047a24 */ /* 0x000fe200078e0204 */
[----:B------:R-:W-:-:S03]  /*11390*/  LEA R5, P1, R24, c[0x0][0x400], 0x2 ;  /* 0x0001000018057a11 */ /* 0x000fc600078210ff */
[----:B------:R-:W-:Y:S01]  /*113a0*/  IMAD.IADD R4, R25, 0x1, R4 ;  /* 0x0000000119047824 */ /* 0x000fe200078e0204 */
[----:B--2---:R2:W-:Y:S04]  /*113b0*/  @!P3 ST.E [R18.64], R6 ;  /* 0x000000061200b985 */ /* 0x0045e8000c10190c */
[----:B---3--:R2:W-:Y:S01]  /*113c0*/  @!P2 ST.E [R16.64], R7 ;  /* 0x000000071000a985 */ /* 0x0085e2000c10190c */
[----:B------:R-:W-:Y:S02]  /*113d0*/  LEA.HI.X R4, R24, c[0x0][0x404], R4, 0x2, P1 ;  /* 0x0001010018047a11 */ /* 0x000fe400008f1404 */
[-C--:B------:R-:W-:Y:S01]  /*113e0*/  ISETP.GE.AND P1, PT, R9, R12.reuse, PT ;  /* 0x0000000c0900720c */ /* 0x080fe20003f26270 */
[----:B------:R2:W3:Y:S04]  /*113f0*/  SHFL.IDX PT, R22, R5, RZ, 0x1c1f ;  /* 0x001c1fff05167589 */ /* 0x0004e800000e0000 */
[----:B----4-:R2:W-:Y:S01]  /*11400*/  @!P0 ST.E [R14.64], R8 ;  /* 0x000000080e008985 */ /* 0x0105e2000c10190c */
[----:B------:R-:W-:-:S03]  /*11410*/  ISETP.GE.AND P0, PT, R13, R12, PT ;  /* 0x0000000c0d00720c */ /* 0x000fc60003f06270 */
[----:B------:R2:W4:Y:S01]  /*11420*/  SHFL.IDX PT, R23, R4, RZ, 0x1c1f ;  /* 0x001c1fff04177589 */ /* 0x00052200000e0000 */
[----:B-1----:R-:W-:-:S09]  /*11430*/  P2R R2, PR, RZ, 0x2 ;  /* 0x00000002ff027803 */ /* 0x002fd20000000000 */
[----:B------:R-:W-:Y:S05]  /*11440*/  @P0 BRA `(.L_x_2348) ;  /* 0x0000045000000947 */ /* 0x000fea0003800000 */
[C---:B------:R-:W-:Y:S02]  /*11450*/  IADD3 R9, R3.reuse, 0x8, RZ ;  /* 0x0000000803097810 */ /* 0x040fe40007ffe0ff */
[C---:B--2---:R-:W-:Y:S02]  /*11460*/  IADD3 R7, R3.reuse, 0x10, RZ ;  /* 0x0000001003077810 */ /* 0x044fe40007ffe0ff */
        /* <DEDUP_REMOVED lines=11> */
[--C-:B---34-:R-:W-:Y:S01]  /*11520*/  @!P2 IMAD.WIDE R10, R3, 0x4, R22.reuse ;  /* 0x00000004030aa825 */ /* 0x118fe200078e0216 */
        /* <DEDUP_REMOVED lines=55> */
.L_x_2348:
[----:B------:R-:W-:Y:S05]  /*118a0*/  BSYNC B0 ;  /* 0x0000000000007941 */ /* 0x000fea0003800000 */
.L_x_2347:
[----:B----4-:R1:W4:Y:S01]  /*118b0*/  SHFL.IDX PT, R13, R4, 0x1, 0x1c1f ;  /* 0x003c1f00040d7f89 */ /* 0x01032200000e0000 */
[----:B------:R-:W-:Y:S03]  /*118c0*/  BSSY B0, `(.L_x_2349) ;  /* 0x0000048000007945 */ /* 0x000fe60003800000 */
[----:B------:R1:W2:Y:S01]  /*118d0*/  SHFL.IDX PT, R12, R5, 0x1, 0x1c1f ;  /* 0x003c1f00050c7f89 */ /* 0x0002a200000e0000 */
[----:B------:R-:W-:Y:S05]  /*118e0*/  @P5 BRA `(.L_x_2350) ;  /* 0x0000045000005947 */ /* 0x000fea0003800000 */
[C---:B------:R-:W-:Y:S02]  /*118f0*/  IADD3 R10, R3.reuse, 0x8, RZ ;  /* 0x00000008030a7810 */ /* 0x040fe40007ffe0ff */
        /* <DEDUP_REMOVED lines=35> */
[----:B----4-:R-:W-:Y:S01]  /*11b30*/  @!P0 LOP3.LUT R11, R0, 0xfffffffe, RZ, 0xc0, !PT ;  /* 0xfffffffe000b8812 */ /* 0x010fe200078ec0ff */
        /* <DEDUP_REMOVED lines=17> */
[----:B----4-:R-:W-:-:S03]  /*11c50*/  @!P4 LOP3.LUT R7, R0, 0xfffffffe, RZ, 0xc0, !PT ;  /* 0xfffffffe0007c812 */ /* 0x010fc600078ec0ff */
[----:B------:R-:W-:Y:S01]  /*11c60*/  @!P1 IMAD.WIDE R16, R19, 0x4, R12 ;  /* 0x0000000413109825 */ /* 0x000fe200078e020c */
[----:B-1----:R-:W-:-:S03]  /*11c70*/  @!P3 LOP3.LUT R9, R18, 0xfffffffe, RZ, 0xc0, !PT ;  /* 0xfffffffe1209b812 */ /* 0x002fc600078ec0ff */
[--C-:B------:R-:W-:Y:S02]  /*11c80*/  @!P4 IMAD.WIDE R6, R7, 0x4, R12.reuse ;  /* 0x000000040706c825 */ /* 0x100fe400078e020c */
[----:B------:R-:W-:Y:S02]  /*11c90*/  @!P0 LEA.HI R14, R14, R14, RZ, 0x1 ;  /* 0x0000000e0e0e8211 */ /* 0x000fe400078f08ff */
[----:B---3--:R-:W-:Y:S01]  /*11ca0*/  @!P2 LOP3.LUT R11, R20, 0xfffffffe, RZ, 0xc0, !PT ;  /* 0xfffffffe140ba812 */ /* 0x008fe200078ec0ff */
        /* <DEDUP_REMOVED lines=9> */
.L_x_2350:
[----:B------:R-:W-:Y:S05]  /*11d40*/  BSYNC B0 ;  /* 0x0000000000007941 */ /* 0x000fea0003800000 */
.L_x_2349:
[----:B-1----:R1:W4:Y:S01]  /*11d50*/  SHFL.IDX PT, R11, R4, 0x2, 0x1c1f ;  /* 0x005c1f00040b7f89 */ /* 0x00232200000e0000 */
[----:B------:R-:W-:Y:S03]  /*11d60*/  BSSY B0, `(.L_x_2351) ;  /* 0x0000048000007945 */ /* 0x000fe60003800000 */
[----:B------:R1:W3:Y:S01]  /*11d70*/  SHFL.IDX PT, R10, R5, 0x2, 0x1c1f ;  /* 0x005c1f00050a7f89 */ /* 0x0002e200000e0000 */
        /* <DEDUP_REMOVED lines=70> */
.L_x_2352:
[----:B------:R-:W-:Y:S05]  /*121e0*/  BSYNC B0 ;  /* 0x0000000000007941 */ /* 0x000fea0003800000 */
.L_x_2351:
        /* <DEDUP_REMOVED lines=23> */
[----:B------:R-:W-:Y:S01]  /*12360*/  @!P3 ST.E.64 [R10.64], R142 ;  /* 0x0000008e0a00b985 */ /* 0x000fe2000c101b0c */
[----:B------:R-:W-:Y:S01]  /*12370*/  IADD3 R18, R3, 0x30, RZ ;  /* 0x0000003003127810 */ /* 0x000fe20007ffe0ff */
[--C-:B------:R-:W-:Y:S01]  /*12380*/  @!P1 IMAD.WIDE R12, R5, 0x4, R8.reuse ;  /* 0x00000004050c9825 */ /* 0x100fe200078e0208 */
[C---:B------:R-:W-:Y:S01]  /*12390*/  IADD3 R17, R3.reuse, 0x38, RZ ;  /* 0x0000003803117810 */ /* 0x040fe20007ffe0ff */
[----:B------:R1:W-:Y:S01]  /*123a0*/  @!P2 ST.E.64 [R6.64], R138 ;  /* 0x0000008a0600a985 */ /* 0x0003e2000c101b0c */
[C---:B------:R-:W-:Y:S01]  /*123b0*/  IADD3 R16, R3.reuse, 0x40, RZ ;  /* 0x0000004003107810 */ /* 0x040fe20007ffe0ff */
[----:B------:R-:W-:Y:S01]  /*123c0*/  @!P0 IMAD.WIDE R4, R4, 0x4, R8 ;  /* 0x0000000404048825 */ /* 0x000fe200078e0208 */
[C---:B------:R-:W-:Y:S01]  /*123d0*/  IADD3 R15, R3.reuse, 0x48, RZ ;  /* 0x00000048030f7810 */ /* 0x040fe20007ffe0ff */
[----:B------:R-:W-:Y:S01]  /*123e0*/  @!P1 ST.E.64 [R12.64], R110 ;  /* 0x0000006e0c009985 */ /* 0x000fe2000c101b0c */
        /* <DEDUP_REMOVED lines=11> */
[----:B------:R-:W-:Y:S02]  /*124a0*/  @!P2 LEA.HI R16, R16, R16, RZ, 0x1 ;  /* 0x000000101010a211 */ /* 0x000fe400078f08ff */
[----:B------:R-:W-:Y:S02]  /*124b0*/  @!P1 LEA.HI R15, R15, R15, RZ, 0x1 ;  /* 0x0000000f0f0f9211 */ /* 0x000fe400078f08ff */
[----:B-1----:R-:W-:-:S02]  /*124c0*/  @!P5 LOP3.LUT R7, R0, 0xfffffffe, RZ, 0xc0, !PT ;  /* 0xfffffffe0007d812 */ /* 0x002fc400078ec0ff */
[----:B------:R-:W-:Y:S02]  /*124d0*/  @!P0 LEA.HI R14, R14, R14, RZ, 0x1 ;  /* 0x0000000e0e0e8211 */ /* 0x000fe400078f08ff */
[----:B------:R-:W-:Y:S01]  /*124e0*/  @!P4 LOP3.LUT R11, R18, 0xfffffffe, RZ, 0xc0, !PT ;  /* 0xfffffffe120bc812 */ /* 0x000fe200078ec0ff */
[--C-:B------:R-:W-:Y:S01]  /*124f0*/  @!P5 IMAD.WIDE R6, R7, 0x4, R8.reuse ;  /* 0x000000040706d825 */ /* 0x100fe200078e0208 */
[----:B------:R-:W-:Y:S02]  /*12500*/  @!P3 LOP3.LUT R17, R17, 0xfffffffe, RZ, 0xc0, !PT ;  /* 0xfffffffe1111b812 */ /* 0x000fe400078ec0ff */
[----:B--2---:R-:W-:Y:S02]  /*12510*/  @!P6 LOP3.LUT R5, R2, 0xfffffffe, RZ, 0xc0, !PT ;  /* 0xfffffffe0205e812 */ /* 0x004fe400078ec0ff */
[----:B------:R-:W-:Y:S02]  /*12520*/  @!P2 LOP3.LUT R13, R16, 0xfffffffe, RZ, 0xc0, !PT ;  /* 0xfffffffe100da812 */ /* 0x000fe400078ec0ff */
[----:B------:R-:W-:Y:S01]  /*12530*/  @!P1 LOP3.LUT R15, R15, 0xfffffffe, RZ, 0xc0, !PT ;  /* 0xfffffffe0f0f9812 */ /* 0x000fe200078ec0ff */
[----:B------:R-:W-:Y:S01]  /*12540*/  @!P6 IMAD.WIDE R4, R5, 0x4, R8 ;  /* 0x000000040504e825 */ /* 0x000fe200078e0208 */
[----:B------:R-:W-:-:S03]  /*12550*/  IADD3 R3, R3, 0x58, RZ ;  /* 0x0000005803037810 */ /* 0x000fc60007ffe0ff */
[--C-:B------:R-:W-:Y:S01]  /*12560*/  @!P2 IMAD.WIDE R12, R13, 0x4, R8.reuse ;  /* 0x000000040d0ca825 */ /* 0x100fe200078e0208 */
[----:B------:R1:W-:Y:S04]  /*12570*/  @!P6 ST.E.64 [R4.64], R126 ;  /* 0x0000007e0400e985 */ /* 0x0003e8000c101b0c */
[----:B------:R2:W-:Y:S01]  /*12580*/  @!P5 ST.E.64 [R6.64], R134 ;  /* 0x000000860600d985 */ /* 0x0005e2000c101b0c */
[----:B-1----:R-:W-:Y:S01]  /*12590*/  @!P0 LOP3.LUT R5, R14, 0xfffffffe, RZ, 0xc0, !PT ;  /* 0xfffffffe0e058812 */ /* 0x002fe200078ec0ff */
[----:B------:R-:W-:-:S04]  /*125a0*/  @!P1 IMAD.WIDE R14, R15, 0x4, R8 ;  /* 0x000000040f0e9825 */ /* 0x000fc800078e0208 */
[----:B--2---:R-:W-:-:S04]  /*125b0*/  @!P4 IMAD.WIDE R6, R11, 0x4, R8 ;  /* 0x000000040b06c825 */ /* 0x004fc800078e0208 */
[--C-:B------:R-:W-:Y:S01]  /*125c0*/  @!P3 IMAD.WIDE R10, R17, 0x4, R8.reuse ;  /* 0x00000004110ab825 */ /* 0x100fe200078e0208 */
[----:B------:R1:W-:Y:S03]  /*125d0*/  @!P4 ST.E.64 [R6.64], R58 ;  /* 0x0000003a0600c985 */ /* 0x0003e6000c101b0c */
[----:B------:R-:W-:Y:S01]  /*125e0*/  @!P0 IMAD.WIDE R4, R5, 0x4, R8 ;  /* 0x0000000405048825 */ /* 0x000fe200078e0208 */
[----:B------:R1:W-:Y:S04]  /*125f0*/  @!P3 ST.E.64 [R10.64], R62 ;  /* 0x0000003e0a00b985 */ /* 0x0003e8000c101b0c */
[----:B------:R1:W-:Y:S04]  /*12600*/  @!P2 ST.E.64 [R12.64], R74 ;  /* 0x0000004a0c00a985 */ /* 0x0003e8000c101b0c */
        /* <DEDUP_REMOVED lines=9> */
.L_x_2346:
        /* <DEDUP_REMOVED lines=50> */
.L_x_2269:
[----:B------:R-:W-:Y:S01]  /*129c0*/  IMAD.MOV.U32 R5, RZ, RZ, 0x1 ;  /* 0x00000001ff057424 */ /* 0x000fe200078e00ff */
[----:B-1----:R-:W-:Y:S02]  /*129d0*/  MOV R6, 0x1c1f ;  /* 0x00001c1f00067802 */ /* 0x002fe40000000f00 */
[----:B------:R-:W-:Y:S02]  /*129e0*/  MOV R4, 0x12a00 ;  /* 0x00012a0000047802 */ /* 0x000fe40000000f00 */
[----:B------:R-:W-:Y:S05]  /*129f0*/  CALL.REL.NOINC `($__internal_35_$__cuda_sm70_shflsync_idx_p) ;  /* 0x0000028000007944 */ /* 0x000fea0003c00000 */
[----:B--2---:R-:W-:Y:S01]  /*12a00*/  IMAD.MOV.U32 R13, RZ, RZ, R5 ;  /* 0x000000ffff0d7224 */ /* 0x004fe200078e0005 */
[----:B------:R-:W-:Y:S01]  /*12a10*/  MOV R5, 0x1 ;  /* 0x0000000100057802 */ /* 0x000fe20000000f00 */
[----:B-1----:R-:W-:Y:S01]  /*12a20*/  IMAD.MOV.U32 R8, RZ, RZ, R9 ;  /* 0x000000ffff087224 */ /* 0x002fe200078e0009 */
[----:B------:R-:W-:Y:S02]  /*12a30*/  MOV R6, 0x1c1f ;  /* 0x00001c1f00067802 */ /* 0x000fe40000000f00 */
[----:B------:R-:W-:Y:S02]  /*12a40*/  MOV R4, 0x12a60 ;  /* 0x00012a6000047802 */ /* 0x000fe40000000f00 */
[----:B------:R-:W-:Y:S05]  /*12a50*/  CALL.REL.NOINC `($__internal_35_$__cuda_sm70_shflsync_idx_p) ;  /* 0x0000022000007944 */ /* 0x000fea0003c00000 */
[----:B-12---:R-:W-:Y:S05]  /*12a60*/  BRA `(.L_x_2353) ;  /* 0xfffef8c000007947 */ /* 0x006fea000383ffff */
.L_x_2296:
[----:B----4-:R-:W-:Y:S01]  /*12a70*/  MOV R6, 0x1c1f ;  /* 0x00001c1f00067802 */ /* 0x010fe20000000f00 */
[----:B------:R-:W-:Y:S01]  /*12a80*/  IMAD.MOV.U32 R5, RZ, RZ, 0x1 ;  /* 0x00000001ff057424 */ /* 0x000fe200078e00ff */
[----:B------:R-:W-:Y:S02]  /*12a90*/  MOV R4, 0x12ab0 ;  /* 0x00012ab000047802 */ /* 0x000fe40000000f00 */
[----:B-123--:R-:W-:Y:S05]  /*12aa0*/  CALL.REL.NOINC `($__internal_35_$__cuda_sm70_shflsync_idx_p) ;  /* 0x000001d000007944 */ /* 0x00efea0003c00000 */
[----:B-1----:R-:W-:Y:S01]  /*12ab0*/  MOV R6, 0x1c1f ;  /* 0x00001c1f00067802 */ /* 0x002fe20000000f00 */
[----:B--2---:R-:W-:Y:S01]  /*12ac0*/  IMAD.MOV.U32 R14, RZ, RZ, R5 ;  /* 0x000000ffff0e7224 */ /* 0x004fe200078e0005 */
[----:B------:R-:W-:Y:S01]  /*12ad0*/  MOV R5, 0x1 ;  /* 0x0000000100057802 */ /* 0x000fe20000000f00 */
[----:B------:R-:W-:Y:S01]  /*12ae0*/  IMAD.MOV.U32 R8, RZ, RZ, R3 ;  /* 0x000000ffff087224 */ /* 0x000fe200078e0003 */
[----:B------:R-:W-:Y:S02]  /*12af0*/  MOV R4, 0x12b10 ;  /* 0x00012b1000047802 */ /* 0x000fe40000000f00 */
[----:B------:R-:W-:Y:S05]  /*12b00*/  CALL.REL.NOINC `($__internal_35_$__cuda_sm70_shflsync_idx_p) ;  /* 0x0000017000007944 */ /* 0x000fea0003c00000 */
[----:B-12---:R-:W-:-:S05]  /*12b10*/  BRA `(.L_x_2354) ;  /* 0xffff324000007947 */ /* 0x006fca000383ffff */
.L_x_2321:
[----:B------:R-:W-:Y:S01]  /*12b20*/  MOV R6, 0x1c1f ;  /* 0x00001c1f00067802 */ /* 0x000fe20000000f00 */
[----:B----4-:R-:W-:Y:S01]  /*12b30*/  IMAD.MOV.U32 R5, RZ, RZ, 0x1 ;  /* 0x00000001ff057424 */ /* 0x010fe200078e00ff */
        /* <DEDUP_REMOVED lines=9> */
.L_x_2327:
[----:B------:R-:W-:Y:S01]  /*12bd0*/  MOV R6, 0x1c1f ;  /* 0x00001c1f00067802 */ /* 0x000fe20000000f00 */
[----:B--2---:R-:W-:Y:S01]  /*12be0*/  IMAD.MOV.U32 R5, RZ, RZ, 0x1 ;  /* 0x00000001ff057424 */ /* 0x004fe200078e00ff */
[----:B------:R-:W-:Y:S02]  /*12bf0*/  MOV R4, 0x12c10 ;  /* 0x00012c1000047802 */ /* 0x000fe40000000f00 */
[----:B-1-3--:R-:W-:Y:S05]  /*12c00*/  CALL.REL.NOINC `($__internal_35_$__cuda_sm70_shflsync_idx_p) ;  /* 0x0000007000007944 */ /* 0x00afea0003c00000 */
[----:B-1----:R-:W-:Y:S01]  /*12c10*/  MOV R6, 0x1c1f ;  /* 0x00001c1f00067802 */ /* 0x002fe20000000f00 */
[----:B--2---:R-:W-:Y:S01]  /*12c20*/  IMAD.MOV.U32 R12, RZ, RZ, R5 ;  /* 0x000000ffff0c7224 */ /* 0x004fe200078e0005 */
[----:B------:R-:W-:Y:S01]  /*12c30*/  MOV R5, 0x1 ;  /* 0x0000000100057802 */ /* 0x000fe20000000f00 */
[----:B------:R-:W-:Y:S01]  /*12c40*/  IMAD.MOV.U32 R8, RZ, RZ, R9 ;  /* 0x000000ffff087224 */ /* 0x000fe200078e0009 */
[----:B------:R-:W-:Y:S02]  /*12c50*/  MOV R4, 0x12c70 ;  /* 0x00012c7000047802 */ /* 0x000fe40000000f00 */
[----:B------:R-:W-:Y:S05]  /*12c60*/  CALL.REL.NOINC `($__internal_35_$__cuda_sm70_shflsync_idx_p) ;  /* 0x0000001000007944 */ /* 0x000fea0003c00000 */
[----:B-12---:R-:W-:-:S05]  /*12c70*/  BRA `(.L_x_2356) ;  /* 0xffff9b7000007947 */ /* 0x006fca000383ffff */
        .weak           $__internal_35_$__cuda_sm70_shflsync_idx_p
        .type           $__internal_35_$__cuda_sm70_shflsync_idx_p,@function
        .size           $__internal_35_$__cuda_sm70_shflsync_idx_p,(.L_x_3675 - $__internal_35_$__cuda_sm70_shflsync_idx_p)
$__internal_35_$__cuda_sm70_shflsync_idx_p:
[----:B------:R-:W-:Y:S01]  /*12c80*/  MOV R10, R4 ;  /* 0x00000004000a7202 */ /* 0x000fe20000000f00 */
[----:B------:R-:W-:Y:S04]  /*12c90*/  WARPSYNC R223 ;  /* 0x000000df00007348 */ /* 0x000fe80003800000 */
[----:B------:R-:W-:Y:S01]  /*12ca0*/  MOV R11, 0x0 ;  /* 0x00000000000b7802 */ /* 0x000fe20000000f00 */
[----:B------:R1:W2:Y:S03]  /*12cb0*/  SHFL.IDX PT, R5, R8, R5, R6 ;  /* 0x0000000508057389 */ /* 0x0002a600000e0006 */
[----:B------:R-:W-:Y:S05]  /*12cc0*/  RET.REL.NODEC R10 `(_ZN7cutlass13device_kernelIN5flash19enable_sm80_to_sm89INS1_16FlashAttnFwdSm80INS1_25CollectiveMainloopFwdSm80ILi4ELi1ELb0EN4cute5tupleIJNS5_1CILi128EEENS7_ILi48EEENS7_ILi96EEEEEELi96ENS_10bfloat16_tEfNS_4arch4Sm80ELb0ELb1ELb0ELb0ELb1ELb0ELb1ELb1EEENS1_21CollectiveEpilogueFwdINS6_IJS8_SA_S9_EEENS6_IJNS7_ILi1EEESI_SI_EEESC_SE_Li128ELb0ELb1ELb1ELb0EEENS1_19SingleTileSchedulerILb0ELb1ELb1ELi128EEEEEEEEEvNT_6ParamsE) ;  /* 0xfffed3300a007950 */ /* 0x000fea0003c3ffff */
.L_x_2357:
        /* <DEDUP_REMOVED lines=11> */
.L_x_3675:


//--------------------- .text._ZN7cutlass13device_kernelIN5flash19enable_sm80_to_sm89INS1_16FlashAttnFwdSm80INS1_25CollectiveMainloopFwdSm80ILi4ELi1ELb0EN4cute5tupleIJNS5_1CILi128EEENS7_ILi48EEENS7_ILi96EEEEEELi96ENS_10bfloat16_tEfNS_4arch4Sm80ELb0ELb1ELb0ELb1ELb1ELb0ELb1ELb1EEENS1_21CollectiveEpilogueFwdINS6_IJS8_SA_S9_EEENS6_IJNS7_ILi1EEESI_SI_EEESC_SE_Li128ELb1ELb1ELb1ELb0EEENS1_36VarlenDynamicPersistentTileSchedulerILi128ELi48ELi128ELi128ELb1ELb1ELb0ELb1ELb0ELb1EEEEEEEEEvNT_6ParamsE --------------------------
	.section	.text._ZN7cutlass13device_kernelIN5flash19enable_sm80_to_sm89INS1_16FlashAttnFwdSm80INS1_25CollectiveMainloopFwdSm80ILi4ELi1ELb0EN4cute5tupleIJNS5_1CILi128EEENS7_ILi48EEENS7_ILi96EEEEEELi96ENS_10bfloat16_tEfNS_4arch4Sm80ELb0ELb1ELb0ELb1ELb1ELb0ELb1ELb1EEENS1_21CollectiveEpilogueFwdINS6_IJS8_SA_S9_EEENS6_IJNS7_ILi1EEESI_SI_EEESC_SE_Li128ELb1ELb1ELb1ELb0EEENS1_36VarlenDynamicPersistentTileSchedulerILi128ELi48ELi128ELi128ELb1ELb1ELb0ELb1ELb0ELb1EEEEEEEEEvNT_6ParamsE,"ax",@progbits
	.sectioninfo	@"SHI_REGISTERS=255"
	.align	128
.text._ZN7cutlass13device_kernelIN5flash19enable_sm80_to_sm89INS1_16FlashAttnFwdSm80INS1_25CollectiveMainloopFwdSm80ILi4ELi1ELb0EN4cute5tupleIJNS5_1CILi128EEENS7_ILi48EEENS7_ILi96EEEEEELi96ENS_10bfloat16_tEfNS_4arch4Sm80ELb0ELb1ELb0ELb1ELb1ELb0ELb1ELb1EEENS1_21CollectiveEpilogueFwdINS6_IJS8_SA_S9_EEENS6_IJNS7_ILi1EEESI_SI_EEESC_SE_Li128ELb1ELb1ELb1ELb0EEENS1_36VarlenDynamicPersistentTileSchedulerILi128ELi48ELi128ELi128ELb1ELb1ELb0ELb1ELb0ELb1EEEEEEEEEvNT_6ParamsE:
        .type           _ZN7cutlass13device_kernelIN5flash19enable_sm80_to_sm89INS1_16FlashAttnFwdSm80INS1_25CollectiveMainloopFwdSm80ILi4ELi1ELb0EN4cute5tupleIJNS5_1CILi128EEENS7_ILi48EEENS7_ILi96EEEEEELi96ENS_10bfloat16_tEfNS_4arch4Sm80ELb0ELb1ELb0ELb1ELb1ELb0ELb1ELb1EEENS1_21CollectiveEpilogueFwdINS6_IJS8_SA_S9_EEENS6_IJNS7_ILi1EEESI_SI_EEESC_SE_Li128ELb1ELb1ELb1ELb0EEENS1_36VarlenDynamicPersistentTileSchedulerILi128ELi48ELi128ELi128ELb1ELb1ELb0ELb1ELb0ELb1EEEEEEEEEvNT_6ParamsE,@function
        .size           _ZN7cutlass13device_kernelIN5flash19enable_sm80_to_sm89INS1_16FlashAttnFwdSm80INS1_25CollectiveMainloopFwdSm80ILi4ELi1ELb0EN4cute5tupleIJNS5_1CILi128EEENS7_ILi48EEENS7_ILi96EEEEEELi96ENS_10bfloat16_tEfNS_4arch4Sm80ELb0ELb1ELb0ELb1ELb1ELb0ELb1ELb1EEENS1_21CollectiveEpilogueFwdINS6_IJS8_SA_S9_EEENS6_IJNS7_ILi1EEESI_SI_EEESC_SE_Li128ELb1ELb1ELb1ELb0EEENS1_36VarlenDynamicPersistentTileSchedulerILi128ELi48ELi128ELi128ELb1ELb1ELb0ELb1ELb0ELb1EEEEEEEEEvNT_6ParamsE,(.L_x_3677 - _ZN7cutlass13device_kernelIN5flash19enable_sm80_to_sm89INS1_16FlashAttnFwdSm80INS1_25CollectiveMainloopFwdSm80ILi4ELi1ELb0EN4cute5tupleIJNS5_1CILi128EEENS7_ILi48EEENS7_ILi96EEEEEELi96ENS_10bfloat16_tEfNS_4arch4Sm80ELb0ELb1ELb0ELb1ELb1ELb0ELb1ELb1EEENS1_21CollectiveEpilogueFwdINS6_IJS8_SA_S9_EEENS6_IJNS7_ILi1EEESI_SI_EEESC_SE_Li128ELb1ELb1ELb1ELb0EEENS1_36VarlenDynamicPersistentTileSchedulerILi128ELi48ELi128ELi128ELb1ELb1ELb0ELb1ELb0ELb1EEEEEEEEEvNT_6ParamsE)
        .other          _ZN7cutlass13device_kernelIN5flash19enable_sm80_to_sm89INS1_16FlashAttnFwdSm80INS1_25CollectiveMainloopFwdSm80ILi4ELi1ELb0EN4cute5tupleIJNS5_1CILi128EEENS7_ILi48EEENS7_ILi96EEEEEELi96ENS_10bfloat16_tEfNS_4arch4Sm80ELb0ELb1ELb0ELb1ELb1ELb0ELb1ELb1EEENS1_21CollectiveEpilogueFwdINS6_IJS8_SA_S9_EEENS6_IJNS7_ILi1EEESI_SI_EEESC_SE_Li128ELb1ELb1ELb1ELb0EEENS1_36VarlenDynamicPersistentTileSchedulerILi128ELi48ELi128ELi128ELb1ELb1ELb0ELb1ELb0ELb1EEEEEEEEEvNT_6ParamsE,@"STO_CUDA_ENTRY STV_DEFAULT"
_ZN7cutlass13device_kernelIN5flash19enable_sm80_to_sm89INS1_16FlashAttnFwdSm80INS1_25CollectiveMainloopFwdSm80ILi4ELi1ELb0EN4cute5tupleIJNS5_1CILi128EEENS7_ILi48EEENS7_ILi96EEEEEELi96ENS_10bfloat16_tEfNS_4arch4Sm80ELb0ELb1ELb0ELb1ELb1ELb0ELb1ELb1EEENS1_21CollectiveEpilogueFwdINS6_IJS8_SA_S9_EEENS6_IJNS7_ILi1EEESI_SI_EEESC_SE_Li128ELb1ELb1ELb1ELb0EEENS1_36VarlenDynamicPersistentTileSchedulerILi128ELi48ELi128ELi128ELb1ELb1ELb0ELb1ELb0ELb1EEEEEEEEEvNT_6ParamsE:
        /* <DEDUP_REMOVED lines=54> */
.L_x_2363:
        /* <DEDUP_REMOVED lines=16> */
.L_x_2590:
        /* <DEDUP_REMOVED lines=16> */
.L_x_2591:
[----:B--2---:R-:W-:-:S05]  /*0560*/  IMAD R0, R0, c[0x0][0x538], RZ ;  /* 0x00014e0000007a24 */ /* 0x004fca00078e02ff */
[----:B------:R-:W-:-:S04]  /*0570*/  IADD3 R7, R0, R7, RZ ;  /* 0x0000000700077210 */ /* 0x000fc80007ffe0ff */
[----:B------:R-:W-:-:S13]  /*0580*/  ISETP.GT.AND P0, PT, R7, UR4, PT ;  /* 0x0000000407007c0c */ /* 0x000fda000bf04270 */
[----:B-1----:R-:W-:Y:S05]  /*0590*/  @!P0 BRA `(.L_x_2363) ;  /* 0xfffffdc000008947 */ /* 0x002fea000383ffff */
.L_x_2359:
[----:B------:R-:W-:-:S05]  /*05a0*/  IADD3 R10, -R0, R7, RZ ;  /* 0x00000007000a7210 */ /* 0x000fca0007ffe1ff */
[----:B------:R-:W-:-:S05]  /*05b0*/  IMAD R0, R4, c[0x0][0x538], R10 ;  /* 0x00014e0004007a24 */ /* 0x000fca00078e020a */
[----:B------:R-:W-:Y:S01]  /*05c0*/  ISETP.GT.AND P0, PT, R0, UR4, PT ;  /* 0x0000000400007c0c */ /* 0x000fe2000bf04270 */
[----:B------:R-:W-:-:S12]  /*05d0*/  BRA.DIV ~URZ, `(.L_x_2364) ;  /* 0x000179b27f007947 */ /* 0x000fd8000b800000 */
[----:B------:R-:W-:-:S04]  /*05e0*/  VOTE.ANY R7, PT, !P0 ;  /* 0x0000000000077806 */ /* 0x000fc800040e0100 */
.L_x_2592:
[----:B------:R-:W1:Y:S02]  /*05f0*/  POPC R0, R7 ;  /* 0x0000000700007309 */ /* 0x000e640000000000 */
[----:B-1----:R-:W-:-:S05]  /*0600*/  IADD3 R2, R0, R6, RZ ;  /* 0x0000000600027210 */ /* 0x002fca0007ffe0ff */
[----:B------:R1:W-:Y:S01]  /*0610*/  STL [R1+0xc], R2 ;  /* 0x00000c0201007387 */ /* 0x0003e20000100800 */
[----:B------:R-:W-:Y:S05]  /*0620*/  BRA.DIV ~URZ, `(.L_x_2365) ;  /* 0x000179b27f007947 */ /* 0x000fea000b800000 */
[----:B------:R2:W3:Y:S01]  /*0630*/  SHFL.IDX PT, R12, R9, R0, 0x1f ;  /* 0x00001f00090c7589 */ /* 0x0004e200000e0000 */
[----:B------:R-:W-:-:S03]  /*0640*/  MOV R5, RZ ;  /* 0x000000ff00057202 */ /* 0x000fc60000000f00 */
[----:B------:R2:W4:Y:S04]  /*0650*/  SHFL.IDX PT, R9, R8, R0, 0x1f ;  /* 0x00001f0008097589 */ /* 0x00052800000e0000 */
.L_x_2593:
[----:B------:R-:W-:Y:S01]  /*0660*/  ISETP.NE.AND P0, PT, R7, RZ, PT ;  /* 0x000000ff0700720c */ /* 0x000fe20003f05270 */
[----:B------:R-:W-:-:S12]  /*0670*/  BSSY B0, `(.L_x_2366) ;  /* 0x0000005000007945 */ /* 0x000fd80003800000 */
[----:B------:R-:W-:Y:S05]  /*0680*/  @!P0 BRA `(.L_x_2367) ;  /* 0x0000003000008947 */ /* 0x000fea0003800000 */
[----:B--2---:R-:W-:Y:S01]  /*0690*/  IADD3 R0, R0, -0x1, RZ ;  /* 0xffffffff00007810 */ /* 0x004fe20007ffe0ff */
[----:B------:R-:W-:Y:S05]  /*06a0*/  BRA.DIV ~URZ, `(.L_x_2368) ;  /* 0x00017a127f007947 */ /* 0x000fea000b800000 */
[----:B------:R2:W1:Y:S02]  /*06b0*/  SHFL.IDX PT, R5, R4, R0, 0x1f ;  /* 0x00001f0004057589 */ /* 0x00046400000e0000 */
.L_x_2367:
[----:B------:R-:W-:Y:S05]  /*06c0*/  BSYNC B0 ;  /* 0x0000000000007941 */ /* 0x000fea0003800000 */
.L_x_2366:
        /* <DEDUP_REMOVED lines=69> */
.L_x_2370:
        /* <DEDUP_REMOVED lines=70> */
.L_x_2371:
[----:B------:R-:W-:Y:S05]  /*0f80*/  BSYNC B0 ;  /* 0x0000000000007941 */ /* 0x000fea0003800000 */
.L_x_2369:
[----:B------:R-:W-:-:S04]  /*0f90*/  LOP3.LUT R0, RZ, R0, RZ, 0x33, !PT ;  /* 0x00000000ff007212 */ /* 0x000fc800078e33ff */
[----:B------:R-:W-:-:S05]  /*0fa0*/  IADD3 R0, R0, R12, RZ ;  /* 0x0000000c00007210 */ /* 0x000fca0007ffe0ff */
[----:B------:R2:W-:Y:S01]  /*0fb0*/  STL [R1+0x4], R0 ;  /* 0x0000040001007387 */ /* 0x0005e20000100800 */
[----:B------:R-:W-:Y:S05]  /*0fc0*/  BRA `(.L_x_2372) ;  /* 0x0000006000007947 */ /* 0x000fea0003800000 */
.L_x_2360:
[----:B------:R-:W-:Y:S01]  /*0fd0*/  MOV R0, UR4 ;  /* 0x0000000400007c02 */ /* 0x000fe20008000f00 */
[----:B------:R-:W-:Y:S04]  /*0fe0*/  STL [R1+0x4], RZ ;  /* 0x000004ff01007387 */ /* 0x000fe80000100800 */
[----:B------:R1:W-:Y:S04]  /*0ff0*/  STL [R1], R0 ;  /* 0x0000000001007387 */ /* 0x0003e80000100800 */
[----:B------:R2:W-:Y:S01]  /*1000*/  STL [R1+0x8], RZ ;  /* 0x000008ff01007387 */ /* 0x0005e20000100800 */
[----:B-1----:R-:W-:-:S05]  /*1010*/  MOV R0, c[0x0][0x53c] ;  /* 0x00014f0000007a02 */ /* 0x002fca0000000f00 */
[----:B------:R2:W-:Y:S02]  /*1020*/  STL [R1+0xc], R0 ;  /* 0x00000c0001007387 */ /* 0x0005e40000100800 */
.L_x_2372:
        /* <DEDUP_REMOVED lines=8> */
.L_x_2358:
        /* <DEDUP_REMOVED lines=28> */
[----:B------:R-:W-:Y:S01]  /*1270*/  IMAD.IADD R0, R16, 0x1, -R0 ;  /* 0x0000000110007824 */ /* 0x000fe200078e0a00 */
        /* <DEDUP_REMOVED lines=51> */
[----:B------:R-:W-:Y:S01]  /*15b0*/  STL [R1+0x38], R20 ;  /* 0x0000381401007387 */ /* 0x000fe20000100800 */
[----:B------:R-:W-:Y:S01]  /*15c0*/  SHF.R.S32.HI R0, RZ, 0x1, R6 ;  /* 0x00000001ff007819 */ /* 0x000fe20000011406 */
[----:B------:R-:W-:Y:S01]  /*15d0*/  IMAD R9, R240, 0x2, R7 ;  /* 0x00000002f0097824 */ /* 0x000fe200078e0207 */
[----:B------:R-:W-:Y:S01]  /*15e0*/  LOP3.LUT R10, R4, R3, RZ, 0x3c, !PT ;  /* 0x00000003040a7212 */ /* 0x000fe200078e3cff */
[----:B------:R-:W-:Y:S01]  /*15f0*/  IMAD R240, R240, 0x20, R241 ;  /* 0x00000020f0f07824 */ /* 0x000fe200078e02f1 */
        /* <DEDUP_REMOVED lines=15> */
[----:B------:R-:W-:-:S03]  /*16f0*/  IMAD.IADD R3, R3, 0x1, R6 ;  /* 0x0000000103037824 */ /* 0x000fc600078e0206 */
[----:B------:R-:W-:Y:S01]  /*1700*/  LOP3.LUT R2, R2, 0xc0, RZ, 0xc0, !PT ;  /* 0x000000c002027812 */ /* 0x000fe200078ec0ff */
[----:B------:R-:W-:Y:S02]  /*1710*/  IMAD.IADD R4, R0, 0x1, R7 ;  /* 0x0000000100047824 */ /* 0x000fe400078e0207 */
[----:B------:R-:W-:Y:S01]  /*1720*/  IMAD.SHL.U32 R19, R3, 0x2, RZ ;  /* 0x0000000203137824 */ /* 0x000fe200078e00ff */
[----:B------:R-:W-:Y:S01]  /*1730*/  LOP3.LUT R6, R2, 0x8, R8, 0xf8, !PT ;  /* 0x0000000802067812 */ /* 0x000fe200078ef808 */
[C---:B------:R-:W-:Y:S01]  /*1740*/  IMAD R7, R13.reuse, 0x20, R0 ;  /* 0x000000200d077824 */ /* 0x040fe200078e0200 */
[----:B------:R-:W-:Y:S01]  /*1750*/  SHF.R.U32.HI R5, RZ, 0x3, R2 ;  /* 0x00000003ff057819 */ /* 0x000fe20000011602 */
[----:B------:R-:W-:Y:S01]  /*1760*/  IMAD R2, R13, 0x20, R4 ;  /* 0x000000200d027824 */ /* 0x000fe200078e0204 */
[----:B------:R-:W-:Y:S01]  /*1770*/  IADD3 R4, R19, 0x80, RZ ;  /* 0x0000008013047810 */ /* 0x000fe20007ffe0ff */
        /* <DEDUP_REMOVED lines=13> */
[----:B------:R-:W-:Y:S01]  /*1850*/  STL [R1+0x18], R18 ;  /* 0x0000181201007387 */ /* 0x000fe20000100800 */
[----:B------:R-:W-:Y:S01]  /*1860*/  IMAD.IADD R3, R3, 0x1, R7 ;  /* 0x0000000103037824 */ /* 0x000fe200078e0207 */
[----:B------:R-:W-:Y:S01]  /*1870*/  SHF.R.S32.HI R7, RZ, 0x1f, R203 ;  /* 0x0000001fff077819 */ /* 0x000fe200000114cb */
[----:B------:R-:W-:Y:S01]  /*1880*/  IMAD.IADD R7, R20, 0x1, R16 ;  /* 0x0000000114077824 */ /* 0x000fe200078e0210 */
[----:B------:R-:W-:-:S02]  /*1890*/  IADD3 R10, R236, 0x40, RZ ;  /* 0x00000040ec0a7810 */ /* 0x000fc40007ffe0ff */
[C---:B------:R-:W-:Y:S02]  /*18a0*/  IADD3 R8, R236.reuse, 0x50, RZ ;  /* 0x00000050ec087810 */ /* 0x040fe40007ffe0ff */
[----:B------:R-:W-:Y:S01]  /*18b0*/  SHF.R.S32.HI R0, RZ, 0x1f, R10 ;  /* 0x0000001fff007819 */ /* 0x000fe2000001140a */
[----:B------:R-:W-:Y:S01]  /*18c0*/  STL [R1+0x10], R7 ;  /* 0x0000100701007387 */ /* 0x000fe20000100800 */
[----:B------:R-:W-:Y:S01]  /*18d0*/  SHF.R.S32.HI R0, RZ, 0x1f, R8 ;  /* 0x0000001fff007819 */ /* 0x000fe20000011408 */
[----:B------:R-:W-:Y:S01]  /*18e0*/  IMAD.IADD R0, R19, 0x1, R5 ;  /* 0x0000000113007824 */ /* 0x000fe200078e0205 */
[----:B------:R-:W-:Y:S02]  /*18f0*/  SHF.R.S32.HI R4, RZ, 0x1f, R238 ;  /* 0x0000001fff047819 */ /* 0x000fe400000114ee */
[----:B------:R-:W-:Y:S02]  /*1900*/  IADD3 R16, R236, 0x10, RZ ;  /* 0x00000010ec107810 */ /* 0x000fe40007ffe0ff */
[----:B------:R1:W-:Y:S01]  /*1910*/  STL [R1+0x20], R0 ;  /* 0x0000200001007387 */ /* 0x0003e20000100800 */
[----:B------:R-:W-:-:S02]  /*1920*/  SHF.R.S32.HI R4, RZ, 0x1f, R236 ;  /* 0x0000001fff047819 */ /* 0x000fc400000114ec */
[C---:B------:R-:W-:Y:S02]  /*1930*/  IADD3 R13, R236.reuse, 0x28, RZ ;  /* 0x00000028ec0d7810 */ /* 0x040fe40007ffe0ff */
[----:B------:R-:W-:Y:S02]  /*1940*/  IADD3 R11, R236, 0x38, RZ ;  /* 0x00000038ec0b7810 */ /* 0x000fe40007ffe0ff */
[----:B------:R-:W-:Y:S02]  /*1950*/  SEL R4, R6, 0xffffffe0, !P3 ;  /* 0xffffffe006047807 */ /* 0x000fe40005800000 */
[----:B------:R-:W-:Y:S02]  /*1960*/  IADD3 R189, R184, 0x20, RZ ;  /* 0x00000020b8bd7810 */ /* 0x000fe40007ffe0ff */
[----:B------:R-:W-:Y:S02]  /*1970*/  LEA R187, R2, 0x6080, 0x1 ;  /* 0x0000608002bb7811 */ /* 0x000fe400078e08ff */
[----:B------:R-:W-:-:S02]  /*1980*/  LEA R185, R3, 0x1880, 0x1 ;  /* 0x0000188003b97811 */ /* 0x000fc400078e08ff */
[C---:B------:R-:W-:Y:S01]  /*1990*/  IADD3 R17, R236.reuse, 0x8, RZ ;  /* 0x00000008ec117810 */ /* 0x040fe20007ffe0ff */
[----:B------:R-:W-:Y:S01]  /*19a0*/  IMAD.IADD R188, R187, 0x1, R4 ;  /* 0x00000001bbbc7824 */ /* 0x000fe200078e0204 */
[----:B------:R-:W-:Y:S01]  /*19b0*/  IADD3 R15, R236, 0x18, RZ ;  /* 0x00000018ec0f7810 */ /* 0x000fe20007ffe0ff */
[----:B------:R-:W-:Y:S01]  /*19c0*/  IMAD.IADD R186, R4, 0x1, R185 ;  /* 0x0000000104ba7824 */ /* 0x000fe200078e02b9 */
[C---:B------:R-:W-:Y:S02]  /*19d0*/  IADD3 R14, R236.reuse, 0x20, RZ ;  /* 0x00000020ec0e7810 */ /* 0x040fe40007ffe0ff */
[C---:B------:R-:W-:Y:S02]  /*19e0*/  IADD3 R12, R236.reuse, 0x30, RZ ;  /* 0x00000030ec0c7810 */ /* 0x040fe40007ffe0ff */
[C---:B------:R-:W-:Y:S01]  /*19f0*/  IADD3 R9, R236.reuse, 0x48, RZ ;  /* 0x00000048ec097810 */ /* 0x040fe20007ffe0ff */
[----:B-1----:R-:W-:Y:S01]  /*1a00*/  IMAD.IADD R0, R5, 0x1, R18 ;  /* 0x0000000105007824 */ /* 0x002fe200078e0212 */
[----:B------:R-:W-:-:S02]  /*1a10*/  IADD3 R7, R236, 0x58, RZ ;  /* 0x00000058ec077810 */ /* 0x000fc40007ffe0ff */
[----:B------:R-:W-:Y:S02]  /*1a20*/  @P2 IADD3 R189, R184, -0x20, RZ ;  /* 0xffffffe0b8bd2810 */ /* 0x000fe40007ffe0ff */
[----:B------:R1:W-:Y:S01]  /*1a30*/  STL [R1+0x1c], R0 ;  /* 0x00001c0001007387 */ /* 0x0003e20000100800 */
[----:B------:R-:W-:Y:S02]  /*1a40*/  SHF.R.S32.HI R6, RZ, 0x1f, R16 ;  /* 0x0000001fff067819 */ /* 0x000fe40000011410 */
[----:B------:R-:W-:Y:S02]  /*1a50*/  SHF.R.S32.HI R6, RZ, 0x1f, R13 ;  /* 0x0000001fff067819 */ /* 0x000fe4000001140d */
[----:B------:R-:W-:Y:S02]  /*1a60*/  SHF.R.S32.HI R6, RZ, 0x1f, R11 ;  /* 0x0000001fff067819 */ /* 0x000fe4000001140b */
[----:B------:R-:W-:Y:S02]  /*1a70*/  SHF.R.S32.HI R17, RZ, 0x1f, R17 ;  /* 0x0000001fff117819 */ /* 0x000fe40000011411 */
[----:B------:R-:W-:-:S02]  /*1a80*/  SHF.R.S32.HI R15, RZ, 0x1f, R15 ;  /* 0x0000001fff0f7819 */ /* 0x000fc4000001140f */
[----:B------:R-:W-:Y:S02]  /*1a90*/  SHF.R.S32.HI R14, RZ, 0x1f, R14 ;  /* 0x0000001fff0e7819 */ /* 0x000fe4000001140e */
[----:B------:R-:W-:Y:S02]  /*1aa0*/  SHF.R.S32.HI R12, RZ, 0x1f, R12 ;  /* 0x0000001fff0c7819 */ /* 0x000fe4000001140c */
[----:B------:R-:W-:Y:S02]  /*1ab0*/  SHF.R.S32.HI R9, RZ, 0x1f, R9 ;  /* 0x0000001fff097819 */ /* 0x000fe40000011409 */
[----:B------:R-:W-:Y:S02]  /*1ac0*/  SHF.R.S32.HI R6, RZ, 0x1f, R7 ;  /* 0x0000001fff067819 */ /* 0x000fe40000011407 */
[C---:B------:R-:W-:Y:S02]  /*1ad0*/  IADD3 R197, R189.reuse, 0x400, RZ ;  /* 0x00000400bdc57810 */ /* 0x040fe40007ffe0ff */
[----:B------:R-:W-:-:S02]  /*1ae0*/  IADD3 R196, R189, 0x800, RZ ;  /* 0x00000800bdc47810 */ /* 0x000fc40007ffe0ff */
[C---:B------:R-:W-:Y:S02]  /*1af0*/  IADD3 R195, R189.reuse, 0xc00, RZ ;  /* 0x00000c00bdc37810 */ /* 0x040fe40007ffe0ff */
[C---:B------:R-:W-:Y:S02]  /*1b00*/  IADD3 R194, R189.reuse, 0x1000, RZ ;  /* 0x00001000bdc27810 */ /* 0x040fe40007ffe0ff */
[C---:B------:R-:W-:Y:S02]  /*1b10*/  IADD3 R193, R189.reuse, 0x1400, RZ ;  /* 0x00001400bdc17810 */ /* 0x040fe40007ffe0ff */
[C---:B------:R-:W-:Y:S02]  /*1b20*/  IADD3 R192, R189.reuse, 0x1800, RZ ;  /* 0x00001800bdc07810 */ /* 0x040fe40007ffe0ff */
[C---:B------:R-:W-:Y:S02]  /*1b30*/  IADD3 R191, R189.reuse, 0x1c00, RZ ;  /* 0x00001c00bdbf7810 */ /* 0x040fe40007ffe0ff */
[----:B-1----:R-:W-:-:S02]  /*1b40*/  IADD3 R190, R189, 0x2000, RZ ;  /* 0x00002000bdbe7810 */ /* 0x002fc40007ffe0ff */
.L_x_2589:
        /* <DEDUP_REMOVED lines=23> */
.L_x_2373:
[----:B------:R-:W-:-:S04]  /*1cc0*/  ISETP.NE.U32.AND P0, PT, RZ, c[0x0][0x368], PT ;  /* 0x0000da00ff007a0c */ /* 0x000fc80003f05070 */
[----:B------:R-:W-:-:S13]  /*1cd0*/  ISETP.NE.AND.EX P0, PT, RZ, c[0x0][0x36c], PT, P0 ;  /* 0x0000db00ff007a0c */ /* 0x000fda0003f05300 */
[----:B------:R-:W-:Y:S05]  /*1ce0*/  @!P0 BRA `(.L_x_2374) ;  /* 0x0000003000008947 */ /* 0x000fea0003800000 */
[----:B-1----:R-:W-:-:S05]  /*1cf0*/  IMAD.WIDE R2, R15, R13, c[0x0][0x368] ;  /* 0x0000da000f027625 */ /* 0x002fca00078e020d */
[----:B------:R1:W5:Y:S01]  /*1d00*/  LDG.E R0, [R2.64] ;  /* 0x0000000602007981 */ /* 0x000362000c1e1900 */
[----:B------:R-:W-:Y:S05]  /*1d10*/  BRA `(.L_x_2375) ;  /* 0x0000008000007947 */ /* 0x000fea0003800000 */
.L_x_2374:
        /* <DEDUP_REMOVED lines=8> */
.L_x_2375:
        /* <DEDUP_REMOVED lines=29> */
.L_x_2378:
[----:B------:R-:W-:-:S13]  /*1f70*/  ISETP.NE.AND P0, PT, R6, 0x1, PT ;  /* 0x000000010600780c */ /* 0x000fda0003f05270 */
[----:B------:R-:W-:-:S05]  /*1f80*/  @P0 IMAD.HI.U32 R0, R2, c[0x0][0x330], RZ ;  /* 0x0000cc0002000a27 */ /* 0x000fca00078e00ff */
[----:B------:R-:W-:Y:S02]  /*1f90*/  @P0 SHF.R.U32.HI R2, RZ, c[0x0][0x334], R0 ;  /* 0x0000cd00ff020a19 */ /* 0x000fe40000011600 */
.L_x_2379:
[----:B------:R-:W-:Y:S05]  /*1fa0*/  BSYNC B0 ;  /* 0x0000000000007941 */ /* 0x000fea0003800000 */
.L_x_2377:
[----:B------:R-:W-:-:S05]  /*1fb0*/  IMAD R2, R2, R6, c[0x0][0x32c] ;  /* 0x0000cb0002027624 */ /* 0x000fca00078e0206 */
[----:B------:R-:W-:-:S03]  /*1fc0*/  IMNMX R3, R3, R2, PT ;  /* 0x0000000203037217 */ /* 0x000fc60003800200 */
.L_x_2376:
        /* <DEDUP_REMOVED lines=26> */
.L_x_2382:
[----:B------:R-:W-:-:S13]  /*2170*/  ISETP.NE.AND P0, PT, R6, 0x1, PT ;  /* 0x000000010600780c */ /* 0x000fda0003f05270 */
[----:B------:R-:W-:-:S05]  /*2180*/  @P0 IMAD.HI.U32 R3, R0, c[0x0][0x330], RZ ;  /* 0x0000cc0000030a27 */ /* 0x000fca00078e00ff */
[----:B------:R-:W-:Y:S02]  /*2190*/  @P0 SHF.R.U32.HI R0, RZ, c[0x0][0x334], R3 ;  /* 0x0000cd00ff000a19 */ /* 0x000fe40000011603 */
.L_x_2383:
[----:B------:R-:W-:Y:S05]  /*21a0*/  BSYNC B0 ;  /* 0x0000000000007941 */ /* 0x000fea0003800000 */
.L_x_2381:
[----:B------:R-:W-:-:S05]  /*21b0*/  IMAD R0, R0, c[0x0][0x32c], RZ ;  /* 0x0000cb0000007a24 */ /* 0x000fca00078e02ff */
[----:B------:R-:W-:-:S04]  /*21c0*/  IMNMX R2, R2, R0, !PT ;  /* 0x0000000002027217 */ /* 0x000fc80007800200 */
.L_x_2380:
        /* <DEDUP_REMOVED lines=48> */
.L_x_2385:
[----:B------:R-:W-:Y:S05]  /*24d0*/  BSYNC B0 ;  /* 0x0000000000007941 */ /* 0x000fea0003800000 */
.L_x_2384:
        /* <DEDUP_REMOVED lines=59> */
[----:B------:R3:W5:Y:S01]  /*2890*/  @P1 LDG.E R13, [R2.64] ;  /* 0x00000006020d1981 */ /* 0x000762000c1e1900 */
[----:B------:R-:W-:Y:S01]  /*28a0*/  SHF.R.S32.HI R0, RZ, 0x1f, R12 ;  /* 0x0000001fff007819 */ /* 0x000fe2000001140c */
[----:B--2---:R-:W-:Y:S01]  /*28b0*/  IMAD.IADD R5, R240, 0x1, R252 ;  /* 0x00000001f0057824 */ /* 0x004fe200078e02fc */
[----:B------:R-:W-:Y:S02]  /*28c0*/  LOP3.LUT R14, R14, 0xffff, RZ, 0xc0, !PT ;  /* 0x0000ffff0e0e7812 */ /* 0x000fe400078ec0ff */
[----:B------:R-:W-:Y:S01]  /*28d0*/  SEL R4, R15, RZ, !P3 ;  /* 0x000000ff0f047207 */ /* 0x000fe20005800000 */
[----:B------:R-:W-:Y:S01]  /*28e0*/  IMAD R0, R0, c[0x0][0x178], RZ ;  /* 0x00005e0000007a24 */ /* 0x000fe200078e02ff */
[----:B------:R-:W-:Y:S01]  /*28f0*/  ISETP.GE.AND P2, PT, R238, c[0x0][0x198], PT ;  /* 0x00006600ee007a0c */ /* 0x000fe20003f46270 */
[----:B-1----:R-:W-:Y:S01]  /*2900*/  @P4 IMAD.HI.U32 R7, R5, c[0x0][0x2c8], RZ ;  /* 0x0000b20005074a27 */ /* 0x002fe200078e00ff */
[----:B------:R-:W-:-:S03]  /*2910*/  IADD3 R31, R201, -0x1, RZ ;  /* 0xffffffffc91f7810 */ /* 0x000fc60007ffe0ff */
[C---:B------:R-:W-:Y:S02]  /*2920*/  IMAD R0, R12.reuse, c[0x0][0x17c], R0 ;  /* 0x00005f000c007a24 */ /* 0x040fe400078e0200 */
[----:B---3--:R-:W-:-:S05]  /*2930*/  IMAD.WIDE.U32 R2, R12, c[0x0][0x178], RZ ;  /* 0x00005e000c027a25 */ /* 0x008fca00078e00ff */
[----:B------:R-:W-:Y:S02]  /*2940*/  IADD3 R3, R3, R0, RZ ;  /* 0x0000000003037210 */ /* 0x000fe40007ffe0ff */
[----:B------:R-:W-:-:S03]  /*2950*/  SHF.R.S32.HI R0, RZ, 0x1f, R15 ;  /* 0x0000001fff007819 */ /* 0x000fc6000001140f */
[----:B------:R-:W-:Y:S01]  /*2960*/  IMAD.WIDE.U32 R2, R14, c[0x0][0x1b8], R2 ;  /* 0x00006e000e027a25 */ /* 0x000fe200078e0002 */
        /* <DEDUP_REMOVED lines=27> */
.L_x_2594:
[----:B------:R-:W-:Y:S05]  /*2b20*/  BRA.DIV ~URZ, `(.L_x_2388) ;  /* 0x000156727f007947 */ /* 0x000fea000b800000 */
[----:B------:R3:W4:Y:S02]  /*2b30*/  SHFL.IDX PT, R0, R12, RZ, 0x1c1f ;  /* 0x001c1fff0c007589 */ /* 0x00072400000e0000 */
.L_x_2595:
        /* <DEDUP_REMOVED lines=22> */
.L_x_2390:
[----:B------:R-:W-:Y:S05]  /*2ca0*/  BSYNC B0 ;  /* 0x0000000000007941 */ /* 0x000fea0003800000 */
.L_x_2389:
[----:B------:R-:W-:Y:S05]  /*2cb0*/  BRA.DIV ~URZ, `(.L_x_2391) ;  /* 0x000155527f007947 */ /* 0x000fea000b800000 */
[----:B--2---:R2:W1:Y:S04]  /*2cc0*/  SHFL.IDX PT, R4, R5, 0x1, 0x1c1f ;  /* 0x003c1f0005047f89 */ /* 0x00446800000e0000 */
[----:B----4-:R2:W4:Y:S02]  /*2cd0*/  SHFL.IDX PT, R0, R12, 0x1, 0x1c1f ;  /* 0x003c1f000c007f89 */ /* 0x01052400000e0000 */
.L_x_2596:
[----:B------:R-:W-:Y:S01]  /*2ce0*/  IADD3 R2, R10, 0x20, RZ ;  /* 0x000000200a027810 */ /* 0x000fe20007ffe0ff */
[----:B------:R-:W-:Y:S03]  /*2cf0*/  BSSY B0, `(.L_x_2392) ;  /* 0x0000014000007945 */ /* 0x000fe60003800000 */
[----:B------:R-:W-:-:S13]  /*2d00*/  ISETP.GE.AND P0, PT, R2, R11, PT ;  /* 0x0000000b0200720c */ /* 0x000fda0003f06270 */
[----:B------:R-:W-:Y:S05]  /*2d10*/  @P0 BRA `(.L_x_2393) ;  /* 0x0000011000000947 */ /* 0x000fea0003800000 */
[----:B--2---:R-:W2:Y:S01]  /*2d20*/  LDL R15, [R1+0x2c] ;  /* 0x00002c00010f7983 */ /* 0x004ea20000100800 */
[-C--:B----4-:R-:W-:Y:S02]  /*2d30*/  LEA R8, P0, R203, R0.reuse, 0x1 ;  /* 0x00000000cb087211 */ /* 0x090fe400078008ff */
        /* <DEDUP_REMOVED lines=15> */
.L_x_2393:
[----:B------:R-:W-:Y:S05]  /*2e30*/  BSYNC B0 ;  /* 0x0000000000007941 */ /* 0x000fea0003800000 */
.L_x_2392:
[----:B------:R-:W-:Y:S05]  /*2e40*/  BRA.DIV ~URZ, `(.L_x_2394) ;  /* 0x000154927f007947 */ /* 0x000fea000b800000 */
[----:B-1----:R1:W2:Y:S02]  /*2e50*/  SHFL.IDX PT, R4, R5, 0x2, 0x1c1f ;  /* 0x005c1f0005047f89 */ /* 0x0022a400000e0000 */
.L_x_2597:
[----:B------:R-:W-:Y:S05]  /*2e60*/  BRA.DIV ~URZ, `(.L_x_2395) ;  /* 0x000154e27f007947 */ /* 0x000fea000b800000 */
[----:B----4-:R4:W1:Y:S02]  /*2e70*/  SHFL.IDX PT, R0, R12, 0x2, 0x1c1f ;  /* 0x005c1f000c007f89 */ /* 0x01086400000e0000 */
.L_x_2598:
[----:B------:R-:W-:Y:S01]  /*2e80*/  IADD3 R2, R10, 0x40, RZ ;  /* 0x000000400a027810 */ /* 0x000fe20007ffe0ff */
[----:B------:R-:W-:Y:S03]  /*2e90*/  BSSY B0, `(.L_x_2396) ;  /* 0x0000014000007945 */ /* 0x000fe60003800000 */
[----:B------:R-:W-:-:S13]  /*2ea0*/  ISETP.GE.AND P0, PT, R2, R11, PT ;  /* 0x0000000b0200720c */ /* 0x000fda0003f06270 */
[----:B------:R-:W-:Y:S05]  /*2eb0*/  @P0 BRA `(.L_x_2397) ;  /* 0x0000011000000947 */ /* 0x000fea0003800000 */
[----:B---3--:R-:W3:Y:S01]  /*2ec0*/  LDL R15, [R1+0x2c] ;  /* 0x00002c00010f7983 */ /* 0x008ee20000100800 */
[-C--:B-1----:R-:W-:Y:S02]  /*2ed0*/  LEA R8, P0, R203, R0.reuse, 0x1 ;  /* 0x00000000cb087211 */ /* 0x082fe400078008ff */
        /* <DEDUP_REMOVED lines=15> */
.L_x_2397:
[----:B------:R-:W-:Y:S05]  /*2fd0*/  BSYNC B0 ;  /* 0x0000000000007941 */ /* 0x000fea0003800000 */
.L_x_2396:
[----:B------:R-:W-:Y:S05]  /*2fe0*/  BRA.DIV ~URZ, `(.L_x_2398) ;  /* 0x000153d27f007947 */ /* 0x000fea000b800000 */
[----:B--2---:R2:W3:Y:S04]  /*2ff0*/  SHFL.IDX PT, R4, R5, 0x3, 0x1c1f ;  /* 0x007c1f0005047f89 */ /* 0x0044e800000e0000 */
[----:B-1----:R2:W1:Y:S02]  /*3000*/  SHFL.IDX PT, R0, R12, 0x3, 0x1c1f ;  /* 0x007c1f000c007f89 */ /* 0x00246400000e0000 */
.L_x_2599:
[----:B--2---:R-:W2:Y:S01]  /*3010*/  LDL R16, [R1+0x2c] ;  /* 0x00002c0001107983 */ /* 0x004ea20000100800 */
[----:B------:R-:W-:Y:S01]  /*3020*/  IADD3 R2, R10, 0x60, RZ ;  /* 0x000000600a027810 */ /* 0x000fe20007ffe0ff */
[----:B-----5:R-:W-:Y:S01]  /*3030*/  IMAD.WIDE.U32 R246, R13, c[0x0][0x2b0], RZ ;  /* 0x0000ac000df67a25 */ /* 0x020fe200078e00ff */
[----:B------:R-:W-:-:S02]  /*3040*/  SHF.R.S32.HI R15, RZ, 0x1f, R203 ;  /* 0x0000001fff0f7819 */ /* 0x000fc400000114cb */
[----:B------:R-:W-:Y:S02]  /*3050*/  ISETP.GE.AND P0, PT, R2, R11, PT ;  /* 0x0000000b0200720c */ /* 0x000fe40003f06270 */
[----:B------:R-:W-:Y:S02]  /*3060*/  SHF.R.S32.HI R23, RZ, 0x1f, R237 ;  /* 0x0000001fff177819 */ /* 0x000fe400000114ed */
[----:B------:R-:W-:-:S09]  /*3070*/  SHF.R.S32.HI R26, RZ, 0x1f, R238 ;  /* 0x0000001fff1a7819 */ /* 0x000fd200000114ee */
[----:B-1----:R-:W-:-:S04]  /*3080*/  @!P0 LEA R8, P1, R203, R0, 0x1 ;  /* 0x00000000cb088211 */ /* 0x002fc800078208ff */
[----:B---3--:R-:W-:Y:S02]  /*3090*/  @!P0 LEA.HI.X R9, R203, R4, R15, 0x1, P1 ;  /* 0x00000004cb098211 */ /* 0x008fe400008f0c0f */
        /* <DEDUP_REMOVED lines=53> */
[----:B-1----:R-:W-:Y:S01]  /*33f0*/  SHF.R.S32.HI R4, RZ, 0x1f, R202 ;  /* 0x0000001fff047819 */ /* 0x002fe200000114ca */
[----:B------:R-:W-:Y:S02]  /*3400*/  IMAD.SHL.U32 R22, R237, 0x2, RZ ;  /* 0x00000002ed167824 */ /* 0x000fe400078e00ff */
        /* <DEDUP_REMOVED lines=8> */
[----:B--2-4-:R-:W-:Y:S01]  /*3490*/  SHF.R.S32.HI R12, RZ, 0x1f, R200 ;  /* 0x0000001fff0c7819 */ /* 0x014fe200000114c8 */
[----:B------:R-:W-:-:S04]  /*34a0*/  IMAD.WIDE.U32 R2, R200, c[0x0][0x1f0], R2 ;  /* 0x00007c00c8027a25 */ /* 0x000fc800078e0002 */
[----:B------:R-:W-:-:S04]  /*34b0*/  IMAD R0, R12, c[0x0][0x1f0], RZ ;  /* 0x00007c000c007a24 */ /* 0x000fc800078e02ff */
[----:B------:R-:W-:Y:S01]  /*34c0*/  IMAD R5, R200, c[0x0][0x1f4], R0 ;  /* 0x00007d00c8057a24 */ /* 0x000fe200078e0200 */
[----:B------:R-:W-:-:S04]  /*34d0*/  IADD3 R0, P0, R2, R244, RZ ;  /* 0x000000f402007210 */ /* 0x000fc80007f1e0ff */
[----:B------:R-:W-:Y:S01]  /*34e0*/  IADD3.X R3, R243, R3, R5, P0, !PT ;  /* 0x00000003f3037210 */ /* 0x000fe200007fe405 */
[----:B------:R-:W-:Y:S01]  /*34f0*/  IMAD R5, R4, c[0x0][0x208], RZ ;  /* 0x0000820004057a24 */ /* 0x000fe200078e02ff */
[----:B------:R-:W-:-:S03]  /*3500*/  LEA R2, P0, R0, c[0x0][0x1c8], 0x1 ;  /* 0x0000720000027a11 */ /* 0x000fc600078008ff */
[----:B------:R-:W-:Y:S01]  /*3510*/  IMAD R6, R202, c[0x0][0x20c], R5 ;  /* 0x00008300ca067a24 */ /* 0x000fe200078e0205 */
        /* <DEDUP_REMOVED lines=20> */
[----:B------:R-:W-:Y:S02]  /*3660*/  @P1 LEA.HI.X R5, R238, R8, R26, 0x1, P2 ;  /* 0x00000008ee051211 */ /* 0x000fe400010f0c1a */
[----:B------:R-:W-:Y:S02]  /*3670*/  @P0 LEA R2, P2, R203, R10, 0x1 ;  /* 0x0000000acb020211 */ /* 0x000fe400078408ff */
[----:B------:R-:W-:-:S02]  /*3680*/  IADD3.X R6, R251, R3, R6, P3, !PT ;  /* 0x00000003fb067210 */ /* 0x000fc40001ffe406 */
[----:B------:R-:W-:Y:S02]  /*3690*/  @P1 ISETP.GE.AND P3, PT, R238, c[0x0][0x1d4], PT ;  /* 0x00007500ee001a0c */ /* 0x000fe40003f66270 */
[----:B----4-:R-:W-:Y:S02]  /*36a0*/  @P0 LEA.HI.X R3, R203, R11, R15, 0x1, P2 ;  /* 0x0000000bcb030211 */ /* 0x010fe400010f0c0f */
[----:B------:R-:W-:-:S04]  /*36b0*/  LEA R25, P2, R0, c[0x0][0x1f8], 0x1 ;  /* 0x00007e0000197a11 */ /* 0x000fc800078408ff */
[----:B------:R-:W-:Y:S01]  /*36c0*/  LEA.HI.X R24, R0, c[0x0][0x1fc], R6, 0x1, P2 ;  /* 0x00007f0000187a11 */ /* 0x000fe200010f0c06 */
[----:B------:R-:W-:Y:S01]  /*36d0*/  @P0 IMAD.SHL.U32 R0, R16, 0x2, RZ ;  /* 0x0000000210000824 */ /* 0x000fe200078e00ff */
[C---:B------:R-:W-:Y:S01]  /*36e0*/  @P0 ISETP.GE.AND P2, PT, R203.reuse, c[0x0][0x1d4], PT ;  /* 0x00007500cb000a0c */ /* 0x040fe20003f46270 */
[----:B------:R-:W1:Y:S01]  /*36f0*/  SHFL.IDX PT, R21, R25, RZ, 0x1c1f ;  /* 0x001c1fff19157589 */ /* 0x000e6200000e0000 */
[----:B------:R-:W-:-:S03]  /*3700*/  IMAD.SHL.U32 R6, R203, 0x2, RZ ;  /* 0x00000002cb067824 */ /* 0x000fc600078e00ff */
[----:B------:R2:W-:Y:S01]  /*3710*/  @P1 LDGSTS.E.BYPASS.LTC128B.128 [R9+0x5480], [R4.64], !P3 ;  /* 0x0548000004091fae */ /* 0x0005e2000d901d46 */
[----:B------:R-:W-:-:S03]  /*3720*/  @P0 ISETP.GE.AND P3, PT, R237, c[0x0][0x1d4], PT ;  /* 0x00007500ed000a0c */ /* 0x000fc60003f66270 */
[----:B------:R-:W3:Y:S04]  /*3730*/  SHFL.IDX PT, R20, R24, RZ, 0x1c1f ;  /* 0x001c1fff18147589 */ /* 0x000ee800000e0000 */
[----:B------:R4:W-:Y:S01]  /*3740*/  @P0 LDGSTS.E.BYPASS.LTC128B.128 [R0+0x4480], [R2.64], !P2 ;  /* 0x0448000002000fae */ /* 0x0009e2000d101d46 */
[----:B--2---:R-:W-:-:S04]  /*3750*/  @P0 LEA R4, P1, R237, R10, 0x1 ;  /* 0x0000000aed040211 */ /* 0x004fc800078208ff */
[-C--:B------:R-:W-:Y:S02]  /*3760*/  @P0 LEA.HI.X R5, R237, R11.reuse, R23, 0x1, P1 ;  /* 0x0000000bed050211 */ /* 0x080fe400008f0c17 */
[C---:B------:R-:W-:Y:S02]  /*3770*/  @P0 ISETP.GE.AND P1, PT, R238.reuse, c[0x0][0x1d4], PT ;  /* 0x00007500ee000a0c */ /* 0x040fe40003f26270 */
[C---:B----4-:R-:W-:Y:S01]  /*3780*/  @P0 LEA R2, P2, R238.reuse, R10, 0x1 ;  /* 0x0000000aee020211 */ /* 0x050fe200078408ff */
[----:B------:R2:W-:Y:S01]  /*3790*/  @P0 LDGSTS.E.BYPASS.LTC128B.128 [R0+0x5080], [R4.64], !P3 ;  /* 0x0508000004000fae */ /* 0x0005e2000d901d46 */
[----:B------:R-:W-:Y:S02]  /*37a0*/  ISETP.GE.AND P3, PT, R203, c[0x0][0x1d4], PT ;  /* 0x00007500cb007a0c */ /* 0x000fe40003f66270 */
[C---:B------:R-:W-:Y:S02]  /*37b0*/  @P0 LEA.HI.X R3, R238.reuse, R11, R26, 0x1, P2 ;  /* 0x0000000bee030211 */ /* 0x040fe400010f0c1a */
[----:B------:R-:W4:Y:S01]  /*37c0*/  S2R R26, SR_TID.X ;  /* 0x00000000001a7919 */ /* 0x000f220000002100 */
[----:B------:R-:W-:-:S04]  /*37d0*/  ISETP.GE.AND P2, PT, R238, c[0x0][0x1d4], PT ;  /* 0x00007500ee007a0c */ /* 0x000fc80003f46270 */
[----:B------:R1:W-:Y:S04]  /*37e0*/  @P0 LDGSTS.E.BYPASS.LTC128B.128 [R0+0x5c80], [R2.64], !P1 ;  /* 0x05c8000002000fae */ /* 0x0003e8000c901d46 */
[----:B------:R-:W0:Y:S01]  /*37f0*/  LDGDEPBAR ;  /* 0x00000000000079af */ /* 0x000e220000000000 */
[----:B-1----:R-:W-:Y:S01]  /*3800*/  IADD3 R2, P0, R21, R6, RZ ;  /* 0x0000000615027210 */ /* 0x002fe20007f1e0ff */
[----:B------:R-:W-:-:S04]  /*3810*/  DEPBAR.LE SB0, 0x1 ;  /* 0x000080400000791a */ /* 0x000fc80000000000 */
[----:B------:R-:W-:-:S04]  /*3820*/  DEPBAR.LE SB0, 0x0 ;  /* 0x000080000000791a */ /* 0x000fc80000000000 */
[----:B------:R-:W-:Y:S01]  /*3830*/  BAR.SYNC.DEFER_BLOCKING 0x0 ;  /* 0x0000000000007b1d */ /* 0x000fe20000010000 */
[----:B--2---:R-:W-:Y:S02]  /*3840*/  IMAD.IADD R0, R29, 0x1, -R241 ;  /* 0x000000011d007824 */ /* 0x004fe400078e0af1 */
        /* <DEDUP_REMOVED lines=31> */
[----:B------:R2:W3:Y:S04]  /*3a40*/  SHFL.IDX PT, R20, R24, 0x1, 0x1c1f ;  /* 0x003c1f0018147f89 */ /* 0x0004e800000e0000 */
[----:B-1----:R2:W1:Y:S02]  /*3a50*/  SHFL.IDX PT, R2, R25, 0x1, 0x1c1f ;  /* 0x003c1f0019027f89 */ /* 0x00246400000e0000 */
.L_x_2600:
[----:B------:R-:W-:Y:S01]  /*3a60*/  IMAD.SHL.U32 R3, R203, 0x2, RZ ;  /* 0x00000002cb037824 */ /* 0x000fe200078e00ff */
[----:B------:R-:W-:Y:S01]  /*3a70*/  ISETP.LT.OR P1, PT, R0, 0x21, P4 ;  /* 0x000000210000780c */ /* 0x000fe20002721670 */
[----:B------:R-:W-:-:S03]  /*3a80*/  IMAD.SHL.U32 R21, R237, 0x2, RZ ;  /* 0x00000002ed157824 */ /* 0x000fc600078e00ff */
[----:B-12---:R-:W-:Y:S01]  /*3a90*/  IADD3 R24, P0, R2, R3, RZ ;  /* 0x0000000302187210 */ /* 0x006fe20007f1e0ff */
[----:B------:R-:W-:-:S04]  /*3aa0*/  IMAD.SHL.U32 R3, R238, 0x2, RZ ;  /* 0x00000002ee037824 */ /* 0x000fc800078e00ff */
[----:B---3--:R-:W-:Y:S01]  /*3ab0*/  IMAD.X R25, R20, 0x1, R218, P0 ;  /* 0x0000000114197824 */ /* 0x008fe200000e06da */
        /* <DEDUP_REMOVED lines=12> */
.L_x_2400:
[----:B--23--:R-:W-:Y:S05]  /*3b80*/  BSYNC B0 ;  /* 0x0000000000007941 */ /* 0x00cfea0003800000 */
.L_x_2399:
[----:B------:R-:W0:Y:S01]  /*3b90*/  LDGDEPBAR ;  /* 0x00000000000079af */ /* 0x000e220000000000 */
[----:B------:R-:W-:Y:S01]  /*3ba0*/  WARPSYNC 0xffffffff ;  /* 0xffffffff00007948 */ /* 0x000fe20003800000 */
[C---:B-1----:R-:W-:Y:S01]  /*3bb0*/  HMMA.16816.F32.BF16 R56, R8.reuse, R40, RZ ;  /* 0x000000280838723c */ /* 0x042fe200000418ff */
[----:B------:R-:W-:Y:S01]  /*3bc0*/  ISETP.GT.AND P0, PT, R31, R239, PT ;  /* 0x000000ef1f00720c */ /* 0x000fe20003f04270 */
[----:B------:R-:W-:Y:S06]  /*3bd0*/  BSSY B1, `(.L_x_2402) ;  /* 0x00000af000017945 */ /* 0x000fec0003800000 */
[C---:B------:R-:W-:Y:S08]  /*3be0*/  HMMA.16816.F32.BF16 R48, R8.reuse, R36, RZ ;  /* 0x000000240830723c */ /* 0x040ff000000418ff */
[C---:B------:R-:W-:Y:S08]  /*3bf0*/  HMMA.16816.F32.BF16 R20, R8.reuse, R32, RZ ;  /* 0x000000200814723c */ /* 0x040ff000000418ff */
[C---:B------:R-:W-:Y:S08]  /*3c00*/  HMMA.16816.F32.BF16 R52, R8.reuse, R42, RZ ;  /* 0x0000002a0834723c */ /* 0x040ff000000418ff */
[C---:B------:R-:W-:Y:S08]  /*3c10*/  HMMA.16816.F32.BF16 R24, R8.reuse, R38, RZ ;  /* 0x000000260818723c */ /* 0x040ff000000418ff */
        /* <DEDUP_REMOVED lines=15> */
[C---:B------:R-:W-:Y:S01]  /*3d10*/  HMMA.16816.F32.BF16 R100, R4.reuse, R46, R52 ;  /* 0x0000002e0464723c */ /* 0x040fe20000041834 */
[----:B------:R-:W-:Y:S07]  /*3d20*/  LDSM.16.M88.4 R52, [R194] ;  /* 0x00000000c234783b */ /* 0x000fee0000000200 */
[C---:B------:R-:W-:Y:S01]  /*3d30*/  HMMA.16816.F32.BF16 R92, R4.reuse, R66, R24 ;  /* 0x00000042045c723c */ /* 0x040fe20000041818 */
[----:B------:R-:W-:Y:S07]  /*3d40*/  LDSM.16.M88.4 R24, [R188+0x2000] ;  /* 0x00200000bc18783b */ /* 0x000fee0000000200 */
[----:B------:R-:W-:Y:S01]  /*3d50*/  HMMA.16816.F32.BF16 R80, R4, R78, R8 ;  /* 0x0000004e0450723c */ /* 0x000fe20000041808 */
[----:B------:R-:W1:Y:S04]  /*3d60*/  LDSM.16.M88.4 R4, [R187+0x3000] ;  /* 0x00300000bb04783b */ /* 0x000e680000000200 */
[----:B------:R-:W2:Y:S03]  /*3d70*/  LDSM.16.M88.4 R8, [R187+0x2000] ;  /* 0x00200000bb08783b */ /* 0x000ea60000000200 */
[C---:B------:R-:W-:Y:S01]  /*3d80*/  HMMA.16816.F32.BF16 R68, R16.reuse, R44, R60 ;  /* 0x0000002c1044723c */ /* 0x040fe2000004183c */
[----:B------:R-:W3:Y:S07]  /*3d90*/  LDSM.16.M88.4 R60, [R193] ;  /* 0x00000000c13c783b */ /* 0x000eee0000000200 */
[C---:B------:R-:W-:Y:S08]  /*3da0*/  HMMA.16816.F32.BF16 R44, R16.reuse, R46, R40 ;  /* 0x0000002e102c723c */ /* 0x040ff00000041828 */
[C---:B------:R-:W-:Y:S08]  /*3db0*/  HMMA.16816.F32.BF16 R48, R16.reuse, R64, R72 ;  /* 0x000000401030723c */ /* 0x040ff00000041848 */
[C---:B------:R-:W-:Y:S08]  /*3dc0*/  HMMA.16816.F32.BF16 R72, R16.reuse, R76, R84 ;  /* 0x0000004c1048723c */ /* 0x040ff00000041854 */
[C---:B------:R-:W-:Y:S08]  /*3dd0*/  HMMA.16816.F32.BF16 R40, R16.reuse, R66, R88 ;  /* 0x000000421028723c */ /* 0x040ff00000041858 */
[----:B------:R-:W-:Y:S08]  /*3de0*/  HMMA.16816.F32.BF16 R16, R16, R78, R96 ;  /* 0x0000004e1010723c */ /* 0x000ff00000041860 */
[C---:B-1----:R-:W-:Y:S08]  /*3df0*/  HMMA.16816.F32.BF16 R64, R4.reuse, R36, R112 ;  /* 0x000000240440723c */ /* 0x042ff00000041870 */
[C---:B------:R-:W-:Y:S08]  /*3e00*/  HMMA.16816.F32.BF16 R100, R4.reuse, R38, R100 ;  /* 0x000000260464723c */ /* 0x040ff00000041864 */
[C---:B------:R-:W-:Y:S08]  /*3e10*/  HMMA.16816.F32.BF16 R84, R4.reuse, R14, R80 ;  /* 0x0000000e0454723c */ /* 0x040ff00000041850 */
[----:B------:R-:W-:Y:S08]  /*3e20*/  HMMA.16816.F32.BF16 R108, R4, R32, R108 ;  /* 0x00000020046c723c */ /* 0x000ff0000004186c */
[----:B--2---:R-:W-:Y:S08]  /*3e30*/  HMMA.16816.F32.BF16 R80, R8, R36, R68 ;  /* 0x000000240850723c */ /* 0x004ff00000041844 */
[C---:B------:R-:W-:Y:S08]  /*3e40*/  HMMA.16816.F32.BF16 R104, R4.reuse, R12, R104 ;  /* 0x0000000c0468723c */ /* 0x040ff00000041868 */
[----:B------:R-:W-:Y:S08]  /*3e50*/  HMMA.16816.F32.BF16 R92, R4, R34, R92 ;  /* 0x00000022045c723c */ /* 0x000ff0000004185c */
        /* <DEDUP_REMOVED lines=11> */
[C---:B------:R-:W-:Y:S08]  /*3f10*/  HMMA.16816.F32.BF16 R64, R20.reuse, R58, R100 ;  /* 0x0000003a1440723c */ /* 0x040ff00000041864 */
[----:B------:R-:W-:Y:S08]  /*3f20*/  HMMA.16816.F32.BF16 R112, R20, R52, R108 ;  /* 0x000000341470723c */ /* 0x000ff0000004186c */
[----:B------:R-:W-:Y:S08]  /*3f30*/  HMMA.16816.F32.BF16 R100, R24, R56, R80 ;  /* 0x000000381864723c */ /* 0x000ff00000041850 */
[C---:B------:R-:W-:Y:S08]  /*3f40*/  HMMA.16816.F32.BF16 R108, R20.reuse, R54, R92 ;  /* 0x00000036146c723c */ /* 0x040ff0000004185c */
[----:B---3--:R-:W-:Y:S08]  /*3f50*/  HMMA.16816.F32.BF16 R116, R20, R60, R104 ;  /* 0x0000003c1474723c */ /* 0x008ff00000041868 */
[----:B------:R-:W-:Y:S08]  /*3f60*/  HMMA.16816.F32.BF16 R96, R24, R58, R76 ;  /* 0x0000003a1860723c */ /* 0x000ff0000004184c */
[----:B------:R-:W-:Y:S01]  /*3f70*/  HMMA.16816.F32.BF16 R104, R20, R62, R84 ;  /* 0x0000003e1468723c */ /* 0x000fe20000041854 */
[----:B------:R-:W-:Y:S07]  /*3f80*/  LDSM.16.M88.4 R20, [R190] ;  /* 0x00000000be14783b */ /* 0x000fee0000000200 */
[C---:B------:R-:W-:Y:S01]  /*3f90*/  HMMA.16816.F32.BF16 R92, R24.reuse, R52, R36 ;  /* 0x00000034185c723c */ /* 0x040fe20000041824 */
[----:B------:R-:W-:Y:S07]  /*3fa0*/  LDSM.16.M88.4 R36, [R192] ;  /* 0x00000000c024783b */ /* 0x000fee0000000200 */
        /* <DEDUP_REMOVED lines=8> */
[----:B------:R-:W-:Y:S08]  /*4030*/  HMMA.16816.F32.BF16 R72, R12, R50, R64 ;  /* 0x000000320c48723c */ /* 0x000ff00000041840 */
[C---:B--2---:R-:W-:Y:S08]  /*4040*/  HMMA.16816.F32.BF16 R52, R16.reuse, R48, R100 ;  /* 0x000000301034723c */ /* 0x044ff00000041864 */
[----:B------:R-:W-:Y:S08]  /*4050*/  HMMA.16816.F32.BF16 R48, R16, R50, R96 ;  /* 0x000000321030723c */ /* 0x000ff00000041860 */
[C---:B------:R-:W-:Y:S08]  /*4060*/  HMMA.16816.F32.BF16 R68, R12.reuse, R44, R112 ;  /* 0x0000002c0c44723c */ /* 0x040ff00000041870 */
[C---:B------:R-:W-:Y:S08]  /*4070*/  HMMA.16816.F32.BF16 R64, R12.reuse, R46, R108 ;  /* 0x0000002e0c40723c */ /* 0x040ff0000004186c */
[C---:B------:R-:W-:Y:S08]  /*4080*/  HMMA.16816.F32.BF16 R60, R12.reuse, R40, R116 ;  /* 0x000000280c3c723c */ /* 0x040ff00000041874 */
[----:B------:R-:W-:Y:S08]  /*4090*/  HMMA.16816.F32.BF16 R56, R12, R42, R104 ;  /* 0x0000002a0c38723c */ /* 0x000ff00000041868 */
[C---:B------:R-:W-:Y:S08]  /*40a0*/  HMMA.16816.F32.BF16 R24, R16.reuse, R44, R92 ;  /* 0x0000002c1018723c */ /* 0x040ff0000004185c */
[C---:B------:R-:W-:Y:S08]  /*40b0*/  HMMA.16816.F32.BF16 R44, R16.reuse, R46, R88 ;  /* 0x0000002e102c723c */ /* 0x040ff00000041858 */
[C---:B------:R-:W-:Y:S08]  /*40c0*/  HMMA.16816.F32.BF16 R12, R16.reuse, R40, R84 ;  /* 0x00000028100c723c */ /* 0x040ff00000041854 */
[----:B------:R-:W-:Y:S08]  /*40d0*/  HMMA.16816.F32.BF16 R16, R16, R42, R80 ;  /* 0x0000002a1010723c */ /* 0x000ff00000041850 */
[C---:B---3--:R-:W-:Y:S08]  /*40e0*/  HMMA.16816.F32.BF16 R76, R4.reuse, R36, R76 ;  /* 0x00000024044c723c */ /* 0x048ff0000004184c */
[----:B------:R-:W-:Y:S08]  /*40f0*/  HMMA.16816.F32.BF16 R72, R4, R38, R72 ;  /* 0x000000260448723c */ /* 0x000ff00000041848 */
[C---:B----4-:R-:W-:Y:S08]  /*4100*/  HMMA.16816.F32.BF16 R52, R8.reuse, R36, R52 ;  /* 0x000000240834723c */ /* 0x050ff00000041834 */
[----:B------:R-:W-:Y:S08]  /*4110*/  HMMA.16816.F32.BF16 R48, R8, R38, R48 ;  /* 0x000000260830723c */ /* 0x000ff00000041830 */
[C---:B------:R-:W-:Y:S08]  /*4120*/  HMMA.16816.F32.BF16 R68, R4.reuse, R32, R68 ;  /* 0x000000200444723c */ /* 0x040ff00000041844 */
[----:B------:R-:W-:Y:S08]  /*4130*/  HMMA.16816.F32.BF16 R64, R4, R34, R64 ;  /* 0x000000220440723c */ /* 0x000ff00000041840 */
[C---:B------:R-:W-:Y:S08]  /*4140*/  HMMA.16816.F32.BF16 R36, R8.reuse, R32, R24 ;  /* 0x000000200824723c */ /* 0x040ff00000041818 */
[----:B------:R-:W-:Y:S08]  /*4150*/  HMMA.16816.F32.BF16 R32, R8, R34, R44 ;  /* 0x000000220820723c */ /* 0x000ff0000004182c */
[C---:B------:R-:W-:Y:S08]  /*4160*/  HMMA.16816.F32.BF16 R60, R4.reuse, R20, R60 ;  /* 0x00000014043c723c */ /* 0x040ff0000004183c */
[----:B------:R-:W-:Y:S08]  /*4170*/  HMMA.16816.F32.BF16 R56, R4, R22, R56 ;  /* 0x000000160438723c */ /* 0x000ff00000041838 */
[C---:B------:R-:W-:Y:S08]  /*4180*/  HMMA.16816.F32.BF16 R44, R8.reuse, R20, R12 ;  /* 0x00000014082c723c */ /* 0x040ff0000004180c */
[----:B------:R-:W-:Y:S01]  /*4190*/  HMMA.16816.F32.BF16 R40, R8, R22, R16 ;  /* 0x000000160828723c */ /* 0x000fe20000041810 */
[----:B------:R-:W-:Y:S06]  /*41a0*/  BAR.SYNC.DEFER_BLOCKING 0x0 ;  /* 0x0000000000007b1d */ /* 0x000fec0000010000 */
[----:B------:R-:W-:Y:S01]  /*41b0*/  @!UPT UIADD3 URZ, URZ, URZ, URZ ;  /* 0x0000003f3f3ff290 */ /* 0x000fe2000fffe03f */
[----:B------:R-:W-:Y:S11]  /*41c0*/  @!P0 BRA `(.L_x_2403) ;  /* 0x000004f000008947 */ /* 0x000ff60003800000 */
[----:B------:R-:W-:Y:S01]  /*41d0*/  IMAD.MOV.U32 R0, RZ, RZ, c[0x0][0x2b8] ;  /* 0x0000ae00ff007624 */ /* 0x000fe200078e00ff */
[C---:B------:R-:W-:Y:S01]  /*41e0*/  IADD3 R2, R240.reuse, R30, R242 ;  /* 0x0000001ef0027210 */ /* 0x040fe20007ffe0f2 */
[----:B------:R-:W-:Y:S01]  /*41f0*/  IMAD.MOV.U32 R200, RZ, RZ, RZ ;  /* 0x000000ffffc87224 */ /* 0x000fe200078e00ff */
[----:B------:R-:W-:-:S02]  /*4200*/  ISETP.GT.AND P1, PT, R240, 0x2f, PT ;  /* 0x0000002ff000780c */ /* 0x000fc40003f24270 */
[----:B------:R-:W-:Y:S02]  /*4210*/  ISETP.NE.AND P2, PT, R0, 0x1, PT ;  /* 0x000000010000780c */ /* 0x000fe40003f45270 */
[----:B------:R-:W-:-:S05]  /*4220*/  IADD3 R2, R2, -0x30, RZ ;  /* 0xffffffd002027810 */ /* 0x000fca0007ffe0ff */
[----:B------:R-:W-:-:S06]  /*4230*/  IMAD.MOV.U32 R0, RZ, RZ, R2 ;  /* 0x000000ffff007224 */ /* 0x000fcc00078e0002 */
        /* <DEDUP_REMOVED lines=26> */
.L_x_2601:
[----:B------:R-:W-:Y:S05]  /*43e0*/  BRA.DIV ~URZ, `(.L_x_2405) ;  /* 0x000141e27f007947 */ /* 0x000fea000b800000 */
[----:B------:R3:W4:Y:S02]  /*43f0*/  SHFL.IDX PT, R0, R8, RZ, 0x1c1f ;  /* 0x001c1fff08007589 */ /* 0x00072400000e0000 */
.L_x_2602:
        /* <DEDUP_REMOVED lines=20> */
.L_x_2407:
[----:B------:R-:W-:Y:S05]  /*4540*/  BSYNC B0 ;  /* 0x0000000000007941 */ /* 0x000fea0003800000 */
.L_x_2406:
[----:B------:R-:W-:Y:S01]  /*4550*/  ISETP.GE.AND P0, PT, R9, 0x21, PT ;  /* 0x000000210900780c */ /* 0x000fe20003f06270 */
[----:B------:R-:W-:Y:S06]  /*4560*/  BRA.DIV ~URZ, `(.L_x_2408) ;  /* 0x000140d27f007947 */ /* 0x000fec000b800000 */
[----:B--2---:R2:W1:Y:S04]  /*4570*/  SHFL.IDX PT, R4, R5, 0x1, 0x1c1f ;  /* 0x003c1f0005047f89 */ /* 0x00446800000e0000 */
[----:B----4-:R2:W4:Y:S02]  /*4580*/  SHFL.IDX PT, R0, R8, 0x1, 0x1c1f ;  /* 0x003c1f0008007f89 */ /* 0x01052400000e0000 */
.L_x_2603:
[----:B------:R-:W-:Y:S05]  /*4590*/  @!P0 BRA `(.L_x_2403) ;  /* 0x0000012000008947 */ /* 0x000fea0003800000 */
[C---:B------:R-:W-:Y:S01]  /*45a0*/  IMAD.SHL.U32 R2, R203.reuse, 0x2, RZ ;  /* 0x00000002cb027824 */ /* 0x040fe200078e00ff */
[----:B------:R-:W-:Y:S01]  /*45b0*/  ISETP.GE.AND P0, PT, R203, c[0x0][0x1d4], PT ;  /* 0x00007500cb007a0c */ /* 0x000fe20003f06270 */
[----:B------:R-:W-:Y:S02]  /*45c0*/  IMAD.SHL.U32 R6, R237, 0x2, RZ ;  /* 0x00000002ed067824 */ /* 0x000fe400078e00ff */
[----:B-12---:R-:W-:Y:S01]  /*45d0*/  IMAD.SHL.U32 R5, R238, 0x2, RZ ;  /* 0x00000002ee057824 */ /* 0x006fe200078e00ff */
[----:B----4-:R-:W-:-:S05]  /*45e0*/  IADD3 R2, P1, R0, R2, RZ ;  /* 0x0000000200027210 */ /* 0x010fca0007f3e0ff */
[----:B------:R-:W-:Y:S01]  /*45f0*/  IMAD.X R3, R4, 0x1, R218, P1 ;  /* 0x0000000104037824 */ /* 0x000fe200008e06da */
        /* <DEDUP_REMOVED lines=12> */
.L_x_2403:
[----:B------:R-:W-:Y:S05]  /*46c0*/  BSYNC B1 ;  /* 0x0000000000017941 */ /* 0x000fea0003800000 */
.L_x_2402:
[----:B----4-:R-:W4:Y:S01]  /*46d0*/  LDL R0, [R1+0x10] ;  /* 0x0000100001007983 */ /* 0x010f220000100800 */
[----:B--2---:R-:W-:-:S03]  /*46e0*/  IMAD.MOV.U32 R2, RZ, RZ, c[0x0][0x2c4] ;  /* 0x0000b100ff027624 */ /* 0x004fc600078e00ff */
[----:B------:R-:W0:Y:S02]  /*46f0*/  LDGDEPBAR ;  /* 0x00000000000079af */ /* 0x000e240000000000 */
[----:B------:R-:W-:Y:S01]  /*4700*/  ISETP.NE.AND P0, PT, R2, 0x1, PT ;  /* 0x000000010200780c */ /* 0x000fe20003f05270 */
[----:B------:R-:W-:Y:S01]  /*4710*/  ULDC UR4, c[0x0][0x324] ;  /* 0x0000c90000047ab9 */ /* 0x000fe20000000800 */
[C---:B------:R-:W-:Y:S01]  /*4720*/  IADD3 R2, -R236.reuse, 0x1, R29 ;  /* 0x00000001ec027810 */ /* 0x040fe20007ffe11d */
[----:B------:R-:W-:Y:S01]  /*4730*/  ULOP3.LUT UR4, URZ, UR4, URZ, 0x33, !UPT ;  /* 0x000000043f047292 */ /* 0x000fe2000f8e333f */
[----:B------:R-:W-:Y:S01]  /*4740*/  IMAD.IADD R10, R29, 0x1, -R236 ;  /* 0x000000011d0a7824 */ /* 0x000fe200078e0aec */
[----:B------:R-:W-:Y:S01]  /*4750*/  IADD3 R11, -R236, R28, RZ ;  /* 0x0000001cec0b7210 */ /* 0x000fe20007ffe1ff */
[----:B----4-:R-:W-:-:S07]  /*4760*/  IMAD.IADD R0, R0, 0x1, R252 ;  /* 0x0000000100007824 */ /* 0x010fce00078e02fc */
[----:B------:R-:W-:-:S04]  /*4770*/  @P0 IMAD.HI.U32 R3, R0, c[0x0][0x2c8], RZ ;  /* 0x0000b20000030a27 */ /* 0x000fc800078e00ff */
[----:B------:R-:W-:Y:S01]  /*4780*/  IMAD.MOV.U32 R7, RZ, RZ, R0 ;  /* 0x000000ffff077224 */ /* 0x000fe200078e0000 */
[----:B------:R-:W-:-:S04]  /*4790*/  IADD3 R0, R2, -R230, RZ ;  /* 0x800000e602007210 */ /* 0x000fc80007ffe0ff */
[C---:B------:R-:W-:Y:S02]  /*47a0*/  IADD3 R9, R0.reuse, UR4, RZ ;  /* 0x0000000400097c10 */ /* 0x040fe4000fffe0ff */
[----:B------:R-:W-:Y:S02]  /*47b0*/  @P0 SHF.R.U32.HI R7, RZ, c[0x0][0x2cc], R3 ;  /* 0x0000b300ff070a19 */ /* 0x000fe40000011603 */
[----:B---3--:R-:W-:Y:S01]  /*47c0*/  IADD3 R8, R0, c[0x0][0x328], RZ ;  /* 0x0000ca0000087a10 */ /* 0x008fe20007ffe0ff */
[----:B------:R-:W-:Y:S05]  /*47d0*/  BRA.DIV ~URZ, `(.L_x_2409) ;  /* 0x00013f327f007947 */ /* 0x000fea000b800000 */
[----:B------:R2:W3:Y:S02]  /*47e0*/  SHFL.IDX PT, R2, R7, RZ, 0x1c1f ;  /* 0x001c1fff07027589 */ /* 0x0004e400000e0000 */
.L_x_2604:
[----:B------:R-:W-:Y:S01]  /*47f0*/  IMAD.MOV.U32 R0, RZ, RZ, c[0x0][0x32c] ;  /* 0x0000cb00ff007624 */ /* 0x000fe200078e00ff */
[----:B---3--:R-:W-:-:S04]  /*4800*/  IADD3 R3, R8, R2, RZ ;  /* 0x0000000208037210 */ /* 0x008fc80007ffe0ff */
[----:B------:R-:W-:Y:S01]  /*4810*/  ISETP.GE.AND P0, PT, R0, 0x1, PT ;  /* 0x000000010000780c */ /* 0x000fe20003f06270 */
[----:B------:R-:W-:Y:S01]  /*4820*/  IMAD.IADD R0, R9, 0x1, R2 ;  /* 0x0000000109007824 */ /* 0x000fe200078e0202 */
[----:B-1----:R-:W-:-:S11]  /*4830*/  IMNMX R4, R10, R3, PT ;  /* 0x000000030a047217 */ /* 0x002fd60003800200 */
        /* <DEDUP_REMOVED lines=12> */
.L_x_2412:
[----:B------:R-:W-:-:S04]  /*4900*/  MOV R3, 0x1 ;  /* 0x0000000100037802 */ /* 0x000fc80000000f00 */
[----:B------:R-:W-:-:S13]  /*4910*/  ISETP.NE.AND P0, PT, R3, c[0x0][0x32c], PT ;  /* 0x0000cb0003007a0c */ /* 0x000fda0003f05270 */
[----:B------:R-:W-:-:S05]  /*4920*/  @P0 IMAD.HI.U32 R3, R2, c[0x0][0x330], RZ ;  /* 0x0000cc0002030a27 */ /* 0x000fca00078e00ff */
[----:B------:R-:W-:Y:S02]  /*4930*/  @P0 SHF.R.U32.HI R2, RZ, c[0x0][0x334], R3 ;  /* 0x0000cd00ff020a19 */ /* 0x000fe40000011603 */
.L_x_2413:
[----:B------:R-:W-:Y:S05]  /*4940*/  BSYNC B0 ;  /* 0x0000000000007941 */ /* 0x000fea0003800000 */
.L_x_2411:
[----:B------:R-:W-:-:S05]  /*4950*/  IMAD R2, R2, c[0x0][0x32c], R11 ;  /* 0x0000cb0002027a24 */ /* 0x000fca00078e020b */
[----:B------:R-:W-:Y:S02]  /*4960*/  IADD3 R3, R2, c[0x0][0x32c], RZ ;  /* 0x0000cb0002037a10 */ /* 0x000fe40007ffe0ff */
[----:B------:R-:W-:Y:S02]  /*4970*/  IMNMX R0, R0, R2, !PT ;  /* 0x0000000200007217 */ /* 0x000fe40007800200 */
[----:B------:R-:W-:Y:S02]  /*4980*/  IMNMX R4, R4, R3, PT ;  /* 0x0000000304047217 */ /* 0x000fe40003800200 */
.L_x_2410:
[----:B------:R-:W-:Y:S05]  /*4990*/  BRA.DIV ~URZ, `(.L_x_2414) ;  /* 0x00013de27f007947 */ /* 0x000fea000b800000 */
[----:B------:R1:W3:Y:S02]  /*49a0*/  SHFL.IDX PT, R2, R7, 0x1, 0x1c1f ;  /* 0x003c1f0007027f89 */ /* 0x0002e400000e0000 */
.L_x_2605:
[----:B------:R-:W-:Y:S02]  /*49b0*/  IMAD.MOV.U32 R3, RZ, RZ, c[0x0][0x32c] ;  /* 0x0000cb00ff037624 */ /* 0x000fe400078e00ff */
[----:B---3--:R-:W-:-:S03]  /*49c0*/  IMAD.IADD R5, R9, 0x1, R2 ;  /* 0x0000000109057824 */ /* 0x008fc600078e0202 */
[----:B------:R-:W-:Y:S02]  /*49d0*/  ISETP.GE.AND P0, PT, R3, 0x1, PT ;  /* 0x000000010300780c */ /* 0x000fe40003f06270 */
[----:B------:R-:W-:-:S04]  /*49e0*/  IADD3 R3, R8, R2, RZ ;  /* 0x0000000208037210 */ /* 0x000fc80007ffe0ff */
[----:B------:R-:W-:-:S07]  /*49f0*/  IMNMX R6, R10, R3, PT ;  /* 0x000000030a067217 */ /* 0x000fce0003800200 */
        /* <DEDUP_REMOVED lines=12> */
.L_x_2417:
[----:B------:R-:W-:-:S04]  /*4ac0*/  MOV R3, 0x1 ;  /* 0x0000000100037802 */ /* 0x000fc80000000f00 */
[----:B------:R-:W-:-:S13]  /*4ad0*/  ISETP.NE.AND P0, PT, R3, c[0x0][0x32c], PT ;  /* 0x0000cb0003007a0c */ /* 0x000fda0003f05270 */
[----:B------:R-:W-:-:S05]  /*4ae0*/  @P0 IMAD.HI.U32 R3, R2, c[0x0][0x330], RZ ;  /* 0x0000cc0002030a27 */ /* 0x000fca00078e00ff */
[----:B------:R-:W-:Y:S02]  /*4af0*/  @P0 SHF.R.U32.HI R2, RZ, c[0x0][0x334], R3 ;  /* 0x0000cd00ff020a19 */ /* 0x000fe40000011603 */
.L_x_2418:
[----:B------:R-:W-:Y:S05]  /*4b00*/  BSYNC B0 ;  /* 0x0000000000007941 */ /* 0x000fea0003800000 */
.L_x_2416:
[----:B------:R-:W-:-:S05]  /*4b10*/  IMAD R2, R2, c[0x0][0x32c], R11 ;  /* 0x0000cb0002027a24 */ /* 0x000fca00078e020b */
[----:B------:R-:W-:Y:S02]  /*4b20*/  IADD3 R3, R2, c[0x0][0x32c], RZ ;  /* 0x0000cb0002037a10 */ /* 0x000fe40007ffe0ff */
[----:B------:R-:W-:Y:S02]  /*4b30*/  IMNMX R5, R5, R2, !PT ;  /* 0x0000000205057217 */ /* 0x000fe40007800200 */
[----:B------:R-:W-:Y:S02]  /*4b40*/  IMNMX R6, R6, R3, PT ;  /* 0x0000000306067217 */ /* 0x000fe40003800200 */
.L_x_2415:
        /* <DEDUP_REMOVED lines=16> */
[----:B------:R-:W-:Y:S02]  /*4c50*/  ISETP.GE.AND P2, PT, R28, 0x21, PT ;  /* 0x000000211c00780c */ /* 0x000fe40003f46270 */
[----:B------:R-:W-:Y:S02]  /*4c60*/  FSEL R21, R48, -INF , !P0 ;  /* 0xff80000030157808 */ /* 0x000fe40004000000 */
[----:B------:R-:W-:Y:S02]  /*4c70*/  ISETP.GT.AND P0, PT, R0, 0x9, !P1 ;  /* 0x000000090000780c */ /* 0x000fe40004f04270 */
[----:B------:R-:W-:Y:S02]  /*4c80*/  LOP3.LUT R198, R198, 0xfffffffe, RZ, 0xc0, !PT ;  /* 0xfffffffec6c67812 */ /* 0x000fe400078ec0ff */
[----:B------:R-:W-:Y:S02]  /*4c90*/  ISETP.LT.OR P0, PT, R4, 0xa, P0 ;  /* 0x0000000a0400780c */ /* 0x000fe40000701670 */
[----:B------:R-:W-:-:S02]  /*4ca0*/  @P1 LOP3.LUT R198, R198, 0x1, RZ, 0xfc, !PT ;  /* 0x00000001c6c61812 */ /* 0x000fc400078efcff */
[----:B------:R-:W-:Y:S02]  /*4cb0*/  FSEL R24, R49, -INF , !P0 ;  /* 0xff80000031187808 */ /* 0x000fe40004000000 */
[----:B------:R-:W-:Y:S02]  /*4cc0*/  ISETP.GT.AND P0, PT, R0, 0x10, !P6 ;  /* 0x000000100000780c */ /* 0x000fe40007704270 */
[----:B------:R-:W-:Y:S02]  /*4cd0*/  ISETP.GE.AND P1, PT, R28, 0x22, PT ;  /* 0x000000221c00780c */ /* 0x000fe40003f26270 */
        /* <DEDUP_REMOVED lines=18> */
[----:B------:R-:W-:-:S13]  /*4e00*/  ISETP.GE.AND P0, PT, R28, 0x29, PT ;  /* 0x000000291c00780c */ /* 0x000fda0003f06270 */
[----:B------:R-:W-:Y:S02]  /*4e10*/  @P0 LOP3.LUT R198, R198, 0x4, RZ, 0xfc, !PT ;  /* 0x00000004c6c60812 */ /* 0x000fe400078efcff */
[----:B------:R-:W-:Y:S02]  /*4e20*/  ISETP.GT.AND P0, PT, R0, 0x28, !P0 ;  /* 0x000000280000780c */ /* 0x000fe40004704270 */
[----:B------:R-:W-:Y:S02]  /*4e30*/  LOP3.LUT R198, R198, 0xfffffff7, RZ, 0xc0, !PT ;  /* 0xfffffff7c6c67812 */ /* 0x000fe400078ec0ff */
[----:B------:R-:W-:-:S04]  /*4e40*/  ISETP.LT.OR P0, PT, R4, 0x29, P0 ;  /* 0x000000290400780c */ /* 0x000fc80000701670 */
[----:B------:R-:W-:Y:S02]  /*4e50*/  FSEL R130, R40, -INF , !P0 ;  /* 0xff80000028827808 */ /* 0x000fe40004000000 */
[----:B------:R-:W-:-:S13]  /*4e60*/  ISETP.GE.AND P0, PT, R28, 0x1, PT ;  /* 0x000000011c00780c */ /* 0x000fda0003f06270 */
[----:B------:R-:W-:Y:S02]  /*4e70*/  @P0 LOP3.LUT R198, R198, 0x8, RZ, 0xfc, !PT ;  /* 0x00000008c6c60812 */ /* 0x000fe400078efcff */
[----:B------:R-:W-:Y:S02]  /*4e80*/  ISETP.GT.AND P0, PT, R0, RZ, !P0 ;  /* 0x000000ff0000720c */ /* 0x000fe40004704270 */
[----:B------:R-:W-:Y:S02]  /*4e90*/  LOP3.LUT R198, R198, 0xffffffdf, RZ, 0xc0, !PT ;  /* 0xffffffdfc6c67812 */ /* 0x000fe400078ec0ff */
        /* <DEDUP_REMOVED lines=8> */
[----:B------:R3:W4:Y:S02]  /*4f20*/  SHFL.IDX PT, R3, R7, 0x2, 0x1c1f ;  /* 0x005c1f0007037f89 */ /* 0x00072400000e0000 */
.L_x_2606:
        /* <DEDUP_REMOVED lines=17> */
.L_x_2422:
[----:B------:R-:W-:-:S04]  /*5040*/  MOV R4, 0x1 ;  /* 0x0000000100047802 */ /* 0x000fc80000000f00 */
[----:B------:R-:W-:-:S13]  /*5050*/  ISETP.NE.AND P0, PT, R4, c[0x0][0x32c], PT ;  /* 0x0000cb0004007a0c */ /* 0x000fda0003f05270 */
[----:B------:R-:W-:-:S05]  /*5060*/  @P0 IMAD.HI.U32 R4, R3, c[0x0][0x330], RZ ;  /* 0x0000cc0003040a27 */ /* 0x000fca00078e00ff */
[----:B------:R-:W-:Y:S02]  /*5070*/  @P0 SHF.R.U32.HI R3, RZ, c[0x0][0x334], R4 ;  /* 0x0000cd00ff030a19 */ /* 0x000fe40000011604 */
.L_x_2423:
[----:B------:R-:W-:Y:S05]  /*5080*/  BSYNC B0 ;  /* 0x0000000000007941 */ /* 0x000fea0003800000 */
.L_x_2421:
[----:B------:R-:W-:-:S05]  /*5090*/  IMAD R3, R3, c[0x0][0x32c], R11 ;  /* 0x0000cb0003037a24 */ /* 0x000fca00078e020b */
[----:B------:R-:W-:Y:S02]  /*50a0*/  IADD3 R4, R3, c[0x0][0x32c], RZ ;  /* 0x0000cb0003047a10 */ /* 0x000fe40007ffe0ff */
[----:B------:R-:W-:Y:S02]  /*50b0*/  IMNMX R0, R0, R3, !PT ;  /* 0x0000000300007217 */ /* 0x000fe40007800200 */
[----:B------:R-:W-:Y:S02]  /*50c0*/  IMNMX R2, R2, R4, PT ;  /* 0x0000000402027217 */ /* 0x000fe40003800200 */
.L_x_2420:
[----:B------:R-:W-:Y:S02]  /*50d0*/  LOP3.LUT P0, RZ, R198, 0x2, RZ, 0xc0, !PT ;  /* 0x00000002c6ff7812 */ /* 0x000fe4000780c0ff */
[----:B------:R-:W-:Y:S02]  /*50e0*/  P2R R3, PR, RZ, 0x40 ;  /* 0x00000040ff037803 */ /* 0x000fe40000000000 */
        /* <DEDUP_REMOVED lines=41> */
[----:B------:R-:W-:Y:S02]  /*5380*/  ISETP.GT.AND P0, PT, R0, RZ, !P6 ;  /* 0x000000ff0000720c */ /* 0x000fe40007704270 */
[----:B------:R-:W-:Y:S02]  /*5390*/  ISETP.NE.AND P6, PT, R3, RZ, PT ;  /* 0x000000ff0300720c */ /* 0x000fe40003fc5270 */
        /* <DEDUP_REMOVED lines=42> */
.L_x_2607:
        /* <DEDUP_REMOVED lines=17> */
.L_x_2427:
[----:B------:R-:W-:-:S04]  /*5750*/  MOV R4, 0x1 ;  /* 0x0000000100047802 */ /* 0x000fc80000000f00 */
[----:B------:R-:W-:-:S13]  /*5760*/  ISETP.NE.AND P0, PT, R4, c[0x0][0x32c], PT ;  /* 0x0000cb0004007a0c */ /* 0x000fda0003f05270 */
[----:B------:R-:W-:-:S05]  /*5770*/  @P0 IMAD.HI.U32 R4, R3, c[0x0][0x330], RZ ;  /* 0x0000cc0003040a27 */ /* 0x000fca00078e00ff */
[----:B------:R-:W-:Y:S02]  /*5780*/  @P0 SHF.R.U32.HI R3, RZ, c[0x0][0x334], R4 ;  /* 0x0000cd00ff030a19 */ /* 0x000fe40000011604 */
.L_x_2428:
[----:B------:R-:W-:Y:S05]  /*5790*/  BSYNC B0 ;  /* 0x0000000000007941 */ /* 0x000fea0003800000 */
.L_x_2426:
[----:B------:R-:W-:-:S05]  /*57a0*/  IMAD R3, R3, c[0x0][0x32c], R11 ;  /* 0x0000cb0003037a24 */ /* 0x000fca00078e020b */
[----:B------:R-:W-:Y:S02]  /*57b0*/  IADD3 R4, R3, c[0x0][0x32c], RZ ;  /* 0x0000cb0003047a10 */ /* 0x000fe40007ffe0ff */
[----:B------:R-:W-:Y:S02]  /*57c0*/  IMNMX R0, R0, R3, !PT ;  /* 0x0000000300007217 */ /* 0x000fe40007800200 */
[----:B------:R-:W-:Y:S02]  /*57d0*/  IMNMX R2, R2, R4, PT ;  /* 0x0000000402027217 */ /* 0x000fe40003800200 */
.L_x_2425:
[----:B------:R-:W-:Y:S02]  /*57e0*/  LOP3.LUT P0, RZ, R198, 0x2, RZ, 0xc0, !PT ;  /* 0x00000002c6ff7812 */ /* 0x000fe4000780c0ff */
[----:B------:R-:W-:Y:S02]  /*57f0*/  FMNMX.FTZ R3, R22, R25, !PT ;  /* 0x0000001916037209 */ /* 0x000fe40007810000 */
[----:B------:R-:W-:Y:S02]  /*5800*/  ISETP.GT.AND P0, PT, R0, 0x8, !P0 ;  /* 0x000000080000780c */ /* 0x000fe40004704270 */
[----:B------:R-:W-:-:S02]  /*5810*/  FMNMX.FTZ R3, R31, R3, !PT ;  /* 0x000000031f037209 */ /* 0x000fc40007810000 */
[----:B------:R-:W-:Y:S02]  /*5820*/  ISETP.LT.OR P0, PT, R2, 0x9, P0 ;  /* 0x000000090200780c */ /* 0x000fe40000701670 */
[----:B------:R-:W-:Y:S02]  /*5830*/  FMNMX.FTZ R3, R35, R3, !PT ;  /* 0x0000000323037209 */ /* 0x000fe40007810000 */
[----:B------:R-:W-:Y:S02]  /*5840*/  FSEL R11, R74, -INF , !P0 ;  /* 0xff8000004a0b7808 */ /* 0x000fe40004000000 */
[----:B------:R-:W-:Y:S02]  /*5850*/  LOP3.LUT P0, RZ, R198, 0x1, RZ, 0xc0, !PT ;  /* 0x00000001c6ff7812 */ /* 0x000fe4000780c0ff */
[----:B------:R-:W-:Y:S02]  /*5860*/  FMNMX.FTZ R3, R37, R3, !PT ;  /* 0x0000000325037209 */ /* 0x000fe40007810000 */
[----:B------:R-:W-:-:S02]  /*5870*/  ISETP.GT.AND P0, PT, R0, 0x9, !P0 ;  /* 0x000000090000780c */ /* 0x000fc40004704270 */
[----:B------:R-:W-:Y:S02]  /*5880*/  FMNMX.FTZ R3, R38, R3, !PT ;  /* 0x0000000326037209 */ /* 0x000fe40007810000 */
[----:B------:R-:W-:Y:S02]  /*5890*/  ISETP.LT.OR P0, PT, R2, 0xa, P0 ;  /* 0x0000000a0200780c */ /* 0x000fe40000701670 */
[----:B------:R-:W-:Y:S02]  /*58a0*/  FMNMX.FTZ R3, R39, R3, !PT ;  /* 0x0000000327037209 */ /* 0x000fe40007810000 */
[----:B------:R-:W-:Y:S02]  /*58b0*/  FSEL R16, R75, -INF , !P0 ;  /* 0xff8000004b107808 */ /* 0x000fe40004000000 */
[----:B------:R-:W-:Y:S02]  /*58c0*/  ISETP.GT.AND P0, PT, R0, 0x10, !P6 ;  /* 0x000000100000780c */ /* 0x000fe40007704270 */
[----:B------:R-:W-:-:S02]  /*58d0*/  LOP3.LUT P6, RZ, R198, 0x20, RZ, 0xc0, !PT ;  /* 0x00000020c6ff7812 */ /* 0x000fc400078cc0ff */
[----:B------:R-:W-:Y:S02]  /*58e0*/  ISETP.LT.OR P0, PT, R2, 0x11, P0 ;  /* 0x000000110200780c */ /* 0x000fe40000701670 */
[----:B------:R-:W-:Y:S02]  /*58f0*/  FMNMX.FTZ R3, R40, R3, !PT ;  /* 0x0000000328037209 */ /* 0x000fe40007810000 */
[----:B------:R-:W-:Y:S02]  /*5900*/  FSEL R17, R70, -INF , !P0 ;  /* 0xff80000046117808 */ /* 0x000fe40004000000 */
[----:B------:R-:W-:Y:S02]  /*5910*/  ISETP.GT.AND P0, PT, R0, 0x11, !P5 ;  /* 0x000000110000780c */ /* 0x000fe40006f04270 */
[----:B------:R-:W-:Y:S02]  /*5920*/  LOP3.LUT P5, RZ, R198, 0x8, RZ, 0xc0, !PT ;  /* 0x00000008c6ff7812 */ /* 0x000fe400078ac0ff */
[----:B------:R-:W-:-:S02]  /*5930*/  ISETP.LT.OR P0, PT, R2, 0x12, P0 ;  /* 0x000000120200780c */ /* 0x000fc40000701670 */
[----:B------:R-:W-:Y:S02]  /*5940*/  FMNMX.FTZ R3, R124, R3, !PT ;  /* 0x000000037c037209 */ /* 0x000fe40007810000 */
        /* <DEDUP_REMOVED lines=12> */
[C---:B------:R-:W-:Y:S02]  /*5a10*/  ISETP.GT.AND P0, PT, R0.reuse, 0x21, !P1 ;  /* 0x000000210000780c */ /* 0x040fe40004f04270 */
[----:B------:R-:W-:Y:S02]  /*5a20*/  ISETP.GT.AND P1, PT, R0, RZ, !P5 ;  /* 0x000000ff0000720c */ /* 0x000fe40006f24270 */
[C---:B------:R-:W-:Y:S02]  /*5a30*/  ISETP.LT.OR P0, PT, R2.reuse, 0x22, P0 ;  /* 0x000000220200780c */ /* 0x040fe40000701670 */
[----:B------:R-:W-:Y:S02]  /*5a40*/  ISETP.LT.OR P1, PT, R2, 0x1, P1 ;  /* 0x000000010200780c */ /* 0x000fe40000f21670 */
[----:B------:R-:W-:-:S02]  /*5a50*/  FSEL R120, R63, -INF , !P0 ;  /* 0xff8000003f787808 */ /* 0x000fc40004000000 */
[----:B------:R-:W-:Y:S02]  /*5a60*/  ISETP.GT.AND P0, PT, R0, 0x1, !P3 ;  /* 0x000000010000780c */ /* 0x000fe40005f04270 */
[----:B------:R-:W-:Y:S02]  /*5a70*/  FSEL R9, R78, -INF , !P1 ;  /* 0xff8000004e097808 */ /* 0x000fe40004800000 */
[----:B------:R-:W-:-:S04]  /*5a80*/  ISETP.LT.OR P0, PT, R2, 0x2, P0 ;  /* 0x000000020200780c */ /* 0x000fc80000701670 */
[----:B------:R-:W-:Y:S02]  /*5a90*/  FSEL R10, R79, -INF , !P0 ;  /* 0xff8000004f0a7808 */ /* 0x000fe40004000000 */
[----:B------:R-:W-:Y:S02]  /*5aa0*/  ISETP.GT.AND P0, PT, R0, 0x28, !P4 ;  /* 0x000000280000780c */ /* 0x000fe40006704270 */
[----:B--234-:R-:W-:Y:S02]  /*5ab0*/  FMNMX.FTZ R7, R9, R10, !PT ;  /* 0x0000000a09077209 */ /* 0x01cfe40007810000 */
[----:B------:R-:W-:Y:S02]  /*5ac0*/  ISETP.LT.OR P0, PT, R2, 0x29, P0 ;  /* 0x000000290200780c */ /* 0x000fe40000701670 */
[----:B------:R-:W-:Y:S02]  /*5ad0*/  FMNMX.FTZ R7, R11, R7, !PT ;  /* 0x000000070b077209 */ /* 0x000fe40007810000 */
[----:B------:R-:W-:-:S02]  /*5ae0*/  FSEL R107, R58, -INF , !P0 ;  /* 0xff8000003a6b7808 */ /* 0x000fc40004000000 */
[----:B------:R-:W-:Y:S02]  /*5af0*/  ISETP.GT.AND P0, PT, R0, 0x29, !P6 ;  /* 0x000000290000780c */ /* 0x000fe40007704270 */
[----:B------:R-:W-:Y:S02]  /*5b00*/  FMNMX.FTZ R0, R12, R13, !PT ;  /* 0x0000000d0c007209 */ /* 0x000fe40007810000 */
[----:B------:R-:W-:Y:S02]  /*5b10*/  ISETP.LT.OR P0, PT, R2, 0x2a, P0 ;  /* 0x0000002a0200780c */ /* 0x000fe40000701670 */
        /* <DEDUP_REMOVED lines=25> */
[----:B------:R-:W-:Y:S02]  /*5cb0*/  FSEL R105, R59, -INF , !P0 ;  /* 0xff8000003b697808 */ /* 0x000fe40004000000 */
[----:B------:R-:W-:-:S02]  /*5cc0*/  FMNMX.FTZ R3, R130, R4, !PT ;  /* 0x0000000482037209 */ /* 0x000fc40007810000 */
[----:B------:R-:W-:Y:S02]  /*5cd0*/  FMNMX.FTZ R2, R126, R2, !PT ;  /* 0x000000027e027209 */ /* 0x000fe40007810000 */
[----:B------:R-:W-:Y:S02]  /*5ce0*/  FMNMX.FTZ R0, R122, R0, !PT ;  /* 0x000000007a007209 */ /* 0x000fe40007810000 */
[----:B------:R-:W-:Y:S02]  /*5cf0*/  FMNMX.FTZ R7, R107, R7, !PT ;  /* 0x000000076b077209 */ /* 0x000fe40007810000 */
[----:B------:R-:W-:Y:S02]  /*5d00*/  FMNMX.FTZ R4, R129, R3, !PT ;  /* 0x0000000381047209 */ /* 0x000fe40007810000 */
[----:B------:R-:W-:Y:S02]  /*5d10*/  FMNMX.FTZ R5, R125, R2, !PT ;  /* 0x000000027d057209 */ /* 0x000fe40007810000 */
[----:B------:R-:W-:-:S02]  /*5d20*/  FMNMX.FTZ R6, R121, R0, !PT ;  /* 0x0000000079067209 */ /* 0x000fc40007810000 */
[----:B------:R-:W-:Y:S01]  /*5d30*/  FMNMX.FTZ R7, R105, R7, !PT ;  /* 0x0000000769077209 */ /* 0x000fe20007810000 */
[----:B------:R-:W-:Y:S05]  /*5d40*/  BRA.DIV ~URZ, `(.L_x_2429) ;  /* 0x00012b827f007947 */ /* 0x000fea000b800000 */
[----:B------:R1:W2:Y:S02]  /*5d50*/  SHFL.BFLY PT, R0, R4, 0x2, 0x1f ;  /* 0x0c401f0004007f89 */ /* 0x0002a400000e0000 */
.L_x_2608:
        /* <DEDUP_REMOVED lines=15> */
.L_x_2609:
[C---:B------:R-:W-:Y:S01]  /*5e50*/  FMUL.FTZ R0, R104.reuse, c[0x0][0x2d0] ;  /* 0x0000b40068007a20 */ /* 0x040fe20000410000 */
[----:B------:R-:W-:Y:S01]  /*5e60*/  FSETP.NEU.FTZ.AND P0, PT, R104, -INF , PT ;  /* 0xff8000006800780b */ /* 0x000fe20003f1d000 */
[C---:B------:R-:W-:Y:S01]  /*5e70*/  FMUL.FTZ R3, R103.reuse, c[0x0][0x2d0] ;  /* 0x0000b40067037a20 */ /* 0x040fe20000410000 */
[----:B----4-:R-:W-:Y:S01]  /*5e80*/  FMNMX.FTZ R101, R8, R7, !PT ;  /* 0x0000000708657209 */ /* 0x010fe20007810000 */
[----:B------:R-:W-:Y:S01]  /*5e90*/  WARPSYNC 0xffffffff ;  /* 0xffffffff00007948 */ /* 0x000fe20003800000 */
[----:B------:R-:W-:Y:S01]  /*5ea0*/  FSEL R20, R0, RZ, P0 ;  /* 0x000000ff00147208 */ /* 0x000fe20000000000 */
[----:B------:R-:W-:Y:S01]  /*5eb0*/  LDSM.16.MT88.4 R48, [R185+0xc00] ;  /* 0x000c0000b930783b */ /* 0x000fe20000004200 */
        /* <DEDUP_REMOVED lines=12> */
[----:B-1----:R-:W-:Y:S02]  /*5f80*/  FFMA.FTZ R0, R15, c[0x0][0x2d0], -R20 ;  /* 0x0000b4000f007a23 */ /* 0x002fe40000010814 */
[----:B------:R1:W-:Y:S01]  /*5f90*/  MUFU.EX2 R153, R4 ;  /* 0x0000000400997308 */ /* 0x0003e20000000800 */
[----:B------:R-:W-:Y:S04]  /*5fa0*/  LDSM.16.MT88.4 R64, [R185+0x1c00] ;  /* 0x001c0000b940783b */ /* 0x000fe80000004200 */
[----:B------:R-:W-:Y:S01]  /*5fb0*/  LDSM.16.MT88.4 R44, [R186] ;  /* 0x00000000ba2c783b */ /* 0x000fe20000004200 */
[----:B--2---:R-:W-:-:S02]  /*5fc0*/  FMUL.FTZ R2, R102, c[0x0][0x2d0] ;  /* 0x0000b40066027a20 */ /* 0x004fc40000410000 */
[----:B------:R2:W-:Y:S03]  /*5fd0*/  MUFU.EX2 R213, R0 ;  /* 0x0000000000d57308 */ /* 0x0005e60000000800 */
[----:B------:R-:W-:Y:S02]  /*5fe0*/  FSEL R2, R2, RZ, P0 ;  /* 0x000000ff02027208 */ /* 0x000fe40000000000 */
[----:B------:R-:W-:-:S03]  /*5ff0*/  FSETP.NEU.FTZ.AND P0, PT, R101, -INF , PT ;  /* 0xff8000006500780b */ /* 0x000fc60003f1d000 */
[----:B-1----:R-:W-:-:S04]  /*6000*/  FFMA.FTZ R4, R39, c[0x0][0x2d0], -R2 ;  /* 0x0000b40027047a23 */ /* 0x002fc80000010802 */
[----:B------:R1:W-:Y:S01]  /*6010*/  MUFU.EX2 R231, R4 ;  /* 0x0000000400e77308 */ /* 0x0003e20000000800 */
[----:B--2---:R-:W-:-:S07]  /*6020*/  FFMA.FTZ R0, R21, c[0x0][0x2d0], -R20 ;  /* 0x0000b40015007a23 */ /* 0x004fce0000010814 */
        /* <DEDUP_REMOVED lines=12> */
[----:B------:R1:W-:Y:S02]  /*60f0*/  MUFU.EX2 R72, R0 ;  /* 0x0000000000487308 */ /* 0x0003e40000000800 */
[----:B-1----:R-:W-:-:S06]  /*6100*/  FFMA.FTZ R0, R12, c[0x0][0x2d0], -R3 ;  /* 0x0000b4000c007a23 */ /* 0x002fcc0000010803 */
[----:B------:R1:W-:Y:S02]  /*6110*/  MUFU.EX2 R150, R0 ;  /* 0x0000000000967308 */ /* 0x0003e40000000800 */
[----:B-1----:R-:W-:-:S06]  /*6120*/  FFMA.FTZ R0, R13, c[0x0][0x2d0], -R3 ;  /* 0x0000b4000d007a23 */ /* 0x002fcc0000010803 */
[----:B------:R1:W-:Y:S02]  /*6130*/  MUFU.EX2 R149, R0 ;  /* 0x0000000000957308 */ /* 0x0003e40000000800 */
[----:B-1----:R-:W-:Y:S01]  /*6140*/  FFMA.FTZ R0, R18, c[0x0][0x2d0], -R3 ;  /* 0x0000b40012007a23 */ /* 0x002fe20000010803 */
[----:B------:R-:W-:-:S05]  /*6150*/  F2FP.BF16.PACK_AB R18, R220, R219 ;  /* 0x000000dbdc12723e */ /* 0x000fca00000010ff */
        /* <DEDUP_REMOVED lines=10> */
[----:B-1----:R-:W-:-:S06]  /*6200*/  FFMA.FTZ R0, R22, c[0x0][0x2d0], -R2 ;  /* 0x0000b40016007a23 */ /* 0x002fcc0000010802 */
[----:B------:R1:W-:Y:S02]  /*6210*/  MUFU.EX2 R142, R0 ;  /* 0x00000000008e7308 */ /* 0x0003e40000000800 */
[----:B-1----:R-:W-:-:S06]  /*6220*/  FFMA.FTZ R0, R25, c[0x0][0x2d0], -R2 ;  /* 0x0000b40019007a23 */ /* 0x002fcc0000010802 */
[----:B------:R1:W2:Y:S02]  /*6230*/  MUFU.EX2 R21, R0 ;  /* 0x0000000000157308 */ /* 0x0002a40000000800 */
[--C-:B-1----:R-:W-:Y:S01]  /*6240*/  FFMA.FTZ R0, R31, c[0x0][0x2d0], -R2.reuse ;  /* 0x0000b4001f007a23 */ /* 0x102fe20000010802 */
[----:B--2---:R-:W-:Y:S01]  /*6250*/  F2FP.BF16.PACK_AB R12, R21, R142 ;  /* 0x0000008e150c723e */ /* 0x004fe200000010ff */
[----:B------:R-:W-:Y:S04]  /*6260*/  LDSM.16.MT88.4 R28, [R185+0x400] ;  /* 0x00040000b91c783b */ /* 0x000fe80000004200 */
        /* <DEDUP_REMOVED lines=18> */
[----:B----4-:R-:W-:Y:S02]  /*6390*/  F2FP.BF16.PACK_AB R13, R100, R141 ;  /* 0x0000008d640d723e */ /* 0x010fe400000010ff */
        /* <DEDUP_REMOVED lines=9> */
[----:B-1----:R-:W-:Y:S08]  /*6430*/  HMMA.16816.F32.BF16 R24, R12, R36, RZ ;  /* 0x000000240c18723c */ /* 0x002ff000000418ff */
[----:B------:R-:W-:Y:S01]  /*6440*/  HMMA.16816.F32.BF16 R112, R16, R48, RZ ;  /* 0x000000301070723c */ /* 0x000fe200000418ff */
[----:B--2---:R-:W-:-:S04]  /*6450*/  FFMA.FTZ R4, R32, c[0x0][0x2d0], -R0 ;  /* 0x0000b40020047a23 */ /* 0x004fc80000010800 */
[----:B------:R1:W2:Y:S03]  /*6460*/  MUFU.EX2 R225, R4 ;  /* 0x0000000400e17308 */ /* 0x0002a60000000800 */
[----:B------:R-:W-:Y:S07]  /*6470*/  HMMA.16816.F32.BF16 R92, R12, R48, RZ ;  /* 0x000000300c5c723c */ /* 0x000fee00000418ff */
[----:B------:R-:W-:Y:S01]  /*6480*/  MOV R49, R73 ;  /* 0x0000004900317202 */ /* 0x000fe20000000f00 */
[----:B------:R-:W-:Y:S01]  /*6490*/  HMMA.16816.F32.BF16 R84, R16, R52, RZ ;  /* 0x000000341054723c */ /* 0x000fe200000418ff */
[----:B------:R-:W-:Y:S01]  /*64a0*/  MOV R48, R72 ;  /* 0x0000004800307202 */ /* 0x000fe20000000f00 */
[----:B-1----:R-:W-:-:S06]  /*64b0*/  FFMA.FTZ R4, R33, c[0x0][0x2d0], -R0 ;  /* 0x0000b40021047a23 */ /* 0x002fcc0000010800 */
[----:B------:R-:W-:Y:S01]  /*64c0*/  HMMA.16816.F32.BF16 R72, R12, R68, RZ ;  /* 0x000000440c48723c */ /* 0x000fe200000418ff */
[----:B--2---:R-:W-:Y:S01]  /*64d0*/  F2FP.BF16.PACK_AB R5, R225, R223 ;  /* 0x000000dfe105723e */ /* 0x004fe200000010ff */
[----:B------:R1:W-:Y:S06]  /*64e0*/  MUFU.EX2 R227, R4 ;  /* 0x0000000400e37308 */ /* 0x0003ec0000000800 */
[----:B------:R-:W-:Y:S08]  /*64f0*/  HMMA.16816.F32.BF16 R32, R16, R36, RZ ;  /* 0x000000241020723c */ /* 0x000ff000000418ff */
[----:B------:R-:W-:Y:S01]  /*6500*/  HMMA.16816.F32.BF16 R80, R12, R52, RZ ;  /* 0x000000340c50723c */ /* 0x000fe200000418ff */
[----:B-1----:R-:W-:-:S02]  /*6510*/  FFMA.FTZ R4, R41, c[0x0][0x2d0], -R0 ;  /* 0x0000b40029047a23 */ /* 0x002fc40000010800 */
[----:B------:R-:W-:Y:S02]  /*6520*/  LDSM.16.MT88.4 R40, [R186+0x400] ;  /* 0x00040000ba28783b */ /* 0x000fe40000004200 */
[----:B------:R1:W2:Y:S03]  /*6530*/  MUFU.EX2 R226, R4 ;  /* 0x0000000400e27308 */ /* 0x0002a60000000800 */
[----:B------:R-:W-:Y:S08]  /*6540*/  HMMA.16816.F32.BF16 R76, R16, R68, RZ ;  /* 0x00000044104c723c */ /* 0x000ff000000418ff */
[----:B------:R-:W-:Y:S01]  /*6550*/  HMMA.16816.F32.BF16 R136, R8, R28, R32 ;  /* 0x0000001c0888723c */ /* 0x000fe20000041820 */
[----:B------:R-:W-:Y:S01]  /*6560*/  LDSM.16.MT88.4 R32, [R185+0x1000] ;  /* 0x00100000b920783b */ /* 0x000fe20000004200 */
[----:B-1----:R-:W-:-:S06]  /*6570*/  F2FP.BF16.PACK_AB R4, R229, R228 ;  /* 0x000000e4e504723e */ /* 0x002fcc00000010ff */
[----:B------:R-:W-:Y:S01]  /*6580*/  HMMA.16816.F32.BF16 R172, R8, R64, R84 ;  /* 0x0000004008ac723c */ /* 0x000fe20000041854 */
[----:B--23--:R-:W-:-:S07]  /*6590*/  F2FP.BF16.PACK_AB R7, R226, R227 ;  /* 0x000000e3e207723e */ /* 0x00cfce00000010ff */
[C---:B------:R-:W-:Y:S01]  /*65a0*/  HMMA.16816.F32.BF16 R132, R4.reuse, R28, R24 ;  /* 0x0000001c0484723c */ /* 0x040fe20000041818 */
[----:B------:R-:W1:Y:S07]  /*65b0*/  LDSM.16.MT88.4 R24, [R186+0x1000] ;  /* 0x00100000ba18783b */ /* 0x000e6e0000004200 */
[----:B------:R-:W-:Y:S08]  /*65c0*/  HMMA.16816.F32.BF16 R180, R4, R60, R72 ;  /* 0x0000003c04b4723c */ /* 0x000ff00000041848 */
[----:B------:R-:W-:Y:S08]  /*65d0*/  HMMA.16816.F32.BF16 R72, R12, R58, RZ ;  /* 0x0000003a0c48723c */ /* 0x000ff000000418ff */
[----:B------:R-:W-:Y:S08]  /*65e0*/  HMMA.16816.F32.BF16 R204, R4, R64, R80 ;  /* 0x0000004004cc723c */ /* 0x000ff00000041850 */
[----:B------:R-:W-:Y:S08]  /*65f0*/  HMMA.16816.F32.BF16 R168, R8, R60, R76 ;  /* 0x0000003c08a8723c */ /* 0x000ff0000004184c */
[----:B------:R-:W-:Y:S08]  /*6600*/  HMMA.16816.F32.BF16 R116, R16, R44, RZ ;  /* 0x0000002c1074723c */ /* 0x000ff000000418ff */
[----:B-1----:R-:W-:Y:S08]  /*6610*/  HMMA.16816.F32.BF16 R164, R4, R26, R72 ;  /* 0x0000001a04a4723c */ /* 0x002ff00000041848 */
[----:B------:R-:W-:Y:S08]  /*6620*/  HMMA.16816.F32.BF16 R108, R16, R56, RZ ;  /* 0x00000038106c723c */ /* 0x000ff000000418ff */
[C---:B------:R-:W-:Y:S08]  /*6630*/  HMMA.16816.F32.BF16 R96, R12.reuse, R44, RZ ;  /* 0x0000002c0c60723c */ /* 0x040ff000000418ff */
[C---:B------:R-:W-:Y:S08]  /*6640*/  HMMA.16816.F32.BF16 R88, R12.reuse, R56, RZ ;  /* 0x000000380c58723c */ /* 0x040ff000000418ff */
[C---:B------:R-:W-:Y:S08]  /*6650*/  HMMA.16816.F32.BF16 R84, R12.reuse, R38, RZ ;  /* 0x000000260c54723c */ /* 0x040ff000000418ff */
[C---:B------:R-:W-:Y:S08]  /*6660*/  HMMA.16816.F32.BF16 R80, R12.reuse, R46, RZ ;  /* 0x0000002e0c50723c */ /* 0x040ff000000418ff */
[C---:B------:R-:W-:Y:S08]  /*6670*/  HMMA.16816.F32.BF16 R76, R12.reuse, R50, RZ ;  /* 0x000000320c4c723c */ /* 0x040ff000000418ff */
[C---:B------:R-:W-:Y:S08]  /*6680*/  HMMA.16816.F32.BF16 R72, R12.reuse, R54, RZ ;  /* 0x000000360c48723c */ /* 0x040ff000000418ff */
[----:B------:R-:W-:Y:S08]  /*6690*/  HMMA.16816.F32.BF16 R12, R12, R70, RZ ;  /* 0x000000460c0c723c */ /* 0x000ff000000418ff */
[C---:B------:R-:W-:Y:S08]  /*66a0*/  HMMA.16816.F32.BF16 R144, R8.reuse, R40, R116 ;  /* 0x000000280890723c */ /* 0x040ff00000041874 */
[-C--:B------:R-:W-:Y:S08]  /*66b0*/  HMMA.16816.F32.BF16 R176, R8, R24.reuse, R108 ;  /* 0x0000001808b0723c */ /* 0x080ff0000004186c */
[C---:B------:R-:W-:Y:S08]  /*66c0*/  HMMA.16816.F32.BF16 R208, R4.reuse, R24, R88 ;  /* 0x0000001804d0723c */ /* 0x040ff00000041858 */
[C---:B------:R-:W-:Y:S07]  /*66d0*/  HMMA.16816.F32.BF16 R116, R4.reuse, R40, R96 ;  /* 0x000000280474723c */ /* 0x040fee0000041860 */
[----:B------:R-:W-:Y:S01]  /*66e0*/  MOV R41, R153 ;  /* 0x0000009900297202 */ /* 0x000fe20000000f00 */
[----:B------:R-:W-:Y:S01]  /*66f0*/  HMMA.16816.F32.BF16 R160, R4, R32, R92 ;  /* 0x0000002004a0723c */ /* 0x000fe2000004185c */
[----:B------:R-:W-:-:S07]  /*6700*/  MOV R40, R152 ;  /* 0x0000009800287202 */ /* 0x000fce0000000f00 */
[C---:B------:R-:W-:Y:S08]  /*6710*/  HMMA.16816.F32.BF16 R84, R4.reuse, R30, R84 ;  /* 0x0000001e0454723c */ /* 0x040ff00000041854 */
[C---:B------:R-:W-:Y:S08]  /*6720*/  HMMA.16816.F32.BF16 R88, R4.reuse, R42, R80 ;  /* 0x0000002a0458723c */ /* 0x040ff00000041850 */
[C---:B------:R-:W-:Y:S08]  /*6730*/  HMMA.16816.F32.BF16 R76, R4.reuse, R34, R76 ;  /* 0x00000022044c723c */ /* 0x040ff0000004184c */
[C---:B------:R-:W-:Y:S08]  /*6740*/  HMMA.16816.F32.BF16 R108, R4.reuse, R66, R72 ;  /* 0x00000042046c723c */ /* 0x040ff00000041848 */
[----:B------:R-:W-:Y:S08]  /*6750*/  HMMA.16816.F32.BF16 R12, R4, R62, R12 ;  /* 0x0000003e040c723c */ /* 0x000ff0000004180c */
[C---:B------:R-:W-:Y:S01]  /*6760*/  HMMA.16816.F32.BF16 R4, R16.reuse, R50, RZ ;  /* 0x000000321004723c */ /* 0x040fe200000418ff */
[----:B------:R-:W2:Y:S07]  /*6770*/  LDL.LU R51, [R1+0x24] ;  /* 0x0000240001337983 */ /* 0x000eae0000300800 */
[----:B------:R-:W-:Y:S08]  /*6780*/  HMMA.16816.F32.BF16 R44, R16, R46, RZ ;  /* 0x0000002e102c723c */ /* 0x000ff000000418ff */
[----:B------:R-:W-:Y:S01]  /*6790*/  HMMA.16816.F32.BF16 R152, R8, R32, R112 ;  /* 0x000000200898723c */ /* 0x000fe20000041870 */
[----:B------:R-:W1:Y:S07]  /*67a0*/  LDSM.16.MT88.4 R112, [R185+0x1400] ;  /* 0x00140000b970783b */ /* 0x000e6e0000004200 */
[----:B------:R-:W-:Y:S08]  /*67b0*/  HMMA.16816.F32.BF16 R36, R16, R38, RZ ;  /* 0x000000261024723c */ /* 0x000ff000000418ff */
[----:B------:R-:W-:Y:S07]  /*67c0*/  HMMA.16816.F32.BF16 R44, R8, R42, R44 ;  /* 0x0000002a082c723c */ /* 0x000fee000004182c */
[----:B------:R-:W-:-:S02]  /*67d0*/  MOV R43, R157 ;  /* 0x0000009d002b7202 */ /* 0x000fc40000000f00 */
[----:B------:R-:W-:Y:S02]  /*67e0*/  MOV R42, R156 ;  /* 0x0000009c002a7202 */ /* 0x000fe40000000f00 */
[----:B------:R-:W-:Y:S08]  /*67f0*/  HMMA.16816.F32.BF16 R156, R8, R34, R4 ;  /* 0x00000022089c723c */ /* 0x000ff00000041804 */
[----:B------:R-:W-:Y:S08]  /*6800*/  HMMA.16816.F32.BF16 R4, R16, R58, RZ ;  /* 0x0000003a1004723c */ /* 0x000ff000000418ff */
[C---:B------:R-:W-:Y:S11]  /*6810*/  HMMA.16816.F32.BF16 R36, R8.reuse, R30, R36 ;  /* 0x0000001e0824723c */ /* 0x040ff60000041824 */
[----:B------:R-:W-:Y:S05]  /*6820*/  @!UPT UIADD3 URZ, URZ, URZ, URZ ;  /* 0x0000003f3f3ff290 */ /* 0x000fea000fffe03f */
[----:B------:R-:W-:Y:S08]  /*6830*/  HMMA.16816.F32.BF16 R24, R8, R26, R4 ;  /* 0x0000001a0818723c */ /* 0x000ff00000041804 */
[----:B------:R-:W-:Y:S11]  /*6840*/  HMMA.16816.F32.BF16 R4, R16, R54, RZ ;  /* 0x000000361004723c */ /* 0x000ff600000418ff */
[----:B------:R-:W-:Y:S11]  /*6850*/  @!UPT UIADD3 URZ, URZ, URZ, URZ ;  /* 0x0000003f3f3ff290 */ /* 0x000ff6000fffe03f */
[----:B------:R-:W-:Y:S02]  /*6860*/  @!UPT UIADD3 URZ, URZ, URZ, URZ ;  /* 0x0000003f3f3ff290 */ /* 0x000fe4000fffe03f */
[----:B------:R-:W-:Y:S07]  /*6870*/  HMMA.16816.F32.BF16 R80, R8, R66, R4 ;  /* 0x000000420850723c */ /* 0x000fee0000041804 */
[----:B------:R-:W-:-:S04]  /*6880*/  FFMA.FTZ R4, R140, c[0x0][0x2d0], -R20 ;  /* 0x0000b4008c047a23 */ /* 0x000fc80000010814 */
[----:B------:R3:W-:Y:S02]  /*6890*/  MUFU.EX2 R32, R4 ;  /* 0x0000000400207308 */ /* 0x0007e40000000800 */
[----:B---3--:R-:W-:-:S06]  /*68a0*/  FFMA.FTZ R4, R131, c[0x0][0x2d0], -R20 ;  /* 0x0000b40083047a23 */ /* 0x008fcc0000010814 */
[----:B------:R3:W-:Y:S02]  /*68b0*/  MUFU.EX2 R33, R4 ;  /* 0x0000000400217308 */ /* 0x0007e40000000800 */
[----:B---3--:R-:W-:-:S06]  /*68c0*/  FFMA.FTZ R4, R130, c[0x0][0x2d0], -R20 ;  /* 0x0000b40082047a23 */ /* 0x008fcc0000010814 */
[----:B------:R3:W-:Y:S02]  /*68d0*/  MUFU.EX2 R34, R4 ;  /* 0x0000000400227308 */ /* 0x0007e40000000800 */
[----:B---3--:R-:W-:-:S06]  /*68e0*/  FFMA.FTZ R4, R129, c[0x0][0x2d0], -R20 ;  /* 0x0000b40081047a23 */ /* 0x008fcc0000010814 */
[----:B------:R3:W-:Y:S02]  /*68f0*/  MUFU.EX2 R221, R4 ;  /* 0x0000000400dd7308 */ /* 0x0007e40000000800 */
[----:B---3--:R-:W-:Y:S01]  /*6900*/  FFMA.FTZ R4, R128, c[0x0][0x2d0], -R3 ;  /* 0x0000b40080047a23 */ /* 0x008fe20000010803 */
[----:B------:R-:W-:Y:S01]  /*6910*/  HMMA.16816.F32.BF16 R16, R16, R70, RZ ;  /* 0x000000461010723c */ /* 0x000fe200000418ff */
[----:B------:R-:W-:Y:S01]  /*6920*/  FADD.FTZ R5, R215, R213 ;  /* 0x000000d5d7057221 */ /* 0x000fe20000010000 */
[----:B------:R-:W-:Y:S03]  /*6930*/  LDSM.16.MT88.4 R128, [R185+0x800] ;  /* 0x00080000b980783b */ /* 0x000fe60000004200 */
[----:B------:R3:W-:Y:S02]  /*6940*/  MUFU.EX2 R29, R4 ;  /* 0x00000004001d7308 */ /* 0x0007e40000000800 */
[----:B---3--:R-:W-:-:S06]  /*6950*/  FFMA.FTZ R4, R127, c[0x0][0x2d0], -R3 ;  /* 0x0000b4007f047a23 */ /* 0x008fcc0000010803 */
[----:B------:R3:W-:Y:S02]  /*6960*/  MUFU.EX2 R30, R4 ;  /* 0x00000004001e7308 */ /* 0x0007e40000000800 */
[--C-:B---3--:R-:W-:Y:S02]  /*6970*/  FFMA.FTZ R4, R126, c[0x0][0x2d0], -R3.reuse ;  /* 0x0000b4007e047a23 */ /* 0x108fe40000010803 */
[----:B------:R-:W-:-:S04]  /*6980*/  FFMA.FTZ R3, R125, c[0x0][0x2d0], -R3 ;  /* 0x0000b4007d037a23 */ /* 0x000fc80000010803 */
[----:B------:R3:W-:Y:S02]  /*6990*/  MUFU.EX2 R224, R3 ;  /* 0x0000000300e07308 */ /* 0x0007e40000000800 */
[----:B---3--:R-:W-:-:S06]  /*69a0*/  FFMA.FTZ R3, R124, c[0x0][0x2d0], -R2 ;  /* 0x0000b4007c037a23 */ /* 0x008fcc0000010802 */
[----:B------:R3:W-:Y:S01]  /*69b0*/  MUFU.EX2 R22, R3 ;  /* 0x0000000300167308 */ /* 0x0007e20000000800 */
[----:B------:R-:W-:Y:S02]  /*69c0*/  FADD.FTZ R6, R142, R21 ;  /* 0x000000158e067221 */ /* 0x000fe40000010000 */
[----:B---3--:R-:W-:-:S05]  /*69d0*/  FFMA.FTZ R3, R123, c[0x0][0x2d0], -R2 ;  /* 0x0000b4007b037a23 */ /* 0x008fca0000010802 */
[----:B------:R3:W4:Y:S02]  /*69e0*/  MUFU.EX2 R23, R3 ;  /* 0x0000000300177308 */ /* 0x0007240000000800 */
[--C-:B---3--:R-:W-:Y:S02]  /*69f0*/  FFMA.FTZ R3, R122, c[0x0][0x2d0], -R2.reuse ;  /* 0x0000b4007a037a23 */ /* 0x108fe40000010802 */
[----:B------:R-:W-:-:S04]  /*6a00*/  FFMA.FTZ R2, R121, c[0x0][0x2d0], -R2 ;  /* 0x0000b40079027a23 */ /* 0x000fc80000010802 */
[----:B------:R3:W-:Y:S02]  /*6a10*/  MUFU.EX2 R213, R2 ;  /* 0x0000000200d57308 */ /* 0x0007e40000000800 */
[----:B---3--:R-:W-:-:S06]  /*6a20*/  FFMA.FTZ R2, R106, c[0x0][0x2d0], -R0 ;  /* 0x0000b4006a027a23 */ /* 0x008fcc0000010800 */
[----:B------:R3:W-:Y:S08]  /*6a30*/  MUFU.EX2 R21, R2 ;  /* 0x0000000200157308 */ /* 0x0007f00000000800 */
[----:B------:R5:W-:Y:S01]  /*6a40*/  MUFU.EX2 R31, R4 ;  /* 0x00000004001f7308 */ /* 0x000be20000000800 */
[----:B---3--:R-:W-:Y:S02]  /*6a50*/  FFMA.FTZ R2, R120, c[0x0][0x2d0], -R0 ;  /* 0x0000b40078027a23 */ /* 0x008fe40000010800 */
[----:B------:R-:W3:Y:S05]  /*6a60*/  LDSM.16.MT88.4 R120, [R186+0x800] ;  /* 0x00080000ba78783b */ /* 0x000eea0000004200 */
[----:B------:R1:W1:Y:S01]  /*6a70*/  MUFU.EX2 R28, R3 ;  /* 0x00000003001c7308 */ /* 0x0002620000000800 */
[----:B-----5:R-:W-:Y:S01]  /*6a80*/  FADD.FTZ R4, R150, R149 ;  /* 0x0000009596047221 */ /* 0x020fe20000010000 */
[----:B------:R-:W-:Y:S01]  /*6a90*/  HMMA.16816.F32.BF16 R16, R8, R62, R16 ;  /* 0x0000003e0810723c */ /* 0x000fe20000041810 */
[----:B------:R-:W-:-:S02]  /*6aa0*/  FADD.FTZ R5, R219, R5 ;  /* 0x00000005db057221 */ /* 0x000fc40000010000 */
[----:B------:R-:W-:-:S03]  /*6ab0*/  FADD.FTZ R4, R151, R4 ;  /* 0x0000000497047221 */ /* 0x000fc60000010000 */
[----:B------:R-:W5:Y:S01]  /*6ac0*/  MUFU.EX2 R11, R2 ;  /* 0x00000002000b7308 */ /* 0x000f620000000800 */
[----:B------:R-:W-:Y:S01]  /*6ad0*/  FADD.FTZ R6, R143, R6 ;  /* 0x000000068f067221 */ /* 0x000fe20000010000 */
[----:B----4-:R-:W-:Y:S01]  /*6ae0*/  F2FP.BF16.PACK_AB R92, R23, R22 ;  /* 0x00000016175c723e */ /* 0x010fe200000010ff */
[--C-:B-1----:R-:W-:Y:S01]  /*6af0*/  FFMA.FTZ R3, R107, c[0x0][0x2d0], -R0.reuse ;  /* 0x0000b4006b037a23 */ /* 0x102fe20000010800 */
[----:B------:R-:W-:Y:S01]  /*6b00*/  F2FP.BF16.PACK_AB R94, R213, R28 ;  /* 0x0000001cd55e723e */ /* 0x000fe200000010ff */
[----:B------:R-:W-:Y:S01]  /*6b10*/  FFMA.FTZ R0, R105, c[0x0][0x2d0], -R0 ;  /* 0x0000b40069007a23 */ /* 0x000fe20000010800 */
[----:B------:R-:W-:Y:S01]  /*6b20*/  F2FP.BF16.PACK_AB R96, R33, R32 ;  /* 0x000000202160723e */ /* 0x000fe200000010ff */
[----:B------:R-:W-:Y:S01]  /*6b30*/  FADD.FTZ R10, R214, R4 ;  /* 0x00000004d60a7221 */ /* 0x000fe20000010000 */
[----:B------:R-:W-:Y:S01]  /*6b40*/  MUFU.EX2 R20, R3 ;  /* 0x0000000300147308 */ /* 0x000fe20000000800 */
[----:B------:R-:W-:Y:S01]  /*6b50*/  F2FP.BF16.PACK_AB R97, R30, R29 ;  /* 0x0000001d1e61723e */ /* 0x000fe200000010ff */
[----:B------:R-:W-:Y:S06]  /*6b60*/  LDSM.16.MT88.4 R60, [R186+0x1400] ;  /* 0x00140000ba3c783b */ /* 0x000fec0000004200 */
[----:B------:R-:W1:Y:S01]  /*6b70*/  MUFU.EX2 R214, R0 ;  /* 0x0000000000d67308 */ /* 0x000e620000000800 */
[----:B------:R-:W-:-:S02]  /*6b80*/  FADD.FTZ R9, R220, R5 ;  /* 0x00000005dc097221 */ /* 0x000fc40000010000 */
[----:B------:R-:W-:Y:S02]  /*6b90*/  FADD.FTZ R8, R212, R6 ;  /* 0x00000006d4087221 */ /* 0x000fe40000010000 */
[----:B------:R-:W4:Y:S01]  /*6ba0*/  LDSM.16.MT88.4 R4, [R186+0x2000] ;  /* 0x00200000ba04783b */ /* 0x000f220000004200 */
[----:B-----5:R-:W-:Y:S02]  /*6bb0*/  F2FP.BF16.PACK_AB R93, R11, R21 ;  /* 0x000000150b5d723e */ /* 0x020fe400000010ff */
[----:B------:R-:W-:Y:S02]  /*6bc0*/  F2FP.BF16.PACK_AB R98, R221, R34 ;  /* 0x00000022dd62723e */ /* 0x000fe400000010ff */
[----:B------:R-:W-:Y:S02]  /*6bd0*/  F2FP.BF16.PACK_AB R99, R224, R31 ;  /* 0x0000001fe063723e */ /* 0x000fe400000010ff */
[----:B-1----:R-:W-:-:S05]  /*6be0*/  F2FP.BF16.PACK_AB R95, R214, R20 ;  /* 0x00000014d65f723e */ /* 0x002fca00000010ff */
[----:B------:R-:W-:Y:S08]  /*6bf0*/  HMMA.16816.F32.BF16 R152, R96, R112, R152 ;  /* 0x000000706098723c */ /* 0x000ff00000041898 */
[C---:B---3--:R-:W-:Y:S08]  /*6c00*/  HMMA.16816.F32.BF16 R124, R92.reuse, R120, R116 ;  /* 0x000000785c7c723c */ /* 0x048ff00000041874 */
[----:B------:R-:W-:Y:S08]  /*6c10*/  HMMA.16816.F32.BF16 R116, R92, R112, R160 ;  /* 0x000000705c74723c */ /* 0x000ff000000418a0 */
[----:B------:R-:W-:Y:S01]  /*6c20*/  HMMA.16816.F32.BF16 R156, R96, R114, R156 ;  /* 0x00000072609c723c */ /* 0x000fe2000004189c */
[----:B------:R-:W-:-:S07]  /*6c30*/  MOV R72, c[0x0][0x2c4] ;  /* 0x0000b10000487a02 */ /* 0x000fce0000000f00 */
[----:B------:R-:W-:Y:S01]  /*6c40*/  HMMA.16816.F32.BF16 R112, R92, R114, R76 ;  /* 0x000000725c70723c */ /* 0x000fe2000004184c */
[----:B------:R-:W1:Y:S01]  /*6c50*/  LDSM.16.MT88.4 R76, [R185+0x2000] ;  /* 0x00200000b94c783b */ /* 0x000e620000004200 */
[----:B------:R-:W-:Y:S01]  /*6c60*/  ISETP.NE.AND P1, PT, R72, 0x1, PT ;  /* 0x000000014800780c */ /* 0x000fe20003f25270 */
[----:B------:R-:W-:-:S04]  /*6c70*/  FADD.FTZ R2, R141, R100 ;  /* 0x000000648d027221 */ /* 0x000fc80000010000 */
[----:B------:R-:W-:Y:S01]  /*6c80*/  FADD.FTZ R3, R148, R2 ;  /* 0x0000000294037221 */ /* 0x000fe20000010000 */
[----:B------:R-:W-:Y:S01]  /*6c90*/  HMMA.16816.F32.BF16 R136, R96, R128, R136 ;  /* 0x000000806088723c */ /* 0x000fe20000041888 */
[----:B------:R-:W-:-:S06]  /*6ca0*/  MOV R0, R252 ;  /* 0x000000fc00007202 */ /* 0x000fcc0000000f00 */
[----:B------:R-:W-:Y:S01]  /*6cb0*/  @P1 IMAD.HI.U32 R2, R252, c[0x0][0x2c8], RZ ;  /* 0x0000b200fc021a27 */ /* 0x000fe200078e00ff */
[----:B------:R-:W-:Y:S04]  /*6cc0*/  HMMA.16816.F32.BF16 R132, R92, R128, R132 ;  /* 0x000000805c84723c */ /* 0x000fe80000041884 */
[----:B------:R-:W-:-:S04]  /*6cd0*/  @P1 SHF.R.U32.HI R0, RZ, c[0x0][0x2cc], R2 ;  /* 0x0000b300ff001a19 */ /* 0x000fc80000011602 */
[----:B------:R-:W-:Y:S01]  /*6ce0*/  HMMA.16816.F32.BF16 R140, R96, R130, R36 ;  /* 0x00000082608c723c */ /* 0x000fe20000041824 */
[----:B--2---:R-:W-:-:S07]  /*6cf0*/  IADD3 R2, R51, R0, RZ ;  /* 0x0000000033027210 */ /* 0x004fce0007ffe0ff */
[----:B------:R-:W-:Y:S01]  /*6d00*/  HMMA.16816.F32.BF16 R144, R96, R120, R144 ;  /* 0x000000786090723c */ /* 0x000fe20000041890 */
[----:B------:R-:W-:-:S07]  /*6d10*/  FADD.FTZ R0, R42, R9 ;  /* 0x000000092a007221 */ /* 0x000fce0000010000 */
[----:B------:R-:W-:Y:S08]  /*6d20*/  HMMA.16816.F32.BF16 R148, R96, R122, R44 ;  /* 0x0000007a6094723c */ /* 0x000ff0000004182c */
[C---:B------:R-:W-:Y:S08]  /*6d30*/  HMMA.16816.F32.BF16 R128, R92.reuse, R130, R84 ;  /* 0x000000825c80723c */ /* 0x040ff00000041854 */
[----:B------:R-:W-:Y:S08]  /*6d40*/  HMMA.16816.F32.BF16 R120, R92, R122, R88 ;  /* 0x0000007a5c78723c */ /* 0x000ff00000041858 */
[-C--:B----4-:R-:W-:Y:S08]  /*6d50*/  HMMA.16816.F32.BF16 R84, R96, R4.reuse, R168 ;  /* 0x000000046054723c */ /* 0x090ff000000418a8 */
        /* <DEDUP_REMOVED lines=14> */
[----:B-1----:R-:W-:Y:S01]  /*6e40*/  HMMA.16816.F32.BF16 R68, R96, R76, R172 ;  /* 0x0000004c6044723c */ /* 0x002fe200000418ac */
[----:B------:R-:W-:-:S02]  /*6e50*/  FADD.FTZ R3, R49, R3 ;  /* 0x0000000331037221 */ /* 0x000fc40000010000 */
[----:B------:R-:W-:-:S05]  /*6e60*/  FADD.FTZ R0, R48, R0 ;  /* 0x0000000030007221 */ /* 0x000fca0000010000 */
[----:B------:R-:W-:Y:S01]  /*6e70*/  HMMA.16816.F32.BF16 R64, R96, R62, R24 ;  /* 0x0000003e6040723c */ /* 0x000fe20000041818 */
[----:B------:R-:W-:Y:S02]  /*6e80*/  FADD.FTZ R4, R233, R4 ;  /* 0x00000004e9047221 */ /* 0x000fe40000010000 */
[----:B------:R-:W-:-:S05]  /*6e90*/  FADD.FTZ R5, R226, R5 ;  /* 0x00000005e2057221 */ /* 0x000fca0000010000 */
[----:B------:R-:W-:Y:S01]  /*6ea0*/  HMMA.16816.F32.BF16 R80, R96, R78, R80 ;  /* 0x0000004e6050723c */ /* 0x000fe20000041850 */
[----:B------:R-:W-:-:S07]  /*6eb0*/  FADD.FTZ R3, R29, R3 ;  /* 0x000000031d037221 */ /* 0x000fce0000010000 */
[----:B------:R-:W-:Y:S07]  /*6ec0*/  HMMA.16816.F32.BF16 R96, R96, R6, R16 ;  /* 0x000000066060723c */ /* 0x000fee0000041810 */
[----:B------:R-:W-:Y:S01]  /*6ed0*/  MOV R16, c[0x0][0x32c] ;  /* 0x0000cb0000107a02 */ /* 0x000fe20000000f00 */
[----:B------:R-:W-:-:S03]  /*6ee0*/  FADD.FTZ R0, R32, R0 ;  /* 0x0000000020007221 */ /* 0x000fc60000010000 */
[----:B------:R-:W-:Y:S01]  /*6ef0*/  ISETP.GE.AND P0, PT, R16, 0x1, PT ;  /* 0x000000011000780c */ /* 0x000fe20003f06270 */
[----:B------:R-:W-:Y:S02]  /*6f00*/  FADD.FTZ R4, R22, R4 ;  /* 0x0000000416047221 */ /* 0x000fe40000010000 */
[----:B------:R-:W-:Y:S02]  /*6f10*/  FADD.FTZ R5, R21, R5 ;  /* 0x0000000515057221 */ /* 0x000fe40000010000 */
        /* <DEDUP_REMOVED lines=10> */
[----:B------:R-:W-:Y:S01]  /*6fc0*/  FADD.FTZ R224, R224, R3 ;  /* 0x00000003e0e07221 */ /* 0x000fe20000010000 */
[----:B------:R-:W-:Y:S01]  /*6fd0*/  IADD3 R201, R201, -0x2, RZ ;  /* 0xfffffffec9c97810 */ /* 0x000fe20007ffe0ff */
[----:B------:R-:W-:Y:S01]  /*6fe0*/  FADD.FTZ R221, R221, R0 ;  /* 0x00000000dddd7221 */ /* 0x000fe20000010000 */
[----:B------:R-:W-:-:S04]  /*6ff0*/  IADD3 R3, R2, c[0x0][0x328], RZ ;  /* 0x0000ca0002037a10 */ /* 0x000fc80007ffe0ff */
[----:B------:R-:W-:Y:S01]  /*7000*/  HMMA.16816.F32.BF16 R60, R92, R62, R164 ;  /* 0x0000003e5c3c723c */ /* 0x000fe200000418a4 */
[----:B------:R-:W-:Y:S02]  /*7010*/  FADD.FTZ R213, R213, R4 ;  /* 0x00000004d5d57221 */ /* 0x000fe40000010000 */
[----:B------:R-:W-:-:S05]  /*7020*/  FADD.FTZ R214, R214, R5 ;  /* 0x00000005d6d67221 */ /* 0x000fca0000010000 */
[C---:B------:R-:W-:Y:S08]  /*7030*/  HMMA.16816.F32.BF16 R76, R92.reuse, R78, R108 ;  /* 0x0000004e5c4c723c */ /* 0x040ff0000004186c */
[----:B------:R-:W-:Y:S01]  /*7040*/  HMMA.16816.F32.BF16 R92, R92, R6, R12 ;  /* 0x000000065c5c723c */ /* 0x000fe2000004180c */
[----:B------:R-:W-:Y:S07]  /*7050*/  @!P0 BRA `(.L_x_2431) ;  /* 0x0000013000008947 */ /* 0x000fee0003800000 */
        /* <DEDUP_REMOVED lines=11> */
.L_x_2433:
[----:B------:R-:W-:-:S04]  /*7110*/  MOV R2, 0x1 ;  /* 0x0000000100027802 */ /* 0x000fc80000000f00 */
[----:B------:R-:W-:-:S13]  /*7120*/  ISETP.NE.AND P0, PT, R2, c[0x0][0x32c], PT ;  /* 0x0000cb0002007a0c */ /* 0x000fda0003f05270 */
[----:B------:R-:W-:-:S05]  /*7130*/  @P0 IMAD.HI.U32 R2, R0, c[0x0][0x330], RZ ;  /* 0x0000cc0000020a27 */ /* 0x000fca00078e00ff */
[----:B------:R-:W-:Y:S02]  /*7140*/  @P0 SHF.R.U32.HI R0, RZ, c[0x0][0x334], R2 ;  /* 0x0000cd00ff000a19 */ /* 0x000fe40000011602 */
.L_x_2434:
[----:B------:R-:W-:Y:S05]  /*7150*/  BSYNC B0 ;  /* 0x0000000000007941 */ /* 0x000fea0003800000 */
.L_x_2432:
[----:B------:R-:W-:-:S05]  /*7160*/  MOV R2, c[0x0][0x32c] ;  /* 0x0000cb0000027a02 */ /* 0x000fca0000000f00 */
[----:B------:R-:W-:-:S05]  /*7170*/  IMAD R0, R0, R2, c[0x0][0x32c] ;  /* 0x0000cb0000007624 */ /* 0x000fca00078e0202 */
[----:B------:R-:W-:-:S05]  /*7180*/  IMNMX R3, R3, R0, PT ;  /* 0x0000000003037217 */ /* 0x000fca0003800200 */
.L_x_2431:
        /* <DEDUP_REMOVED lines=10> */
.L_x_2468:
        /* <DEDUP_REMOVED lines=31> */
.L_x_2610:
[----:B------:R-:W-:-:S05]  /*7420*/  BRA.DIV ~URZ, `(.L_x_2439) ;  /* 0x000117a27f007947 */ /* 0x000fca000b800000 */
[----:B------:R4:W3:Y:S02]  /*7430*/  SHFL.IDX PT, R0, R10, RZ, 0x1c1f ;  /* 0x001c1fff0a007589 */ /* 0x0008e400000e0000 */
.L_x_2611:
[----:B------:R-:W5:Y:S01]  /*7440*/  S2R R11, SR_TID.X ;  /* 0x00000000000b7919 */ /* 0x000f620000002100 */
[C---:B------:R-:W-:Y:S01]  /*7450*/  ISETP.GE.AND P3, PT, R203.reuse, c[0x0][0x1d4], PT ;  /* 0x00007500cb007a0c */ /* 0x040fe20003f66270 */
[----:B------:R-:W-:Y:S01]  /*7460*/  IMAD.SHL.U32 R6, R203, 0x2, RZ ;  /* 0x00000002cb067824 */ /* 0x000fe200078e00ff */
[C---:B------:R-:W-:Y:S01]  /*7470*/  ISETP.GE.AND P2, PT, R237.reuse, c[0x0][0x1d4], PT ;  /* 0x00007500ed007a0c */ /* 0x040fe20003f46270 */
[----:B------:R-:W-:Y:S02]  /*7480*/  IMAD.SHL.U32 R3, R237, 0x2, RZ ;  /* 0x00000002ed037824 */ /* 0x000fe400078e00ff */
[----:B------:R-:W-:Y:S01]  /*7490*/  IMAD.SHL.U32 R2, R238, 0x2, RZ ;  /* 0x00000002ee027824 */ /* 0x000fe200078e00ff */
[C---:B---3--:R-:W-:Y:S02]  /*74a0*/  IADD3 R8, P0, R0.reuse, R6, RZ ;  /* 0x0000000600087210 */ /* 0x048fe40007f1e0ff */
[----:B------:R-:W-:Y:S03]  /*74b0*/  IADD3 R6, P1, R0, R3, RZ ;  /* 0x0000000300067210 */ /* 0x000fe60007f3e0ff */
[----:B------:R-:W-:Y:S01]  /*74c0*/  IMAD.X R9, R4, 0x1, R218, P0 ;  /* 0x0000000104097824 */ /* 0x000fe200000e06da */
[----:B------:R-:W-:Y:S01]  /*74d0*/  IADD3 R2, P0, R0, R2, RZ ;  /* 0x0000000200027210 */ /* 0x000fe20007f1e0ff */
[----:B------:R-:W-:Y:S01]  /*74e0*/  IMAD.X R7, R4, 0x1, R216, P1 ;  /* 0x0000000104077824 */ /* 0x000fe200008e06d8 */
[----:B------:R-:W-:Y:S02]  /*74f0*/  ISETP.GE.AND P1, PT, R238, c[0x0][0x1d4], PT ;  /* 0x00007500ee007a0c */ /* 0x000fe40003f26270 */
[----:B------:R-:W-:Y:S01]  /*7500*/  @!PT LDS RZ, [RZ] ;  /* 0x00000000fffff984 */ /* 0x000fe20000000800 */
[----:B------:R-:W-:Y:S01]  /*7510*/  @!PT LDS RZ, [RZ] ;  /* 0x00000000fffff984 */ /* 0x000fe20000000800 */
[----:B------:R-:W-:Y:S01]  /*7520*/  @!PT LDS RZ, [RZ] ;  /* 0x00000000fffff984 */ /* 0x000fe20000000800 */
[----:B------:R3:W-:Y:S01]  /*7530*/  LDGSTS.E.BYPASS.LTC128B.128 [R199+0x1880], [R8.64], !P3 ;  /* 0x0188000008c77fae */ /* 0x0007e2000d901d46 */
[----:B------:R-:W-:Y:S03]  /*7540*/  IMAD.X R3, R4, 0x1, R217, P0 ;  /* 0x0000000104037824 */ /* 0x000fe600000e06d9 */
[----:B------:R3:W-:Y:S01]  /*7550*/  LDGSTS.E.BYPASS.LTC128B.128 [R199+0x2480], [R6.64], !P2 ;  /* 0x0248000006c77fae */ /* 0x0007e2000d101d46 */
[----:B-----5:R-:W-:Y:S06]  /*7560*/  ISETP.GT.AND P4, PT, R11, 0x3f, PT ;  /* 0x0000003f0b00780c */ /* 0x020fec0003f84270 */
[----:B------:R3:W-:Y:S07]  /*7570*/  LDGSTS.E.BYPASS.LTC128B.128 [R199+0x3080], [R2.64], !P1 ;  /* 0x0308000002c77fae */ /* 0x0007ee000c901d46 */
[----:B------:R-:W-:-:S05]  /*7580*/  @P4 BRA `(.L_x_2437) ;  /* 0x0000012000004947 */ /* 0x000fca0003800000 */
[----:B------:R-:W-:-:S05]  /*7590*/  BRA.DIV ~URZ, `(.L_x_2440) ;  /* 0x000116a27f007947 */ /* 0x000fca000b800000 */
[----:B------:R3:W4:Y:S04]  /*75a0*/  SHFL.IDX PT, R4, R5, 0x1, 0x1c1f ;  /* 0x003c1f0005047f89 */ /* 0x00072800000e0000 */
[----:B------:R3:W2:Y:S02]  /*75b0*/  SHFL.IDX PT, R0, R10, 0x1, 0x1c1f ;  /* 0x003c1f000a007f89 */ /* 0x0006a400000e0000 */
.L_x_2612:
        /* <DEDUP_REMOVED lines=15> */
.L_x_2437:
[----:B------:R-:W-:Y:S05]  /*76b0*/  BSYNC B0 ;  /* 0x0000000000007941 */ /* 0x000fea0003800000 */
.L_x_2436:
        /* <DEDUP_REMOVED lines=100> */
[----:B------:R-:W-:Y:S01]  /*7d00*/  IMAD.MOV.U32 R0, RZ, RZ, c[0x0][0x2b8] ;  /* 0x0000ae00ff007624 */ /* 0x000fe200078e00ff */
[----:B------:R-:W-:Y:S01]  /*7d10*/  ISETP.GT.AND P1, PT, R240, 0x2f, PT ;  /* 0x0000002ff000780c */ /* 0x000fe20003f24270 */
[----:B------:R-:W-:Y:S02]  /*7d20*/  IMAD R2, R201, 0x30, R242 ;  /* 0x00000030c9027824 */ /* 0x000fe400078e02f2 */
[----:B------:R-:W-:Y:S01]  /*7d30*/  IMAD.MOV.U32 R200, RZ, RZ, RZ ;  /* 0x000000ffffc87224 */ /* 0x000fe200078e00ff */
[----:B------:R-:W-:Y:S02]  /*7d40*/  ISETP.NE.AND P2, PT, R0, 0x1, PT ;  /* 0x000000010000780c */ /* 0x000fe40003f45270 */
[----:B------:R-:W-:Y:S05]  /*7d50*/  IADD3 R2, R2, -0x30, R240 ;  /* 0xffffffd002027810 */ /* 0x000fea0007ffe0f0 */
[----:B------:R-:W-:Y:S06]  /*7d60*/  IMAD.MOV.U32 R0, RZ, RZ, R2 ;  /* 0x000000ffff007224 */ /* 0x000fec00078e0002 */
        /* <DEDUP_REMOVED lines=26> */
.L_x_2613:
[----:B------:R-:W-:-:S05]  /*7f10*/  BRA.DIV ~URZ, `(.L_x_2444) ;  /* 0x00010e627f007947 */ /* 0x000fca000b800000 */
[----:B------:R3:W4:Y:S02]  /*7f20*/  SHFL.IDX PT, R0, R103, RZ, 0x1c1f ;  /* 0x001c1fff67007589 */ /* 0x00072400000e0000 */
.L_x_2614:
[----:B------:R-:W-:Y:S02]  /*7f30*/  IMAD.SHL.U32 R2, R203, 0x2, RZ ;  /* 0x00000002cb027824 */ /* 0x000fe400078e00ff */
[----:B------:R-:W-:Y:S03]  /*7f40*/  IMAD.SHL.U32 R104, R237, 0x2, RZ ;  /* 0x00000002ed687824 */ /* 0x000fe600078e00ff */
        /* <DEDUP_REMOVED lines=23> */
.L_x_2615:
[----:B--2---:R-:W-:Y:S02]  /*80c0*/  IMAD.SHL.U32 R2, R203, 0x2, RZ ;  /* 0x00000002cb027824 */ /* 0x004fe400078e00ff */
[----:B-1--4-:R-:W-:Y:S02]  /*80d0*/  IMAD.SHL.U32 R102, R237, 0x2, RZ ;  /* 0x00000002ed667824 */ /* 0x012fe400078e00ff */
[----:B------:R-:W-:Y:S01]  /*80e0*/  IMAD.SHL.U32 R101, R238, 0x2, RZ ;  /* 0x00000002ee657824 */ /* 0x000fe200078e00ff */
[----:B------:R-:W-:Y:S05]  /*80f0*/  @P0 IADD3 R2, P1, R0, R2, RZ ;  /* 0x0000000200020210 */ /* 0x000fea0007f3e0ff */
[----:B------:R-:W-:Y:S01]  /*8100*/  @P0 IMAD.X R3, R100, 0x1, R218, P1 ;  /* 0x0000000164030824 */ /* 0x000fe200008e06da */
[----:B------:R-:W-:Y:S11]  /*8110*/  @P0 ISETP.GE.AND P1, PT, R203, c[0x0][0x1d4], PT ;  /* 0x00007500cb000a0c */ /* 0x000ff60003f26270 */
[----:B------:R-:W-:Y:S02]  /*8120*/  @!UPT UIADD3 URZ, URZ, URZ, URZ ;  /* 0x0000003f3f3ff290 */ /* 0x000fe4000fffe03f */
[----:B------:R-:W-:Y:S01]  /*8130*/  @!PT LDS RZ, [RZ] ;  /* 0x00000000fffff984 */ /* 0x000fe20000000800 */
[----:B------:R-:W-:Y:S01]  /*8140*/  @!PT LDS RZ, [RZ] ;  /* 0x00000000fffff984 */ /* 0x000fe20000000800 */
[----:B------:R-:W-:Y:S01]  /*8150*/  @!PT LDS RZ, [RZ] ;  /* 0x00000000fffff984 */ /* 0x000fe20000000800 */
[----:B------:R1:W-:Y:S01]  /*8160*/  @P0 LDGSTS.E.BYPASS.LTC128B.128 [R199+0x4480], [R2.64], !P1 ;  /* 0x0448000002c70fae */ /* 0x0003e2000c901d46 */
[----:B------:R-:W-:Y:S05]  /*8170*/  @P0 IADD3 R102, P1, R0, R102, RZ ;  /* 0x0000006600660210 */ /* 0x000fea0007f3e0ff */
[----:B---3--:R-:W-:Y:S01]  /*8180*/  @P0 IMAD.X R103, R100, 0x1, R216, P1 ;  /* 0x0000000164670824 */ /* 0x008fe200008e06d8 */
        /* <DEDUP_REMOVED lines=8> */
.L_x_2442:
[----:B------:R-:W-:Y:S05]  /*8210*/  BSYNC B0 ;  /* 0x0000000000007941 */ /* 0x000fea0003800000 */
.L_x_2441:
[----:B------:R-:W-:Y:S01]  /*8220*/  LOP3.LUT R111, RZ, c[0x0][0x324], RZ, 0x33, !PT ;  /* 0x0000c900ff6f7a12 */ /* 0x000fe200078e33ff */
[----:B------:R-:W2:Y:S01]  /*8230*/  LDL R0, [R1+0x10] ;  /* 0x0000100001007983 */ /* 0x000ea20000100800 */
[----:B-1----:R-:W-:Y:S02]  /*8240*/  IMAD.MOV.U32 R2, RZ, RZ, c[0x0][0x2c4] ;  /* 0x0000b100ff027624 */ /* 0x002fe400078e00ff */
[----:B------:R-:W-:Y:S02]  /*8250*/  IMAD R100, R201, -0x30, RZ ;  /* 0xffffffd0c9647824 */ /* 0x000fe400078e02ff */
[----:B------:R-:W0:Y:S01]  /*8260*/  LDGDEPBAR ;  /* 0x00000000000079af */ /* 0x000e220000000000 */
[----:B------:R-:W-:Y:S01]  /*8270*/  ISETP.NE.AND P0, PT, R2, 0x1, PT ;  /* 0x000000010200780c */ /* 0x000fe20003f05270 */
[----:B--2---:R-:W-:Y:S01]  /*8280*/  IMAD.IADD R109, R0, 0x1, R252 ;  /* 0x00000001006d7824 */ /* 0x004fe200078e02fc */
[----:B------:R-:W-:Y:S11]  /*8290*/  IADD3 R0, -R236, 0x1, R100 ;  /* 0x00000001ec007810 */ /* 0x000ff60007ffe164 */
[----:B------:R-:W-:Y:S01]  /*82a0*/  @P0 IMAD.HI.U32 R2, R109, c[0x0][0x2c8], RZ ;  /* 0x0000b2006d020a27 */ /* 0x000fe200078e00ff */
[----:B------:R-:W-:Y:S04]  /*82b0*/  IADD3 R101, -R230, R0, R232 ;  /* 0x00000000e6657210 */ /* 0x000fe80007ffe1e8 */
[----:B------:R-:W-:Y:S02]  /*82c0*/  @P0 SHF.R.U32.HI R109, RZ, c[0x0][0x2cc], R2 ;  /* 0x0000b300ff6d0a19 */ /* 0x000fe40000011602 */
[----:B------:R-:W-:Y:S01]  /*82d0*/  IADD3 R110, R101, c[0x0][0x328], RZ ;  /* 0x0000ca00656e7a10 */ /* 0x000fe20007ffe0ff */
[----:B------:R-:W-:-:S05]  /*82e0*/  BRA.DIV ~URZ, `(.L_x_2446) ;  /* 0x00010bd27f007947 */ /* 0x000fca000b800000 */
[----:B------:R1:W2:Y:S02]  /*82f0*/  SHFL.IDX PT, R0, R109, RZ, 0x1c1f ;  /* 0x001c1fff6d007589 */ /* 0x0002a400000e0000 */
.L_x_2616:
        /* <DEDUP_REMOVED lines=19> */
.L_x_2449:
[----:B------:R-:W-:Y:S04]  /*8430*/  MOV R2, c[0x0][0x32c] ;  /* 0x0000cb0000027a02 */ /* 0x000fe80000000f00 */
[----:B------:R-:W-:Y:S11]  /*8440*/  ISETP.NE.AND P0, PT, R2, 0x1, PT ;  /* 0x000000010200780c */ /* 0x000ff60003f05270 */
[----:B------:R-:W-:Y:S02]  /*8450*/  @!UPT UIADD3 URZ, URZ, URZ, URZ ;  /* 0x0000003f3f3ff290 */ /* 0x000fe4000fffe03f */
[----:B------:R-:W-:Y:S05]  /*8460*/  @P0 IMAD.HI.U32 R2, R0, c[0x0][0x330], RZ ;  /* 0x0000cc0000020a27 */ /* 0x000fea00078e00ff */
[----:B------:R-:W-:Y:S02]  /*8470*/  @P0 SHF.R.U32.HI R0, RZ, c[0x0][0x334], R2 ;  /* 0x0000cd00ff000a19 */ /* 0x000fe40000011602 */
.L_x_2450:
[----:B------:R-:W-:Y:S05]  /*8480*/  BSYNC B0 ;  /* 0x0000000000007941 */ /* 0x000fea0003800000 */
.L_x_2448:
[----:B------:R-:W-:Y:S04]  /*8490*/  IMAD.IADD R2, R100, 0x1, -R236 ;  /* 0x0000000164027824 */ /* 0x000fe800078e0aec */
[----:B------:R-:W-:Y:S05]  /*84a0*/  IMAD R0, R0, c[0x0][0x32c], R2 ;  /* 0x0000cb0000007a24 */ /* 0x000fea00078e0202 */
[----:B------:R-:W-:Y:S02]  /*84b0*/  IMNMX R101, R101, R0, !PT ;  /* 0x0000000065657217 */ /* 0x000fe40007800200 */
[----:B------:R-:W-:Y:S04]  /*84c0*/  IADD3 R0, R0, c[0x0][0x32c], RZ ;  /* 0x0000cb0000007a10 */ /* 0x000fe80007ffe0ff */
[----:B------:R-:W-:Y:S02]  /*84d0*/  IMNMX R103, R103, R0, PT ;  /* 0x0000000067677217 */ /* 0x000fe40003800200 */
.L_x_2447:
[----:B------:R-:W-:-:S05]  /*84e0*/  BRA.DIV ~URZ, `(.L_x_2451) ;  /* 0x00010a327f007947 */ /* 0x000fca000b800000 */
[----:B------:R2:W3:Y:S02]  /*84f0*/  SHFL.IDX PT, R2, R109, 0x1, 0x1c1f ;  /* 0x003c1f006d027f89 */ /* 0x0004e400000e0000 */
.L_x_2617:
        /* <DEDUP_REMOVED lines=19> */
.L_x_2454:
[----:B------:R-:W-:Y:S04]  /*8630*/  MOV R3, c[0x0][0x32c] ;  /* 0x0000cb0000037a02 */ /* 0x000fe80000000f00 */
[----:B------:R-:W-:Y:S11]  /*8640*/  ISETP.NE.AND P0, PT, R3, 0x1, PT ;  /* 0x000000010300780c */ /* 0x000ff60003f05270 */
[----:B------:R-:W-:Y:S02]  /*8650*/  @!UPT UIADD3 URZ, URZ, URZ, URZ ;  /* 0x0000003f3f3ff290 */ /* 0x000fe4000fffe03f */
[----:B------:R-:W-:Y:S05]  /*8660*/  @P0 IMAD.HI.U32 R3, R2, c[0x0][0x330], RZ ;  /* 0x0000cc0002030a27 */ /* 0x000fea00078e00ff */
[----:B------:R-:W-:Y:S02]  /*8670*/  @P0 SHF.R.U32.HI R2, RZ, c[0x0][0x334], R3 ;  /* 0x0000cd00ff020a19 */ /* 0x000fe40000011603 */
.L_x_2455:
[----:B------:R-:W-:Y:S05]  /*8680*/  BSYNC B0 ;  /* 0x0000000000007941 */ /* 0x000fea0003800000 */
.L_x_2453:
[----:B------:R-:W-:Y:S04]  /*8690*/  IMAD.IADD R3, R100, 0x1, -R236 ;  /* 0x0000000164037824 */ /* 0x000fe800078e0aec */
[----:B------:R-:W-:Y:S05]  /*86a0*/  IMAD R2, R2, c[0x0][0x32c], R3 ;  /* 0x0000cb0002027a24 */ /* 0x000fea00078e0203 */
[----:B------:R-:W-:Y:S02]  /*86b0*/  IMNMX R0, R0, R2, !PT ;  /* 0x0000000200007217 */ /* 0x000fe40007800200 */
[----:B------:R-:W-:Y:S04]  /*86c0*/  IADD3 R2, R2, c[0x0][0x32c], RZ ;  /* 0x0000cb0002027a10 */ /* 0x000fe80007ffe0ff */
[----:B------:R-:W-:Y:S02]  /*86d0*/  IMNMX R102, R102, R2, PT ;  /* 0x0000000266667217 */ /* 0x000fe40003800200 */
.L_x_2452:
[----:B------:R-:W-:-:S05]  /*86e0*/  BRA.DIV ~URZ, `(.L_x_2456) ;  /* 0x000108927f007947 */ /* 0x000fca000b800000 */
[----:B------:R3:W4:Y:S02]  /*86f0*/  SHFL.IDX PT, R104, R109, 0x2, 0x1c1f ;  /* 0x005c1f006d687f89 */ /* 0x00072400000e0000 */
.L_x_2618:
        /* <DEDUP_REMOVED lines=19> */
.L_x_2459:
[----:B------:R-:W-:Y:S04]  /*8830*/  MOV R160, c[0x0][0x32c] ;  /* 0x0000cb0000a07a02 */ /* 0x000fe80000000f00 */
[----:B------:R-:W-:Y:S11]  /*8840*/  ISETP.NE.AND P0, PT, R160, 0x1, PT ;  /* 0x00000001a000780c */ /* 0x000ff60003f05270 */
[----:B------:R-:W-:Y:S02]  /*8850*/  @!UPT UIADD3 URZ, URZ, URZ, URZ ;  /* 0x0000003f3f3ff290 */ /* 0x000fe4000fffe03f */
[----:B------:R-:W-:Y:S05]  /*8860*/  @P0 IMAD.HI.U32 R160, R104, c[0x0][0x330], RZ ;  /* 0x0000cc0068a00a27 */ /* 0x000fea00078e00ff */
[----:B------:R-:W-:Y:S02]  /*8870*/  @P0 SHF.R.U32.HI R104, RZ, c[0x0][0x334], R160 ;  /* 0x0000cd00ff680a19 */ /* 0x000fe400000116a0 */
.L_x_2460:
[----:B------:R-:W-:Y:S05]  /*8880*/  BSYNC B0 ;  /* 0x0000000000007941 */ /* 0x000fea0003800000 */
.L_x_2458:
[----:B------:R-:W-:Y:S04]  /*8890*/  IMAD.IADD R160, R100, 0x1, -R236 ;  /* 0x0000000164a07824 */ /* 0x000fe800078e0aec */
[----:B------:R-:W-:Y:S05]  /*88a0*/  IMAD R104, R104, c[0x0][0x32c], R160 ;  /* 0x0000cb0068687a24 */ /* 0x000fea00078e02a0 */
[----:B------:R-:W-:Y:S02]  /*88b0*/  IMNMX R2, R2, R104, !PT ;  /* 0x0000006802027217 */ /* 0x000fe40007800200 */
[----:B------:R-:W-:Y:S04]  /*88c0*/  IADD3 R104, R104, c[0x0][0x32c], RZ ;  /* 0x0000cb0068687a10 */ /* 0x000fe80007ffe0ff */
[----:B------:R-:W-:Y:S02]  /*88d0*/  IMNMX R3, R3, R104, PT ;  /* 0x0000006803037217 */ /* 0x000fe40003800200 */
.L_x_2457:
[C---:B------:R-:W-:Y:S02]  /*88e0*/  ISETP.GE.AND P0, PT, R100.reuse, 0x9, PT ;  /* 0x000000096400780c */ /* 0x040fe40003f06270 */
[----:B------:R-:W-:Y:S02]  /*88f0*/  ISETP.GE.AND P1, PT, R100, 0xa, PT ;  /* 0x0000000a6400780c */ /* 0x000fe40003f26270 */
[----:B------:R-:W-:Y:S02]  /*8900*/  LOP3.LUT R198, R198, 0xfffffffb, RZ, 0xc0, !PT ;  /* 0xfffffffbc6c67812 */ /* 0x000fe400078ec0ff */
[C---:B------:R-:W-:Y:S02]  /*8910*/  ISETP.GE.AND P3, PT, R100.reuse, 0x19, PT ;  /* 0x000000196400780c */ /* 0x040fe40003f66270 */
[----:B------:R-:W-:Y:S05]  /*8920*/  ISETP.GE.AND P5, PT, R100, 0x21, PT ;  /* 0x000000216400780c */ /* 0x000fea0003fa6270 */
[----:B------:R-:W-:Y:S02]  /*8930*/  @P0 LOP3.LUT R198, R198, 0x4, RZ, 0xfc, !PT ;  /* 0x00000004c6c60812 */ /* 0x000fe400078efcff */
[----:B------:R-:W-:Y:S02]  /*8940*/  ISETP.GT.AND P0, PT, R101, 0x8, !P0 ;  /* 0x000000086500780c */ /* 0x000fe40004704270 */
        /* <DEDUP_REMOVED lines=9> */
[----:B------:R-:W-:Y:S04]  /*89e0*/  ISETP.GT.AND P0, PT, R101, 0x10, !P1 ;  /* 0x000000106500780c */ /* 0x000fe80004f04270 */
[----:B------:R-:W-:Y:S02]  /*89f0*/  ISETP.LT.OR P2, PT, R103, 0x11, P0 ;  /* 0x000000116700780c */ /* 0x000fe40000741670 */
[----:B------:R-:W-:Y:S02]  /*8a00*/  @P1 LOP3.LUT R198, R198, 0x1, RZ, 0xfc, !PT ;  /* 0x00000001c6c61812 */ /* 0x000fe400078efcff */
[----:B------:R-:W-:Y:S02]  /*8a10*/  ISETP.GE.AND P1, PT, R100, 0x12, PT ;  /* 0x000000126400780c */ /* 0x000fe40003f26270 */
[----:B------:R-:W-:Y:S02]  /*8a20*/  LOP3.LUT R198, R198, 0xfffffff7, RZ, 0xc0, !PT ;  /* 0xfffffff7c6c67812 */ /* 0x000fe400078ec0ff */
[----:B------:R-:W-:Y:S02]  /*8a30*/  ISETP.GT.AND P0, PT, R101, 0x11, !P1 ;  /* 0x000000116500780c */ /* 0x000fe40004f04270 */
[----:B------:R-:W-:Y:S07]  /*8a40*/  FSEL R172, R20, -INF , !P2 ;  /* 0xff80000014ac7808 */ /* 0x000fee0005000000 */
[----:B------:R-:W-:Y:S02]  /*8a50*/  @P1 LOP3.LUT R198, R198, 0x8, RZ, 0xfc, !PT ;  /* 0x00000008c6c61812 */ /* 0x000fe400078efcff */
[----:B------:R-:W-:Y:S02]  /*8a60*/  ISETP.LT.OR P1, PT, R103, 0x12, P0 ;  /* 0x000000126700780c */ /* 0x000fe40000721670 */
[----:B------:R-:W-:Y:S02]  /*8a70*/  LOP3.LUT R198, R198, 0xffffffef, RZ, 0xc0, !PT ;  /* 0xffffffefc6c67812 */ /* 0x000fe400078ec0ff */
[----:B------:R-:W-:Y:S02]  /*8a80*/  ISETP.GT.AND P0, PT, R101, 0x18, !P3 ;  /* 0x000000186500780c */ /* 0x000fe40005f04270 */
[----:B------:R-:W-:Y:S02]  /*8a90*/  @P3 LOP3.LUT R198, R198, 0x10, RZ, 0xfc, !PT ;  /* 0x00000010c6c63812 */ /* 0x000fe400078efcff */
[----:B------:R-:W-:Y:S02]  /*8aa0*/  ISETP.GE.AND P3, PT, R100, 0x1a, PT ;  /* 0x0000001a6400780c */ /* 0x000fe40003f66270 */
[----:B------:R-:W-:Y:S02]  /*8ab0*/  LOP3.LUT R198, R198, 0xffffffdf, RZ, 0xc0, !PT ;  /* 0xffffffdfc6c67812 */ /* 0x000fe400078ec0ff */
[----:B------:R-:W-:Y:S02]  /*8ac0*/  ISETP.LT.OR P4, PT, R103, 0x19, P0 ;  /* 0x000000196700780c */ /* 0x000fe40000781670 */
[----:B------:R-:W-:Y:S02]  /*8ad0*/  ISETP.GT.AND P0, PT, R101, 0x19, !P3 ;  /* 0x000000196500780c */ /* 0x000fe40005f04270 */
[----:B------:R-:W-:Y:S02]  /*8ae0*/  FSEL R168, R32, -INF , !P4 ;  /* 0xff80000020a87808 */ /* 0x000fe40006000000 */
[----:B------:R-:W-:Y:S03]  /*8af0*/  FSEL R170, R21, -INF , !P1 ;  /* 0xff80000015aa7808 */ /* 0x000fe60004800000 */
[----:B------:R-:W-:Y:S02]  /*8b00*/  @P3 LOP3.LUT R198, R198, 0x20, RZ, 0xfc, !PT ;  /* 0x00000020c6c63812 */ /* 0x000fe400078efcff */
[----:B------:R-:W-:Y:S02]  /*8b10*/  ISETP.LT.OR P3, PT, R103, 0x1a, P0 ;  /* 0x0000001a6700780c */ /* 0x000fe40000761670 */
[----:B------:R-:W-:Y:S02]  /*8b20*/  ISETP.GT.AND P0, PT, R101, 0x20, !P5 ;  /* 0x000000206500780c */ /* 0x000fe40006f04270 */
[----:B------:R-:W-:Y:S02]  /*8b30*/  LOP3.LUT R198, R198, 0xffffff7f, RZ, 0xc0, !PT ;  /* 0xffffff7fc6c67812 */ /* 0x000fe400078ec0ff */
[----:B------:R-:W-:Y:S02]  /*8b40*/  ISETP.LT.OR P0, PT, R103, 0x21, P0 ;  /* 0x000000216700780c */ /* 0x000fe40000701670 */
[----:B------:R-:W-:Y:S02]  /*8b50*/  @P5 LOP3.LUT R198, R198, 0x80, RZ, 0xfc, !PT ;  /* 0x00000080c6c65812 */ /* 0x000fe400078efcff */
[----:B------:R-:W-:Y:S02]  /*8b60*/  ISETP.GE.AND P5, PT, R100, 0x22, PT ;  /* 0x000000226400780c */ /* 0x000fe40003fa6270 */
[----:B------:R-:W-:Y:S02]  /*8b70*/  LOP3.LUT R198, R198, 0xfffffeff, RZ, 0xc0, !PT ;  /* 0xfffffeffc6c67812 */ /* 0x000fe400078ec0ff */
[----:B------:R-:W-:Y:S02]  /*8b80*/  FSEL R166, R33, -INF , !P3 ;  /* 0xff80000021a67808 */ /* 0x000fe40005800000 */
[----:B------:R-:W-:Y:S04]  /*8b90*/  LOP3.LUT R198, R198, 0xfffffbff, RZ, 0xc0, !PT ;  /* 0xfffffbffc6c67812 */ /* 0x000fe800078ec0ff */
[----:B------:R-:W-:Y:S02]  /*8ba0*/  @P0 LOP3.LUT R198, R198, 0x400, RZ, 0xfc, !PT ;  /* 0x00000400c6c60812 */ /* 0x000fe400078efcff */
[----:B------:R-:W-:Y:S02]  /*8bb0*/  ISETP.GT.AND P0, PT, R101, 0x21, !P5 ;  /* 0x000000216500780c */ /* 0x000fe40006f04270 */
[----:B------:R-:W-:Y:S02]  /*8bc0*/  @P5 LOP3.LUT R198, R198, 0x100, RZ, 0xfc, !PT ;  /* 0x00000100c6c65812 */ /* 0x000fe400078efcff */
[----:B------:R-:W-:Y:S02]  /*8bd0*/  ISETP.LT.OR P6, PT, R103, 0x22, P0 ;  /* 0x000000226700780c */ /* 0x000fe400007c1670 */
[----:B------:R-:W-:Y:S02]  /*8be0*/  ISETP.GE.AND P5, PT, R100, 0x1, PT ;  /* 0x000000016400780c */ /* 0x000fe40003fa6270 */
[----:B------:R-:W-:Y:S02]  /*8bf0*/  LOP3.LUT R198, R198, 0xfffffdff, RZ, 0xc0, !PT ;  /* 0xfffffdffc6c67812 */ /* 0x000fe400078ec0ff */
[----:B------:R-:W-:Y:S07]  /*8c00*/  ISETP.GT.AND P0, PT, R101, RZ, !P5 ;  /* 0x000000ff6500720c */ /* 0x000fee0006f04270 */
[----:B------:R-:W-:Y:S02]  /*8c10*/  @P6 LOP3.LUT R198, R198, 0x200, RZ, 0xfc, !PT ;  /* 0x00000200c6c66812 */ /* 0x000fe400078efcff */
[----:B------:R-:W-:Y:S02]  /*8c20*/  ISETP.GE.AND P6, PT, R100, 0x2, PT ;  /* 0x000000026400780c */ /* 0x000fe40003fc6270 */
[----:B------:R-:W-:Y:S04]  /*8c30*/  LOP3.LUT R198, R198, 0xffbfffff, RZ, 0xc0, !PT ;  /* 0xffbfffffc6c67812 */ /* 0x000fe800078ec0ff */
[----:B------:R-:W-:Y:S02]  /*8c40*/  @P5 LOP3.LUT R198, R198, 0x400000, RZ, 0xfc, !PT ;  /* 0x00400000c6c65812 */ /* 0x000fe400078efcff */
[----:B------:R-:W-:Y:S02]  /*8c50*/  ISETP.LT.OR P5, PT, R103, 0x1, P0 ;  /* 0x000000016700780c */ /* 0x000fe400007a1670 */
[----:B------:R-:W-:Y:S02]  /*8c60*/  ISETP.GT.AND P0, PT, R101, 0x1, !P6 ;  /* 0x000000016500780c */ /* 0x000fe40007704270 */
[----:B------:R-:W-:Y:S02]  /*8c70*/  LOP3.LUT R198, R198, 0xff7fffff, RZ, 0xc0, !PT ;  /* 0xff7fffffc6c67812 */ /* 0x000fe400078ec0ff */
[----:B------:R-:W-:Y:S07]  /*8c80*/  ISETP.LT.OR P0, PT, R103, 0x2, P0 ;  /* 0x000000026700780c */ /* 0x000fee0000701670 */
[----:B------:R-:W-:Y:S02]  /*8c90*/  @P5 LOP3.LUT R198, R198, 0x800000, RZ, 0xfc, !PT ;  /* 0x00800000c6c65812 */ /* 0x000fe400078efcff */
[----:B------:R-:W-:Y:S02]  /*8ca0*/  ISETP.GE.AND P5, PT, R100, 0x29, PT ;  /* 0x000000296400780c */ /* 0x000fe40003fa6270 */
[----:B------:R-:W-:Y:S04]  /*8cb0*/  LOP3.LUT R198, R198, 0xffffffbf, RZ, 0xc0, !PT ;  /* 0xffffffbfc6c67812 */ /* 0x000fe800078ec0ff */
[----:B------:R-:W-:Y:S04]  /*8cc0*/  LOP3.LUT R198, R198, 0xfffff7ff, RZ, 0xc0, !PT ;  /* 0xfffff7ffc6c67812 */ /* 0x000fe800078ec0ff */
[----:B------:R-:W-:Y:S02]  /*8cd0*/  @P0 LOP3.LUT R198, R198, 0x800, RZ, 0xfc, !PT ;  /* 0x00000800c6c60812 */ /* 0x000fe400078efcff */
[----:B------:R-:W-:Y:S02]  /*8ce0*/  ISETP.GT.AND P0, PT, R101, 0x28, !P5 ;  /* 0x000000286500780c */ /* 0x000fe40006f04270 */
[----:B------:R-:W-:Y:S02]  /*8cf0*/  @P5 LOP3.LUT R198, R198, 0x40, RZ, 0xfc, !PT ;  /* 0x00000040c6c65812 */ /* 0x000fe400078efcff */
[----:B------:R-:W-:Y:S02]  /*8d00*/  ISETP.LT.OR P0, PT, R103, 0x29, P0 ;  /* 0x000000296700780c */ /* 0x000fe40000701670 */
[----:B------:R-:W-:Y:S02]  /*8d10*/  ISETP.GE.AND P5, PT, R100, 0x2a, PT ;  /* 0x0000002a6400780c */ /* 0x000fe40003fa6270 */
[----:B------:R-:W-:Y:S04]  /*8d20*/  LOP3.LUT R198, R198, 0xffffefff, RZ, 0xc0, !PT ;  /* 0xffffefffc6c67812 */ /* 0x000fe800078ec0ff */
[----:B------:R-:W-:Y:S05]  /*8d30*/  LOP3.LUT R198, R198, 0xffff7fff, RZ, 0xc0, !PT ;  /* 0xffff7fffc6c67812 */ /* 0x000fea00078ec0ff */
[----:B------:R-:W-:Y:S02]  /*8d40*/  @P0 LOP3.LUT R198, R198, 0x8000, RZ, 0xfc, !PT ;  /* 0x00008000c6c60812 */ /* 0x000fe400078efcff */
[----:B------:R-:W-:Y:S02]  /*8d50*/  ISETP.GT.AND P0, PT, R101, 0x29, !P5 ;  /* 0x000000296500780c */ /* 0x000fe40006f04270 */
[----:B------:R-:W-:Y:S02]  /*8d60*/  @P5 LOP3.LUT R198, R198, 0x1000, RZ, 0xfc, !PT ;  /* 0x00001000c6c65812 */ /* 0x000fe400078efcff */
[----:B------:R-:W-:Y:S02]  /*8d70*/  ISETP.LT.OR P5, PT, R103, 0x2a, P0 ;  /* 0x0000002a6700780c */ /* 0x000fe400007a1670 */
[C---:B------:R-:W-:Y:S02]  /*8d80*/  LOP3.LUT P0, RZ, R198.reuse, 0x4, RZ, 0xc0, !PT ;  /* 0x00000004c6ff7812 */ /* 0x040fe4000780c0ff */
[----:B------:R-:W-:Y:S02]  /*8d90*/  LOP3.LUT R198, R198, 0xffffbfff, RZ, 0xc0, !PT ;  /* 0xffffbfffc6c67812 */ /* 0x000fe400078ec0ff */
[----:B------:R-:W-:Y:S04]  /*8da0*/  ISETP.GT.AND P0, PT, R0, 0x8, !P0 ;  /* 0x000000080000780c */ /* 0x000fe80004704270 */
[----:B------:R-:W-:Y:S03]  /*8db0*/  ISETP.LT.OR P0, PT, R102, 0x9, P0 ;  /* 0x000000096600780c */ /* 0x000fe60000701670 */
[----:B------:R-:W-:Y:S02]  /*8dc0*/  @P5 LOP3.LUT R198, R198, 0x4000, RZ, 0xfc, !PT ;  /* 0x00004000c6c65812 */ /* 0x000fe400078efcff */
[----:B------:R-:W-:Y:S02]  /*8dd0*/  FSEL R179, R18, -INF , !P0 ;  /* 0xff80000012b37808 */ /* 0x000fe40004000000 */
[C---:B------:R-:W-:Y:S02]  /*8de0*/  LOP3.LUT P0, RZ, R198.reuse, 0x2, RZ, 0xc0, !PT ;  /* 0x00000002c6ff7812 */ /* 0x040fe4000780c0ff */
[----:B------:R-:W-:Y:S02]  /*8df0*/  LOP3.LUT P2, RZ, R198, 0x1000, RZ, 0xc0, !PT ;  /* 0x00001000c6ff7812 */ /* 0x000fe4000784c0ff */
[----:B------:R-:W-:Y:S02]  /*8e00*/  ISETP.GT.AND P0, PT, R0, 0x9, !P0 ;  /* 0x000000090000780c */ /* 0x000fe40004704270 */
[----:B------:R-:W-:Y:S02]  /*8e10*/  LOP3.LUT P5, RZ, R198, 0x400, RZ, 0xc0, !PT ;  /* 0x00000400c6ff7812 */ /* 0x000fe400078ac0ff */
[----:B------:R-:W-:Y:S02]  /*8e20*/  ISETP.LT.OR P0, PT, R102, 0xa, P0 ;  /* 0x0000000a6600780c */ /* 0x000fe40000701670 */
[----:B------:R-:W-:Y:S02]  /*8e30*/  FSEL R165, R36, -INF , !P5 ;  /* 0xff80000024a57808 */ /* 0x000fe40006800000 */
[----:B------:R-:W-:Y:S02]  /*8e40*/  FSEL R178, R19, -INF , !P0 ;  /* 0xff80000013b27808 */ /* 0x000fe40004000000 */
[C---:B------:R-:W-:Y:S02]  /*8e50*/  LOP3.LUT P0, RZ, R198.reuse, 0x1, RZ, 0xc0, !PT ;  /* 0x00000001c6ff7812 */ /* 0x040fe4000780c0ff */
[----:B------:R-:W-:Y:S02]  /*8e60*/  LOP3.LUT R198, R198, 0xffdfffff, RZ, 0xc0, !PT ;  /* 0xffdfffffc6c67812 */ /* 0x000fe400078ec0ff */
[----:B------:R-:W-:Y:S02]  /*8e70*/  ISETP.GT.AND P0, PT, R0, 0x10, !P0 ;  /* 0x000000100000780c */ /* 0x000fe40004704270 */
[----:B------:R-:W-:Y:S02]  /*8e80*/  @P2 LOP3.LUT R198, R198, 0x200000, RZ, 0xfc, !PT ;  /* 0x00200000c6c62812 */ /* 0x000fe400078efcff */
[----:B------:R-:W-:Y:S02]  /*8e90*/  ISETP.LT.OR P0, PT, R102, 0x11, P0 ;  /* 0x000000116600780c */ /* 0x000fe40000701670 */
[----:B------:R-:W-:Y:S02]  /*8ea0*/  LOP3.LUT P3, RZ, R198, 0x80, RZ, 0xc0, !PT ;  /* 0x00000080c6ff7812 */ /* 0x000fe4000786c0ff */
        /* <DEDUP_REMOVED lines=9> */
[----:B------:R-:W-:Y:S02]  /*8f40*/  LOP3.LUT P5, RZ, R198, 0x400000, RZ, 0xc0, !PT ;  /* 0x00400000c6ff7812 */ /* 0x000fe400078ac0ff */
[----:B------:R-:W-:Y:S02]  /*8f50*/  ISETP.GT.AND P0, PT, R0, 0x18, !P0 ;  /* 0x000000180000780c */ /* 0x000fe40004704270 */
[----:B------:R-:W-:Y:S02]  /*8f60*/  LOP3.LUT P1, RZ, R198, 0x40, RZ, 0xc0, !PT ;  /* 0x00000040c6ff7812 */ /* 0x000fe4000782c0ff */
[----:B------:R-:W-:Y:S02]  /*8f70*/  ISETP.LT.OR P0, PT, R102, 0x19, P0 ;  /* 0x000000196600780c */ /* 0x000fe40000701670 */
[----:B------:R-:W-:Y:S02]  /*8f80*/  LOP3.LUT P2, RZ, R198, 0x8000, RZ, 0xc0, !PT ;  /* 0x00008000c6ff7812 */ /* 0x000fe4000784c0ff */
[----:B------:R-:W-:Y:S02]  /*8f90*/  FSEL R173, R34, -INF , !P0 ;  /* 0xff80000022ad7808 */ /* 0x000fe40004000000 */
[----:B------:R-:W-:Y:S04]  /*8fa0*/  LOP3.LUT P0, RZ, R198, 0x20, RZ, 0xc0, !PT ;  /* 0x00000020c6ff7812 */ /* 0x000fe8000780c0ff */
[----:B------:R-:W-:Y:S04]  /*8fb0*/  ISETP.GT.AND P0, PT, R0, 0x19, !P0 ;  /* 0x000000190000780c */ /* 0x000fe80004704270 */
[----:B------:R-:W-:Y:S04]  /*8fc0*/  ISETP.LT.OR P0, PT, R102, 0x1a, P0 ;  /* 0x0000001a6600780c */ /* 0x000fe80000701670 */
[----:B------:R-:W-:Y:S02]  /*8fd0*/  FSEL R171, R35, -INF , !P0 ;  /* 0xff80000023ab7808 */ /* 0x000fe40004000000 */
[----:B------:R-:W-:Y:S04]  /*8fe0*/  LOP3.LUT P0, RZ, R198, 0x200, RZ, 0xc0, !PT ;  /* 0x00000200c6ff7812 */ /* 0x000fe8000780c0ff */
[----:B------:R-:W-:Y:S02]  /*8ff0*/  FSEL R164, R37, -INF , !P0 ;  /* 0xff80000025a47808 */ /* 0x000fe40004000000 */
[----:B------:R-:W-:Y:S04]  /*9000*/  ISETP.GT.AND P0, PT, R0, 0x20, !P3 ;  /* 0x000000200000780c */ /* 0x000fe80005f04270 */
[----:B------:R-:W-:Y:S04]  /*9010*/  ISETP.LT.OR P0, PT, R102, 0x21, P0 ;  /* 0x000000216600780c */ /* 0x000fe80000701670 */
[----:B------:R-:W-:Y:S02]  /*9020*/  FSEL R169, R38, -INF , !P0 ;  /* 0xff80000026a97808 */ /* 0x000fe40004000000 */
[----:B------:R-:W-:Y:S02]  /*9030*/  ISETP.GT.AND P0, PT, R0, 0x21, !P4 ;  /* 0x000000210000780c */ /* 0x000fe40006704270 */
[----:B------:R-:W-:Y:S02]  /*9040*/  FSEL R38, R48, -INF , !P2 ;  /* 0xff80000030267808 */ /* 0x000fe40005000000 */
[----:B------:R-:W-:Y:S02]  /*9050*/  ISETP.LT.OR P0, PT, R102, 0x22, P0 ;  /* 0x000000226600780c */ /* 0x000fe40000701670 */
[C---:B------:R-:W-:Y:S02]  /*9060*/  LOP3.LUT P2, RZ, R198.reuse, 0x200000, RZ, 0xc0, !PT ;  /* 0x00200000c6ff7812 */ /* 0x040fe4000784c0ff */
[----:B------:R-:W-:Y:S02]  /*9070*/  FSEL R167, R39, -INF , !P0 ;  /* 0xff80000027a77808 */ /* 0x000fe40004000000 */
[----:B------:R-:W-:Y:S04]  /*9080*/  LOP3.LUT P0, RZ, R198, 0x800, RZ, 0xc0, !PT ;  /* 0x00000800c6ff7812 */ /* 0x000fe8000780c0ff */
[----:B------:R-:W-:Y:S02]  /*9090*/  FSEL R39, R5, -INF , !P0 ;  /* 0xff80000005277808 */ /* 0x000fe40004000000 */
[----:B------:R-:W-:Y:S04]  /*90a0*/  ISETP.GT.AND P0, PT, R0, 0x1, !P6 ;  /* 0x000000010000780c */ /* 0x000fe80007704270 */
[----:B------:R-:W-:Y:S04]  /*90b0*/  ISETP.LT.OR P0, PT, R102, 0x2, P0 ;  /* 0x000000026600780c */ /* 0x000fe80000701670 */
[----:B------:R-:W-:Y:S02]  /*90c0*/  FSEL R163, R7, -INF , !P0 ;  /* 0xff80000007a37808 */ /* 0x000fe40004000000 */
[----:B------:R-:W-:Y:S04]  /*90d0*/  ISETP.GT.AND P0, PT, R0, RZ, !P5 ;  /* 0x000000ff0000720c */ /* 0x000fe80006f04270 */
[----:B------:R-:W-:Y:S04]  /*90e0*/  ISETP.LT.OR P0, PT, R102, 0x1, P0 ;  /* 0x000000016600780c */ /* 0x000fe80000701670 */
[----:B------:R-:W-:Y:S02]  /*90f0*/  FSEL R36, R6, -INF , !P0 ;  /* 0xff80000006247808 */ /* 0x000fe40004000000 */
[----:B------:R-:W-:Y:S04]  /*9100*/  LOP3.LUT P0, RZ, R198, 0x4000, RZ, 0xc0, !PT ;  /* 0x00004000c6ff7812 */ /* 0x000fe8000780c0ff */
        /* <DEDUP_REMOVED lines=46> */
[----:B------:R-:W-:Y:S04]  /*93f0*/  ISETP.GT.AND P0, PT, R2, 0x29, !P2 ;  /* 0x000000290200780c */ /* 0x000fe80005704270 */
[----:B------:R-:W-:Y:S04]  /*9400*/  ISETP.LT.OR P0, PT, R3, 0x2a, P0 ;  /* 0x0000002a0300780c */ /* 0x000fe80000701670 */
[----:B------:R-:W-:Y:S01]  /*9410*/  FSEL R28, R45, -INF , !P0 ;  /* 0xff8000002d1c7808 */ /* 0x000fe20004000000 */
[----:B------:R-:W-:-:S06]  /*9420*/  BRA.DIV ~URZ, `(.L_x_2461) ;  /* 0x0000fbb27f007947 */ /* 0x000fcc000b800000 */
[----:B------:R4:W1:Y:S02]  /*9430*/  SHFL.IDX PT, R3, R109, 0x3, 0x1c1f ;  /* 0x007c1f006d037f89 */ /* 0x00086400000e0000 */
.L_x_2619:
        /* <DEDUP_REMOVED lines=19> */
.L_x_2464:
[----:B------:R-:W-:Y:S04]  /*9570*/  MOV R4, c[0x0][0x32c] ;  /* 0x0000cb0000047a02 */ /* 0x000fe80000000f00 */
[----:B------:R-:W-:Y:S11]  /*9580*/  ISETP.NE.AND P0, PT, R4, 0x1, PT ;  /* 0x000000010400780c */ /* 0x000ff60003f05270 */
[----:B------:R-:W-:Y:S02]  /*9590*/  @!UPT UIADD3 URZ, URZ, URZ, URZ ;  /* 0x0000003f3f3ff290 */ /* 0x000fe4000fffe03f */
[----:B------:R-:W-:Y:S05]  /*95a0*/  @P0 IMAD.HI.U32 R4, R3, c[0x0][0x330], RZ ;  /* 0x0000cc0003040a27 */ /* 0x000fea00078e00ff */
[----:B------:R-:W-:Y:S02]  /*95b0*/  @P0 SHF.R.U32.HI R3, RZ, c[0x0][0x334], R4 ;  /* 0x0000cd00ff030a19 */ /* 0x000fe40000011604 */
.L_x_2465:
[----:B------:R-:W-:Y:S05]  /*95c0*/  BSYNC B0 ;  /* 0x0000000000007941 */ /* 0x000fea0003800000 */
.L_x_2463:
[----:B------:R-:W-:Y:S04]  /*95d0*/  IMAD.IADD R4, R100, 0x1, -R236 ;  /* 0x0000000164047824 */ /* 0x000fe800078e0aec */
[----:B------:R-:W-:Y:S05]  /*95e0*/  IMAD R3, R3, c[0x0][0x32c], R4 ;  /* 0x0000cb0003037a24 */ /* 0x000fea00078e0204 */
[----:B------:R-:W-:Y:S02]  /*95f0*/  IADD3 R4, R3, c[0x0][0x32c], RZ ;  /* 0x0000cb0003047a10 */ /* 0x000fe40007ffe0ff */
[----:B------:R-:W-:Y:S02]  /*9600*/  IMNMX R0, R0, R3, !PT ;  /* 0x0000000300007217 */ /* 0x000fe40007800200 */
[----:B------:R-:W-:Y:S02]  /*9610*/  IMNMX R2, R2, R4, PT ;  /* 0x0000000402027217 */ /* 0x000fe40003800200 */
.L_x_2462:
[----:B------:R-:W-:Y:S02]  /*9620*/  ISETP.GT.AND P0, PT, R0, RZ, !P5 ;  /* 0x000000ff0000720c */ /* 0x000fe40006f04270 */
[----:B------:R-:W-:Y:S02]  /*9630*/  LOP3.LUT P3, RZ, R198, 0x4, RZ, 0xc0, !PT ;  /* 0x00000004c6ff7812 */ /* 0x000fe4000786c0ff */
[----:B------:R-:W-:Y:S02]  /*9640*/  ISETP.LT.OR P0, PT, R2, 0x1, P0 ;  /* 0x000000010200780c */ /* 0x000fe40000701670 */
[----:B------:R-:W-:Y:S02]  /*9650*/  LOP3.LUT P2, RZ, R198, 0x2, RZ, 0xc0, !PT ;  /* 0x00000002c6ff7812 */ /* 0x000fe4000784c0ff */
[----:B------:R-:W-:Y:S02]  /*9660*/  FSEL R19, R10, -INF , !P0 ;  /* 0xff8000000a137808 */ /* 0x000fe40004000000 */
[----:B------:R-:W-:Y:S02]  /*9670*/  ISETP.GT.AND P0, PT, R0, 0x1, !P6 ;  /* 0x000000010000780c */ /* 0x000fe40007704270 */
        /* <DEDUP_REMOVED lines=17> */
[----:B------:R-:W-:Y:S02]  /*9790*/  ISETP.GT.AND P1, PT, R0, 0x28, !P1 ;  /* 0x000000280000780c */ /* 0x000fe40004f24270 */
[----:B------:R-:W-:Y:S02]  /*97a0*/  FSEL R21, R26, -INF , !P0 ;  /* 0xff8000001a157808 */ /* 0x000fe40004000000 */
[----:B------:R-:W-:Y:S02]  /*97b0*/  LOP3.LUT P0, RZ, R198, 0x8, RZ, 0xc0, !PT ;  /* 0x00000008c6ff7812 */ /* 0x000fe4000780c0ff */
[----:B------:R-:W-:Y:S02]  /*97c0*/  ISETP.LT.OR P1, PT, R2, 0x29, P1 ;  /* 0x000000290200780c */ /* 0x000fe40000f21670 */
        /* <DEDUP_REMOVED lines=69> */
.L_x_2620:
        /* <DEDUP_REMOVED lines=15> */
.L_x_2621:
        /* <DEDUP_REMOVED lines=21> */
[----:B------:R-:W-:Y:S02]  /*9e60*/  FFMA.FTZ R176, R168, c[0x0][0x2d0], -R2 ;  /* 0x0000b400a8b07a23 */ /* 0x000fe40000010802 */
[C---:B------:R-:W-:Y:S02]  /*9e70*/  FMUL.FTZ R2, R103.reuse, c[0x0][0x2d0] ;  /* 0x0000b40067027a20 */ /* 0x040fe40000410000 */
[----:B------:R-:W-:Y:S01]  /*9e80*/  FADD.FTZ R4, -R0, R105 ;  /* 0x0000006900047221 */ /* 0x000fe20000010100 */
[----:B------:R-:W-:Y:S02]  /*9e90*/  FSEL R0, R103, RZ, P1 ;  /* 0x000000ff67007208 */ /* 0x000fe40000800000 */
[----:B------:R-:W-:Y:S02]  /*9ea0*/  FSEL R2, R2, RZ, P1 ;  /* 0x000000ff02027208 */ /* 0x000fe40000800000 */
[----:B------:R-:W-:Y:S01]  /*9eb0*/  MUFU.EX2 R105, R10 ;  /* 0x0000000a00697308 */ /* 0x000fe20000000800 */
[----:B------:R-:W-:Y:S01]  /*9ec0*/  FADD.FTZ R5, -R0, R106 ;  /* 0x0000006a00057221 */ /* 0x000fe20000010100 */
[----:B------:R-:W-:Y:S01]  /*9ed0*/  FSEL R0, R102, RZ, P0 ;  /* 0x000000ff66007208 */ /* 0x000fe20000000000 */
[--C-:B------:R-:W-:Y:S02]  /*9ee0*/  FFMA.FTZ R39, R178, c[0x0][0x2d0], -R2.reuse ;  /* 0x0000b400b2277a23 */ /* 0x100fe40000010802 */
[--C-:B------:R-:W-:Y:S02]  /*9ef0*/  FFMA.FTZ R7, R36, c[0x0][0x2d0], -R2.reuse ;  /* 0x0000b40024077a23 */ /* 0x100fe40000010802 */
[--C-:B------:R-:W-:Y:S02]  /*9f00*/  FFMA.FTZ R6, R163, c[0x0][0x2d0], -R2.reuse ;  /* 0x0000b400a3067a23 */ /* 0x100fe40000010802 */
[--C-:B------:R-:W-:Y:S01]  /*9f10*/  FFMA.FTZ R8, R179, c[0x0][0x2d0], -R2.reuse ;  /* 0x0000b400b3087a23 */ /* 0x100fe20000010802 */
[----:B---34-:R-:W-:Y:S01]  /*9f20*/  MUFU.EX2 R109, R7 ;  /* 0x00000007006d7308 */ /* 0x018fe20000000800 */
        /* <DEDUP_REMOVED lines=9> */
[----:B------:R-:W-:Y:S02]  /*9fc0*/  FMUL.FTZ R2, R102, c[0x0][0x2d0] ;  /* 0x0000b40066027a20 */ /* 0x000fe40000410000 */
[----:B------:R-:W-:Y:S01]  /*9fd0*/  FADD.FTZ R0, -R0, R107 ;  /* 0x0000006b00007221 */ /* 0x000fe20000010100 */
[----:B------:R-:W-:Y:S02]  /*9fe0*/  MUFU.EX2 R51, R9 ;  /* 0x0000000900337308 */ /* 0x000fe40000000800 */
[----:B------:R-:W-:Y:S01]  /*9ff0*/  FSEL R2, R2, RZ, P0 ;  /* 0x000000ff02027208 */ /* 0x000fe20000000000 */
[----:B------:R-:W-:Y:S01]  /*a000*/  FMUL.FTZ R0, R0, c[0x0][0x2d0] ;  /* 0x0000b40000007a20 */ /* 0x000fe20000410000 */
[----:B------:R-:W-:Y:S03]  /*a010*/  FSETP.NEU.FTZ.AND P0, PT, R101, -INF , PT ;  /* 0xff8000006500780b */ /* 0x000fe60003f1d000 */
        /* <DEDUP_REMOVED lines=8> */
[----:B------:R3:W4:Y:S01]  /*a0a0*/  MUFU.EX2 R167, R3 ;  /* 0x0000000300a77308 */ /* 0x0007220000000800 */
[--C-:B------:R-:W-:Y:S02]  /*a0b0*/  FFMA.FTZ R173, R29, c[0x0][0x2d0], -R2.reuse ;  /* 0x0000b4001dad7a23 */ /* 0x100fe40000010802 */
[--C-:B------:R-:W-:Y:S02]  /*a0c0*/  FFMA.FTZ R179, R28, c[0x0][0x2d0], -R2.reuse ;  /* 0x0000b4001cb37a23 */ /* 0x100fe40000010802 */
[--C-:B------:R-:W-:Y:S05]  /*a0d0*/  FFMA.FTZ R174, R33, c[0x0][0x2d0], -R2.reuse ;  /* 0x0000b40021ae7a23 */ /* 0x100fea0000010802 */
[----:B------:R-:W-:Y:S10]  /*a0e0*/  MUFU.EX2 R220, R8 ;  /* 0x0000000800dc7308 */ /* 0x000ff40000000800 */
[----:B------:R-:W-:Y:S01]  /*a0f0*/  MUFU.EX2 R212, R38 ;  /* 0x0000002600d47308 */ /* 0x000fe20000000800 */
[--C-:B---3--:R-:W-:Y:S02]  /*a100*/  FFMA.FTZ R3, R161, c[0x0][0x2d0], -R2.reuse ;  /* 0x0000b400a1037a23 */ /* 0x108fe40000010802 */
[----:B------:R-:W-:Y:S01]  /*a110*/  FFMA.FTZ R161, R35, c[0x0][0x2d0], -R2 ;  /* 0x0000b40023a17a23 */ /* 0x000fe20000010802 */
[C---:B------:R-:W-:Y:S06]  /*a120*/  FSEL R2, R101.reuse, RZ, P0 ;  /* 0x000000ff65027208 */ /* 0x040fec0000000000 */
[----:B------:R3:W5:Y:S10]  /*a130*/  MUFU.EX2 R110, R3 ;  /* 0x00000003006e7308 */ /* 0x0007740000000800 */
[----:B------:R-:W-:Y:S10]  /*a140*/  MUFU.EX2 R225, R176 ;  /* 0x000000b000e17308 */ /* 0x000ff40000000800 */
[----:B------:R-:W-:Y:S01]  /*a150*/  MUFU.EX2 R229, R175 ;  /* 0x000000af00e57308 */ /* 0x000fe20000000800 */
[----:B---3--:R-:W-:Y:S02]  /*a160*/  FADD.FTZ R3, -R2, R108 ;  /* 0x0000006c02037221 */ /* 0x008fe40000010100 */
        /* <DEDUP_REMOVED lines=8> */
[----:B-1----:R1:W-:Y:S01]  /*a1f0*/  MUFU.EX2 R100, R2 ;  /* 0x0000000200647308 */ /* 0x0023e20000000800 */
        /* <DEDUP_REMOVED lines=8> */
[--C-:B------:R-:W-:Y:S05]  /*a280*/  FFMA.FTZ R169, R16, c[0x0][0x2d0], -R6.reuse ;  /* 0x0000b40010a97a23 */ /* 0x100fea0000010806 */
[----:B------:R-:W-:Y:S01]  /*a290*/  MUFU.EX2 R228, R171 ;  /* 0x000000ab00e47308 */ /* 0x000fe20000000800 */
[--C-:B-1----:R-:W-:Y:S02]  /*a2a0*/  FFMA.FTZ R2, R19, c[0x0][0x2d0], -R6.reuse ;  /* 0x0000b40013027a23 */ /* 0x102fe40000010806 */
[----:B------:R-:W-:Y:S02]  /*a2b0*/  FFMA.FTZ R19, R23, c[0x0][0x2d0], -R6 ;  /* 0x0000b40017137a23 */ /* 0x000fe40000010806 */
[----:B------:R-:W1:Y:S05]  /*a2c0*/  LDSM.16.MT88.4 R20, [R185] ;  /* 0x00000000b914783b */ /* 0x000e6a0000004200 */
[----:B------:R3:W-:Y:S10]  /*a2d0*/  MUFU.EX2 R33, R2 ;  /* 0x0000000200217308 */ /* 0x0007f40000000800 */
[----:B------:R-:W-:Y:S10]  /*a2e0*/  MUFU.EX2 R226, R161 ;  /* 0x000000a100e27308 */ /* 0x000ff40000000800 */
[----:B------:R-:W-:Y:S01]  /*a2f0*/  MUFU.EX2 R107, R107 ;  /* 0x0000006b006b7308 */ /* 0x000fe20000000800 */
[----:B---3--:R-:W-:Y:S02]  /*a300*/  FMUL.FTZ R2, R3, c[0x0][0x2d0] ;  /* 0x0000b40003027a20 */ /* 0x008fe40000410000 */
[----:B------:R-:W-:Y:S07]  /*a310*/  FMUL.FTZ R3, R5, c[0x0][0x2d0] ;  /* 0x0000b40005037a20 */ /* 0x000fee0000410000 */
[----:B------:R-:W3:Y:S10]  /*a320*/  MUFU.EX2 R2, R2 ;  /* 0x0000000200027308 */ /* 0x000ef40000000800 */
        /* <DEDUP_REMOVED lines=10> */
[C---:B--2---:R-:W-:Y:S01]  /*a3d0*/  FMUL.FTZ R24, R0.reuse, R124 ;  /* 0x0000007c00187220 */ /* 0x044fe20000410000 */
[----:B------:R-:W-:Y:S01]  /*a3e0*/  F2FP.BF16.PACK_AB R108, R51, R105 ;  /* 0x00000069336c723e */ /* 0x000fe200000010ff */
[C---:B------:R-:W-:Y:S02]  /*a3f0*/  FMUL.FTZ R25, R0.reuse, R125 ;  /* 0x0000007d00197220 */ /* 0x040fe40000410000 */
[C---:B------:R-:W-:Y:S02]  /*a400*/  FMUL.FTZ R28, R0.reuse, R120 ;  /* 0x00000078001c7220 */ /* 0x040fe40000410000 */
[C---:B------:R-:W-:Y:S02]  /*a410*/  FMUL.FTZ R29, R0.reuse, R121 ;  /* 0x00000079001d7220 */ /* 0x040fe40000410000 */
[C---:B------:R-:W-:Y:S02]  /*a420*/  FMUL.FTZ R40, R0.reuse, R116 ;  /* 0x0000007400287220 */ /* 0x040fe40000410000 */
[C---:B------:R-:W-:Y:S02]  /*a430*/  FMUL.FTZ R41, R0.reuse, R117 ;  /* 0x0000007500297220 */ /* 0x040fe40000410000 */
[C---:B----4-:R-:W-:Y:S02]  /*a440*/  FFMA.FTZ R4, R0.reuse, R213, R167 ;  /* 0x000000d500047223 */ /* 0x050fe400000100a7 */
[C---:B------:R-:W-:Y:S01]  /*a450*/  FMUL.FTZ R8, R0.reuse, R132 ;  /* 0x0000008400087220 */ /* 0x040fe20000410000 */
[----:B------:R-:W2:Y:S01]  /*a460*/  MUFU.EX2 R213, R36 ;  /* 0x0000002400d57308 */ /* 0x000ea20000000800 */
[C---:B------:R-:W-:Y:S02]  /*a470*/  FMUL.FTZ R9, R0.reuse, R133 ;  /* 0x0000008500097220 */ /* 0x040fe40000410000 */
[C---:B------:R-:W-:Y:S02]  /*a480*/  FMUL.FTZ R12, R0.reuse, R128 ;  /* 0x00000080000c7220 */ /* 0x040fe40000410000 */
[C---:B------:R-:W-:Y:S02]  /*a490*/  FMUL.FTZ R13, R0.reuse, R129 ;  /* 0x00000081000d7220 */ /* 0x040fe40000410000 */
[----:B------:R-:W-:Y:S01]  /*a4a0*/  FMUL.FTZ R44, R0, R112 ;  /* 0x00000070002c7220 */ /* 0x000fe20000410000 */
[----:B-----5:R-:W-:Y:S01]  /*a4b0*/  F2FP.BF16.PACK_AB R112, R110, R167 ;  /* 0x000000a76e70723e */ /* 0x020fe200000010ff */
        /* <DEDUP_REMOVED lines=16> */
[C---:B---3--:R-:W-:Y:S02]  /*a5c0*/  FFMA.FTZ R106, R2.reuse, R214, R33 ;  /* 0x000000d6026a7223 */ /* 0x048fe40000010021 */
[C---:B------:R-:W-:Y:S02]  /*a5d0*/  FMUL.FTZ R10, R2.reuse, R134 ;  /* 0x00000086020a7220 */ /* 0x040fe40000410000 */
[C---:B------:R-:W-:Y:S01]  /*a5e0*/  FMUL.FTZ R11, R2.reuse, R135 ;  /* 0x00000087020b7220 */ /* 0x040fe20000410000 */
[----:B------:R-:W-:Y:S01]  /*a5f0*/  MUFU.EX2 R0, R3 ;  /* 0x0000000300007308 */ /* 0x000fe20000000800 */
[C---:B------:R-:W-:Y:S02]  /*a600*/  FMUL.FTZ R26, R2.reuse, R126 ;  /* 0x0000007e021a7220 */ /* 0x040fe40000410000 */
[C---:B------:R-:W-:Y:S02]  /*a610*/  FMUL.FTZ R27, R2.reuse, R127 ;  /* 0x0000007f021b7220 */ /* 0x040fe40000410000 */
[C---:B------:R-:W-:Y:S01]  /*a620*/  FMUL.FTZ R30, R2.reuse, R122 ;  /* 0x0000007a021e7220 */ /* 0x040fe20000410000 */
[----:B------:R-:W-:Y:S01]  /*a630*/  LDSM.16.MT88.4 R124, [R185+0x1000] ;  /* 0x00100000b97c783b */ /* 0x000fe20000004200 */
[C---:B------:R-:W-:Y:S02]  /*a640*/  FMUL.FTZ R31, R2.reuse, R123 ;  /* 0x0000007b021f7220 */ /* 0x040fe40000410000 */
[C---:B------:R-:W-:Y:S01]  /*a650*/  FMUL.FTZ R42, R2.reuse, R118 ;  /* 0x00000076022a7220 */ /* 0x040fe20000410000 */
[----:B------:R3:W-:Y:S01]  /*a660*/  MUFU.EX2 R214, R39 ;  /* 0x0000002700d67308 */ /* 0x0007e20000000800 */
[C---:B------:R-:W-:Y:S02]  /*a670*/  FMUL.FTZ R43, R2.reuse, R119 ;  /* 0x00000077022b7220 */ /* 0x040fe40000410000 */
[C---:B------:R-:W-:Y:S01]  /*a680*/  FMUL.FTZ R14, R2.reuse, R130 ;  /* 0x00000082020e7220 */ /* 0x040fe20000410000 */
[----:B------:R-:W-:Y:S01]  /*a690*/  LDSM.16.MT88.4 R116, [R185+0xc00] ;  /* 0x000c0000b974783b */ /* 0x000fe20000004200 */
[C---:B------:R-:W-:Y:S02]  /*a6a0*/  FMUL.FTZ R15, R2.reuse, R131 ;  /* 0x00000083020f7220 */ /* 0x040fe40000410000 */
[C---:B------:R-:W-:Y:S01]  /*a6b0*/  FMUL.FTZ R46, R2.reuse, R114 ;  /* 0x00000072022e7220 */ /* 0x040fe20000410000 */
[----:B--2---:R-:W-:Y:S01]  /*a6c0*/  F2FP.BF16.PACK_AB R114, R213, R212 ;  /* 0x000000d4d572723e */ /* 0x004fe200000010ff */
[C---:B------:R-:W-:Y:S01]  /*a6d0*/  FMUL.FTZ R47, R2.reuse, R115 ;  /* 0x00000073022f7220 */ /* 0x040fe20000410000 */
[----:B------:R-:W2:Y:S01]  /*a6e0*/  MUFU.EX2 R134, R32 ;  /* 0x0000002000867308 */ /* 0x000ea20000000800 */
[C---:B------:R-:W-:Y:S01]  /*a6f0*/  FMUL.FTZ R58, R2.reuse, R58 ;  /* 0x0000003a023a7220 */ /* 0x040fe20000410000 */
[----:B------:R-:W-:Y:S01]  /*a700*/  LDSM.16.MT88.4 R120, [R186+0x400] ;  /* 0x00040000ba78783b */ /* 0x000fe20000004200 */
[C---:B------:R-:W-:Y:S02]  /*a710*/  FMUL.FTZ R59, R2.reuse, R59 ;  /* 0x0000003b023b7220 */ /* 0x040fe40000410000 */
[C---:B------:R-:W-:Y:S02]  /*a720*/  FMUL.FTZ R62, R2.reuse, R62 ;  /* 0x0000003e023e7220 */ /* 0x040fe40000410000 */
[C---:B------:R-:W-:Y:S02]  /*a730*/  FMUL.FTZ R63, R2.reuse, R63 ;  /* 0x0000003f023f7220 */ /* 0x040fe40000410000 */
[C---:B------:R-:W-:Y:S01]  /*a740*/  FMUL.FTZ R74, R2.reuse, R74 ;  /* 0x0000004a024a7220 */ /* 0x040fe20000410000 */
[----:B------:R-:W4:Y:S01]  /*a750*/  MUFU.EX2 R135, R19 ;  /* 0x0000001300877308 */ /* 0x000f220000000800 */
[C---:B------:R-:W-:Y:S02]  /*a760*/  FMUL.FTZ R75, R2.reuse, R75 ;  /* 0x0000004b024b7220 */ /* 0x040fe40000410000 */
[C---:B------:R-:W-:Y:S01]  /*a770*/  FMUL.FTZ R78, R2.reuse, R78 ;  /* 0x0000004e024e7220 */ /* 0x040fe20000410000 */
[----:B---3--:R-:W3:Y:S01]  /*a780*/  LDSM.16.MT88.4 R36, [R186] ;  /* 0x00000000ba24783b */ /* 0x008ee20000004200 */
[C---:B------:R-:W-:Y:S02]  /*a790*/  FMUL.FTZ R79, R2.reuse, R79 ;  /* 0x0000004f024f7220 */ /* 0x040fe40000410000 */
[C---:B------:R-:W-:Y:S02]  /*a7a0*/  FMUL.FTZ R90, R2.reuse, R90 ;  /* 0x0000005a025a7220 */ /* 0x040fe40000410000 */
[C---:B------:R-:W-:Y:S01]  /*a7b0*/  FMUL.FTZ R91, R2.reuse, R91 ;  /* 0x0000005b025b7220 */ /* 0x040fe20000410000 */
[----:B------:R-:W-:Y:S01]  /*a7c0*/  MUFU.EX2 R130, R181 ;  /* 0x000000b500827308 */ /* 0x000fe20000000800 */
[C---:B------:R-:W-:Y:S02]  /*a7d0*/  FMUL.FTZ R94, R2.reuse, R94 ;  /* 0x0000005e025e7220 */ /* 0x040fe40000410000 */
[----:B------:R-:W-:Y:S01]  /*a7e0*/  FMUL.FTZ R95, R2, R95 ;  /* 0x0000005f025f7220 */ /* 0x000fe20000410000 */
[----:B--2---:R-:W-:Y:S01]  /*a7f0*/  F2FP.BF16.PACK_AB R113, R134, R33 ;  /* 0x000000218671723e */ /* 0x004fe200000010ff */
[----:B------:R-:W-:Y:S01]  /*a800*/  FFMA.FTZ R2, R0, R224, R109 ;  /* 0x000000e000027223 */ /* 0x000fe2000001006d */
[----:B------:R-:W-:Y:S01]  /*a810*/  F2FP.BF16.PACK_AB R109, R111, R109 ;  /* 0x0000006d6f6d723e */ /* 0x000fe200000010ff */
[----:B------:R-:W-:Y:S02]  /*a820*/  FMUL.FTZ R5, R100, R137 ;  /* 0x0000008964057220 */ /* 0x000fe40000410000 */
[C---:B------:R-:W-:Y:S01]  /*a830*/  FMUL.FTZ R6, R0.reuse, R138 ;  /* 0x0000008a00067220 */ /* 0x040fe20000410000 */
[----:B------:R-:W-:Y:S01]  /*a840*/  MUFU.EX2 R128, R165 ;  /* 0x000000a500807308 */ /* 0x000fe20000000800 */
[----:B------:R-:W-:Y:S02]  /*a850*/  FMUL.FTZ R7, R0, R139 ;  /* 0x0000008b00077220 */ /* 0x000fe40000410000 */
[----:B------:R-:W-:Y:S01]  /*a860*/  FFMA.FTZ R3, R100, R221, R105 ;  /* 0x000000dd64037223 */ /* 0x000fe20000010069 */
[----:B----4-:R-:W-:Y:S01]  /*a870*/  F2FP.BF16.PACK_AB R115, R231, R135 ;  /* 0x00000087e773723e */ /* 0x010fe200000010ff */
[----:B------:R-:W-:Y:S01]  /*a880*/  FADD.FTZ R2, R111, R2 ;  /* 0x000000026f027221 */ /* 0x000fe20000010000 */
[----:B------:R-:W-:Y:S01]  /*a890*/  F2FP.BF16.PACK_AB R111, R214, R220 ;  /* 0x000000dcd66f723e */ /* 0x000fe200000010ff */
[----:B------:R-:W-:Y:S01]  /*a8a0*/  FADD.FTZ R105, R110, R4 ;  /* 0x000000046e697221 */ /* 0x000fe20000010000 */
[----:B------:R-:W-:Y:S01]  /*a8b0*/  F2FP.BF16.PACK_AB R110, R223, R222 ;  /* 0x000000dedf6e723e */ /* 0x000fe200000010ff */
[C---:B------:R-:W-:Y:S01]  /*a8c0*/  FMUL.FTZ R4, R100.reuse, R136 ;  /* 0x0000008864047220 */ /* 0x040fe20000410000 */
[----:B------:R-:W-:Y:S01]  /*a8d0*/  MUFU.EX2 R131, R164 ;  /* 0x000000a400837308 */ /* 0x000fe20000000800 */
[C---:B------:R-:W-:Y:S02]  /*a8e0*/  FMUL.FTZ R16, R100.reuse, R140 ;  /* 0x0000008c64107220 */ /* 0x040fe40000410000 */
[----:B------:R-:W-:Y:S02]  /*a8f0*/  FMUL.FTZ R17, R100, R141 ;  /* 0x0000008d64117220 */ /* 0x000fe40000410000 */
[C---:B------:R-:W-:Y:S01]  /*a900*/  FMUL.FTZ R18, R0.reuse, R142 ;  /* 0x0000008e00127220 */ /* 0x040fe20000410000 */
[-C--:B-1----:R-:W-:Y:S04]  /*a910*/  HMMA.16816.F32.BF16 R4, R108, R20.reuse, R4 ;  /* 0x000000146c04723c */ /* 0x082fe80000041804 */
[----:B------:R-:W-:Y:S01]  /*a920*/  MUFU.EX2 R224, R163 ;  /* 0x000000a300e07308 */ /* 0x000fe20000000800 */
[----:B------:R-:W-:Y:S02]  /*a930*/  FMUL.FTZ R19, R0, R143 ;  /* 0x0000008f00137220 */ /* 0x000fe40000410000 */
[----:B------:R-:W-:Y:S01]  /*a940*/  LDSM.16.MT88.4 R140, [R185+0x800] ;  /* 0x00080000b98c783b */ /* 0x000fe20000004200 */
[C---:B------:R-:W-:Y:S04]  /*a950*/  HMMA.16816.F32.BF16 R8, R112.reuse, R20, R8 ;  /* 0x000000147008723c */ /* 0x040fe80000041808 */
[C---:B------:R-:W-:Y:S02]  /*a960*/  FMUL.FTZ R32, R100.reuse, R148 ;  /* 0x0000009464207220 */ /* 0x040fe40000410000 */
[----:B------:R-:W-:Y:S01]  /*a970*/  FMUL.FTZ R33, R100, R149 ;  /* 0x0000009564217220 */ /* 0x000fe20000410000 */
[----:B------:R-:W-:Y:S01]  /*a980*/  MUFU.EX2 R221, R160 ;  /* 0x000000a000dd7308 */ /* 0x000fe20000000800 */
[-C--:B------:R-:W-:Y:S04]  /*a990*/  HMMA.16816.F32.BF16 R12, R112, R22.reuse, R12 ;  /* 0x00000016700c723c */ /* 0x080fe8000004180c */
[C---:B------:R-:W-:Y:S02]  /*a9a0*/  FMUL.FTZ R34, R0.reuse, R150 ;  /* 0x0000009600227220 */ /* 0x040fe40000410000 */
[----:B------:R-:W-:Y:S02]  /*a9b0*/  FMUL.FTZ R35, R0, R151 ;  /* 0x0000009700237220 */ /* 0x000fe40000410000 */
[C---:B------:R-:W-:Y:S01]  /*a9c0*/  HMMA.16816.F32.BF16 R16, R108.reuse, R22, R16 ;  /* 0x000000166c10723c */ /* 0x040fe20000041810 */
[----:B------:R-:W-:Y:S01]  /*a9d0*/  LDSM.16.MT88.4 R148, [R186+0x800] ;  /* 0x00080000ba94783b */ /* 0x000fe20000004200 */
[----:B------:R-:W-:Y:S02]  /*a9e0*/  MUFU.EX2 R172, R211 ;  /* 0x000000d300ac7308 */ /* 0x000fe40000000800 */
[C---:B------:R-:W-:Y:S02]  /*a9f0*/  FMUL.FTZ R20, R100.reuse, R144 ;  /* 0x0000009064147220 */ /* 0x040fe40000410000 */
[----:B------:R-:W-:Y:S02]  /*aa00*/  FMUL.FTZ R21, R100, R145 ;  /* 0x0000009164157220 */ /* 0x000fe40000410000 */
[C---:B------:R-:W-:Y:S04]  /*aa10*/  FMUL.FTZ R22, R0.reuse, R146 ;  /* 0x0000009200167220 */ /* 0x040fe80000410000 */
[----:B------:R-:W-:Y:S01]  /*aa20*/  FMUL.FTZ R23, R0, R147 ;  /* 0x0000009300177220 */ /* 0x000fe20000410000 */
[----:B------:R-:W-:Y:S01]  /*aa30*/  MUFU.EX2 R181, R209 ;  /* 0x000000d100b57308 */ /* 0x000fe20000000800 */
[C---:B------:R-:W-:Y:S02]  /*aa40*/  FMUL.FTZ R48, R100.reuse, R156 ;  /* 0x0000009c64307220 */ /* 0x040fe40000410000 */
[----:B------:R-:W-:Y:S02]  /*aa50*/  FMUL.FTZ R49, R100, R157 ;  /* 0x0000009d64317220 */ /* 0x000fe40000410000 */
[C---:B------:R-:W-:Y:S01]  /*aa60*/  FMUL.FTZ R50, R0.reuse, R158 ;  /* 0x0000009e00327220 */ /* 0x040fe20000410000 */
[-C--:B---3--:R-:W-:Y:S03]  /*aa70*/  HMMA.16816.F32.BF16 R20, R108, R36.reuse, R20 ;  /* 0x000000246c14723c */ /* 0x088fe60000041814 */
[----:B------:R-:W-:Y:S01]  /*aa80*/  FADD.FTZ R3, R51, R3 ;  /* 0x0000000333037221 */ /* 0x000fe20000010000 */
[----:B------:R-:W-:Y:S01]  /*aa90*/  MUFU.EX2 R180, R205 ;  /* 0x000000cd00b47308 */ /* 0x000fe20000000800 */
[----:B------:R-:W-:Y:S02]  /*aaa0*/  FMUL.FTZ R51, R0, R159 ;  /* 0x0000009f00337220 */ /* 0x000fe40000410000 */
[----:B------:R-:W-:Y:S01]  /*aab0*/  LDSM.16.MT88.4 R156, [R185+0x1400] ;  /* 0x00140000b99c783b */ /* 0x000fe20000004200 */
[C---:B------:R-:W-:Y:S04]  /*aac0*/  HMMA.16816.F32.BF16 R24, R112.reuse, R36, R24 ;  /* 0x000000247018723c */ /* 0x040fe80000041818 */
[C---:B------:R-:W-:Y:S02]  /*aad0*/  FMUL.FTZ R52, R100.reuse, R52 ;  /* 0x0000003464347220 */ /* 0x040fe40000410000 */
[C---:B------:R-:W-:Y:S01]  /*aae0*/  FMUL.FTZ R53, R100.reuse, R53 ;  /* 0x0000003564357220 */ /* 0x040fe20000410000 */
[----:B------:R-:W1:Y:S01]  /*aaf0*/  MUFU.EX2 R170, R174 ;  /* 0x000000ae00aa7308 */ /* 0x000e620000000800 */
[-C--:B------:R-:W-:Y:S04]  /*ab00*/  HMMA.16816.F32.BF16 R28, R112, R38.reuse, R28 ;  /* 0x00000026701c723c */ /* 0x080fe8000004181c */
[C---:B------:R-:W-:Y:S02]  /*ab10*/  FMUL.FTZ R36, R100.reuse, R152 ;  /* 0x0000009864247220 */ /* 0x040fe40000410000 */
[----:B------:R-:W-:Y:S02]  /*ab20*/  FMUL.FTZ R37, R100, R153 ;  /* 0x0000009964257220 */ /* 0x000fe40000410000 */
[C---:B------:R-:W-:Y:S01]  /*ab30*/  HMMA.16816.F32.BF16 R32, R108.reuse, R38, R32 ;  /* 0x000000266c20723c */ /* 0x040fe20000041820 */
[----:B------:R-:W2:Y:S03]  /*ab40*/  MUFU.EX2 R167, R179 ;  /* 0x000000b300a77308 */ /* 0x000ea60000000800 */
[C---:B------:R-:W-:Y:S02]  /*ab50*/  FMUL.FTZ R54, R0.reuse, R54 ;  /* 0x0000003600367220 */ /* 0x040fe40000410000 */
[C---:B------:R-:W-:Y:S02]  /*ab60*/  FMUL.FTZ R55, R0.reuse, R55 ;  /* 0x0000003700377220 */ /* 0x040fe40000410000 */
[C---:B------:R-:W-:Y:S03]  /*ab70*/  FMUL.FTZ R38, R0.reuse, R154 ;  /* 0x0000009a00267220 */ /* 0x040fe60000410000 */
[----:B------:R-:W3:Y:S01]  /*ab80*/  MUFU.EX2 R165, R178 ;  /* 0x000000b200a57308 */ /* 0x000ee20000000800 */
[----:B------:R-:W-:Y:S02]  /*ab90*/  FMUL.FTZ R39, R0, R155 ;  /* 0x0000009b00277220 */ /* 0x000fe40000410000 */
[----:B------:R-:W-:Y:S01]  /*aba0*/  FMUL.FTZ R64, R100, R64 ;  /* 0x0000004064407220 */ /* 0x000fe20000410000 */
[----:B-1----:R-:W-:Y:S01]  /*abb0*/  F2FP.BF16.PACK_AB R160, R170, R168 ;  /* 0x000000a8aaa0723e */ /* 0x002fe200000010ff */
[----:B------:R-:W-:Y:S02]  /*abc0*/  FMUL.FTZ R65, R100, R65 ;  /* 0x0000004164417220 */ /* 0x000fe40000410000 */
[C---:B------:R-:W-:Y:S01]  /*abd0*/  FMUL.FTZ R66, R0.reuse, R66 ;  /* 0x0000004200427220 */ /* 0x040fe20000410000 */
[-C--:B------:R-:W-:Y:S02]  /*abe0*/  HMMA.16816.F32.BF16 R36, R108, R116.reuse, R36 ;  /* 0x000000746c24723c */ /* 0x080fe40000041824 */
[----:B------:R-:W-:Y:S01]  /*abf0*/  MUFU.EX2 R164, R182 ;  /* 0x000000b600a47308 */ /* 0x000fe20000000800 */
[----:B------:R-:W-:Y:S02]  /*ac00*/  FMUL.FTZ R67, R0, R67 ;  /* 0x0000004300437220 */ /* 0x000fe40000410000 */
[C---:B------:R-:W-:Y:S01]  /*ac10*/  FMUL.FTZ R68, R100.reuse, R68 ;  /* 0x0000004464447220 */ /* 0x040fe20000410000 */
[----:B--2---:R-:W-:Y:S01]  /*ac20*/  F2FP.BF16.PACK_AB R162, R167, R173 ;  /* 0x000000ada7a2723e */ /* 0x004fe200000010ff */
[----:B------:R-:W-:Y:S01]  /*ac30*/  FMUL.FTZ R69, R100, R69 ;  /* 0x0000004564457220 */ /* 0x000fe20000410000 */
[C---:B------:R-:W-:Y:S04]  /*ac40*/  HMMA.16816.F32.BF16 R40, R112.reuse, R116, R40 ;  /* 0x000000747028723c */ /* 0x040fe80000041828 */
[C---:B------:R-:W-:Y:S02]  /*ac50*/  FMUL.FTZ R70, R0.reuse, R70 ;  /* 0x0000004600467220 */ /* 0x040fe40000410000 */
[----:B------:R-:W-:Y:S02]  /*ac60*/  FMUL.FTZ R71, R0, R71 ;  /* 0x0000004700477220 */ /* 0x000fe40000410000 */
[-C--:B------:R-:W-:Y:S04]  /*ac70*/  HMMA.16816.F32.BF16 R44, R112, R118.reuse, R44 ;  /* 0x00000076702c723c */ /* 0x080fe8000004182c */
[C---:B------:R-:W-:Y:S01]  /*ac80*/  FMUL.FTZ R80, R100.reuse, R80 ;  /* 0x0000005064507220 */ /* 0x040fe20000410000 */
[----:B---3--:R-:W-:Y:S01]  /*ac90*/  F2FP.BF16.PACK_AB R161, R165, R166 ;  /* 0x000000a6a5a1723e */ /* 0x008fe200000010ff */
[----:B------:R-:W-:Y:S02]  /*aca0*/  FMUL.FTZ R81, R100, R81 ;  /* 0x0000005164517220 */ /* 0x000fe40000410000 */
[C---:B------:R-:W-:Y:S01]  /*acb0*/  HMMA.16816.F32.BF16 R48, R108.reuse, R118, R48 ;  /* 0x000000766c30723c */ /* 0x040fe20000041830 */
[----:B------:R-:W1:Y:S03]  /*acc0*/  LDSM.16.MT88.4 R116, [R186+0xc00] ;  /* 0x000c0000ba74783b */ /* 0x000e660000004200 */
        /* <DEDUP_REMOVED lines=8> */
[----:B------:R-:W-:Y:S02]  /*ad50*/  FADD.FTZ R100, R134, R106 ;  /* 0x0000006a86647221 */ /* 0x000fe40000010000 */
[C---:B------:R-:W-:Y:S01]  /*ad60*/  FMUL.FTZ R98, R0.reuse, R98 ;  /* 0x0000006200627220 */ /* 0x040fe20000410000 */
[----:B------:R-:W2:Y:S01]  /*ad70*/  MUFU.EX2 R106, R204 ;  /* 0x000000cc006a7308 */ /* 0x000ea20000000800 */
[----:B------:R-:W-:Y:S02]  /*ad80*/  FMUL.FTZ R99, R0, R99 ;  /* 0x0000006300637220 */ /* 0x000fe40000410000 */
[----:B------:R-:W-:Y:S02]  /*ad90*/  FADD.FTZ R0, R212, R105 ;  /* 0x00000069d4007221 */ /* 0x000fe40000010000 */
[----:B------:R-:W-:Y:S02]  /*ada0*/  FADD.FTZ R105, R135, R100 ;  /* 0x0000006487697221 */ /* 0x000fe40000010000 */
[----:B------:R-:W-:Y:S02]  /*adb0*/  FADD.FTZ R3, R222, R3 ;  /* 0x00000003de037221 */ /* 0x000fe40000010000 */
[----:B------:R-:W-:Y:S02]  /*adc0*/  FADD.FTZ R2, R220, R2 ;  /* 0x00000002dc027221 */ /* 0x000fe40000010000 */
[----:B------:R-:W-:Y:S02]  /*add0*/  FADD.FTZ R100, R223, R3 ;  /* 0x00000003df647221 */ /* 0x000fe40000010000 */
[----:B------:R-:W-:Y:S02]  /*ade0*/  FADD.FTZ R3, R214, R2 ;  /* 0x00000002d6037221 */ /* 0x000fe40000010000 */
[----:B------:R-:W-:Y:S01]  /*adf0*/  FADD.FTZ R100, R130, R100 ;  /* 0x0000006482647221 */ /* 0x000fe20000010000 */
[-C--:B-1----:R-:W-:Y:S03]  /*ae00*/  HMMA.16816.F32.BF16 R52, R108, R116.reuse, R52 ;  /* 0x000000746c34723c */ /* 0x082fe60000041834 */
[----:B------:R-:W-:Y:S02]  /*ae10*/  FADD.FTZ R3, R129, R3 ;  /* 0x0000000381037221 */ /* 0x000fe40000010000 */
[----:B------:R-:W-:Y:S02]  /*ae20*/  FADD.FTZ R100, R133, R100 ;  /* 0x0000006485647221 */ /* 0x000fe40000010000 */
[----:B------:R-:W-:Y:S01]  /*ae30*/  FADD.FTZ R3, R132, R3 ;  /* 0x0000000384037221 */ /* 0x000fe20000010000 */
[C---:B------:R-:W-:Y:S04]  /*ae40*/  HMMA.16816.F32.BF16 R56, R112.reuse, R116, R56 ;  /* 0x000000747038723c */ /* 0x040fe80000041838 */
[----:B--2---:R-:W-:Y:S01]  /*ae50*/  F2FP.BF16.PACK_AB R163, R106, R164 ;  /* 0x000000a46aa3723e */ /* 0x004fe200000010ff */
[----:B------:R-:W-:Y:S02]  /*ae60*/  FADD.FTZ R2, R213, R0 ;  /* 0x00000000d5027221 */ /* 0x000fe40000010000 */
[----:B------:R-:W-:Y:S01]  /*ae70*/  FADD.FTZ R0, R231, R105 ;  /* 0x00000069e7007221 */ /* 0x000fe20000010000 */
[-C--:B------:R-:W-:Y:S04]  /*ae80*/  HMMA.16816.F32.BF16 R60, R112, R118.reuse, R60 ;  /* 0x00000076703c723c */ /* 0x080fe8000004183c */
[----:B------:R-:W-:Y:S01]  /*ae90*/  FADD.FTZ R2, R128, R2 ;  /* 0x0000000280027221 */ /* 0x000fe20000010000 */
[----:B------:R-:W-:Y:S01]  /*aea0*/  MOV R105, R104 ;  /* 0x0000006800697202 */ /* 0x000fe20000000f00 */
[----:B------:R-:W-:Y:S02]  /*aeb0*/  FADD.FTZ R0, R107, R0 ;  /* 0x000000006b007221 */ /* 0x000fe40000010000 */
[C---:B------:R-:W-:Y:S01]  /*aec0*/  HMMA.16816.F32.BF16 R64, R108.reuse, R118, R64 ;  /* 0x000000766c40723c */ /* 0x040fe20000041840 */
[----:B------:R-:W1:Y:S03]  /*aed0*/  LDSM.16.MT88.4 R116, [R185+0x1800] ;  /* 0x00180000b974783b */ /* 0x000e660000004200 */
[----:B------:R-:W-:Y:S02]  /*aee0*/  FADD.FTZ R2, R131, R2 ;  /* 0x0000000283027221 */ /* 0x000fe40000010000 */
[----:B------:R-:W-:Y:S02]  /*aef0*/  FADD.FTZ R0, R221, R0 ;  /* 0x00000000dd007221 */ /* 0x000fe40000010000 */
[----:B------:R-:W-:Y:S04]  /*af00*/  FADD.FTZ R3, R227, R3 ;  /* 0x00000003e3037221 */ /* 0x000fe80000010000 */
[----:B------:R-:W-:Y:S02]  /*af10*/  FADD.FTZ R2, R224, R2 ;  /* 0x00000002e0027221 */ /* 0x000fe40000010000 */
[----:B------:R-:W-:Y:S01]  /*af20*/  FADD.FTZ R0, R219, R0 ;  /* 0x00000000db007221 */ /* 0x000fe20000010000 */
        /* <DEDUP_REMOVED lines=45> */
[----:B------:R-:W-:Y:S07]  /*b200*/  HMMA.16816.F32.BF16 R96, R108, R126, R96 ;  /* 0x0000007e6c60723c */ /* 0x000fee0000041860 */
[----:B------:R-:W-:Y:S02]  /*b210*/  F2FP.BF16.PACK_AB R108, R176, R172 ;  /* 0x000000acb06c723e */ /* 0x000fe400000010ff */
[----:B------:R-:W-:Y:S03]  /*b220*/  F2FP.BF16.PACK_AB R109, R175, R171 ;  /* 0x000000abaf6d723e */ /* 0x000fe600000010ff */
[----:B------:R-:W-:Y:S02]  /*b230*/  F2FP.BF16.PACK_AB R110, R206, R181 ;  /* 0x000000b5ce6e723e */ /* 0x000fe400000010ff */
[----:B------:R-:W-:Y:S07]  /*b240*/  F2FP.BF16.PACK_AB R111, R183, R180 ;  /* 0x000000b4b76f723e */ /* 0x000fee00000010ff */
        /* <DEDUP_REMOVED lines=48> */
[----:B------:R-:W-:Y:S02]  /*b550*/  MOV R106, R103 ;  /* 0x00000067006a7202 */ /* 0x000fe40000000f00 */
[----:B------:R-:W-:Y:S01]  /*b560*/  MOV R108, R101 ;  /* 0x00000065006c7202 */ /* 0x000fe20000000f00 */
[----:B------:R-:W-:-:S05]  /*b570*/  @P0 BRA `(.L_x_2468) ;  /* 0xffffbcb000000947 */ /* 0x000fca000383ffff */
.L_x_2435:
        /* <DEDUP_REMOVED lines=21> */
.L_x_2471:
[----:B------:R-:W-:-:S04]  /*b6d0*/  MOV R3, 0x1 ;  /* 0x0000000100037802 */ /* 0x000fc80000000f00 */
[----:B------:R-:W-:-:S13]  /*b6e0*/  ISETP.NE.AND P0, PT, R3, c[0x0][0x32c], PT ;  /* 0x0000cb0003007a0c */ /* 0x000fda0003f05270 */
[----:B------:R-:W-:-:S05]  /*b6f0*/  @P0 IMAD.HI.U32 R3, R0, c[0x0][0x330], RZ ;  /* 0x0000cc0000030a27 */ /* 0x000fca00078e00ff */
[----:B------:R-:W-:Y:S02]  /*b700*/  @P0 SHF.R.U32.HI R0, RZ, c[0x0][0x334], R3 ;  /* 0x0000cd00ff000a19 */ /* 0x000fe40000011603 */
.L_x_2472:
[----:B------:R-:W-:Y:S05]  /*b710*/  BSYNC B0 ;  /* 0x0000000000007941 */ /* 0x000fea0003800000 */
.L_x_2470:
[----:B------:R-:W-:-:S05]  /*b720*/  IMAD R0, R0, c[0x0][0x32c], RZ ;  /* 0x0000cb0000007a24 */ /* 0x000fca00078e02ff */
[----:B------:R-:W-:-:S04]  /*b730*/  IMNMX R2, R2, R0, !PT ;  /* 0x0000000002027217 */ /* 0x000fc80007800200 */
.L_x_2469:
[----:B------:R-:W-:-:S05]  /*b740*/  IADD3 R2, R2, 0x2f, RZ ;  /* 0x0000002f02027810 */ /* 0x000fca0007ffe0ff */
[----:B------:R-:W-:-:S05]  /*b750*/  IMAD.HI R2, R2, 0x2aaaaaab, RZ ;  /* 0x2aaaaaab02027827 */ /* 0x000fca00078e02ff */
[----:B------:R-:W-:-:S04]  /*b760*/  SHF.R.U32.HI R0, RZ, 0x1f, R2 ;  /* 0x0000001fff007819 */ /* 0x000fc80000011602 */
[----:B------:R-:W-:-:S04]  /*b770*/  LEA.HI.SX32 R0, R2, R0, 0x1d ;  /* 0x0000000002007211 */ /* 0x000fc800078feaff */
[----:B------:R-:W-:-:S04]  /*b780*/  IMNMX R231, R239, R0, !PT ;  /* 0x00000000efe77217 */ /* 0x000fc80007800200 */
[----:B------:R-:W-:-:S13]  /*b790*/  ISETP.GE.AND P0, PT, R201, R231, PT ;  /* 0x000000e7c900720c */ /* 0x000fda0003f06270 */
[----:B------:R-:W-:Y:S05]  /*b7a0*/  @!P0 BRA `(.L_x_2473) ;  /* 0x00002bd000008947 */ /* 0x000fea0003800000 */
.L_x_2486:
        /* <DEDUP_REMOVED lines=34> */
.L_x_2622:
[----:B------:R-:W-:-:S05]  /*b9d0*/  BRA.DIV ~URZ, `(.L_x_2477) ;  /* 0x0000d9027f007947 */ /* 0x000fca000b800000 */
[----:B------:R4:W3:Y:S02]  /*b9e0*/  SHFL.IDX PT, R0, R10, RZ, 0x1c1f ;  /* 0x001c1fff0a007589 */ /* 0x0008e400000e0000 */
.L_x_2623:
        /* <DEDUP_REMOVED lines=24> */
.L_x_2624:
        /* <DEDUP_REMOVED lines=15> */
.L_x_2475:
[----:B------:R-:W-:Y:S05]  /*bc60*/  BSYNC B0 ;  /* 0x0000000000007941 */ /* 0x000fea0003800000 */
.L_x_2474:
        /* <DEDUP_REMOVED lines=102> */
[----:B------:R-:W-:Y:S01]  /*c2d0*/  IMAD R2, R201, 0x30, R242 ;  /* 0x00000030c9027824 */ /* 0x000fe200078e02f2 */
[----:B------:R-:W-:Y:S01]  /*c2e0*/  IADD3 R105, -R241, 0x30, RZ ;  /* 0x00000030f1697810 */ /* 0x000fe20007ffe1ff */
[----:B------:R-:W-:Y:S01]  /*c2f0*/  IMAD.MOV.U32 R200, RZ, RZ, RZ ;  /* 0x000000ffffc87224 */ /* 0x000fe200078e00ff */
[----:B------:R-:W-:Y:S02]  /*c300*/  ISETP.NE.AND P2, PT, R0, 0x1, PT ;  /* 0x000000010000780c */ /* 0x000fe40003f45270 */
[----:B------:R-:W-:Y:S05]  /*c310*/  IADD3 R2, R2, -0x30, R240 ;  /* 0xffffffd002027810 */ /* 0x000fea0007ffe0f0 */
[----:B------:R-:W-:Y:S06]  /*c320*/  IMAD.MOV.U32 R0, RZ, RZ, R2 ;  /* 0x000000ffff007224 */ /* 0x000fec00078e0002 */
        /* <DEDUP_REMOVED lines=25> */
.L_x_2625:
[----:B------:R-:W-:-:S05]  /*c4c0*/  BRA.DIV ~URZ, `(.L_x_2482) ;  /* 0x0000cfc27f007947 */ /* 0x000fca000b800000 */
[----:B------:R3:W4:Y:S02]  /*c4d0*/  SHFL.IDX PT, R0, R111, RZ, 0x1c1f ;  /* 0x001c1fff6f007589 */ /* 0x00072400000e0000 */
.L_x_2626:
        /* <DEDUP_REMOVED lines=25> */
.L_x_2627:
[----:B--2---:R-:W-:Y:S02]  /*c670*/  IMAD.SHL.U32 R2, R203, 0x2, RZ ;  /* 0x00000002cb027824 */ /* 0x004fe400078e00ff */
[----:B------:R-:W-:Y:S03]  /*c680*/  IMAD.SHL.U32 R105, R237, 0x2, RZ ;  /* 0x00000002ed697824 */ /* 0x000fe600078e00ff */
        /* <DEDUP_REMOVED lines=19> */
.L_x_2480:
[----:B------:R-:W-:Y:S05]  /*c7c0*/  BSYNC B0 ;  /* 0x0000000000007941 */ /* 0x000fea0003800000 */
.L_x_2479:
        /* <DEDUP_REMOVED lines=51> */
.L_x_2628:
        /* <DEDUP_REMOVED lines=15> */
.L_x_2629:
[----:B--2---:R-:W-:Y:S01]  /*cbf0*/  FMNMX.FTZ R105, R0, R100, !PT ;  /* 0x0000006400697209 */ /* 0x004fe20007810000 */
[----:B------:R-:W-:Y:S01]  /*cc00*/  FMUL.FTZ R0, R104, c[0x0][0x2d0] ;  /* 0x0000b40068007a20 */ /* 0x000fe20000410000 */
[----:B------:R-:W-:Y:S01]  /*cc10*/  WARPSYNC 0xffffffff ;  /* 0xffffffff00007948 */ /* 0x000fe20003800000 */
[----:B------:R-:W-:Y:S01]  /*cc20*/  FMUL.FTZ R3, R103, c[0x0][0x2d0] ;  /* 0x0000b40067037a20 */ /* 0x000fe20000410000 */
[----:B------:R-:W-:Y:S01]  /*cc30*/  ISETP.GT.AND P0, PT, R201, R231, PT ;  /* 0x000000e7c900720c */ /* 0x000fe20003f04270 */
        /* <DEDUP_REMOVED lines=14> */
[C---:B------:R-:W-:Y:S02]  /*cd20*/  FADD.FTZ R0, -R102.reuse, R106 ;  /* 0x0000006a66007221 */ /* 0x040fe40000010100 */
[----:B------:R-:W-:Y:S01]  /*cd30*/  FMUL.FTZ R4, R102, c[0x0][0x2d0] ;  /* 0x0000b40066047a20 */ /* 0x000fe20000410000 */
[----:B------:R-:W-:Y:S01]  /*cd40*/  MUFU.EX2 R219, R16 ;  /* 0x0000001000db7308 */ /* 0x000fe20000000800 */
[----:B------:R-:W-:Y:S02]  /*cd50*/  FMUL.FTZ R0, R0, c[0x0][0x2d0] ;  /* 0x0000b40000007a20 */ /* 0x000fe40000410000 */
        /* <DEDUP_REMOVED lines=14> */
[--C-:B------:R-:W-:Y:S02]  /*ce40*/  FFMA.FTZ R19, R12, c[0x0][0x2d0], -R4.reuse ;  /* 0x0000b4000c137a23 */ /* 0x100fe40000010804 */
[--C-:B------:R-:W-:Y:S01]  /*ce50*/  FFMA.FTZ R18, R13, c[0x0][0x2d0], -R4.reuse ;  /* 0x0000b4000d127a23 */ /* 0x100fe20000010804 */
[----:B------:R-:W-:Y:S01]  /*ce60*/  MUFU.EX2 R35, R6 ;  /* 0x0000000600237308 */ /* 0x000fe20000000800 */
[--C-:B------:R-:W-:Y:S02]  /*ce70*/  FFMA.FTZ R163, R24, c[0x0][0x2d0], -R4.reuse ;  /* 0x0000b40018a37a23 */ /* 0x100fe40000010804 */
[--C-:B------:R-:W-:Y:S02]  /*ce80*/  FFMA.FTZ R162, R25, c[0x0][0x2d0], -R4.reuse ;  /* 0x0000b40019a27a23 */ /* 0x100fe40000010804 */
[--C-:B--2---:R-:W-:Y:S02]  /*ce90*/  FFMA.FTZ R0, R8, c[0x0][0x2d0], -R4.reuse ;  /* 0x0000b40008007a23 */ /* 0x104fe40000010804 */
[--C-:B------:R-:W-:Y:S02]  /*cea0*/  FFMA.FTZ R161, R28, c[0x0][0x2d0], -R4.reuse ;  /* 0x0000b4001ca17a23 */ /* 0x100fe40000010804 */
[--C-:B------:R-:W-:Y:S01]  /*ceb0*/  FFMA.FTZ R160, R29, c[0x0][0x2d0], -R4.reuse ;  /* 0x0000b4001da07a23 */ /* 0x100fe20000010804 */
[----:B------:R2:W5:Y:S01]  /*cec0*/  MUFU.EX2 R36, R0 ;  /* 0x0000000000247308 */ /* 0x0005620000000800 */
[--C-:B------:R-:W-:Y:S02]  /*ced0*/  FFMA.FTZ R176, R40, c[0x0][0x2d0], -R4.reuse ;  /* 0x0000b40028b07a23 */ /* 0x100fe40000010804 */
[--C-:B------:R-:W-:Y:S02]  /*cee0*/  FFMA.FTZ R175, R41, c[0x0][0x2d0], -R4.reuse ;  /* 0x0000b40029af7a23 */ /* 0x100fe40000010804 */
[--C-:B------:R-:W-:Y:S02]  /*cef0*/  FFMA.FTZ R174, R44, c[0x0][0x2d0], -R4.reuse ;  /* 0x0000b4002cae7a23 */ /* 0x100fe40000010804 */
[----:B------:R-:W-:Y:S03]  /*cf00*/  FFMA.FTZ R178, R45, c[0x0][0x2d0], -R4 ;  /* 0x0000b4002db27a23 */ /* 0x000fe60000010804 */
[----:B------:R-:W1:Y:S10]  /*cf10*/  MUFU.EX2 R34, R7 ;  /* 0x0000000700227308 */ /* 0x000e740000000800 */
[----:B------:R-:W-:Y:S01]  /*cf20*/  MUFU.EX2 R212, R20 ;  /* 0x0000001400d47308 */ /* 0x000fe20000000800 */
[----:B--2---:R-:W-:Y:S04]  /*cf30*/  FADD.FTZ R0, -R104, R107 ;  /* 0x0000006b68007221 */ /* 0x004fe80000010100 */
[----:B------:R-:W-:Y:S05]  /*cf40*/  FMUL.FTZ R0, R0, c[0x0][0x2d0] ;  /* 0x0000b40000007a20 */ /* 0x000fea0000410000 */
[----:B------:R-:W2:Y:S10]  /*cf50*/  MUFU.EX2 R220, R17 ;  /* 0x0000001100dc7308 */ /* 0x000eb40000000800 */
[----:B-1----:R1:W-:Y:S10]  /*cf60*/  MUFU.EX2 R100, R0 ;  /* 0x0000000000647308 */ /* 0x0023f40000000800 */
        /* <DEDUP_REMOVED lines=40> */
[----:B------:R-:W-:Y:S01]  /*d1f0*/  MUFU.EX2 R107, R204 ;  /* 0x000000cc006b7308 */ /* 0x000fe20000000800 */
[C---:B-----5:R-:W-:Y:S01]  /*d200*/  FFMA.FTZ R4, R2.reuse, R213, R36 ;  /* 0x000000d502047223 */ /* 0x060fe20000010024 */
[----:B------:R-:W-:Y:S01]  /*d210*/  F2FP.BF16.PACK_AB R108, R21, R22 ;  /* 0x00000016156c723e */ /* 0x000fe200000010ff */
[----:B------:R-:W-:Y:S01]  /*d220*/  FMUL.FTZ R24, R2, R124 ;  /* 0x0000007c02187220 */ /* 0x000fe20000410000 */
[----:B------:R-:W-:Y:S01]  /*d230*/  F2FP.BF16.PACK_AB R109, R34, R35 ;  /* 0x00000023226d723e */ /* 0x000fe200000010ff */
[----:B------:R-:W-:Y:S01]  /*d240*/  FMUL.FTZ R25, R2, R125 ;  /* 0x0000007d02197220 */ /* 0x000fe20000410000 */
[----:B--2-4-:R-:W-:Y:S01]  /*d250*/  F2FP.BF16.PACK_AB R110, R220, R219 ;  /* 0x000000dbdc6e723e */ /* 0x014fe200000010ff */
        /* <DEDUP_REMOVED lines=11> */
[C---:B------:R-:W-:Y:S01]  /*d310*/  FMUL.FTZ R44, R2.reuse, R112 ;  /* 0x00000070022c7220 */ /* 0x040fe20000410000 */
[----:B------:R-:W-:Y:S01]  /*d320*/  F2FP.BF16.PACK_AB R112, R33, R36 ;  /* 0x000000242170723e */ /* 0x000fe200000010ff */
[C---:B------:R-:W-:Y:S01]  /*d330*/  FMUL.FTZ R45, R2.reuse, R113 ;  /* 0x00000071022d7220 */ /* 0x040fe20000410000 */
[----:B------:R-:W-:Y:S01]  /*d340*/  LDSM.16.MT88.4 R36, [R186] ;  /* 0x00000000ba24783b */ /* 0x000fe20000004200 */
        /* <DEDUP_REMOVED lines=14> */
[----:B------:R-:W1:Y:S01]  /*d430*/  MUFU.EX2 R168, R176 ;  /* 0x000000b000a87308 */ /* 0x000e620000000800 */
[----:B------:R-:W-:Y:S02]  /*d440*/  FFMA.FTZ R2, R100, R221, R22 ;  /* 0x000000dd64027223 */ /* 0x000fe40000010016 */
[C---:B------:R-:W-:Y:S02]  /*d450*/  FFMA.FTZ R101, R0.reuse, R214, R17 ;  /* 0x000000d600657223 */ /* 0x040fe40000010011 */
[----:B------:R-:W-:Y:S02]  /*d460*/  FADD.FTZ R128, R21, R2 ;  /* 0x0000000215807221 */ /* 0x000fe40000010000 */
[----:B------:R-:W2:Y:S01]  /*d470*/  LDSM.16.MT88.4 R20, [R185] ;  /* 0x00000000b914783b */ /* 0x000ea20000004200 */
[C---:B------:R-:W-:Y:S02]  /*d480*/  FMUL.FTZ R11, R0.reuse, R135 ;  /* 0x00000087000b7220 */ /* 0x040fe40000410000 */
[----:B------:R-:W4:Y:S01]  /*d490*/  MUFU.EX2 R214, R32 ;  /* 0x0000002000d67308 */ /* 0x000f220000000800 */
[C---:B------:R-:W-:Y:S02]  /*d4a0*/  FMUL.FTZ R26, R0.reuse, R126 ;  /* 0x0000007e001a7220 */ /* 0x040fe40000410000 */
[C---:B------:R-:W-:Y:S02]  /*d4b0*/  FMUL.FTZ R27, R0.reuse, R127 ;  /* 0x0000007f001b7220 */ /* 0x040fe40000410000 */
[C---:B------:R-:W-:Y:S01]  /*d4c0*/  FMUL.FTZ R30, R0.reuse, R122 ;  /* 0x0000007a001e7220 */ /* 0x040fe20000410000 */
[----:B------:R-:W-:Y:S01]  /*d4d0*/  LDSM.16.MT88.4 R124, [R185+0x1000] ;  /* 0x00100000b97c783b */ /* 0x000fe20000004200 */
[C---:B------:R-:W-:Y:S02]  /*d4e0*/  FMUL.FTZ R31, R0.reuse, R123 ;  /* 0x0000007b001f7220 */ /* 0x040fe40000410000 */
[C---:B------:R-:W-:Y:S01]  /*d4f0*/  FMUL.FTZ R42, R0.reuse, R118 ;  /* 0x00000076002a7220 */ /* 0x040fe20000410000 */
[----:B------:R-:W5:Y:S01]  /*d500*/  MUFU.EX2 R135, R16 ;  /* 0x0000001000877308 */ /* 0x000f620000000800 */
[C---:B------:R-:W-:Y:S02]  /*d510*/  FMUL.FTZ R43, R0.reuse, R119 ;  /* 0x00000077002b7220 */ /* 0x040fe40000410000 */
[C---:B------:R-:W-:Y:S01]  /*d520*/  FMUL.FTZ R10, R0.reuse, R134 ;  /* 0x00000086000a7220 */ /* 0x040fe20000410000 */
[----:B------:R-:W3:Y:S01]  /*d530*/  LDSM.16.MT88.4 R116, [R185+0xc00] ;  /* 0x000c0000b974783b */ /* 0x000ee20000004200 */
[C---:B------:R-:W-:Y:S01]  /*d540*/  FMUL.FTZ R14, R0.reuse, R130 ;  /* 0x00000082000e7220 */ /* 0x040fe20000410000 */
[----:B-1----:R-:W-:Y:S01]  /*d550*/  F2FP.BF16.PACK_AB R160, R171, R168 ;  /* 0x000000a8aba0723e */ /* 0x002fe200000010ff */
[C---:B------:R-:W-:Y:S02]  /*d560*/  FMUL.FTZ R15, R0.reuse, R131 ;  /* 0x00000083000f7220 */ /* 0x040fe40000410000 */
[C---:B------:R-:W-:Y:S01]  /*d570*/  FMUL.FTZ R46, R0.reuse, R114 ;  /* 0x00000072002e7220 */ /* 0x040fe20000410000 */
[----:B------:R-:W-:Y:S01]  /*d580*/  F2FP.BF16.PACK_AB R114, R213, R211 ;  /* 0x000000d3d572723e */ /* 0x000fe200000010ff */
[C---:B------:R-:W-:Y:S01]  /*d590*/  FMUL.FTZ R47, R0.reuse, R115 ;  /* 0x00000073002f7220 */ /* 0x040fe20000410000 */
[----:B------:R-:W-:Y:S01]  /*d5a0*/  F2FP.BF16.PACK_AB R115, R229, R210 ;  /* 0x000000d2e573723e */ /* 0x000fe200000010ff */
[----:B------:R-:W-:Y:S01]  /*d5b0*/  FMUL.FTZ R58, R0, R58 ;  /* 0x0000003a003a7220 */ /* 0x000fe20000410000 */
[----:B---34-:R-:W-:Y:S01]  /*d5c0*/  F2FP.BF16.PACK_AB R111, R214, R212 ;  /* 0x000000d4d66f723e */ /* 0x018fe200000010ff */
[C---:B------:R-:W-:Y:S01]  /*d5d0*/  FMUL.FTZ R59, R0.reuse, R59 ;  /* 0x0000003b003b7220 */ /* 0x040fe20000410000 */
[----:B------:R-:W-:Y:S01]  /*d5e0*/  LDSM.16.MT88.4 R120, [R186+0x400] ;  /* 0x00040000ba78783b */ /* 0x000fe20000004200 */
[C---:B------:R-:W-:Y:S01]  /*d5f0*/  FMUL.FTZ R62, R0.reuse, R62 ;  /* 0x0000003e003e7220 */ /* 0x040fe20000410000 */
[----:B------:R-:W-:Y:S01]  /*d600*/  MUFU.EX2 R131, R173 ;  /* 0x000000ad00837308 */ /* 0x000fe20000000800 */
[C---:B------:R-:W-:Y:S02]  /*d610*/  FMUL.FTZ R63, R0.reuse, R63 ;  /* 0x0000003f003f7220 */ /* 0x040fe40000410000 */
[C---:B------:R-:W-:Y:S02]  /*d620*/  FMUL.FTZ R74, R0.reuse, R74 ;  /* 0x0000004a004a7220 */ /* 0x040fe40000410000 */
[C---:B------:R-:W-:Y:S01]  /*d630*/  FMUL.FTZ R75, R0.reuse, R75 ;  /* 0x0000004b004b7220 */ /* 0x040fe20000410000 */
[----:B-----5:R-:W-:Y:S01]  /*d640*/  F2FP.BF16.PACK_AB R113, R135, R17 ;  /* 0x000000118771723e */ /* 0x020fe200000010ff */
[C---:B------:R-:W-:Y:S02]  /*d650*/  FMUL.FTZ R78, R0.reuse, R78 ;  /* 0x0000004e004e7220 */ /* 0x040fe40000410000 */
[C---:B------:R-:W-:Y:S01]  /*d660*/  FMUL.FTZ R79, R0.reuse, R79 ;  /* 0x0000004f004f7220 */ /* 0x040fe20000410000 */
[----:B------:R-:W-:Y:S01]  /*d670*/  MUFU.EX2 R134, R172 ;  /* 0x000000ac00867308 */ /* 0x000fe20000000800 */
[C---:B------:R-:W-:Y:S02]  /*d680*/  FMUL.FTZ R90, R0.reuse, R90 ;  /* 0x0000005a005a7220 */ /* 0x040fe40000410000 */
[C---:B------:R-:W-:Y:S02]  /*d690*/  FMUL.FTZ R91, R0.reuse, R91 ;  /* 0x0000005b005b7220 */ /* 0x040fe40000410000 */
[C---:B------:R-:W-:Y:S02]  /*d6a0*/  FMUL.FTZ R94, R0.reuse, R94 ;  /* 0x0000005e005e7220 */ /* 0x040fe40000410000 */
[----:B------:R-:W-:Y:S02]  /*d6b0*/  FMUL.FTZ R95, R0, R95 ;  /* 0x0000005f005f7220 */ /* 0x000fe40000410000 */
[----:B------:R-:W-:Y:S01]  /*d6c0*/  FFMA.FTZ R0, R3, R224, R35 ;  /* 0x000000e003007223 */ /* 0x000fe20000010023 */
[----:B------:R-:W-:Y:S01]  /*d6d0*/  MUFU.EX2 R130, R169 ;  /* 0x000000a900827308 */ /* 0x000fe20000000800 */
[----:B------:R-:W-:Y:S02]  /*d6e0*/  FMUL.FTZ R5, R100, R137 ;  /* 0x0000008964057220 */ /* 0x000fe40000410000 */
[----:B------:R-:W-:Y:S02]  /*d6f0*/  FADD.FTZ R2, R34, R0 ;  /* 0x0000000022027221 */ /* 0x000fe40000010000 */
[----:B------:R-:W-:Y:S02]  /*d700*/  FADD.FTZ R0, R33, R4 ;  /* 0x0000000421007221 */ /* 0x000fe40000010000 */
[C---:B------:R-:W-:Y:S02]  /*d710*/  FMUL.FTZ R4, R100.reuse, R136 ;  /* 0x0000008864047220 */ /* 0x040fe40000410000 */
[C---:B------:R-:W-:Y:S01]  /*d720*/  FMUL.FTZ R6, R3.reuse, R138 ;  /* 0x0000008a03067220 */ /* 0x040fe20000410000 */
[----:B------:R-:W-:Y:S01]  /*d730*/  MUFU.EX2 R224, R167 ;  /* 0x000000a700e07308 */ /* 0x000fe20000000800 */
[C---:B------:R-:W-:Y:S02]  /*d740*/  FMUL.FTZ R7, R3.reuse, R139 ;  /* 0x0000008b03077220 */ /* 0x040fe40000410000 */
[C---:B------:R-:W-:Y:S02]  /*d750*/  FMUL.FTZ R16, R100.reuse, R140 ;  /* 0x0000008c64107220 */ /* 0x040fe40000410000 */
[C---:B------:R-:W-:Y:S02]  /*d760*/  FMUL.FTZ R17, R100.reuse, R141 ;  /* 0x0000008d64117220 */ /* 0x040fe40000410000 */
[C---:B------:R-:W-:Y:S01]  /*d770*/  FMUL.FTZ R18, R3.reuse, R142 ;  /* 0x0000008e03127220 */ /* 0x040fe20000410000 */
[-C--:B--2---:R-:W-:Y:S02]  /*d780*/  HMMA.16816.F32.BF16 R4, R108, R20.reuse, R4 ;  /* 0x000000146c04723c */ /* 0x084fe40000041804 */
[----:B------:R-:W-:Y:S03]  /*d790*/  MUFU.EX2 R221, R164 ;  /* 0x000000a400dd7308 */ /* 0x000fe60000000800 */
[C---:B------:R-:W-:Y:S02]  /*d7a0*/  FMUL.FTZ R19, R3.reuse, R143 ;  /* 0x0000008f03137220 */ /* 0x040fe40000410000 */
[----:B------:R-:W-:Y:S01]  /*d7b0*/  LDSM.16.MT88.4 R140, [R185+0x800] ;  /* 0x00080000b98c783b */ /* 0x000fe20000004200 */
        /* <DEDUP_REMOVED lines=8> */
[C---:B------:R-:W-:Y:S01]  /*d840*/  HMMA.16816.F32.BF16 R16, R108.reuse, R22, R16 ;  /* 0x000000166c10723c */ /* 0x040fe20000041810 */
[----:B------:R-:W-:Y:S03]  /*d850*/  LDSM.16.MT88.4 R148, [R186+0x800] ;  /* 0x00080000ba94783b */ /* 0x000fe60000004200 */
        /* <DEDUP_REMOVED lines=11> */
[----:B------:R-:W-:Y:S01]  /*d910*/  LDSM.16.MT88.4 R156, [R185+0x1400] ;  /* 0x00140000b99c783b */ /* 0x000fe20000004200 */
[C---:B------:R-:W-:Y:S02]  /*d920*/  FMUL.FTZ R52, R100.reuse, R52 ;  /* 0x0000003464347220 */ /* 0x040fe40000410000 */
[C---:B------:R-:W-:Y:S03]  /*d930*/  HMMA.16816.F32.BF16 R24, R112.reuse, R36, R24 ;  /* 0x000000247018723c */ /* 0x040fe60000041818 */
[----:B------:R-:W1:Y:S01]  /*d940*/  MUFU.EX2 R167, R178 ;  /* 0x000000b200a77308 */ /* 0x000e620000000800 */
[C---:B------:R-:W-:Y:S02]  /*d950*/  FMUL.FTZ R53, R100.reuse, R53 ;  /* 0x0000003564357220 */ /* 0x040fe40000410000 */
[C---:B------:R-:W-:Y:S02]  /*d960*/  FMUL.FTZ R54, R3.reuse, R54 ;  /* 0x0000003603367220 */ /* 0x040fe40000410000 */
[-C--:B------:R-:W-:Y:S04]  /*d970*/  HMMA.16816.F32.BF16 R28, R112, R38.reuse, R28 ;  /* 0x00000026701c723c */ /* 0x080fe8000004181c */
[C---:B------:R-:W-:Y:S01]  /*d980*/  FMUL.FTZ R36, R100.reuse, R152 ;  /* 0x0000009864247220 */ /* 0x040fe20000410000 */
[----:B------:R-:W2:Y:S01]  /*d990*/  MUFU.EX2 R164, R180 ;  /* 0x000000b400a47308 */ /* 0x000ea20000000800 */
[C---:B------:R-:W-:Y:S02]  /*d9a0*/  FMUL.FTZ R37, R100.reuse, R153 ;  /* 0x0000009964257220 */ /* 0x040fe40000410000 */
[C---:B------:R-:W-:Y:S04]  /*d9b0*/  HMMA.16816.F32.BF16 R32, R108.reuse, R38, R32 ;  /* 0x000000266c20723c */ /* 0x040fe80000041820 */
[C---:B------:R-:W-:Y:S02]  /*d9c0*/  FMUL.FTZ R55, R3.reuse, R55 ;  /* 0x0000003703377220 */ /* 0x040fe40000410000 */
[C---:B------:R-:W-:Y:S02]  /*d9d0*/  FMUL.FTZ R64, R100.reuse, R64 ;  /* 0x0000004064407220 */ /* 0x040fe40000410000 */
[C---:B------:R-:W-:Y:S04]  /*d9e0*/  FMUL.FTZ R38, R3.reuse, R154 ;  /* 0x0000009a03267220 */ /* 0x040fe80000410000 */
[----:B------:R-:W-:Y:S01]  /*d9f0*/  FMUL.FTZ R39, R3, R155 ;  /* 0x0000009b03277220 */ /* 0x000fe20000410000 */
[----:B-1----:R-:W-:Y:S01]  /*da00*/  F2FP.BF16.PACK_AB R162, R167, R174 ;  /* 0x000000aea7a2723e */ /* 0x002fe200000010ff */
[C---:B------:R-:W-:Y:S02]  /*da10*/  FMUL.FTZ R65, R100.reuse, R65 ;  /* 0x0000004164417220 */ /* 0x040fe40000410000 */
[C---:B------:R-:W-:Y:S02]  /*da20*/  FMUL.FTZ R66, R3.reuse, R66 ;  /* 0x0000004203427220 */ /* 0x040fe40000410000 */
[----:B------:R-:W-:Y:S01]  /*da30*/  FMUL.FTZ R67, R3, R67 ;  /* 0x0000004303437220 */ /* 0x000fe20000410000 */
[-C--:B------:R-:W-:Y:S03]  /*da40*/  HMMA.16816.F32.BF16 R36, R108, R116.reuse, R36 ;  /* 0x000000746c24723c */ /* 0x080fe60000041824 */
[C---:B------:R-:W-:Y:S01]  /*da50*/  FMUL.FTZ R68, R100.reuse, R68 ;  /* 0x0000004464447220 */ /* 0x040fe20000410000 */
[----:B--2---:R-:W-:Y:S01]  /*da60*/  F2FP.BF16.PACK_AB R163, R107, R164 ;  /* 0x000000a46ba3723e */ /* 0x004fe200000010ff */
        /* <DEDUP_REMOVED lines=14> */
[----:B------:R-:W-:Y:S02]  /*db50*/  FMUL.FTZ R87, R3, R87 ;  /* 0x0000005703577220 */ /* 0x000fe40000410000 */
[C---:B------:R-:W-:Y:S02]  /*db60*/  FMUL.FTZ R96, R100.reuse, R96 ;  /* 0x0000006064607220 */ /* 0x040fe40000410000 */
[----:B------:R-:W-:Y:S02]  /*db70*/  FMUL.FTZ R97, R100, R97 ;  /* 0x0000006164617220 */ /* 0x000fe40000410000 */
[----:B------:R-:W-:Y:S02]  /*db80*/  FADD.FTZ R100, R135, R101 ;  /* 0x0000006587647221 */ /* 0x000fe40000010000 */
[C---:B------:R-:W-:Y:S02]  /*db90*/  FMUL.FTZ R98, R3.reuse, R98 ;  /* 0x0000006203627220 */ /* 0x040fe40000410000 */
[----:B------:R-:W-:Y:S02]  /*dba0*/  FMUL.FTZ R99, R3, R99 ;  /* 0x0000006303637220 */ /* 0x000fe40000410000 */
        /* <DEDUP_REMOVED lines=36> */
[C---:B------:R-:W-:Y:S01]  /*ddf0*/  FADD.FTZ R3, R228.reuse, R3 ;  /* 0x00000003e4037221 */ /* 0x040fe20000010000 */
[----:B------:R-:W-:Y:S03]  /*de00*/  F2FP.BF16.PACK_AB R109, R133, R130 ;  /* 0x00000082856d723e */ /* 0x000fe600000010ff */
[----:B------:R-:W-:Y:S01]  /*de10*/  F2FP.BF16.PACK_AB R110, R228, R225 ;  /* 0x000000e1e46e723e */ /* 0x000fe200000010ff */
[C---:B------:R-:W-:Y:S01]  /*de20*/  FADD.FTZ R2, R227.reuse, R2 ;  /* 0x00000002e3027221 */ /* 0x040fe20000010000 */
[----:B------:R-:W-:Y:S02]  /*de30*/  F2FP.BF16.PACK_AB R111, R227, R224 ;  /* 0x000000e0e36f723e */ /* 0x000fe400000010ff */
[----:B------:R-:W-:Y:S02]  /*de40*/  F2FP.BF16.PACK_AB R118, R226, R223 ;  /* 0x000000dfe276723e */ /* 0x000fe400000010ff */
        /* <DEDUP_REMOVED lines=83> */
.L_x_2473:
[----:B------:R-:W-:-:S13]  /*e380*/  ISETP.GE.AND P0, PT, R201, R239, PT ;  /* 0x000000efc900720c */ /* 0x000fda0003f06270 */
[----:B------:R-:W-:Y:S05]  /*e390*/  @!P0 BRA `(.L_x_2487) ;  /* 0x000042a000008947 */ /* 0x000fea0003800000 */
[----:B------:R-:W-:Y:S01]  /*e3a0*/  IMAD.MOV.U32 R107, RZ, RZ, R103 ;  /* 0x000000ffff6b7224 */ /* 0x000fe200078e0067 */
[----:B------:R-:W-:Y:S01]  /*e3b0*/  MOV R108, R101 ;  /* 0x00000065006c7202 */ /* 0x000fe20000000f00 */
[----:B------:R-:W-:Y:S01]  /*e3c0*/  IMAD.MOV.U32 R106, RZ, RZ, R104 ;  /* 0x000000ffff6a7224 */ /* 0x000fe200078e0068 */
[----:B------:R-:W-:Y:S02]  /*e3d0*/  MOV R105, R102 ;  /* 0x0000006600697202 */ /* 0x000fe40000000f00 */
.L_x_2519:
[----:B------:R-:W-:Y:S04]  /*e3e0*/  DEPBAR.LE SB0, 0x0 ;  /* 0x000080000000791a */ /* 0x000fe80000000000 */
[----:B------:R-:W-:Y:S01]  /*e3f0*/  WARPSYNC 0xffffffff ;  /* 0xffffffff00007948 */ /* 0x000fe20003800000 */
[----:B------:R-:W-:Y:S01]  /*e400*/  BAR.SYNC.DEFER_BLOCKING 0x0 ;  /* 0x0000000000007b1d */ /* 0x000fe20000010000 */
[----:B------:R-:W-:Y:S01]  /*e410*/  SHF.R.S32.HI R0, RZ, 0x1f, R202 ;  /* 0x0000001fff007819 */ /* 0x000fe200000114ca */
[----:B------:R-:W-:Y:S04]  /*e420*/  IMAD.WIDE.U32 R2, R202, c[0x0][0x208], RZ ;  /* 0x00008200ca027a25 */ /* 0x000fe800078e00ff */
[----:B------:R-:W-:Y:S04]  /*e430*/  IMAD R0, R0, c[0x0][0x208], RZ ;  /* 0x0000820000007a24 */ /* 0x000fe800078e02ff */
[----:B------:R-:W-:Y:S05]  /*e440*/  IMAD R0, R202, c[0x0][0x20c], R0 ;  /* 0x00008300ca007a24 */ /* 0x000fea00078e0200 */
[----:B------:R-:W-:Y:S02]  /*e450*/  IADD3 R3, R3, R0, RZ ;  /* 0x0000000003037210 */ /* 0x000fe40007ffe0ff */
[----:B------:R-:W-:Y:S03]  /*e460*/  SHF.R.S32.HI R0, RZ, 0x1f, R200 ;  /* 0x0000001fff007819 */ /* 0x000fe600000114c8 */
[----:B------:R-:W-:Y:S01]  /*e470*/  IMAD.WIDE.U32 R2, R200, c[0x0][0x218], R2 ;  /* 0x00008600c8027a25 */ /* 0x000fe200078e0002 */
        /* <DEDUP_REMOVED lines=18> */
.L_x_2630:
[----:B------:R-:W5:Y:S01]  /*e5a0*/  SHFL.IDX PT, R2, R8, RZ, 0x1c1f ;  /* 0x001c1fff08027589 */ /* 0x000f6200000e0000 */
[C---:B------:R-:W-:Y:S01]  /*e5b0*/  IMAD.SHL.U32 R5, R203.reuse, 0x2, RZ ;  /* 0x00000002cb057824 */ /* 0x040fe200078e00ff */
[----:B------:R-:W-:Y:S01]  /*e5c0*/  ISETP.GE.AND P4, PT, R203, c[0x0][0x1d4], PT ;  /* 0x00007500cb007a0c */ /* 0x000fe20003f86270 */
[C---:B------:R-:W-:Y:S01]  /*e5d0*/  IMAD.SHL.U32 R4, R237.reuse, 0x2, RZ ;  /* 0x00000002ed047824 */ /* 0x040fe200078e00ff */
[----:B------:R-:W4:Y:S01]  /*e5e0*/  S2R R9, SR_TID.X ;  /* 0x0000000000097919 */ /* 0x000f220000002100 */
[----:B------:R-:W-:Y:S01]  /*e5f0*/  ISETP.GE.AND P3, PT, R237, c[0x0][0x1d4], PT ;  /* 0x00007500ed007a0c */ /* 0x000fe20003f66270 */
[C---:B------:R-:W-:Y:S01]  /*e600*/  IMAD.SHL.U32 R3, R238.reuse, 0x2, RZ ;  /* 0x00000002ee037824 */ /* 0x040fe200078e00ff */
[----:B------:R-:W-:Y:S01]  /*e610*/  ISETP.GE.AND P2, PT, R238, c[0x0][0x1d4], PT ;  /* 0x00007500ee007a0c */ /* 0x000fe20003f46270 */
[----:B------:R-:W-:Y:S01]  /*e620*/  BSSY B0, `(.L_x_2489) ;  /* 0x0000020000007945 */ /* 0x000fe20003800000 */
[----:B----4-:R-:W-:Y:S02]  /*e630*/  ISETP.GT.AND P5, PT, R9, 0x3f, PT ;  /* 0x0000003f0900780c */ /* 0x010fe40003fa4270 */
[C---:B-----5:R-:W-:Y:S02]  /*e640*/  IADD3 R6, P0, R2.reuse, R5, RZ ;  /* 0x0000000502067210 */ /* 0x060fe40007f1e0ff */
[----:B------:R-:W-:Y:S03]  /*e650*/  IADD3 R4, P1, R2, R4, RZ ;  /* 0x0000000402047210 */ /* 0x000fe60007f3e0ff */
        /* <DEDUP_REMOVED lines=9> */
[----:B------:R-:W-:-:S05]  /*e6f0*/  @P5 BRA `(.L_x_2490) ;  /* 0x0000012000005947 */ /* 0x000fca0003800000 */
[----:B------:R-:W-:-:S05]  /*e700*/  BRA.DIV ~URZ, `(.L_x_2491) ;  /* 0x0000b1527f007947 */ /* 0x000fca000b800000 */
[----:B---3--:R3:W4:Y:S04]  /*e710*/  SHFL.IDX PT, R4, R109, 0x1, 0x1c1f ;  /* 0x003c1f006d047f89 */ /* 0x00872800000e0000 */
[----:B------:R3:W2:Y:S02]  /*e720*/  SHFL.IDX PT, R0, R8, 0x1, 0x1c1f ;  /* 0x003c1f0008007f89 */ /* 0x0006a400000e0000 */
.L_x_2631:
[----:B------:R-:W-:Y:S02]  /*e730*/  IMAD.SHL.U32 R2, R203, 0x2, RZ ;  /* 0x00000002cb027824 */ /* 0x000fe400078e00ff */
[----:B------:R-:W-:Y:S03]  /*e740*/  IMAD.SHL.U32 R3, R237, 0x2, RZ ;  /* 0x00000002ed037824 */ /* 0x000fe600078e00ff */
[----:B--23--:R-:W-:Y:S02]  /*e750*/  IADD3 R8, P0, R0, R2, RZ ;  /* 0x0000000200087210 */ /* 0x00cfe40007f1e0ff */
        /* <DEDUP_REMOVED lines=12> */
.L_x_2490:
[----:B------:R-:W-:Y:S05]  /*e820*/  BSYNC B0 ;  /* 0x0000000000007941 */ /* 0x000fea0003800000 */
.L_x_2489:
        /* <DEDUP_REMOVED lines=133> */
.L_x_2632:
[----:B------:R-:W-:-:S05]  /*f080*/  BRA.DIV ~URZ, `(.L_x_2495) ;  /* 0x0000a9027f007947 */ /* 0x000fca000b800000 */
[----:B------:R3:W4:Y:S02]  /*f090*/  SHFL.IDX PT, R0, R103, RZ, 0x1c1f ;  /* 0x001c1fff67007589 */ /* 0x00072400000e0000 */
.L_x_2633:
        /* <DEDUP_REMOVED lines=19> */
.L_x_2634:
[----:B--2---:R-:W-:Y:S02]  /*f1d0*/  IMAD.SHL.U32 R2, R203, 0x2, RZ ;  /* 0x00000002cb027824 */ /* 0x004fe400078e00ff */
[----:B------:R-:W-:Y:S03]  /*f1e0*/  IMAD.SHL.U32 R3, R237, 0x2, RZ ;  /* 0x00000002ed037824 */ /* 0x000fe600078e00ff */
[----:B------:R-:W-:Y:S02]  /*f1f0*/  @P0 IADD3 R110, P1, R0, R2, RZ ;  /* 0x00000002006e0210 */ /* 0x000fe40007f3e0ff */
[----:B------:R-:W-:Y:S03]  /*f200*/  SHF.L.U32 R2, R238, 0x1, RZ ;  /* 0x00000001ee027819 */ /* 0x000fe600000006ff */
[----:B-1----:R-:W-:Y:S01]  /*f210*/  @P0 IMAD.X R111, R100, 0x1, R218, P1 ;  /* 0x00000001646f0824 */ /* 0x002fe200008e06da */
[----:B----4-:R-:W-:Y:S04]  /*f220*/  @P0 IADD3 R102, P1, R0, R3, RZ ;  /* 0x0000000300660210 */ /* 0x010fe80007f3e0ff */
[----:B------:R-:W-:Y:S01]  /*f230*/  @!PT LDS RZ, [RZ] ;  /* 0x00000000fffff984 */ /* 0x000fe20000000800 */
[----:B------:R-:W-:Y:S01]  /*f240*/  @!PT LDS RZ, [RZ] ;  /* 0x00000000fffff984 */ /* 0x000fe20000000800 */
[----:B------:R-:W-:Y:S01]  /*f250*/  @!PT LDS RZ, [RZ] ;  /* 0x00000000fffff984 */ /* 0x000fe20000000800 */
[----:B------:R1:W-:Y:S01]  /*f260*/  @P0 LDGSTS.E.BYPASS.LTC128B.128 [R199+0x4480], [R110.64], !P4 ;  /* 0x044800006ec70fae */ /* 0x0003e2000e101d46 */
[----:B---3--:R-:W-:Y:S02]  /*f270*/  @P0 IADD3.X R103, R100, R216, RZ, P1, !PT ;  /* 0x000000d864670210 */ /* 0x008fe40000ffe4ff */
[----:B------:R-:W-:Y:S03]  /*f280*/  @P0 IADD3 R2, P1, R0, R2, RZ ;  /* 0x0000000200020210 */ /* 0x000fe60007f3e0ff */
[----:B------:R1:W-:Y:S02]  /*f290*/  @P0 LDGSTS.E.BYPASS.LTC128B.128 [R199+0x5080], [R102.64], !P3 ;  /* 0x0508000066c70fae */ /* 0x0003e4000d901d46 */
[----:B------:R-:W-:Y:S05]  /*f2a0*/  @P0 IMAD.X R3, R100, 0x1, R217, P1 ;  /* 0x0000000164030824 */ /* 0x000fea00008e06d9 */
[----:B------:R1:W-:Y:S03]  /*f2b0*/  @P0 LDGSTS.E.BYPASS.LTC128B.128 [R199+0x5c80], [R2.64], !P2 ;  /* 0x05c8000002c70fae */ /* 0x0003e6000d101d46 */
.L_x_2493:
[----:B------:R-:W-:Y:S05]  /*f2c0*/  BSYNC B0 ;  /* 0x0000000000007941 */ /* 0x000fea0003800000 */
.L_x_2492:
[----:B-1----:R-:W-:Y:S01]  /*f2d0*/  LOP3.LUT R111, RZ, c[0x0][0x324], RZ, 0x33, !PT ;  /* 0x0000c900ff6f7a12 */ /* 0x002fe200078e33ff */
[----:B------:R-:W2:Y:S01]  /*f2e0*/  LDL R0, [R1+0x10] ;  /* 0x0000100001007983 */ /* 0x000ea20000100800 */
[----:B------:R-:W-:Y:S02]  /*f2f0*/  IMAD.MOV.U32 R2, RZ, RZ, c[0x0][0x2c4] ;  /* 0x0000b100ff027624 */ /* 0x000fe400078e00ff */
        /* <DEDUP_REMOVED lines=11> */
.L_x_2635:
        /* <DEDUP_REMOVED lines=19> */
.L_x_2500:
[----:B------:R-:W-:Y:S04]  /*f4e0*/  MOV R2, 0x1 ;  /* 0x0000000100027802 */ /* 0x000fe80000000f00 */
[----:B------:R-:W-:Y:S11]  /*f4f0*/  ISETP.NE.AND P0, PT, R2, c[0x0][0x32c], PT ;  /* 0x0000cb0002007a0c */ /* 0x000ff60003f05270 */
[----:B------:R-:W-:Y:S02]  /*f500*/  @!UPT UIADD3 URZ, URZ, URZ, URZ ;  /* 0x0000003f3f3ff290 */ /* 0x000fe4000fffe03f */
[----:B------:R-:W-:Y:S05]  /*f510*/  @P0 IMAD.HI.U32 R2, R0, c[0x0][0x330], RZ ;  /* 0x0000cc0000020a27 */ /* 0x000fea00078e00ff */
[----:B------:R-:W-:Y:S02]  /*f520*/  @P0 SHF.R.U32.HI R0, RZ, c[0x0][0x334], R2 ;  /* 0x0000cd00ff000a19 */ /* 0x000fe40000011602 */
.L_x_2501:
[----:B------:R-:W-:Y:S05]  /*f530*/  BSYNC B0 ;  /* 0x0000000000007941 */ /* 0x000fea0003800000 */
.L_x_2499:
[----:B------:R-:W-:Y:S04]  /*f540*/  IMAD.IADD R2, R100, 0x1, -R236 ;  /* 0x0000000164027824 */ /* 0x000fe800078e0aec */
[----:B------:R-:W-:Y:S05]  /*f550*/  IMAD R0, R0, c[0x0][0x32c], R2 ;  /* 0x0000cb0000007a24 */ /* 0x000fea00078e0202 */
[----:B------:R-:W-:Y:S02]  /*f560*/  IMNMX R101, R101, R0, !PT ;  /* 0x0000000065657217 */ /* 0x000fe40007800200 */
[----:B------:R-:W-:Y:S04]  /*f570*/  IADD3 R0, R0, c[0x0][0x32c], RZ ;  /* 0x0000cb0000007a10 */ /* 0x000fe80007ffe0ff */
[----:B------:R-:W-:Y:S02]  /*f580*/  IMNMX R103, R103, R0, PT ;  /* 0x0000000067677217 */ /* 0x000fe40003800200 */
.L_x_2498:
[----:B------:R-:W-:-:S05]  /*f590*/  BRA.DIV ~URZ, `(.L_x_2502) ;  /* 0x0000a5927f007947 */ /* 0x000fca000b800000 */
[----:B------:R2:W3:Y:S02]  /*f5a0*/  SHFL.IDX PT, R2, R109, 0x1, 0x1c1f ;  /* 0x003c1f006d027f89 */ /* 0x0004e400000e0000 */
.L_x_2636:
        /* <DEDUP_REMOVED lines=19> */
.L_x_2505:
[----:B------:R-:W-:Y:S04]  /*f6e0*/  MOV R3, 0x1 ;  /* 0x0000000100037802 */ /* 0x000fe80000000f00 */
[----:B------:R-:W-:Y:S11]  /*f6f0*/  ISETP.NE.AND P0, PT, R3, c[0x0][0x32c], PT ;  /* 0x0000cb0003007a0c */ /* 0x000ff60003f05270 */
[----:B------:R-:W-:Y:S02]  /*f700*/  @!UPT UIADD3 URZ, URZ, URZ, URZ ;  /* 0x0000003f3f3ff290 */ /* 0x000fe4000fffe03f */
[----:B------:R-:W-:Y:S05]  /*f710*/  @P0 IMAD.HI.U32 R3, R2, c[0x0][0x330], RZ ;  /* 0x0000cc0002030a27 */ /* 0x000fea00078e00ff */
[----:B------:R-:W-:Y:S02]  /*f720*/  @P0 SHF.R.U32.HI R2, RZ, c[0x0][0x334], R3 ;  /* 0x0000cd00ff020a19 */ /* 0x000fe40000011603 */
.L_x_2506:
[----:B------:R-:W-:Y:S05]  /*f730*/  BSYNC B0 ;  /* 0x0000000000007941 */ /* 0x000fea0003800000 */
.L_x_2504:
[----:B------:R-:W-:Y:S04]  /*f740*/  IMAD.IADD R3, R100, 0x1, -R236 ;  /* 0x0000000164037824 */ /* 0x000fe800078e0aec */
[----:B------:R-:W-:Y:S05]  /*f750*/  IMAD R2, R2, c[0x0][0x32c], R3 ;  /* 0x0000cb0002027a24 */ /* 0x000fea00078e0203 */
[----:B------:R-:W-:Y:S02]  /*f760*/  IMNMX R0, R0, R2, !PT ;  /* 0x0000000200007217 */ /* 0x000fe40007800200 */
[----:B------:R-:W-:Y:S04]  /*f770*/  IADD3 R2, R2, c[0x0][0x32c], RZ ;  /* 0x0000cb0002027a10 */ /* 0x000fe80007ffe0ff */
[----:B------:R-:W-:Y:S02]  /*f780*/  IMNMX R102, R102, R2, PT ;  /* 0x0000000266667217 */ /* 0x000fe40003800200 */
.L_x_2503:
[----:B------:R-:W-:-:S05]  /*f790*/  BRA.DIV ~URZ, `(.L_x_2507) ;  /* 0x0000a3f27f007947 */ /* 0x000fca000b800000 */
[----:B------:R3:W4:Y:S02]  /*f7a0*/  SHFL.IDX PT, R104, R109, 0x2, 0x1c1f ;  /* 0x005c1f006d687f89 */ /* 0x00072400000e0000 */
.L_x_2637:
        /* <DEDUP_REMOVED lines=19> */
.L_x_2510:
[----:B------:R-:W-:Y:S04]  /*f8e0*/  MOV R160, 0x1 ;  /* 0x0000000100a07802 */ /* 0x000fe80000000f00 */
[----:B------:R-:W-:Y:S11]  /*f8f0*/  ISETP.NE.AND P0, PT, R160, c[0x0][0x32c], PT ;  /* 0x0000cb00a0007a0c */ /* 0x000ff60003f05270 */
[----:B------:R-:W-:Y:S02]  /*f900*/  @!UPT UIADD3 URZ, URZ, URZ, URZ ;  /* 0x0000003f3f3ff290 */ /* 0x000fe4000fffe03f */
[----:B------:R-:W-:Y:S05]  /*f910*/  @P0 IMAD.HI.U32 R160, R104, c[0x0][0x330], RZ ;  /* 0x0000cc0068a00a27 */ /* 0x000fea00078e00ff */
[----:B------:R-:W-:Y:S02]  /*f920*/  @P0 SHF.R.U32.HI R104, RZ, c[0x0][0x334], R160 ;  /* 0x0000cd00ff680a19 */ /* 0x000fe400000116a0 */
.L_x_2511:
[----:B------:R-:W-:Y:S05]  /*f930*/  BSYNC B0 ;  /* 0x0000000000007941 */ /* 0x000fea0003800000 */
.L_x_2509:
[----:B------:R-:W-:Y:S04]  /*f940*/  IMAD.IADD R160, R100, 0x1, -R236 ;  /* 0x0000000164a07824 */ /* 0x000fe800078e0aec */
[----:B------:R-:W-:Y:S05]  /*f950*/  IMAD R104, R104, c[0x0][0x32c], R160 ;  /* 0x0000cb0068687a24 */ /* 0x000fea00078e02a0 */
[----:B------:R-:W-:Y:S02]  /*f960*/  IMNMX R2, R2, R104, !PT ;  /* 0x0000006802027217 */ /* 0x000fe40007800200 */
[----:B------:R-:W-:Y:S04]  /*f970*/  IADD3 R104, R104, c[0x0][0x32c], RZ ;  /* 0x0000cb0068687a10 */ /* 0x000fe80007ffe0ff */
[----:B------:R-:W-:Y:S02]  /*f980*/  IMNMX R3, R3, R104, PT ;  /* 0x0000006803037217 */ /* 0x000fe40003800200 */
.L_x_2508:
        /* <DEDUP_REMOVED lines=108> */
[----:B------:R-:W-:Y:S02]  /*10050*/  LOP3.LUT P0, RZ, R198, 0x20, RZ, 0xc0, !PT ;  /* 0x00000020c6ff7812 */ /* 0x000fe4000780c0ff */
[----:B------:R-:W-:Y:S02]  /*10060*/  FSEL R160, R48, -INF , !P2 ;  /* 0xff80000030a07808 */ /* 0x000fe40005000000 */
[----:B------:R-:W-:Y:S02]  /*10070*/  ISETP.GT.AND P0, PT, R0, 0x19, !P0 ;  /* 0x000000190000780c */ /* 0x000fe40004704270 */
[----:B------:R-:W-:Y:S02]  /*10080*/  LOP3.LUT P2, RZ, R198, 0x200000, RZ, 0xc0, !PT ;  /* 0x00200000c6ff7812 */ /* 0x000fe4000784c0ff */
        /* <DEDUP_REMOVED lines=70> */
.L_x_2638:
        /* <DEDUP_REMOVED lines=19> */
.L_x_2515:
[----:B------:R-:W-:Y:S04]  /*10620*/  MOV R4, 0x1 ;  /* 0x0000000100047802 */ /* 0x000fe80000000f00 */
[----:B------:R-:W-:Y:S11]  /*10630*/  ISETP.NE.AND P0, PT, R4, c[0x0][0x32c], PT ;  /* 0x0000cb0004007a0c */ /* 0x000ff60003f05270 */
[----:B------:R-:W-:Y:S02]  /*10640*/  @!UPT UIADD3 URZ, URZ, URZ, URZ ;  /* 0x0000003f3f3ff290 */ /* 0x000fe4000fffe03f */
[----:B------:R-:W-:Y:S05]  /*10650*/  @P0 IMAD.HI.U32 R4, R3, c[0x0][0x330], RZ ;  /* 0x0000cc0003040a27 */ /* 0x000fea00078e00ff */
[----:B------:R-:W-:Y:S02]  /*10660*/  @P0 SHF.R.U32.HI R3, RZ, c[0x0][0x334], R4 ;  /* 0x0000cd00ff030a19 */ /* 0x000fe40000011604 */
.L_x_2516:
[----:B------:R-:W-:Y:S05]  /*10670*/  BSYNC B0 ;  /* 0x0000000000007941 */ /* 0x000fea0003800000 */
.L_x_2514:
[----:B------:R-:W-:Y:S04]  /*10680*/  IMAD.IADD R4, R100, 0x1, -R236 ;  /* 0x0000000164047824 */ /* 0x000fe800078e0aec */
[----:B------:R-:W-:Y:S05]  /*10690*/  IMAD R3, R3, c[0x0][0x32c], R4 ;  /* 0x0000cb0003037a24 */ /* 0x000fea00078e0204 */
[----:B------:R-:W-:Y:S02]  /*106a0*/  IADD3 R4, R3, c[0x0][0x32c], RZ ;  /* 0x0000cb0003047a10 */ /* 0x000fe40007ffe0ff */
[----:B------:R-:W-:Y:S02]  /*106b0*/  IMNMX R0, R0, R3, !PT ;  /* 0x0000000300007217 */ /* 0x000fe40007800200 */
[----:B------:R-:W-:Y:S02]  /*106c0*/  IMNMX R2, R2, R4, PT ;  /* 0x0000000402027217 */ /* 0x000fe40003800200 */
.L_x_2513:
        /* <DEDUP_REMOVED lines=96> */
.L_x_2639:
        /* <DEDUP_REMOVED lines=10> */
[----:B------:R-:W5:Y:S01]  /*10d70*/  SHFL.BFLY PT, R3, R6, 0x2, 0x1f ;  /* 0x0c401f0006037f89 */ /* 0x000f6200000e0000 */
[----:B-1----:R-:W-:Y:S02]  /*10d80*/  FMNMX.FTZ R102, R2, R5, !PT ;  /* 0x0000000502667209 */ /* 0x002fe40007810000 */
[----:B--2---:R-:W-:Y:S02]  /*10d90*/  FMNMX.FTZ R103, R0, R4, !PT ;  /* 0x0000000400677209 */ /* 0x004fe40007810000 */
[----:B-----5:R-:W-:Y:S05]  /*10da0*/  FMNMX.FTZ R4, R6, R3, !PT ;  /* 0x0000000306047209 */ /* 0x020fea0007810000 */
[----:B------:R1:W2:Y:S02]  /*10db0*/  SHFL.BFLY PT, R0, R4, 0x1, 0x1f ;  /* 0x0c201f0004007f89 */ /* 0x0002a400000e0000 */
.L_x_2640:
        /* <DEDUP_REMOVED lines=9> */
[----:B------:R-:W-:Y:S01]  /*10e50*/  FSETP.NEU.FTZ.AND P0, PT, R103, -INF , PT ;  /* 0xff8000006700780b */ /* 0x000fe20003f1d000 */
[--C-:B------:R-:W-:Y:S02]  /*10e60*/  FFMA.FTZ R6, R7, c[0x0][0x2d0], -R5.reuse ;  /* 0x0000b40007067a23 */ /* 0x100fe40000010805 */
[----:B------:R-:W-:Y:S01]  /*10e70*/  FADD.FTZ R3, -R0, R106 ;  /* 0x0000006a00037221 */ /* 0x000fe20000010100 */
[----:B------:R-:W-:Y:S01]  /*10e80*/  FSEL R0, R103, RZ, P0 ;  /* 0x000000ff67007208 */ /* 0x000fe20000000000 */
[----:B------:R2:W-:Y:S01]  /*10e90*/  MUFU.EX2 R180, R6 ;  /* 0x0000000600b47308 */ /* 0x0005e20000000800 */
[--C-:B------:R-:W-:Y:S02]  /*10ea0*/  FFMA.FTZ R38, R38, c[0x0][0x2d0], -R5.reuse ;  /* 0x0000b40026267a23 */ /* 0x100fe40000010805 */
[----:B------:R-:W-:Y:S02]  /*10eb0*/  FFMA.FTZ R181, R23, c[0x0][0x2d0], -R5 ;  /* 0x0000b40017b57a23 */ /* 0x000fe40000010805 */
[----:B-1----:R-:W-:Y:S02]  /*10ec0*/  FADD.FTZ R4, -R0, R107 ;  /* 0x0000006b00047221 */ /* 0x002fe40000010100 */
[----:B------:R-:W-:Y:S02]  /*10ed0*/  FMUL.FTZ R0, R104, c[0x0][0x2d0] ;  /* 0x0000b40068007a20 */ /* 0x000fe40000410000 */
[----:B------:R-:W-:Y:S02]  /*10ee0*/  FMUL.FTZ R4, R4, c[0x0][0x2d0] ;  /* 0x0000b40004047a20 */ /* 0x000fe40000410000 */
[----:B------:R-:W-:Y:S01]  /*10ef0*/  FMUL.FTZ R3, R3, c[0x0][0x2d0] ;  /* 0x0000b40003037a20 */ /* 0x000fe20000410000 */
[----:B------:R-:W-:Y:S05]  /*10f00*/  FSEL R0, R0, RZ, P1 ;  /* 0x000000ff00007208 */ /* 0x000fea0000800000 */
[--C-:B------:R-:W-:Y:S01]  /*10f10*/  FFMA.FTZ R7, R32, c[0x0][0x2d0], -R0.reuse ;  /* 0x0000b40020077a23 */ /* 0x100fe20000010800 */
[----:B------:R-:W-:Y:S01]  /*10f20*/  MUFU.EX2 R3, R3 ;  /* 0x0000000300037308 */ /* 0x000fe20000000800 */
[--C-:B------:R-:W-:Y:S02]  /*10f30*/  FFMA.FTZ R209, R39, c[0x0][0x2d0], -R0.reuse ;  /* 0x0000b40027d17a23 */ /* 0x100fe40000010800 */
        /* <DEDUP_REMOVED lines=11> */
[----:B------:R-:W-:Y:S02]  /*10ff0*/  FFMA.FTZ R211, R163, c[0x0][0x2d0], -R0 ;  /* 0x0000b400a3d37a23 */ /* 0x000fe40000010800 */
[----:B------:R-:W-:Y:S02]  /*11000*/  FMUL.FTZ R0, R103, c[0x0][0x2d0] ;  /* 0x0000b40067007a20 */ /* 0x000fe40000410000 */
[--C-:B------:R-:W-:Y:S02]  /*11010*/  FFMA.FTZ R32, R37, c[0x0][0x2d0], -R5.reuse ;  /* 0x0000b40025207a23 */ /* 0x100fe40000010805 */
[--C-:B------:R-:W-:Y:S01]  /*11020*/  FFMA.FTZ R164, R34, c[0x0][0x2d0], -R5.reuse ;  /* 0x0000b40022a47a23 */ /* 0x100fe20000010805 */
[----:B------:R-:W-:Y:S01]  /*11030*/  FSEL R0, R0, RZ, P0 ;  /* 0x000000ff00007208 */ /* 0x000fe20000000000 */
[--C-:B------:R-:W-:Y:S01]  /*11040*/  FFMA.FTZ R163, R33, c[0x0][0x2d0], -R5.reuse ;  /* 0x0000b40021a37a23 */ /* 0x100fe20000010805 */
[----:B------:R-:W-:Y:S01]  /*11050*/  FSETP.NEU.FTZ.AND P0, PT, R101, -INF , PT ;  /* 0xff8000006500780b */ /* 0x000fe20003f1d000 */
[----:B------:R-:W-:Y:S02]  /*11060*/  MUFU.EX2 R228, R9 ;  /* 0x0000000900e47308 */ /* 0x000fe40000000800 */
[--C-:B--2---:R-:W-:Y:S02]  /*11070*/  FFMA.FTZ R6, R36, c[0x0][0x2d0], -R0.reuse ;  /* 0x0000b40024067a23 */ /* 0x104fe40000010800 */
[--C-:B------:R-:W-:Y:S02]  /*11080*/  FFMA.FTZ R39, R177, c[0x0][0x2d0], -R0.reuse ;  /* 0x0000b400b1277a23 */ /* 0x100fe40000010800 */
[--C-:B------:R-:W-:Y:S02]  /*11090*/  FFMA.FTZ R204, R50, c[0x0][0x2d0], -R0.reuse ;  /* 0x0000b40032cc7a23 */ /* 0x100fe40000010800 */
[--C-:B------:R-:W-:Y:S02]  /*110a0*/  FFMA.FTZ R183, R51, c[0x0][0x2d0], -R0.reuse ;  /* 0x0000b40033b77a23 */ /* 0x100fe40000010800 */
        /* <DEDUP_REMOVED lines=14> */
[--C-:B-1----:R-:W-:Y:S02]  /*11190*/  FFMA.FTZ R6, R162, c[0x0][0x2d0], -R0.reuse ;  /* 0x0000b400a2067a23 */ /* 0x102fe40000010800 */
[----:B------:R-:W-:Y:S05]  /*111a0*/  FFMA.FTZ R162, R29, c[0x0][0x2d0], -R5 ;  /* 0x0000b4001da27a23 */ /* 0x000fea0000010805 */
[----:B------:R1:W-:Y:S10]  /*111b0*/  MUFU.EX2 R49, R6 ;  /* 0x0000000600317308 */ /* 0x0003f40000000800 */
[----:B------:R-:W-:Y:S10]  /*111c0*/  MUFU.EX2 R235, R32 ;  /* 0x0000002000eb7308 */ /* 0x000ff40000000800 */
[----:B------:R-:W-:Y:S01]  /*111d0*/  MUFU.EX2 R225, R175 ;  /* 0x000000af00e17308 */ /* 0x000fe20000000800 */
[----:B-1----:R-:W-:Y:S02]  /*111e0*/  FFMA.FTZ R6, R178, c[0x0][0x2d0], -R0 ;  /* 0x0000b400b2067a23 */ /* 0x002fe40000010800 */
[----:B------:R-:W-:Y:S07]  /*111f0*/  FMUL.FTZ R0, R101, c[0x0][0x2d0] ;  /* 0x0000b40065007a20 */ /* 0x000fee0000410000 */
[----:B------:R1:W-:Y:S10]  /*11200*/  MUFU.EX2 R222, R6 ;  /* 0x0000000600de7308 */ /* 0x0003f40000000800 */
[----:B------:R-:W-:Y:S10]  /*11210*/  MUFU.EX2 R233, R172 ;  /* 0x000000ac00e97308 */ /* 0x000ff40000000800 */
[----:B------:R-:W-:Y:S01]  /*11220*/  MUFU.EX2 R227, R170 ;  /* 0x000000aa00e37308 */ /* 0x000fe20000000800 */
[----:B-1----:R-:W-:Y:S01]  /*11230*/  FSEL R6, R0, RZ, P0 ;  /* 0x000000ff00067208 */ /* 0x002fe20000000000 */
[----:B------:R-:W-:Y:S04]  /*11240*/  FMUL.FTZ R0, R2, c[0x0][0x2d0] ;  /* 0x0000b40002007a20 */ /* 0x000fe80000410000 */
[--C-:B------:R-:W-:Y:S04]  /*11250*/  FFMA.FTZ R5, R16, c[0x0][0x2d0], -R6.reuse ;  /* 0x0000b40010057a23 */ /* 0x100fe80000010806 */
        /* <DEDUP_REMOVED lines=12> */
[----:B------:R-:W-:Y:S01]  /*11320*/  MUFU.EX2 R229, R169 ;  /* 0x000000a900e57308 */ /* 0x000fe20000000800 */
[----:B-1----:R-:W-:Y:S02]  /*11330*/  FSEL R0, R101, RZ, P0 ;  /* 0x000000ff65007208 */ /* 0x002fe40000000000 */
[----:B------:R-:W-:Y:S03]  /*11340*/  ISETP.GT.AND P0, PT, R201, R239, PT ;  /* 0x000000efc900720c */ /* 0x000fe60003f04270 */
[----:B------:R-:W-:Y:S04]  /*11350*/  FADD.FTZ R0, -R0, R108 ;  /* 0x0000006c00007221 */ /* 0x000fe80000010100 */
[----:B------:R-:W-:Y:S01]  /*11360*/  MUFU.EX2 R223, R164 ;  /* 0x000000a400df7308 */ /* 0x000fe20000000800 */
[----:B------:R-:W-:Y:S02]  /*11370*/  FMUL.FTZ R0, R0, c[0x0][0x2d0] ;  /* 0x0000b40000007a20 */ /* 0x000fe40000410000 */
[----:B---3--:R-:W-:Y:S02]  /*11380*/  FFMA.FTZ R5, R20, c[0x0][0x2d0], -R6 ;  /* 0x0000b40014057a23 */ /* 0x008fe40000010806 */
[----:B------:R-:W1:Y:S05]  /*11390*/  LDSM.16.MT88.4 R20, [R185] ;  /* 0x00000000b914783b */ /* 0x000e6a0000004200 */
        /* <DEDUP_REMOVED lines=13> */
[----:B--2---:R-:W-:Y:S01]  /*11470*/  FMUL.FTZ R24, R2, R124 ;  /* 0x0000007c02187220 */ /* 0x004fe20000410000 */
[----:B------:R-:W-:Y:S01]  /*11480*/  F2FP.BF16.PACK_AB R108, R106, R109 ;  /* 0x0000006d6a6c723e */ /* 0x000fe200000010ff */
[C---:B------:R-:W-:Y:S01]  /*11490*/  FMUL.FTZ R25, R2.reuse, R125 ;  /* 0x0000007d02197220 */ /* 0x040fe20000410000 */
[----:B------:R-:W-:Y:S01]  /*114a0*/  F2FP.BF16.PACK_AB R110, R231, R228 ;  /* 0x000000e4e76e723e */ /* 0x000fe200000010ff */
[C---:B------:R-:W-:Y:S01]  /*114b0*/  FMUL.FTZ R28, R2.reuse, R120 ;  /* 0x00000078021c7220 */ /* 0x040fe20000410000 */
[----:B------:R-:W-:Y:S01]  /*114c0*/  F2FP.BF16.PACK_AB R111, R215, R222 ;  /* 0x000000ded76f723e */ /* 0x000fe200000010ff */
        /* <DEDUP_REMOVED lines=26> */
[C---:B---3--:R-:W-:Y:S02]  /*11670*/  FFMA.FTZ R100, R0.reuse, R214, R33 ;  /* 0x000000d600647223 */ /* 0x048fe40000010021 */
[C---:B------:R-:W-:Y:S02]  /*11680*/  FMUL.FTZ R11, R0.reuse, R135 ;  /* 0x00000087000b7220 */ /* 0x040fe40000410000 */
[C---:B------:R-:W-:Y:S01]  /*11690*/  FMUL.FTZ R10, R0.reuse, R134 ;  /* 0x00000086000a7220 */ /* 0x040fe20000410000 */
[----:B------:R-:W2:Y:S01]  /*116a0*/  MUFU.EX2 R2, R4 ;  /* 0x0000000400027308 */ /* 0x000ea20000000800 */
[C---:B------:R-:W-:Y:S02]  /*116b0*/  FMUL.FTZ R26, R0.reuse, R126 ;  /* 0x0000007e001a7220 */ /* 0x040fe40000410000 */
[C---:B------:R-:W-:Y:S02]  /*116c0*/  FMUL.FTZ R27, R0.reuse, R127 ;  /* 0x0000007f001b7220 */ /* 0x040fe40000410000 */
[C---:B------:R-:W-:Y:S01]  /*116d0*/  FMUL.FTZ R30, R0.reuse, R122 ;  /* 0x0000007a001e7220 */ /* 0x040fe20000410000 */
[----:B------:R-:W-:Y:S01]  /*116e0*/  LDSM.16.MT88.4 R124, [R185+0x1000] ;  /* 0x00100000b97c783b */ /* 0x000fe20000004200 */
[C---:B------:R-:W-:Y:S02]  /*116f0*/  FMUL.FTZ R31, R0.reuse, R123 ;  /* 0x0000007b001f7220 */ /* 0x040fe40000410000 */
[C---:B------:R-:W-:Y:S01]  /*11700*/  FMUL.FTZ R42, R0.reuse, R118 ;  /* 0x00000076002a7220 */ /* 0x040fe20000410000 */
[----:B------:R-:W3:Y:S01]  /*11710*/  MUFU.EX2 R214, R7 ;  /* 0x0000000700d67308 */ /* 0x000ee20000000800 */
[C---:B------:R-:W-:Y:S02]  /*11720*/  FMUL.FTZ R43, R0.reuse, R119 ;  /* 0x00000077002b7220 */ /* 0x040fe40000410000 */
[C---:B------:R-:W-:Y:S01]  /*11730*/  FMUL.FTZ R14, R0.reuse, R130 ;  /* 0x00000082000e7220 */ /* 0x040fe20000410000 */
[----:B------:R-:W-:Y:S01]  /*11740*/  LDSM.16.MT88.4 R116, [R185+0xc00] ;  /* 0x000c0000b974783b */ /* 0x000fe20000004200 */
[C---:B------:R-:W-:Y:S02]  /*11750*/  FMUL.FTZ R15, R0.reuse, R131 ;  /* 0x00000083000f7220 */ /* 0x040fe40000410000 */
[C---:B------:R-:W-:Y:S02]  /*11760*/  FMUL.FTZ R46, R0.reuse, R114 ;  /* 0x00000072002e7220 */ /* 0x040fe40000410000 */
[C---:B------:R-:W-:Y:S01]  /*11770*/  FMUL.FTZ R47, R0.reuse, R115 ;  /* 0x00000073002f7220 */ /* 0x040fe20000410000 */
[----:B------:R-:W4:Y:S01]  /*11780*/  MUFU.EX2 R135, R36 ;  /* 0x0000002400877308 */ /* 0x000f220000000800 */
[C---:B------:R-:W-:Y:S01]  /*11790*/  FMUL.FTZ R58, R0.reuse, R58 ;  /* 0x0000003a003a7220 */ /* 0x040fe20000410000 */
[----:B------:R-:W-:Y:S01]  /*117a0*/  LDSM.16.MT88.4 R120, [R186+0x400] ;  /* 0x00040000ba78783b */ /* 0x000fe20000004200 */
[----:B------:R-:W-:Y:S02]  /*117b0*/  FMUL.FTZ R59, R0, R59 ;  /* 0x0000003b003b7220 */ /* 0x000fe40000410000 */
[----:B--2---:R-:W-:Y:S02]  /*117c0*/  FFMA.FTZ R4, R2, R224, R105 ;  /* 0x000000e002047223 */ /* 0x004fe40000010069 */
[C---:B------:R-:W-:Y:S02]  /*117d0*/  FMUL.FTZ R62, R0.reuse, R62 ;  /* 0x0000003e003e7220 */ /* 0x040fe40000410000 */
[C---:B------:R-:W-:Y:S01]  /*117e0*/  FMUL.FTZ R63, R0.reuse, R63 ;  /* 0x0000003f003f7220 */ /* 0x040fe20000410000 */
[----:B------:R2:W5:Y:S01]  /*117f0*/  MUFU.EX2 R213, R38 ;  /* 0x0000002600d57308 */ /* 0x0005620000000800 */
[C---:B------:R-:W-:Y:S02]  /*11800*/  FMUL.FTZ R74, R0.reuse, R74 ;  /* 0x0000004a004a7220 */ /* 0x040fe40000410000 */
[----:B------:R-:W-:Y:S01]  /*11810*/  FMUL.FTZ R75, R0, R75 ;  /* 0x0000004b004b7220 */ /* 0x000fe20000410000 */
[----:B---3--:R-:W-:Y:S01]  /*11820*/  F2FP.BF16.PACK_AB R115, R234, R214 ;  /* 0x000000d6ea73723e */ /* 0x008fe200000010ff */
[C---:B------:R-:W-:Y:S02]  /*11830*/  FMUL.FTZ R78, R0.reuse, R78 ;  /* 0x0000004e004e7220 */ /* 0x040fe40000410000 */
[C---:B------:R-:W-:Y:S02]  /*11840*/  FMUL.FTZ R79, R0.reuse, R79 ;  /* 0x0000004f004f7220 */ /* 0x040fe40000410000 */
[C---:B------:R-:W-:Y:S01]  /*11850*/  FMUL.FTZ R90, R0.reuse, R90 ;  /* 0x0000005a005a7220 */ /* 0x040fe20000410000 */
[----:B------:R-:W3:Y:S01]  /*11860*/  MUFU.EX2 R134, R16 ;  /* 0x0000001000867308 */ /* 0x000ee20000000800 */
[C---:B------:R-:W-:Y:S02]  /*11870*/  FMUL.FTZ R91, R0.reuse, R91 ;  /* 0x0000005b005b7220 */ /* 0x040fe40000410000 */
[C---:B------:R-:W-:Y:S01]  /*11880*/  FMUL.FTZ R94, R0.reuse, R94 ;  /* 0x0000005e005e7220 */ /* 0x040fe20000410000 */
[----:B----4-:R-:W-:Y:S01]  /*11890*/  F2FP.BF16.PACK_AB R112, R135, R180 ;  /* 0x000000b48770723e */ /* 0x010fe200000010ff */
[----:B------:R-:W-:Y:S02]  /*118a0*/  FMUL.FTZ R95, R0, R95 ;  /* 0x0000005f005f7220 */ /* 0x000fe40000410000 */
[C---:B------:R-:W-:Y:S02]  /*118b0*/  FMUL.FTZ R5, R3.reuse, R137 ;  /* 0x0000008903057220 */ /* 0x040fe40000410000 */
[C---:B------:R-:W-:Y:S01]  /*118c0*/  FMUL.FTZ R6, R2.reuse, R138 ;  /* 0x0000008a02067220 */ /* 0x040fe20000410000 */
[----:B------:R-:W-:Y:S01]  /*118d0*/  MUFU.EX2 R131, R179 ;  /* 0x000000b300837308 */ /* 0x000fe20000000800 */
[C---:B------:R-:W-:Y:S02]  /*118e0*/  FMUL.FTZ R7, R2.reuse, R139 ;  /* 0x0000008b02077220 */ /* 0x040fe40000410000 */
[----:B------:R-:W-:Y:S01]  /*118f0*/  FFMA.FTZ R0, R3, R221, R109 ;  /* 0x000000dd03007223 */ /* 0x000fe2000001006d */
[C---:B------:R-:W-:Y:S01]  /*11900*/  F2FP.BF16.PACK_AB R109, R49.reuse, R105 ;  /* 0x00000069316d723e */ /* 0x040fe200000010ff */
[----:B------:R-:W-:Y:S01]  /*11910*/  FADD.FTZ R105, R49, R4 ;  /* 0x0000000431697221 */ /* 0x000fe20000010000 */
[----:B--2---:R-:W2:Y:S01]  /*11920*/  LDSM.16.MT88.4 R36, [R186] ;  /* 0x00000000ba24783b */ /* 0x004ea20000004200 */
[----:B------:R-:W-:Y:S01]  /*11930*/  FMUL.FTZ R4, R3, R136 ;  /* 0x0000008803047220 */ /* 0x000fe20000410000 */
[----:B-----5:R-:W-:Y:S01]  /*11940*/  F2FP.BF16.PACK_AB R114, R235, R213 ;  /* 0x000000d5eb72723e */ /* 0x020fe200000010ff */
[C---:B------:R-:W-:Y:S01]  /*11950*/  FMUL.FTZ R17, R3.reuse, R141 ;  /* 0x0000008d03117220 */ /* 0x040fe20000410000 */
[----:B------:R-:W-:Y:S01]  /*11960*/  MUFU.EX2 R130, R171 ;  /* 0x000000ab00827308 */ /* 0x000fe20000000800 */
[C---:B------:R-:W-:Y:S02]  /*11970*/  FMUL.FTZ R18, R2.reuse, R142 ;  /* 0x0000008e02127220 */ /* 0x040fe40000410000 */
[----:B------:R-:W-:Y:S01]  /*11980*/  FMUL.FTZ R19, R2, R143 ;  /* 0x0000008f02137220 */ /* 0x000fe20000410000 */
[-C--:B-1----:R-:W-:Y:S05]  /*11990*/  HMMA.16816.F32.BF16 R4, R108, R20.reuse, R4 ;  /* 0x000000146c04723c */ /* 0x082fea0000041804 */
[----:B---3--:R-:W-:Y:S01]  /*119a0*/  F2FP.BF16.PACK_AB R113, R134, R33 ;  /* 0x000000218671723e */ /* 0x008fe200000010ff */
[C---:B------:R-:W-:Y:S01]  /*119b0*/  FMUL.FTZ R16, R3.reuse, R140 ;  /* 0x0000008c03107220 */ /* 0x040fe20000410000 */
[----:B------:R-:W-:Y:S01]  /*119c0*/  MUFU.EX2 R224, R163 ;  /* 0x000000a300e07308 */ /* 0x000fe20000000800 */
[----:B------:R-:W-:Y:S01]  /*119d0*/  LDSM.16.MT88.4 R140, [R185+0x800] ;  /* 0x00080000b98c783b */ /* 0x000fe20000004200 */
[C---:B------:R-:W-:Y:S03]  /*119e0*/  FMUL.FTZ R32, R3.reuse, R148 ;  /* 0x0000009403207220 */ /* 0x040fe60000410000 */
[C---:B------:R-:W-:Y:S04]  /*119f0*/  HMMA.16816.F32.BF16 R8, R112.reuse, R20, R8 ;  /* 0x000000147008723c */ /* 0x040fe80000041808 */
[C---:B------:R-:W-:Y:S01]  /*11a00*/  FMUL.FTZ R33, R3.reuse, R149 ;  /* 0x0000009503217220 */ /* 0x040fe20000410000 */
[----:B------:R1:W-:Y:S01]  /*11a10*/  MUFU.EX2 R221, R161 ;  /* 0x000000a100dd7308 */ /* 0x0003e20000000800 */
[C---:B------:R-:W-:Y:S02]  /*11a20*/  FMUL.FTZ R34, R2.reuse, R150 ;  /* 0x0000009602227220 */ /* 0x040fe40000410000 */
[-C--:B------:R-:W-:Y:S04]  /*11a30*/  HMMA.16816.F32.BF16 R12, R112, R22.reuse, R12 ;  /* 0x00000016700c723c */ /* 0x080fe8000004180c */
[C---:B------:R-:W-:Y:S02]  /*11a40*/  FMUL.FTZ R35, R2.reuse, R151 ;  /* 0x0000009702237220 */ /* 0x040fe40000410000 */
[----:B------:R-:W-:Y:S01]  /*11a50*/  LDSM.16.MT88.4 R148, [R186+0x800] ;  /* 0x00080000ba94783b */ /* 0x000fe20000004200 */
[C---:B------:R-:W-:Y:S01]  /*11a60*/  FMUL.FTZ R48, R3.reuse, R156 ;  /* 0x0000009c03307220 */ /* 0x040fe20000410000 */
[C---:B------:R-:W-:Y:S01]  /*11a70*/  HMMA.16816.F32.BF16 R16, R108.reuse, R22, R16 ;  /* 0x000000166c10723c */ /* 0x040fe20000041810 */
[----:B------:R-:W-:Y:S03]  /*11a80*/  MUFU.EX2 R171, R205 ;  /* 0x000000cd00ab7308 */ /* 0x000fe60000000800 */
[C---:B------:R-:W-:Y:S02]  /*11a90*/  FMUL.FTZ R20, R3.reuse, R144 ;  /* 0x0000009003147220 */ /* 0x040fe40000410000 */
[C---:B------:R-:W-:Y:S02]  /*11aa0*/  FMUL.FTZ R21, R3.reuse, R145 ;  /* 0x0000009103157220 */ /* 0x040fe40000410000 */
[C---:B------:R-:W-:Y:S03]  /*11ab0*/  FMUL.FTZ R22, R2.reuse, R146 ;  /* 0x0000009202167220 */ /* 0x040fe60000410000 */
[----:B------:R-:W-:Y:S01]  /*11ac0*/  MUFU.EX2 R176, R210 ;  /* 0x000000d200b07308 */ /* 0x000fe20000000800 */
[----:B------:R-:W-:Y:S01]  /*11ad0*/  FMUL.FTZ R23, R2, R147 ;  /* 0x0000009302177220 */ /* 0x000fe20000410000 */
[----:B-1----:R-:W-:Y:S01]  /*11ae0*/  F2FP.BF16.PACK_AB R161, R164, R165 ;  /* 0x000000a5a4a1723e */ /* 0x002fe200000010ff */
[C---:B------:R-:W-:Y:S02]  /*11af0*/  FMUL.FTZ R49, R3.reuse, R157 ;  /* 0x0000009d03317220 */ /* 0x040fe40000410000 */
[C---:B------:R-:W-:Y:S02]  /*11b00*/  FMUL.FTZ R50, R2.reuse, R158 ;  /* 0x0000009e02327220 */ /* 0x040fe40000410000 */
[C---:B------:R-:W-:Y:S01]  /*11b10*/  FMUL.FTZ R51, R2.reuse, R159 ;  /* 0x0000009f02337220 */ /* 0x040fe20000410000 */
[-C--:B--2---:R-:W-:Y:S01]  /*11b20*/  HMMA.16816.F32.BF16 R20, R108, R36.reuse, R20 ;  /* 0x000000246c14723c */ /* 0x084fe20000041814 */
[----:B------:R-:W-:Y:S01]  /*11b30*/  LDSM.16.MT88.4 R156, [R185+0x1400] ;  /* 0x00140000b99c783b */ /* 0x000fe20000004200 */
[----:B------:R-:W-:Y:S01]  /*11b40*/  MUFU.EX2 R180, R209 ;  /* 0x000000d100b47308 */ /* 0x000fe20000000800 */
[C---:B------:R-:W-:Y:S02]  /*11b50*/  FMUL.FTZ R52, R3.reuse, R52 ;  /* 0x0000003403347220 */ /* 0x040fe40000410000 */
        /* <DEDUP_REMOVED lines=9> */
[----:B------:R-:W1:Y:S01]  /*11bf0*/  MUFU.EX2 R168, R174 ;  /* 0x000000ae00a87308 */ /* 0x000e620000000800 */
[C---:B------:R-:W-:Y:S04]  /*11c00*/  HMMA.16816.F32.BF16 R32, R108.reuse, R38, R32 ;  /* 0x000000266c20723c */ /* 0x040fe80000041820 */
[C---:B------:R-:W-:Y:S02]  /*11c10*/  FMUL.FTZ R65, R3.reuse, R65 ;  /* 0x0000004103417220 */ /* 0x040fe40000410000 */
[C---:B------:R-:W-:Y:S02]  /*11c20*/  FMUL.FTZ R66, R2.reuse, R66 ;  /* 0x0000004202427220 */ /* 0x040fe40000410000 */
[C---:B------:R-:W-:Y:S01]  /*11c30*/  FMUL.FTZ R38, R2.reuse, R154 ;  /* 0x0000009a02267220 */ /* 0x040fe20000410000 */
[----:B------:R-:W2:Y:S03]  /*11c40*/  MUFU.EX2 R166, R181 ;  /* 0x000000b500a67308 */ /* 0x000ea60000000800 */
[C---:B------:R-:W-:Y:S02]  /*11c50*/  FMUL.FTZ R39, R2.reuse, R155 ;  /* 0x0000009b02277220 */ /* 0x040fe40000410000 */
[C---:B------:R-:W-:Y:S02]  /*11c60*/  FMUL.FTZ R67, R2.reuse, R67 ;  /* 0x0000004302437220 */ /* 0x040fe40000410000 */
[C---:B------:R-:W-:Y:S02]  /*11c70*/  FMUL.FTZ R68, R3.reuse, R68 ;  /* 0x0000004403447220 */ /* 0x040fe40000410000 */
[C---:B------:R-:W-:Y:S01]  /*11c80*/  FMUL.FTZ R69, R3.reuse, R69 ;  /* 0x0000004503457220 */ /* 0x040fe20000410000 */
[-C--:B------:R-:W-:Y:S03]  /*11c90*/  HMMA.16816.F32.BF16 R36, R108, R116.reuse, R36 ;  /* 0x000000746c24723c */ /* 0x080fe60000041824 */
[----:B------:R-:W-:Y:S01]  /*11ca0*/  FMUL.FTZ R70, R2, R70 ;  /* 0x0000004602467220 */ /* 0x000fe20000410000 */
[----:B-1----:R-:W-:Y:S01]  /*11cb0*/  F2FP.BF16.PACK_AB R160, R168, R167 ;  /* 0x000000a7a8a0723e */ /* 0x002fe200000010ff */
[C---:B------:R-:W-:Y:S02]  /*11cc0*/  FMUL.FTZ R71, R2.reuse, R71 ;  /* 0x0000004702477220 */ /* 0x040fe40000410000 */
[C---:B------:R-:W-:Y:S01]  /*11cd0*/  FMUL.FTZ R80, R3.reuse, R80 ;  /* 0x0000005003507220 */ /* 0x040fe20000410000 */
[C---:B------:R-:W-:Y:S04]  /*11ce0*/  HMMA.16816.F32.BF16 R40, R112.reuse, R116, R40 ;  /* 0x000000747028723c */ /* 0x040fe80000041828 */
[C---:B------:R-:W-:Y:S02]  /*11cf0*/  FMUL.FTZ R81, R3.reuse, R81 ;  /* 0x0000005103517220 */ /* 0x040fe40000410000 */
[----:B------:R-:W-:Y:S01]  /*11d00*/  FMUL.FTZ R82, R2, R82 ;  /* 0x0000005202527220 */ /* 0x000fe20000410000 */
[----:B--2---:R-:W-:Y:S01]  /*11d10*/  F2FP.BF16.PACK_AB R162, R166, R173 ;  /* 0x000000ada6a2723e */ /* 0x004fe200000010ff */
[-C--:B------:R-:W-:Y:S04]  /*11d20*/  HMMA.16816.F32.BF16 R44, R112, R118.reuse, R44 ;  /* 0x00000076702c723c */ /* 0x080fe8000004182c */
[----:B------:R-:W-:Y:S02]  /*11d30*/  FMUL.FTZ R83, R2, R83 ;  /* 0x0000005302537220 */ /* 0x000fe40000410000 */
[----:B------:R-:W-:Y:S02]  /*11d40*/  FADD.FTZ R100, R134, R100 ;  /* 0x0000006486647221 */ /* 0x000fe40000010000 */
[C---:B------:R-:W-:Y:S01]  /*11d50*/  HMMA.16816.F32.BF16 R48, R108.reuse, R118, R48 ;  /* 0x000000766c30723c */ /* 0x040fe20000041830 */
[----:B------:R-:W1:Y:S03]  /*11d60*/  LDSM.16.MT88.4 R116, [R186+0xc00] ;  /* 0x000c0000ba74783b */ /* 0x000e660000004200 */
[C---:B------:R-:W-:Y:S02]  /*11d70*/  FMUL.FTZ R84, R3.reuse, R84 ;  /* 0x0000005403547220 */ /* 0x040fe40000410000 */
[C---:B------:R-:W-:Y:S02]  /*11d80*/  FMUL.FTZ R85, R3.reuse, R85 ;  /* 0x0000005503557220 */ /* 0x040fe40000410000 */
[C---:B------:R-:W-:Y:S04]  /*11d90*/  FMUL.FTZ R86, R2.reuse, R86 ;  /* 0x0000005602567220 */ /* 0x040fe80000410000 */
[C---:B------:R-:W-:Y:S02]  /*11da0*/  FMUL.FTZ R87, R2.reuse, R87 ;  /* 0x0000005702577220 */ /* 0x040fe40000410000 */
[C---:B------:R-:W-:Y:S02]  /*11db0*/  FMUL.FTZ R96, R3.reuse, R96 ;  /* 0x0000006003607220 */ /* 0x040fe40000410000 */
[----:B------:R-:W-:Y:S02]  /*11dc0*/  FMUL.FTZ R97, R3, R97 ;  /* 0x0000006103617220 */ /* 0x000fe40000410000 */
[C---:B------:R-:W-:Y:S02]  /*11dd0*/  FMUL.FTZ R98, R2.reuse, R98 ;  /* 0x0000006202627220 */ /* 0x040fe40000410000 */
[----:B------:R-:W-:Y:S02]  /*11de0*/  FMUL.FTZ R99, R2, R99 ;  /* 0x0000006302637220 */ /* 0x000fe40000410000 */
        /* <DEDUP_REMOVED lines=8> */
[----:B------:R-:W2:Y:S01]  /*11e70*/  MUFU.EX2 R106, R208 ;  /* 0x000000d0006a7308 */ /* 0x000ea20000000800 */
        /* <DEDUP_REMOVED lines=10> */
[----:B--2---:R-:W-:Y:S01]  /*11f20*/  F2FP.BF16.PACK_AB R163, R106, R107 ;  /* 0x0000006b6aa3723e */ /* 0x004fe200000010ff */
[----:B------:R-:W-:Y:S02]  /*11f30*/  FADD.FTZ R0, R129, R100 ;  /* 0x0000006481007221 */ /* 0x000fe40000010000 */
[----:B------:R-:W-:Y:S01]  /*11f40*/  FADD.FTZ R100, R132, R2 ;  /* 0x0000000284647221 */ /* 0x000fe20000010000 */
[C---:B------:R-:W-:Y:S01]  /*11f50*/  HMMA.16816.F32.BF16 R64, R108.reuse, R118, R64 ;  /* 0x000000766c40723c */ /* 0x040fe20000041840 */
[----:B------:R-:W1:Y:S03]  /*11f60*/  LDSM.16.MT88.4 R116, [R185+0x1800] ;  /* 0x00180000b974783b */ /* 0x000e660000004200 */
[----:B------:R-:W-:Y:S01]  /*11f70*/  FADD.FTZ R2, R223, R105 ;  /* 0x00000069df027221 */ /* 0x000fe20000010000 */
[----:B------:R-:W-:Y:S01]  /*11f80*/  MOV R105, R102 ;  /* 0x0000006600697202 */ /* 0x000fe20000000f00 */
[----:B------:R-:W-:Y:S02]  /*11f90*/  FADD.FTZ R0, R221, R0 ;  /* 0x00000000dd007221 */ /* 0x000fe40000010000 */
[----:B------:R-:W-:Y:S04]  /*11fa0*/  FADD.FTZ R2, R224, R2 ;  /* 0x00000002e0027221 */ /* 0x000fe80000010000 */
        /* <DEDUP_REMOVED lines=98> */
[----:B------:R-:W-:Y:S01]  /*125d0*/  MOV R201, R0 ;  /* 0x0000000000c97202 */ /* 0x000fe20000000f00 */
[----:B------:R-:W-:Y:S02]  /*125e0*/  FADD.FTZ R224, R179, R5 ;  /* 0x00000005b3e07221 */ /* 0x000fe40000010000 */
[----:B------:R-:W-:Y:S01]  /*125f0*/  MOV R108, R101 ;  /* 0x00000065006c7202 */ /* 0x000fe20000000f00 */
[----:B------:R-:W-:Y:S04]  /*12600*/  FADD.FTZ R213, R166, R4 ;  /* 0x00000004a6d57221 */ /* 0x000fe80000010000 */
[----:B------:R-:W-:Y:S01]  /*12610*/  FADD.FTZ R214, R106, R2 ;  /* 0x000000026ad67221 */ /* 0x000fe20000010000 */
[----:B------:R-:W-:Y:S01]  /*12620*/  MOV R106, R104 ;  /* 0x00000068006a7202 */ /* 0x000fe20000000f00 */
[----:B------:R-:W-:-:S05]  /*12630*/  @P0 BRA `(.L_x_2519) ;  /* 0xffffbda000000947 */ /* 0x000fca000383ffff */
.L_x_2487:
[----:B------:R-:W-:Y:S05]  /*12640*/  BRA.DIV ~URZ, `(.L_x_2520) ;  /* 0x000078427f007947 */ /* 0x000fea000b800000 */
[----:B------:R1:W2:Y:S02]  /*12650*/  SHFL.BFLY PT, R0, R221, 0x2, 0x1f ;  /* 0x0c401f00dd007f89 */ /* 0x0002a400000e0000 */
.L_x_2641:
        /* <DEDUP_REMOVED lines=15> */
.L_x_2642:
        /* <DEDUP_REMOVED lines=134> */
.L_x_2386:
        /* <DEDUP_REMOVED lines=19> */
.L_x_2523:
[----:B---3--:R-:W-:Y:S05]  /*130e0*/  BSYNC B0 ;  /* 0x0000000000007941 */ /* 0x008fea0003800000 */
.L_x_2522:
        /* <DEDUP_REMOVED lines=128> */
.L_x_2526:
[----:B--2---:R-:W2:Y:S04]  /*138f0*/  LDL R4, [R1+0x10] ;  /* 0x0000100001047983 */ /* 0x004ea80000100800 */
[----:B------:R-:W3:Y:S04]  /*13900*/  LDL.LU R7, [R1+0x8] ;  /* 0x0000080001077983 */ /* 0x000ee80000300800 */
[----:B------:R-:W4:Y:S01]  /*13910*/  LDL R16, [R1+0x30] ;  /* 0x0000300001107983 */ /* 0x000f220000100800 */
[----:B------:R-:W-:Y:S01]  /*13920*/  IMAD.MOV.U32 R2, RZ, RZ, 0x368 ;  /* 0x00000368ff027424 */ /* 0x000fe200078e00ff */
[----:B------:R-:W-:-:S02]  /*13930*/  ISETP.GT.AND P2, PT, R3, 0x1, PT ;  /* 0x000000010300780c */ /* 0x000fc40003f44270 */
[----:B------:R-:W4:Y:S01]  /*13940*/  LDL R75, [R1+0x38] ;  /* 0x00003800014b7983 */ /* 0x000f220000100800 */
[----:B------:R-:W-:Y:S02]  /*13950*/  ISETP.NE.U32.AND P0, PT, RZ, c[0x0][0x500], PT ;  /* 0x00014000ff007a0c */ /* 0x000fe40003f05070 */
[----:B------:R-:W-:Y:S02]  /*13960*/  SEL R2, R2, 0x328, P2 ;  /* 0x0000032802027807 */ /* 0x000fe40001000000 */
[----:B------:R-:W-:Y:S02]  /*13970*/  ISETP.NE.AND.EX P0, PT, RZ, c[0x0][0x504], PT, P0 ;  /* 0x00014100ff007a0c */ /* 0x000fe40003f05300 */
[----:B------:R1:W2:Y:S01]  /*13980*/  LDC.64 R8, c[0x0][R2+0x170] ;  /* 0x00005c0002087b82 */ /* 0x0002a20000000a00 */
[----:B------:R-:W-:-:S04]  /*13990*/  SHF.R.S32.HI R3, RZ, 0x1f, R10 ;  /* 0x0000001fff037819 */ /* 0x000fc8000001140a */
[----:B------:R-:W-:-:S03]  /*139a0*/  SEL R6, R3, RZ, !P0 ;  /* 0x000000ff03067207 */ /* 0x000fc60004000000 */
[----:B------:R1:W2:Y:S08]  /*139b0*/  LDC.64 R14, c[0x0][R2+0x168] ;  /* 0x00005a00020e7b82 */ /* 0x0002b00000000a00 */
[----:B------:R1:W2:Y:S08]  /*139c0*/  LDC.64 R18, c[0x0][R2+0x178] ;  /* 0x00005e0002127b82 */ /* 0x0002b00000000a00 */
[----:B------:R1:W2:Y:S02]  /*139d0*/  LDC.64 R20, c[0x0][R2+0x160] ;  /* 0x0000580002147b82 */ /* 0x0002a40000000a00 */
[----:B-1----:R-:W-:-:S05]  /*139e0*/  IMAD.MOV.U32 R2, RZ, RZ, c[0x0][0x4e8] ;  /* 0x00013a00ff027624 */ /* 0x002fca00078e00ff */
[----:B------:R-:W-:Y:S02]  /*139f0*/  ISETP.NE.AND P5, PT, R2, 0x1, PT ;  /* 0x000000010200780c */ /* 0x000fe40003fa5270 */
[----:B------:R-:W-:Y:S01]  /*13a00*/  SEL R2, R10, RZ, !P0 ;  /* 0x000000ff0a027207 */ /* 0x000fe20004000000 */
[----:B------:R-:W1:Y:S01]  /*13a10*/  S2R R76, SR_TID.X ;  /* 0x00000000004c7919 */ /* 0x000e620000002100 */
[----:B-----5:R-:W-:Y:S02]  /*13a20*/  SHF.R.S32.HI R17, RZ, 0x1f, R0 ;  /* 0x0000001fff117819 */ /* 0x020fe40000011400 */
[----:B------:R-:W-:-:S04]  /*13a30*/  LOP3.LUT R198, R198, 0xfffffffd, RZ, 0xc0, !PT ;  /* 0xfffffffdc6c67812 */ /* 0x000fc800078ec0ff */
[----:B------:R-:W-:Y:S01]  /*13a40*/  LOP3.LUT R198, R198, 0xfffffffe, RZ, 0xc0, !PT ;  /* 0xfffffffec6c67812 */ /* 0x000fe200078ec0ff */
[----:B--2---:R-:W-:Y:S02]  /*13a50*/  IMAD.IADD R5, R4, 0x1, R252 ;  /* 0x0000000104057824 */ /* 0x004fe400078e02fc */
[----:B------:R-:W-:Y:S01]  /*13a60*/  IMAD R4, R9, R2, RZ ;  /* 0x0000000209047224 */ /* 0x000fe200078e02ff */
[----:B---3--:R-:W-:Y:S01]  /*13a70*/  LOP3.LUT R3, R7, 0xffff, RZ, 0xc0, !PT ;  /* 0x0000ffff07037812 */ /* 0x008fe200078ec0ff */
[----:B------:R-:W-:-:S04]  /*13a80*/  @P5 IMAD.HI.U32 R10, R5, c[0x0][0x4ec], RZ ;  /* 0x00013b00050a5a27 */ /* 0x000fc800078e00ff */
[C---:B------:R-:W-:Y:S02]  /*13a90*/  IMAD R12, R8.reuse, R6, R4 ;  /* 0x00000006080c7224 */ /* 0x040fe400078e0204 */
[----:B------:R-:W-:-:S04]  /*13aa0*/  IMAD.WIDE.U32 R6, R8, R2, RZ ;  /* 0x0000000208067225 */ /* 0x000fc800078e00ff */
[----:B------:R-:W-:-:S04]  /*13ab0*/  IMAD.WIDE.U32 R8, R14, R3, RZ ;  /* 0x000000030e087225 */ /* 0x000fc800078e00ff */
[----:B------:R-:W-:Y:S01]  /*13ac0*/  IMAD.MOV.U32 R4, RZ, RZ, R5 ;  /* 0x000000ffff047224 */ /* 0x000fe200078e0005 */
[----:B------:R-:W-:Y:S01]  /*13ad0*/  @P5 SHF.R.U32.HI R4, RZ, c[0x0][0x4f0], R10 ;  /* 0x00013c00ff045a19 */ /* 0x000fe2000001160a */
[----:B------:R-:W-:Y:S01]  /*13ae0*/  IMAD R13, R15, R3, RZ ;  /* 0x000000030f0d7224 */ /* 0x000fe200078e02ff */
[----:B----4-:R-:W-:Y:S01]  /*13af0*/  SEL R10, R16, RZ, P2 ;  /* 0x000000ff100a7207 */ /* 0x010fe20001000000 */
[----:B------:R-:W-:Y:S01]  /*13b00*/  IMAD.IADD R14, R7, 0x1, R12 ;  /* 0x00000001070e7824 */ /* 0x000fe200078e020c */
[----:B------:R-:W-:Y:S01]  /*13b10*/  IADD3 R15, P1, P0, R6, R8, R0 ;  /* 0x00000008060f7210 */ /* 0x000fe2000783e000 */
[----:B------:R-:W-:Y:S02]  /*13b20*/  IMAD.IADD R6, R9, 0x1, R13 ;  /* 0x0000000109067824 */ /* 0x000fe400078e020d */
[----:B------:R-:W-:Y:S02]  /*13b30*/  IMAD R12, R19, R10, RZ ;  /* 0x0000000a130c7224 */ /* 0x000fe400078e02ff */
[----:B------:R-:W-:-:S02]  /*13b40*/  IMAD.MOV R7, RZ, RZ, -R4 ;  /* 0x000000ffff077224 */ /* 0x000fc400078e0a04 */
        /* <DEDUP_REMOVED lines=31> */
[----:B------:R1:W1:Y:S01]  /*13d40*/  SHFL.IDX PT, R8, R7, 0x3, 0x1c1f ;  /* 0x007c1f0007087f89 */ /* 0x00026200000e0000 */
[----:B---3--:R-:W-:-:S05]  /*13d50*/  IMAD.IADD R6, R75, 0x1, R252 ;  /* 0x000000014b067824 */ /* 0x008fca00078e02fc */
        /* <DEDUP_REMOVED lines=63> */
.L_x_2643:
[----:B------:R-:W-:Y:S05]  /*14150*/  BRA.DIV ~URZ, `(.L_x_2529) ;  /* 0x000060227f007947 */ /* 0x000fea000b800000 */
[----:B------:R3:W4:Y:S02]  /*14160*/  SHFL.IDX PT, R0, R12, RZ, 0x1c1f ;  /* 0x001c1fff0c007589 */ /* 0x00072400000e0000 */
.L_x_2644:
        /* <DEDUP_REMOVED lines=19> */
.L_x_2531:
[----:B------:R-:W-:Y:S05]  /*142a0*/  BSYNC B0 ;  /* 0x0000000000007941 */ /* 0x000fea0003800000 */
.L_x_2530:
[----:B------:R-:W-:Y:S05]  /*142b0*/  BRA.DIV ~URZ, `(.L_x_2532) ;  /* 0x00005f327f007947 */ /* 0x000fea000b800000 */
[----:B--2---:R2:W1:Y:S04]  /*142c0*/  SHFL.IDX PT, R5, R10, 0x1, 0x1c1f ;  /* 0x003c1f000a057f89 */ /* 0x00446800000e0000 */
[----:B----4-:R2:W4:Y:S02]  /*142d0*/  SHFL.IDX PT, R0, R12, 0x1, 0x1c1f ;  /* 0x003c1f000c007f89 */ /* 0x01052400000e0000 */
.L_x_2645:
        /* <DEDUP_REMOVED lines=19> */
.L_x_2534:
[----:B------:R-:W-:Y:S05]  /*14410*/  BSYNC B0 ;  /* 0x0000000000007941 */ /* 0x000fea0003800000 */
.L_x_2533:
[----:B------:R-:W-:Y:S05]  /*14420*/  BRA.DIV ~URZ, `(.L_x_2535) ;  /* 0x00005e927f007947 */ /* 0x000fea000b800000 */
[----:B-1----:R1:W2:Y:S02]  /*14430*/  SHFL.IDX PT, R5, R10, 0x2, 0x1c1f ;  /* 0x005c1f000a057f89 */ /* 0x0022a400000e0000 */
.L_x_2646:
[----:B------:R-:W-:Y:S05]  /*14440*/  BRA.DIV ~URZ, `(.L_x_2536) ;  /* 0x00005ee27f007947 */ /* 0x000fea000b800000 */
[----:B----4-:R4:W1:Y:S02]  /*14450*/  SHFL.IDX PT, R0, R12, 0x2, 0x1c1f ;  /* 0x005c1f000c007f89 */ /* 0x01086400000e0000 */
.L_x_2647:
        /* <DEDUP_REMOVED lines=19> */
.L_x_2538:
[----:B------:R-:W-:Y:S05]  /*14590*/  BSYNC B0 ;  /* 0x0000000000007941 */ /* 0x000fea0003800000 */
.L_x_2537:
[----:B------:R-:W-:Y:S05]  /*145a0*/  BRA.DIV ~URZ, `(.L_x_2539) ;  /* 0x00005df27f007947 */ /* 0x000fea000b800000 */
[----:B-1----:R1:W3:Y:S04]  /*145b0*/  SHFL.IDX PT, R6, R10, 0x3, 0x1c1f ;  /* 0x007c1f000a067f89 */ /* 0x0022e800000e0000 */
[----:B------:R1:W4:Y:S02]  /*145c0*/  SHFL.IDX PT, R0, R12, 0x3, 0x1c1f ;  /* 0x007c1f000c007f89 */ /* 0x00032400000e0000 */
.L_x_2648:
        /* <DEDUP_REMOVED lines=20> */
.L_x_2527:
        /* <DEDUP_REMOVED lines=33> */
.L_x_2649:
[----:B------:R-:W-:Y:S05]  /*14920*/  BRA.DIV ~URZ, `(.L_x_2542) ;  /* 0x00005bb27f007947 */ /* 0x000fea000b800000 */
[----:B------:R3:W4:Y:S02]  /*14930*/  SHFL.IDX PT, R0, R12, RZ, 0x1c1f ;  /* 0x001c1fff0c007589 */ /* 0x00072400000e0000 */
.L_x_2650:
        /* <DEDUP_REMOVED lines=84> */
.L_x_2544:
[----:B------:R-:W-:Y:S05]  /*14e80*/  BSYNC B0 ;  /* 0x0000000000007941 */ /* 0x000fea0003800000 */
.L_x_2543:
[----:B------:R-:W-:Y:S05]  /*14e90*/  BRA.DIV ~URZ, `(.L_x_2545) ;  /* 0x000056b27f007947 */ /* 0x000fea000b800000 */
[----:B--2---:R2:W1:Y:S04]  /*14ea0*/  SHFL.IDX PT, R4, R5, 0x1, 0x1c1f ;  /* 0x003c1f0005047f89 */ /* 0x00446800000e0000 */
[----:B----4-:R2:W4:Y:S02]  /*14eb0*/  SHFL.IDX PT, R0, R12, 0x1, 0x1c1f ;  /* 0x003c1f000c007f89 */ /* 0x01052400000e0000 */
.L_x_2651:
        /* <DEDUP_REMOVED lines=12> */
[----:B-1----:R-:W-:Y:S02]  /*14f80*/  @!P1 LEA.HI.X R3, R236, R4, R6, 0x2, P2 ;  /* 0x00000004ec039211 */ /* 0x002fe400010f1406 */
[----:B------:R-:W-:Y:S02]  /*14f90*/  SHF.R.S32.HI R11, RZ, 0x1f, R11 ;  /* 0x0000001fff0b7819 */ /* 0x000fe4000001140b */
[----:B------:R-:W-:Y:S01]  /*14fa0*/  @!P0 LEA R6, P2, R10, R0, 0x2 ;  /* 0x000000000a068211 */ /* 0x000fe200078410ff */
[----:B------:R1:W-:Y:S01]  /*14fb0*/  @!P1 ST.E.64 [R2.64], R144 ;  /* 0x0000009002009985 */ /* 0x0003e2000c101b06 */
[----:B------:R-:W-:Y:S02]  /*14fc0*/  IADD3 R8, R236, 0x20, RZ ;  /* 0x00000020ec087810 */ /* 0x000fe40007ffe0ff */
        /* <DEDUP_REMOVED lines=67> */
.L_x_2547:
[----:B------:R-:W-:Y:S05]  /*15400*/  BSYNC B0 ;  /* 0x0000000000007941 */ /* 0x000fea0003800000 */
.L_x_2546:
[----:B------:R-:W-:Y:S05]  /*15410*/  BRA.DIV ~URZ, `(.L_x_2548) ;  /* 0x000052027f007947 */ /* 0x000fea000b800000 */
[----:B-1----:R1:W2:Y:S02]  /*15420*/  SHFL.IDX PT, R4, R5, 0x2, 0x1c1f ;  /* 0x005c1f0005047f89 */ /* 0x0022a400000e0000 */
.L_x_2652:
[----:B------:R-:W-:Y:S05]  /*15430*/  BRA.DIV ~URZ, `(.L_x_2549) ;  /* 0x000052527f007947 */ /* 0x000fea000b800000 */
[----:B----4-:R4:W1:Y:S02]  /*15440*/  SHFL.IDX PT, R0, R12, 0x2, 0x1c1f ;  /* 0x005c1f000c007f89 */ /* 0x01086400000e0000 */
.L_x_2653:
[----:B------:R-:W-:Y:S01]  /*15450*/  LOP3.LUT P0, RZ, R198, 0x1, RZ, 0xc0, !PT ;  /* 0x00000001c6ff7812 */ /* 0x000fe2000780c0ff */
[----:B------:R-:W-:-:S12]  /*15460*/  BSSY B0, `(.L_x_2550) ;  /* 0x0000054000007945 */ /* 0x000fd80003800000 */
[----:B------:R-:W-:Y:S05]  /*15470*/  @P0 BRA `(.L_x_2551) ;  /* 0x0000052000000947 */ /* 0x000fea0003800000 */
[C---:B------:R-:W-:Y:S02]  /*15480*/  IADD3 R6, R236.reuse, 0x8, RZ ;  /* 0x00000008ec067810 */ /* 0x040fe40007ffe0ff */
[----:B------:R-:W-:Y:S02]  /*15490*/  ISETP.GE.AND P0, PT, R236, c[0x0][0x3c8], PT ;  /* 0x0000f200ec007a0c */ /* 0x000fe40003f06270 */
        /* <DEDUP_REMOVED lines=12> */
[----:B------:R-:W-:Y:S01]  /*15560*/  IADD3 R14, R236, 0x20, RZ ;  /* 0x00000020ec0e7810 */ /* 0x000fe20007ffe0ff */
        /* <DEDUP_REMOVED lines=67> */
.L_x_2551:
[----:B------:R-:W-:Y:S05]  /*159a0*/  BSYNC B0 ;  /* 0x0000000000007941 */ /* 0x000fea0003800000 */
.L_x_2550:
[----:B------:R-:W-:Y:S05]  /*159b0*/  BRA.DIV ~URZ, `(.L_x_2552) ;  /* 0x00004d427f007947 */ /* 0x000fea000b800000 */
[----:B--2---:R2:W3:Y:S04]  /*159c0*/  SHFL.IDX PT, R4, R5, 0x3, 0x1c1f ;  /* 0x007c1f0005047f89 */ /* 0x0044e800000e0000 */
[----:B-1----:R2:W1:Y:S02]  /*159d0*/  SHFL.IDX PT, R0, R12, 0x3, 0x1c1f ;  /* 0x007c1f000c007f89 */ /* 0x00246400000e0000 */
.L_x_2654:
[----:B------:R-:W-:-:S13]  /*159e0*/  LOP3.LUT P0, RZ, R198, 0x2, RZ, 0xc0, !PT ;  /* 0x00000002c6ff7812 */ /* 0x000fda000780c0ff */
[----:B------:R-:W-:Y:S05]  /*159f0*/  @P0 BRA `(.L_x_2540) ;  /* 0x0000124000000947 */ /* 0x000fea0003800000 */
[C---:B------:R-:W-:Y:S02]  /*15a00*/  ISETP.GE.AND P4, PT, R236.reuse, c[0x0][0x3c8], PT ;  /* 0x0000f200ec007a0c */ /* 0x040fe40003f86270 */
[C---:B---3--:R-:W-:Y:S02]  /*15a10*/  IADD3 R8, R236.reuse, 0x8, RZ ;  /* 0x00000008ec087810 */ /* 0x048fe40007ffe0ff */
[----:B--2-4-:R-:W-:Y:S02]  /*15a20*/  IADD3 R12, R236, 0x18, RZ ;  /* 0x00000018ec0c7810 */ /* 0x014fe40007ffe0ff */
        /* <DEDUP_REMOVED lines=13> */
[----:B------:R-:W-:Y:S02]  /*15b00*/  IADD3 R13, R236, 0x10, RZ ;  /* 0x00000010ec0d7810 */ /* 0x000fe40007ffe0ff */
        /* <DEDUP_REMOVED lines=71> */
.L_x_2525:
        /* <DEDUP_REMOVED lines=20> */
.L_x_2553:
        /* <DEDUP_REMOVED lines=58> */
.L_x_2555:
[----:B------:R-:W-:Y:S05]  /*16460*/  BSYNC B0 ;  /* 0x0000000000007941 */ /* 0x000fea0003800000 */
.L_x_2554:
        /* <DEDUP_REMOVED lines=34> */
.L_x_2655:
[----:B------:R-:W-:Y:S05]  /*16690*/  BRA.DIV ~URZ, `(.L_x_2557) ;  /* 0x000041a27f007947 */ /* 0x000fea000b800000 */
[----:B------:R3:W4:Y:S02]  /*166a0*/  SHFL.IDX PT, R0, R12, RZ, 0x1c1f ;  /* 0x001c1fff0c007589 */ /* 0x00072400000e0000 */
.L_x_2656:
        /* <DEDUP_REMOVED lines=20> */
.L_x_2559:
[----:B------:R-:W-:Y:S05]  /*167f0*/  BSYNC B0 ;  /* 0x0000000000007941 */ /* 0x000fea0003800000 */
.L_x_2558:
[----:B------:R-:W-:Y:S05]  /*16800*/  BRA.DIV ~URZ, `(.L_x_2560) ;  /* 0x000040a27f007947 */ /* 0x000fea000b800000 */
[----:B--2---:R2:W1:Y:S04]  /*16810*/  SHFL.IDX PT, R4, R5, 0x1, 0x1c1f ;  /* 0x003c1f0005047f89 */ /* 0x00446800000e0000 */
[----:B----4-:R2:W4:Y:S02]  /*16820*/  SHFL.IDX PT, R0, R12, 0x1, 0x1c1f ;  /* 0x003c1f000c007f89 */ /* 0x01052400000e0000 */
.L_x_2657:
        /* <DEDUP_REMOVED lines=19> */
.L_x_2562:
[----:B------:R-:W-:Y:S05]  /*16960*/  BSYNC B0 ;  /* 0x0000000000007941 */ /* 0x000fea0003800000 */
.L_x_2561:
[----:B------:R-:W-:Y:S05]  /*16970*/  BRA.DIV ~URZ, `(.L_x_2563) ;  /* 0x000040027f007947 */ /* 0x000fea000b800000 */
[----:B-1----:R1:W2:Y:S02]  /*16980*/  SHFL.IDX PT, R4, R5, 0x2, 0x1c1f ;  /* 0x005c1f0005047f89 */ /* 0x0022a400000e0000 */
.L_x_2658:
[----:B------:R-:W-:Y:S05]  /*16990*/  BRA.DIV ~URZ, `(.L_x_2564) ;  /* 0x000040527f007947 */ /* 0x000fea000b800000 */
[----:B----4-:R4:W1:Y:S02]  /*169a0*/  SHFL.IDX PT, R0, R12, 0x2, 0x1c1f ;  /* 0x005c1f000c007f89 */ /* 0x01086400000e0000 */
.L_x_2659:
        /* <DEDUP_REMOVED lines=19> */
.L_x_2566:
[----:B------:R-:W-:Y:S05]  /*16ae0*/  BSYNC B0 ;  /* 0x0000000000007941 */ /* 0x000fea0003800000 */
.L_x_2565:
[----:B------:R-:W-:Y:S05]  /*16af0*/  BRA.DIV ~URZ, `(.L_x_2567) ;  /* 0x00003f627f007947 */ /* 0x000fea000b800000 */
[----:B--2---:R2:W3:Y:S04]  /*16b00*/  SHFL.IDX PT, R4, R5, 0x3, 0x1c1f ;  /* 0x007c1f0005047f89 */ /* 0x0044e800000e0000 */
[----:B-1----:R2:W1:Y:S02]  /*16b10*/  SHFL.IDX PT, R0, R12, 0x3, 0x1c1f ;  /* 0x007c1f000c007f89 */ /* 0x00246400000e0000 */
.L_x_2660:
        /* <DEDUP_REMOVED lines=18> */
.L_x_2540:
[----:B------:R-:W-:Y:S05]  /*16c40*/  BSYNC B1 ;  /* 0x0000000000017941 */ /* 0x000fea0003800000 */
.L_x_2524:
        /* <DEDUP_REMOVED lines=15> */
.L_x_2661:
[----:B------:R-:W-:Y:S05]  /*16d40*/  BRA.DIV ~URZ, `(.L_x_2570) ;  /* 0x00003e527f007947 */ /* 0x000fea000b800000 */
[----:B------:R3:W4:Y:S02]  /*16d50*/  SHFL.IDX PT, R8, R74, 0x1, 0x1f ;  /* 0x00201f004a087f89 */ /* 0x00072400000e0000 */
.L_x_2662:
        /* <DEDUP_REMOVED lines=19> */
.L_x_2663:
        /* <DEDUP_REMOVED lines=16> */
.L_x_2664:
[----:B---3--:R-:W-:Y:S01]  /*16f90*/  IMAD R0, R0, c[0x0][0x538], RZ ;  /* 0x00014e0000007a24 */ /* 0x008fe200078e02ff */
[----:B------:R-:W-:Y:S04]  /*16fa0*/  BSSY B1, `(.L_x_2573) ;  /* 0x00000ce000017945 */ /* 0x000fe80003800000 */
[----:B----4-:R-:W-:-:S04]  /*16fb0*/  IADD3 R8, R0, R8, RZ ;  /* 0x0000000800087210 */ /* 0x010fc80007ffe0ff */
[----:B--2---:R-:W-:-:S13]  /*16fc0*/  ISETP.GT.AND P0, PT, R8, R9, PT ;  /* 0x000000090800720c */ /* 0x004fda0003f04270 */
[----:B------:R-:W-:Y:S05]  /*16fd0*/  @P0 BRA `(.L_x_2574) ;  /* 0x0000025000000947 */ /* 0x000fea0003800000 */
.L_x_2578:
        /* <DEDUP_REMOVED lines=17> */
.L_x_2665:
        /* <DEDUP_REMOVED lines=16> */
.L_x_2666:
[----:B--2---:R-:W-:-:S05]  /*171f0*/  IMAD R0, R0, c[0x0][0x538], RZ ;  /* 0x00014e0000007a24 */ /* 0x004fca00078e02ff */
[----:B------:R-:W-:-:S04]  /*17200*/  IADD3 R8, R0, R8, RZ ;  /* 0x0000000800087210 */ /* 0x000fc80007ffe0ff */
[----:B------:R-:W-:-:S13]  /*17210*/  ISETP.GT.AND P0, PT, R8, R9, PT ;  /* 0x000000090800720c */ /* 0x000fda0003f04270 */
[----:B-1----:R-:W-:Y:S05]  /*17220*/  @!P0 BRA `(.L_x_2578) ;  /* 0xfffffdb000008947 */ /* 0x002fea000383ffff */
.L_x_2574:
[----:B------:R-:W-:-:S05]  /*17230*/  IADD3 R5, -R0, R8, RZ ;  /* 0x0000000800057210 */ /* 0x000fca0007ffe1ff */
[----:B------:R-:W-:-:S05]  /*17240*/  IMAD R0, R4, c[0x0][0x538], R5 ;  /* 0x00014e0004007a24 */ /* 0x000fca00078e0205 */
[----:B------:R-:W-:Y:S01]  /*17250*/  ISETP.GT.AND P0, PT, R0, R9, PT ;  /* 0x000000090000720c */ /* 0x000fe20003f04270 */
[----:B------:R-:W-:-:S12]  /*17260*/  BRA.DIV ~URZ, `(.L_x_2579) ;  /* 0x00003d927f007947 */ /* 0x000fd8000b800000 */
[----:B------:R-:W-:-:S03]  /*17270*/  VOTE.ANY R10, PT, !P0 ;  /* 0x00000000000a7806 */ /* 0x000fc600040e0100 */
.L_x_2667:
[----:B------:R-:W2:Y:S01]  /*17280*/  LDL.LU R2, [R1+0xc] ;  /* 0x00000c0001027983 */ /* 0x000ea20000300800 */
[----:B------:R-:W2:Y:S02]  /*17290*/  POPC R0, R10 ;  /* 0x0000000a00007309 */ /* 0x000ea40000000000 */
[----:B--2---:R-:W-:-:S05]  /*172a0*/  IADD3 R2, R0, R2, RZ ;  /* 0x0000000200027210 */ /* 0x004fca0007ffe0ff */
[----:B------:R2:W-:Y:S01]  /*172b0*/  STL [R1+0xc], R2 ;  /* 0x00000c0201007387 */ /* 0x0005e20000100800 */
[----:B------:R-:W-:Y:S05]  /*172c0*/  BRA.DIV ~URZ, `(.L_x_2580) ;  /* 0x00003d827f007947 */ /* 0x000fea000b800000 */
[----:B------:R3:W4:Y:S04]  /*172d0*/  SHFL.IDX PT, R8, R6, R0, 0x1f ;  /* 0x00001f0006087589 */ /* 0x00072800000e0000 */
[----:B------:R3:W1:Y:S02]  /*172e0*/  SHFL.IDX PT, R7, R7, R0, 0x1f ;  /* 0x00001f0007077589 */ /* 0x00066400000e0000 */
.L_x_2668:
[----:B------:R-:W-:Y:S01]  /*172f0*/  ISETP.NE.AND P0, PT, R10, RZ, PT ;  /* 0x000000ff0a00720c */ /* 0x000fe20003f05270 */
[----:B------:R-:W-:-:S12]  /*17300*/  BSSY B0, `(.L_x_2581) ;  /* 0x0000005000007945 */ /* 0x000fd80003800000 */
[----:B------:R-:W-:Y:S05]  /*17310*/  @!P0 BRA `(.L_x_2582) ;  /* 0x0000003000008947 */ /* 0x000fea0003800000 */
[----:B---3--:R-:W-:Y:S01]  /*17320*/  IADD3 R0, R0, -0x1, RZ ;  /* 0xffffffff00007810 */ /* 0x008fe20007ffe0ff */
[----:B------:R-:W-:Y:S05]  /*17330*/  BRA.DIV ~URZ, `(.L_x_2583) ;  /* 0x00003de27f007947 */ /* 0x000fea000b800000 */
[----:B------:R3:W2:Y:S02]  /*17340*/  SHFL.IDX PT, R11, R4, R0, 0x1f ;  /* 0x00001f00040b7589 */ /* 0x0006a400000e0000 */
.L_x_2582:
[----:B------:R-:W-:Y:S05]  /*17350*/  BSYNC B0 ;  /* 0x0000000000007941 */ /* 0x000fea0003800000 */
.L_x_2581:
        /* <DEDUP_REMOVED lines=68> */
.L_x_2585:
        /* <DEDUP_REMOVED lines=68> */
.L_x_2586:
[----:B------:R-:W-:Y:S05]  /*17be0*/  BSYNC B0 ;  /* 0x0000000000007941 */ /* 0x000fea0003800000 */
.L_x_2584:
[----:B------:R-:W-:-:S04]  /*17bf0*/  LOP3.LUT R2, RZ, R2, RZ, 0x33, !PT ;  /* 0x00000002ff027212 */ /* 0x000fc800078e33ff */
[----:B-1----:R-:W-:-:S05]  /*17c00*/  IADD3 R0, R2, R8, RZ ;  /* 0x0000000802007210 */ /* 0x002fca0007ffe0ff */
[----:B------:R1:W-:Y:S01]  /*17c10*/  STL [R1+0x4], R0 ;  /* 0x0000040001007387 */ /* 0x0003e20000100800 */
[----:B------:R-:W-:Y:S05]  /*17c20*/  BRA `(.L_x_2587) ;  /* 0x0000005000007947 */ /* 0x000fea0003800000 */
.L_x_2575:
[----:B------:R-:W-:Y:S01]  /*17c30*/  MOV R0, c[0x0][0x53c] ;  /* 0x00014f0000007a02 */ /* 0x000fe20000000f00 */
[----:B------:R2:W-:Y:S04]  /*17c40*/  STL [R1], R9 ;  /* 0x0000000901007387 */ /* 0x0005e80000100800 */
[----:B------:R2:W-:Y:S04]  /*17c50*/  STL [R1+0x4], RZ ;  /* 0x000004ff01007387 */ /* 0x0005e80000100800 */
[----:B------:R2:W-:Y:S04]  /*17c60*/  STL [R1+0x8], RZ ;  /* 0x000008ff01007387 */ /* 0x0005e80000100800 */
[----:B------:R2:W-:Y:S02]  /*17c70*/  STL [R1+0xc], R0 ;  /* 0x00000c0001007387 */ /* 0x0005e40000100800 */
.L_x_2587:
[----:B------:R-:W-:Y:S05]  /*17c80*/  BSYNC B1 ;  /* 0x0000000000017941 */ /* 0x000fea0003800000 */
.L_x_2573:
        /* <DEDUP_REMOVED lines=9> */
.L_x_2568:
[----:B--2---:R-:W2:Y:S02]  /*17d20*/  LDL R0, [R1+0xc] ;  /* 0x00000c0001007983 */ /* 0x004ea40000100800 */
[----:B--2---:R-:W-:-:S13]  /*17d30*/  ISETP.GE.AND P0, PT, R0, c[0x0][0x53c], PT ;  /* 0x00014f0000007a0c */ /* 0x004fda0003f06270 */
[----:B-1----:R-:W-:Y:S01]  /*17d40*/  @P0 CALL.REL.NOINC `(.L_x_2588) ;  /* 0x0000001000000944 */ /* 0x002fe20003c00000 */
[----:B------:R-:W-:Y:S05]  /*17d50*/  BRA `(.L_x_2589) ;  /* 0xfffe9df000007947 */ /* 0x000fea000383ffff */
.L_x_2588:
[----:B------:R-:W-:Y:S05]  /*17d60*/  EXIT ;  /* 0x000000000000794d */ /* 0x000fea0003800000 */
.L_x_2361:
[----:B------:R-:W-:Y:S01]  /*17d70*/  IMAD.MOV.U32 R0, RZ, RZ, R5 ;  /* 0x000000ffff007224 */ /* 0x000fe200078e0005 */
[----:B------:R-:W-:Y:S02]  /*17d80*/  MOV R2, 0x1 ;  /* 0x0000000100027802 */ /* 0x000fe40000000f00 */
[----:B------:R-:W-:Y:S02]  /*17d90*/  MOV R3, 0x17db0 ;  /* 0x00017db000037802 */ /* 0x000fe40000000f00 */
[----:B------:R-:W-:Y:S05]  /*17da0*/  CALL.REL.NOINC `($__internal_38_$__cuda_sm70_shflsync_up_p) ;  /* 0x000034a000007944 */ /* 0x000fea0003c00000 */
[----:B------:R-:W-:Y:S01]  /*17db0*/  MOV R0, R4 ;  /* 0x0000000400007202 */ /* 0x000fe20000000f00 */
[----:B------:R-:W-:Y:S05]  /*17dc0*/  BRA `(.L_x_2590) ;  /* 0xfffe869000007947 */ /* 0x000fea000383ffff */
.L_x_2362:
[----:B------:R-:W-:Y:S01]  /*17dd0*/  IMAD.MOV.U32 R0, RZ, RZ, R5 ;  /* 0x000000ffff007224 */ /* 0x000fe200078e0005 */
[----:B------:R-:W-:Y:S02]  /*17de0*/  MOV R2, 0x2 ;  /* 0x0000000200027802 */ /* 0x000fe40000000f00 */
[----:B------:R-:W-:Y:S02]  /*17df0*/  MOV R3, 0x17e10 ;  /* 0x00017e1000037802 */ /* 0x000fe40000000f00 */
[----:B------:R-:W-:Y:S05]  /*17e00*/  CALL.REL.NOINC `($__internal_38_$__cuda_sm70_shflsync_up_p) ;  /* 0x0000344000007944 */ /* 0x000fea0003c00000 */
[----:B------:R-:W-:Y:S01]  /*17e10*/  SEL R0, R4, RZ, P4 ;  /* 0x000000ff04007207 */ /* 0x000fe20002000000 */
[----:B------:R-:W-:Y:S01]  /*17e20*/  IMAD.MOV.U32 R2, RZ, RZ, 0x4 ;  /* 0x00000004ff027424 */ /* 0x000fe200078e00ff */
[----:B------:R-:W-:-:S03]  /*17e30*/  MOV R3, 0x17e60 ;  /* 0x00017e6000037802 */ /* 0x000fc60000000f00 */
[----:B------:R-:W-:Y:S02]  /*17e40*/  IMAD.IADD R0, R5, 0x1, R0 ;  /* 0x0000000105007824 */ /* 0x000fe400078e0200 */
        /* <DEDUP_REMOVED lines=13> */
[----:B------:R-:W-:Y:S02]  /*17f20*/  MOV R204, 0x1f ;  /* 0x0000001f00cc7802 */ /* 0x000fe40000000f00 */
[----:B------:R-:W-:Y:S01]  /*17f30*/  MOV R3, 0x17f70 ;  /* 0x00017f7000037802 */ /* 0x000fe20000000f00 */
[----:B------:R-:W-:-:S04]  /*17f40*/  IMAD.IADD R4, R0, 0x1, R4 ;  /* 0x0000000100047824 */ /* 0x000fc800078e0204 */
[----:B------:R-:W-:Y:S02]  /*17f50*/  IMAD.MOV.U32 R109, RZ, RZ, R4 ;  /* 0x000000ffff6d7224 */ /* 0x000fe400078e0004 */
[----:B------:R-:W-:Y:S05]  /*17f60*/  CALL.REL.NOINC `($__internal_37_$__cuda_sm70_shflsync_idx_p) ;  /* 0x0000328000007944 */ /* 0x000fea0003c00000 */
[----:B------:R-:W-:Y:S01]  /*17f70*/  MOV R0, R204 ;  /* 0x000000cc00007202 */ /* 0x000fe20000000f00 */
[----:B------:R-:W-:Y:S05]  /*17f80*/  BRA `(.L_x_2591) ;  /* 0xfffe85d000007947 */ /* 0x000fea000383ffff */
.L_x_2364:
[----:B------:R-:W-:Y:S02]  /*17f90*/  SEL R0, RZ, 0x1, P0 ;  /* 0x00000001ff007807 */ /* 0x000fe40000000000 */
[----:B------:R-:W-:Y:S02]  /*17fa0*/  MOV R2, 0x17fc0 ;  /* 0x00017fc000027802 */ /* 0x000fe40000000f00 */
[----:B------:R-:W-:Y:S05]  /*17fb0*/  CALL.REL.NOINC `($__internal_39_$__cuda_sm70_votesync_ballot) ;  /* 0x0000330000007944 */ /* 0x000fea0003c00000 */
[----:B------:R-:W-:Y:S01]  /*17fc0*/  MOV R7, R0 ;  /* 0x0000000000077202 */ /* 0x000fe20000000f00 */
[----:B------:R-:W-:Y:S05]  /*17fd0*/  BRA `(.L_x_2592) ;  /* 0xfffe861000007947 */ /* 0x000fea000383ffff */
.L_x_2365:
[----:B------:R-:W-:Y:S01]  /*17fe0*/  IMAD.MOV.U32 R109, RZ, RZ, R9 ;  /* 0x000000ffff6d7224 */ /* 0x000fe200078e0009 */
[----:B-1----:R-:W-:Y:S01]  /*17ff0*/  MOV R2, R0 ;  /* 0x0000000000027202 */ /* 0x002fe20000000f00 */
[----:B------:R-:W-:Y:S01]  /*18000*/  IMAD.MOV.U32 R204, RZ, RZ, 0x1f ;  /* 0x0000001fffcc7424 */ /* 0x000fe200078e00ff */
[----:B------:R-:W-:Y:S02]  /*18010*/  MOV R3, 0x18030 ;  /* 0x0001803000037802 */ /* 0x000fe40000000f00 */
[----:B------:R-:W-:Y:S05]  /*18020*/  CALL.REL.NOINC `($__internal_37_$__cuda_sm70_shflsync_idx_p) ;  /* 0x000031c000007944 */ /* 0x000fea0003c00000 */
[----:B------:R-:W-:Y:S01]  /*18030*/  IMAD.MOV.U32 R12, RZ, RZ, R204 ;  /* 0x000000ffff0c7224 */ /* 0x000fe200078e00cc */
[----:B------:R-:W-:Y:S01]  /*18040*/  MOV R109, R8 ;  /* 0x00000008006d7202 */ /* 0x000fe20000000f00 */
[----:B------:R-:W-:Y:S01]  /*18050*/  IMAD.MOV.U32 R5, RZ, RZ, RZ ;  /* 0x000000ffff057224 */ /* 0x000fe200078e00ff */
[----:B------:R-:W-:Y:S01]  /*18060*/  MOV R2, R0 ;  /* 0x0000000000027202 */ /* 0x000fe20000000f00 */
[----:B------:R-:W-:Y:S01]  /*18070*/  IMAD.MOV.U32 R204, RZ, RZ, 0x1f ;  /* 0x0000001fffcc7424 */ /* 0x000fe200078e00ff */
[----:B------:R-:W-:-:S02]  /*18080*/  MOV R3, 0x180a0 ;  /* 0x000180a000037802 */ /* 0x000fc40000000f00 */
[----:B------:R-:W-:Y:S05]  /*18090*/  CALL.REL.NOINC `($__internal_37_$__cuda_sm70_shflsync_idx_p) ;  /* 0x0000315000007944 */ /* 0x000fea0003c00000 */
[----:B------:R-:W-:Y:S01]  /*180a0*/  MOV R9, R204 ;  /* 0x000000cc00097202 */ /* 0x000fe20000000f00 */
[----:B------:R-:W-:Y:S05]  /*180b0*/  BRA `(.L_x_2593) ;  /* 0xfffe85a000007947 */ /* 0x000fea000383ffff */
.L_x_2368:
[----:B------:R-:W-:Y:S01]  /*180c0*/  IMAD.MOV.U32 R109, RZ, RZ, R4 ;  /* 0x000000ffff6d7224 */ /* 0x000fe200078e0004 */
[----:B-1----:R-:W-:Y:S01]  /*180d0*/  MOV R2, R0 ;  /* 0x0000000000027202 */ /* 0x002fe20000000f00 */
[----:B------:R-:W-:Y:S01]  /*180e0*/  IMAD.MOV.U32 R204, RZ, RZ, 0x1f ;  /* 0x0000001fffcc7424 */ /* 0x000fe200078e00ff */
[----:B------:R-:W-:-:S02]  /*180f0*/  MOV R3, 0x18110 ;  /* 0x0001811000037802 */ /* 0x000fc40000000f00 */
[----:B---34-:R-:W-:Y:S05]  /*18100*/  CALL.REL.NOINC `($__internal_37_$__cuda_sm70_shflsync_idx_p) ;  /* 0x000030e000007944 */ /* 0x018fea0003c00000 */
[----:B------:R-:W-:Y:S01]  /*18110*/  MOV R5, R204 ;  /* 0x000000cc00057202 */ /* 0x000fe20000000f00 */
[----:B------:R-:W-:Y:S05]  /*18120*/  BRA `(.L_x_2367) ;  /* 0xfffe859000007947 */ /* 0x000fea000383ffff */
.L_x_2387:
[----:B------:R-:W-:Y:S01]  /*18130*/  IMAD.MOV.U32 R109, RZ, RZ, R5 ;  /* 0x000000ffff6d7224 */ /* 0x000fe200078e0005 */
[----:B------:R-:W-:Y:S01]  /*18140*/  MOV R2, RZ ;  /* 0x000000ff00027202 */ /* 0x000fe20000000f00 */
[----:B------:R-:W-:Y:S01]  /*18150*/  IMAD.MOV.U32 R204, RZ, RZ, 0x1c1f ;  /* 0x00001c1fffcc7424 */ /* 0x000fe200078e00ff */
[----:B------:R-:W-:-:S02]  /*18160*/  MOV R3, 0x18180 ;  /* 0x0001818000037802 */ /* 0x000fc40000000f00 */
[----:B-----5:R-:W-:Y:S05]  /*18170*/  CALL.REL.NOINC `($__internal_37_$__cuda_sm70_shflsync_idx_p) ;  /* 0x0000307000007944 */ /* 0x020fea0003c00000 */
[----:B------:R-:W-:Y:S01]  /*18180*/  MOV R4, R204 ;  /* 0x000000cc00047202 */ /* 0x000fe20000000f00 */
[----:B------:R-:W-:Y:S05]  /*18190*/  BRA `(.L_x_2594) ;  /* 0xfffea98000007947 */ /* 0x000fea000383ffff */
.L_x_2388:
[----:B------:R-:W-:Y:S01]  /*181a0*/  IMAD.MOV.U32 R109, RZ, RZ, R12 ;  /* 0x000000ffff6d7224 */ /* 0x000fe200078e000c */
[----:B------:R-:W-:Y:S01]  /*181b0*/  MOV R2, RZ ;  /* 0x000000ff00027202 */ /* 0x000fe20000000f00 */
[----:B------:R-:W-:Y:S01]  /*181c0*/  IMAD.MOV.U32 R204, RZ, RZ, 0x1c1f ;  /* 0x00001c1fffcc7424 */ /* 0x000fe200078e00ff */
[----:B------:R-:W-:-:S02]  /*181d0*/  MOV R3, 0x181f0 ;  /* 0x000181f000037802 */ /* 0x000fc40000000f00 */
[----:B-12--5:R-:W-:Y:S05]  /*181e0*/  CALL.REL.NOINC `($__internal_37_$__cuda_sm70_shflsync_idx_p) ;  /* 0x0000300000007944 */ /* 0x026fea0003c00000 */
[----:B------:R-:W-:Y:S01]  /*181f0*/  MOV R0, R204 ;  /* 0x000000cc00007202 */ /* 0x000fe20000000f00 */
[----:B------:R-:W-:Y:S05]  /*18200*/  BRA `(.L_x_2595) ;  /* 0xfffea93000007947 */ /* 0x000fea000383ffff */
.L_x_2391:
[----:B------:R-:W-:Y:S01]  /*18210*/  IMAD.MOV.U32 R109, RZ, RZ, R5 ;  /* 0x000000ffff6d7224 */ /* 0x000fe200078e0005 */
[----:B--2---:R-:W-:Y:S01]  /*18220*/  MOV R2, 0x1 ;  /* 0x0000000100027802 */ /* 0x004fe20000000f00 */
[----:B------:R-:W-:Y:S01]  /*18230*/  IMAD.MOV.U32 R204, RZ, RZ, 0x1c1f ;  /* 0x00001c1fffcc7424 */ /* 0x000fe200078e00ff */
[----:B------:R-:W-:-:S02]  /*18240*/  MOV R3, 0x18260 ;  /* 0x0001826000037802 */ /* 0x000fc40000000f00 */
[----:B-1-345:R-:W-:Y:S05]  /*18250*/  CALL.REL.NOINC `($__internal_37_$__cuda_sm70_shflsync_idx_p) ;  /* 0x00002f9000007944 */ /* 0x03afea0003c00000 */
[----:B------:R-:W-:Y:S01]  /*18260*/  IMAD.MOV.U32 R4, RZ, RZ, R204 ;  /* 0x000000ffff047224 */ /* 0x000fe200078e00cc */
[----:B------:R-:W-:Y:S01]  /*18270*/  MOV R2, 0x1 ;  /* 0x0000000100027802 */ /* 0x000fe20000000f00 */
[----:B------:R-:W-:Y:S01]  /*18280*/  IMAD.MOV.U32 R109, RZ, RZ, R12 ;  /* 0x000000ffff6d7224 */ /* 0x000fe200078e000c */
[----:B------:R-:W-:-:S02]  /*18290*/  MOV R204, 0x1c1f ;  /* 0x00001c1f00cc7802 */ /* 0x000fc40000000f00 */
[----:B------:R-:W-:Y:S02]  /*182a0*/  MOV R3, 0x182c0 ;  /* 0x000182c000037802 */ /* 0x000fe40000000f00 */
[----:B------:R-:W-:Y:S05]  /*182b0*/  CALL.REL.NOINC `($__internal_37_$__cuda_sm70_shflsync_idx_p) ;  /* 0x00002f3000007944 */ /* 0x000fea0003c00000 */
[----:B------:R-:W-:Y:S01]  /*182c0*/  MOV R0, R204 ;  /* 0x000000cc00007202 */ /* 0x000fe20000000f00 */
[----:B------:R-:W-:Y:S05]  /*182d0*/  BRA `(.L_x_2596) ;  /* 0xfffeaa0000007947 */ /* 0x000fea000383ffff */
.L_x_2394:
[----:B------:R-:W-:Y:S01]  /*182e0*/  IMAD.MOV.U32 R109, RZ, RZ, R5 ;  /* 0x000000ffff6d7224 */ /* 0x000fe200078e0005 */
[----:B-1----:R-:W-:Y:S01]  /*182f0*/  MOV R2, 0x2 ;  /* 0x0000000200027802 */ /* 0x002fe20000000f00 */
[----:B------:R-:W-:Y:S01]  /*18300*/  IMAD.MOV.U32 R204, RZ, RZ, 0x1c1f ;  /* 0x00001c1fffcc7424 */ /* 0x000fe200078e00ff */
[----:B------:R-:W-:Y:S02]  /*18310*/  MOV R3, 0x18330 ;  /* 0x0001833000037802 */ /* 0x000fe40000000f00 */
[----:B--2345:R-:W-:Y:S05]  /*18320*/  CALL.REL.NOINC `($__internal_37_$__cuda_sm70_shflsync_idx_p) ;  /* 0x00002ec000007944 */ /* 0x03cfea0003c00000 */
[----:B------:R-:W-:Y:S01]  /*18330*/  MOV R4, R204 ;  /* 0x000000cc00047202 */ /* 0x000fe20000000f00 */
[----:B------:R-:W-:Y:S05]  /*18340*/  BRA `(.L_x_2597) ;  /* 0xfffeab1000007947 */ /* 0x000fea000383ffff */
.L_x_2395:
[----:B------:R-:W-:Y:S01]  /*18350*/  IMAD.MOV.U32 R109, RZ, RZ, R12 ;  /* 0x000000ffff6d7224 */ /* 0x000fe200078e000c */
[----:B------:R-:W-:Y:S01]  /*18360*/  MOV R2, 0x2 ;  /* 0x0000000200027802 */ /* 0x000fe20000000f00 */
[----:B------:R-:W-:Y:S01]  /*18370*/  IMAD.MOV.U32 R204, RZ, RZ, 0x1c1f ;  /* 0x00001c1fffcc7424 */ /* 0x000fe200078e00ff */
[----:B------:R-:W-:Y:S02]  /*18380*/  MOV R3, 0x183a0 ;  /* 0x000183a000037802 */ /* 0x000fe40000000f00 */
[----:B-12345:R-:W-:Y:S05]  /*18390*/  CALL.REL.NOINC `($__internal_37_$__cuda_sm70_shflsync_idx_p) ;  /* 0x00002e5000007944 */ /* 0x03efea0003c00000 */
[----:B------:R-:W-:Y:S01]  /*183a0*/  MOV R0, R204 ;  /* 0x000000cc00007202 */ /* 0x000fe20000000f00 */
[----:B------:R-:W-:Y:S05]  /*183b0*/  BRA `(.L_x_2598) ;  /* 0xfffeaac000007947 */ /* 0x000fea000383ffff */
.L_x_2398:
[----:B------:R-:W-:Y:S01]  /*183c0*/  IMAD.MOV.U32 R109, RZ, RZ, R5 ;  /* 0x000000ffff6d7224 */ /* 0x000fe200078e0005 */
[----:B-1----:R-:W-:Y:S01]  /*183d0*/  MOV R2, 0x3 ;  /* 0x0000000300027802 */ /* 0x002fe20000000f00 */
[----:B------:R-:W-:Y:S01]  /*183e0*/  IMAD.MOV.U32 R204, RZ, RZ, 0x1c1f ;  /* 0x00001c1fffcc7424 */ /* 0x000fe200078e00ff */
[----:B------:R-:W-:-:S02]  /*183f0*/  MOV R3, 0x18410 ;  /* 0x0001841000037802 */ /* 0x000fc40000000f00 */
[----:B--2345:R-:W-:Y:S05]  /*18400*/  CALL.REL.NOINC `($__internal_37_$__cuda_sm70_shflsync_idx_p) ;  /* 0x00002de000007944 */ /* 0x03cfea0003c00000 */
        /* <DEDUP_REMOVED lines=8> */
.L_x_2401:
[----:B------:R-:W-:Y:S01]  /*18490*/  IMAD.MOV.U32 R109, RZ, RZ, R24 ;  /* 0x000000ffff6d7224 */ /* 0x000fe200078e0018 */
[----:B-1----:R-:W-:Y:S01]  /*184a0*/  MOV R2, 0x1 ;  /* 0x0000000100027802 */ /* 0x002fe20000000f00 */
[----:B------:R-:W-:Y:S01]  /*184b0*/  IMAD.MOV.U32 R204, RZ, RZ, 0x1c1f ;  /* 0x00001c1fffcc7424 */ /* 0x000fe200078e00ff */
[----:B------:R-:W-:Y:S02]  /*184c0*/  MOV R3, 0x184e0 ;  /* 0x000184e000037802 */ /* 0x000fe40000000f00 */
[----:B------:R-:W-:Y:S05]  /*184d0*/  CALL.REL.NOINC `($__internal_37_$__cuda_sm70_shflsync_idx_p) ;  /* 0x00002d1000007944 */ /* 0x000fea0003c00000 */
[----:B------:R-:W-:Y:S01]  /*184e0*/  IMAD.MOV.U32 R20, RZ, RZ, R204 ;  /* 0x000000ffff147224 */ /* 0x000fe200078e00cc */
[----:B------:R-:W-:Y:S01]  /*184f0*/  MOV R2, 0x1 ;  /* 0x0000000100027802 */ /* 0x000fe20000000f00 */
[----:B------:R-:W-:Y:S01]  /*18500*/  IMAD.MOV.U32 R109, RZ, RZ, R25 ;  /* 0x000000ffff6d7224 */ /* 0x000fe200078e0019 */
[----:B------:R-:W-:Y:S02]  /*18510*/  MOV R204, 0x1c1f ;  /* 0x00001c1f00cc7802 */ /* 0x000fe40000000f00 */
[----:B------:R-:W-:Y:S02]  /*18520*/  MOV R3, 0x18540 ;  /* 0x0001854000037802 */ /* 0x000fe40000000f00 */
[----:B------:R-:W-:Y:S05]  /*18530*/  CALL.REL.NOINC `($__internal_37_$__cuda_sm70_shflsync_idx_p) ;  /* 0x00002cb000007944 */ /* 0x000fea0003c00000 */
[----:B------:R-:W-:Y:S01]  /*18540*/  MOV R2, R204 ;  /* 0x000000cc00027202 */ /* 0x000fe20000000f00 */
[----:B------:R-:W-:Y:S05]  /*18550*/  BRA `(.L_x_2600) ;  /* 0xfffeb50000007947 */ /* 0x000fea000383ffff */
.L_x_2404:
[----:B------:R-:W-:Y:S01]  /*18560*/  IMAD.MOV.U32 R109, RZ, RZ, R5 ;  /* 0x000000ffff6d7224 */ /* 0x000fe200078e0005 */
[----:B------:R-:W-:Y:S01]  /*18570*/  MOV R2, RZ ;  /* 0x000000ff00027202 */ /* 0x000fe20000000f00 */
[----:B------:R-:W-:Y:S01]  /*18580*/  IMAD.MOV.U32 R204, RZ, RZ, 0x1c1f ;  /* 0x00001c1fffcc7424 */ /* 0x000fe200078e00ff */
[----:B------:R-:W-:-:S02]  /*18590*/  MOV R3, 0x185b0 ;  /* 0x000185b000037802 */ /* 0x000fc40000000f00 */
[----:B------:R-:W-:Y:S05]  /*185a0*/  CALL.REL.NOINC `($__internal_37_$__cuda_sm70_shflsync_idx_p) ;  /* 0x00002c4000007944 */ /* 0x000fea0003c00000 */
[----:B------:R-:W-:Y:S01]  /*185b0*/  MOV R4, R204 ;  /* 0x000000cc00047202 */ /* 0x000fe20000000f00 */
[----:B------:R-:W-:Y:S05]  /*185c0*/  BRA `(.L_x_2601) ;  /* 0xfffebe1000007947 */ /* 0x000fea000383ffff */
.L_x_2405:
[----:B------:R-:W-:Y:S01]  /*185d0*/  IMAD.MOV.U32 R109, RZ, RZ, R8 ;  /* 0x000000ffff6d7224 */ /* 0x000fe200078e0008 */
[----:B------:R-:W-:Y:S01]  /*185e0*/  MOV R2, RZ ;  /* 0x000000ff00027202 */ /* 0x000fe20000000f00 */
[----:B------:R-:W-:Y:S01]  /*185f0*/  IMAD.MOV.U32 R204, RZ, RZ, 0x1c1f ;  /* 0x00001c1fffcc7424 */ /* 0x000fe200078e00ff */
[----:B------:R-:W-:-:S02]  /*18600*/  MOV R3, 0x18620 ;  /* 0x0001862000037802 */ /* 0x000fc40000000f00 */
[----:B-12---:R-:W-:Y:S05]  /*18610*/  CALL.REL.NOINC `($__internal_37_$__cuda_sm70_shflsync_idx_p) ;  /* 0x00002bd000007944 */ /* 0x006fea0003c00000 */
[----:B------:R-:W-:Y:S01]  /*18620*/  MOV R0, R204 ;  /* 0x000000cc00007202 */ /* 0x000fe20000000f00 */
[----:B------:R-:W-:Y:S05]  /*18630*/  BRA `(.L_x_2602) ;  /* 0xfffebdc000007947 */ /* 0x000fea000383ffff */
.L_x_2408:
[----:B------:R-:W-:Y:S01]  /*18640*/  IMAD.MOV.U32 R109, RZ, RZ, R5 ;  /* 0x000000ffff6d7224 */ /* 0x000fe200078e0005 */
[----:B----4-:R-:W-:Y:S01]  /*18650*/  MOV R2, 0x1 ;  /* 0x0000000100027802 */ /* 0x010fe20000000f00 */
[----:B------:R-:W-:Y:S01]  /*18660*/  IMAD.MOV.U32 R204, RZ, RZ, 0x1c1f ;  /* 0x00001c1fffcc7424 */ /* 0x000fe200078e00ff */
[----:B------:R-:W-:-:S03]  /*18670*/  MOV R3, 0x18690 ;  /* 0x0001869000037802 */ /* 0x000fc60000000f00 */
[----:B-123--:R-:W-:Y:S05]  /*18680*/  CALL.REL.NOINC `($__internal_37_$__cuda_sm70_shflsync_idx_p) ;  /* 0x00002b6000007944 */ /* 0x00efea0003c00000 */
        /* <DEDUP_REMOVED lines=8> */
.L_x_2409:
[----:B------:R-:W-:Y:S01]  /*18710*/  IMAD.MOV.U32 R109, RZ, RZ, R7 ;  /* 0x000000ffff6d7224 */ /* 0x000fe200078e0007 */
[----:B------:R-:W-:Y:S01]  /*18720*/  MOV R2, RZ ;  /* 0x000000ff00027202 */ /* 0x000fe20000000f00 */
[----:B------:R-:W-:Y:S01]  /*18730*/  IMAD.MOV.U32 R204, RZ, RZ, 0x1c1f ;  /* 0x00001c1fffcc7424 */ /* 0x000fe200078e00ff */
[----:B------:R-:W-:Y:S02]  /*18740*/  MOV R3, 0x18760 ;  /* 0x0001876000037802 */ /* 0x000fe40000000f00 */
[----:B-1----:R-:W-:Y:S05]  /*18750*/  CALL.REL.NOINC `($__internal_37_$__cuda_sm70_shflsync_idx_p) ;  /* 0x00002a9000007944 */ /* 0x002fea0003c00000 */
[----:B------:R-:W-:Y:S01]  /*18760*/  MOV R2, R204 ;  /* 0x000000cc00027202 */ /* 0x000fe20000000f00 */
[----:B------:R-:W-:Y:S05]  /*18770*/  BRA `(.L_x_2604) ;  /* 0xfffec07000007947 */ /* 0x000fea000383ffff */
.L_x_2414:
[----:B------:R-:W-:Y:S01]  /*18780*/  IMAD.MOV.U32 R109, RZ, RZ, R7 ;  /* 0x000000ffff6d7224 */ /* 0x000fe200078e0007 */
[----:B------:R-:W-:Y:S01]  /*18790*/  MOV R2, 0x1 ;  /* 0x0000000100027802 */ /* 0x000fe20000000f00 */
[----:B------:R-:W-:Y:S01]  /*187a0*/  IMAD.MOV.U32 R204, RZ, RZ, 0x1c1f ;  /* 0x00001c1fffcc7424 */ /* 0x000fe200078e00ff */
[----:B------:R-:W-:Y:S02]  /*187b0*/  MOV R3, 0x187d0 ;  /* 0x000187d000037802 */ /* 0x000fe40000000f00 */
[----:B--2---:R-:W-:Y:S05]  /*187c0*/  CALL.REL.NOINC `($__internal_37_$__cuda_sm70_shflsync_idx_p) ;  /* 0x00002a2000007944 */ /* 0x004fea0003c00000 */
[----:B------:R-:W-:Y:S01]  /*187d0*/  MOV R2, R204 ;  /* 0x000000cc00027202 */ /* 0x000fe20000000f00 */
[----:B------:R-:W-:Y:S05]  /*187e0*/  BRA `(.L_x_2605) ;  /* 0xfffec1c000007947 */ /* 0x000fea000383ffff */
.L_x_2419:
[----:B------:R-:W-:Y:S01]  /*187f0*/  IMAD.MOV.U32 R109, RZ, RZ, R7 ;  /* 0x000000ffff6d7224 */ /* 0x000fe200078e0007 */
[----:B------:R-:W-:Y:S01]  /*18800*/  MOV R2, 0x2 ;  /* 0x0000000200027802 */ /* 0x000fe20000000f00 */
[----:B------:R-:W-:Y:S01]  /*18810*/  IMAD.MOV.U32 R204, RZ, RZ, 0x1c1f ;  /* 0x00001c1fffcc7424 */ /* 0x000fe200078e00ff */
[----:B------:R-:W-:-:S02]  /*18820*/  MOV R3, 0x18840 ;  /* 0x0001884000037802 */ /* 0x000fc40000000f00 */
[----:B-12---:R-:W-:Y:S05]  /*18830*/  CALL.REL.NOINC `($__internal_37_$__cuda_sm70_shflsync_idx_p) ;  /* 0x000029b000007944 */ /* 0x006fea0003c00000 */
[----:B------:R-:W-:Y:S01]  /*18840*/  MOV R3, R204 ;  /* 0x000000cc00037202 */ /* 0x000fe20000000f00 */
[----:B------:R-:W-:Y:S05]  /*18850*/  BRA `(.L_x_2606) ;  /* 0xfffec6d000007947 */ /* 0x000fea000383ffff */
.L_x_2424:
[----:B------:R-:W-:Y:S01]  /*18860*/  IMAD.MOV.U32 R109, RZ, RZ, R7 ;  /* 0x000000ffff6d7224 */ /* 0x000fe200078e0007 */
[----:B------:R-:W-:Y:S01]  /*18870*/  MOV R2, 0x3 ;  /* 0x0000000300027802 */ /* 0x000fe20000000f00 */
[----:B------:R-:W-:Y:S01]  /*18880*/  IMAD.MOV.U32 R204, RZ, RZ, 0x1c1f ;  /* 0x00001c1fffcc7424 */ /* 0x000fe200078e00ff */
[----:B------:R-:W-:-:S02]  /*18890*/  MOV R3, 0x188b0 ;  /* 0x000188b000037802 */ /* 0x000fc40000000f00 */
[----:B-123--:R-:W-:Y:S05]  /*188a0*/  CALL.REL.NOINC `($__internal_37_$__cuda_sm70_shflsync_idx_p) ;  /* 0x0000294000007944 */ /* 0x00efea0003c00000 */
[----:B------:R-:W-:Y:S01]  /*188b0*/  MOV R3, R204 ;  /* 0x000000cc00037202 */ /* 0x000fe20000000f00 */
[----:B------:R-:W-:Y:S05]  /*188c0*/  BRA `(.L_x_2607) ;  /* 0xfffecd7000007947 */ /* 0x000fea000383ffff */
.L_x_2429:
[----:B------:R-:W-:Y:S01]  /*188d0*/  IMAD.MOV.U32 R100, RZ, RZ, R4 ;  /* 0x000000ffff647224 */ /* 0x000fe200078e0004 */
[----:B------:R-:W-:-:S02]  /*188e0*/  MOV R0, 0x2 ;  /* 0x0000000200007802 */ /* 0x000fc40000000f00 */
[----:B------:R-:W-:Y:S02]  /*188f0*/  MOV R2, 0x18910 ;  /* 0x0001891000027802 */ /* 0x000fe40000000f00 */
[----:B------:R-:W-:Y:S05]  /*18900*/  CALL.REL.NOINC `($__internal_36_$__cuda_sm70_shflsync_bfly_p) ;  /* 0x0000288000007944 */ /* 0x000fea0003c00000 */
[----:B------:R-:W-:Y:S05]  /*18910*/  BRA `(.L_x_2608) ;  /* 0xfffed44000007947 */ /* 0x000fea000383ffff */
.L_x_2430:
[----:B------:R-:W-:Y:S01]  /*18920*/  IMAD.MOV.U32 R100, RZ, RZ, R4 ;  /* 0x000000ffff647224 */ /* 0x000fe200078e0004 */
[----:B------:R-:W-:Y:S02]  /*18930*/  MOV R0, 0x1 ;  /* 0x0000000100007802 */ /* 0x000fe40000000f00 */
[----:B------:R-:W-:Y:S02]  /*18940*/  MOV R2, 0x18960 ;  /* 0x0001896000027802 */ /* 0x000fe40000000f00 */
[----:B------:R-:W-:Y:S05]  /*18950*/  CALL.REL.NOINC `($__internal_36_$__cuda_sm70_shflsync_bfly_p) ;  /* 0x0000283000007944 */ /* 0x000fea0003c00000 */
[----:B------:R-:W-:Y:S01]  /*18960*/  FMNMX.FTZ R104, R4, R0, !PT ;  /* 0x0000000004687209 */ /* 0x000fe20007810000 */
[----:B------:R-:W-:Y:S01]  /*18970*/  IMAD.MOV.U32 R100, RZ, RZ, R5 ;  /* 0x000000ffff647224 */ /* 0x000fe200078e0005 */
[----:B------:R-:W-:Y:S01]  /*18980*/  MOV R2, 0x189b0 ;  /* 0x000189b000027802 */ /* 0x000fe20000000f00 */
[----:B------:R-:W-:Y:S02]  /*18990*/  IMAD.MOV.U32 R0, RZ, RZ, 0x2 ;  /* 0x00000002ff007424 */ /* 0x000fe400078e00ff */
[----:B------:R-:W-:Y:S05]  /*189a0*/  CALL.REL.NOINC `($__internal_36_$__cuda_sm70_shflsync_bfly_p) ;  /* 0x000027e000007944 */ /* 0x000fea0003c00000 */
[----:B------:R-:W-:Y:S01]  /*189b0*/  FMNMX.FTZ R5, R5, R0, !PT ;  /* 0x0000000005057209 */ /* 0x000fe20007810000 */
[----:B------:R-:W-:Y:S01]  /*189c0*/  IMAD.MOV.U32 R0, RZ, RZ, 0x1 ;  /* 0x00000001ff007424 */ /* 0x000fe200078e00ff */
[----:B------:R-:W-:-:S03]  /*189d0*/  MOV R2, 0x18a00 ;  /* 0x00018a0000027802 */ /* 0x000fc60000000f00 */
[----:B------:R-:W-:Y:S02]  /*189e0*/  IMAD.MOV.U32 R100, RZ, RZ, R5 ;  /* 0x000000ffff647224 */ /* 0x000fe400078e0005 */
        /* <DEDUP_REMOVED lines=21> */
[----:B------:R-:W-:Y:S01]  /*18b40*/  MOV R8, R0 ;  /* 0x0000000000087202 */ /* 0x000fe20000000f00 */
[----:B------:R-:W-:Y:S05]  /*18b50*/  BRA `(.L_x_2609) ;  /* 0xfffed2f000007947 */ /* 0x000fea000383ffff */
.L_x_2438:
[----:B------:R-:W-:Y:S01]  /*18b60*/  MOV R2, RZ ;  /* 0x000000ff00027202 */ /* 0x000fe20000000f00 */
[----:B------:R-:W-:Y:S01]  /*18b70*/  IMAD.MOV.U32 R109, RZ, RZ, R5 ;  /* 0x000000ffff6d7224 */ /* 0x000fe200078e0005 */
[----:B------:R-:W-:Y:S01]  /*18b80*/  MOV R3, 0x18bb0 ;  /* 0x00018bb000037802 */ /* 0x000fe20000000f00 */
[----:B------:R-:W-:Y:S02]  /*18b90*/  IMAD.MOV.U32 R204, RZ, RZ, 0x1c1f ;  /* 0x00001c1fffcc7424 */ /* 0x000fe400078e00ff */
[----:B-1234-:R-:W-:Y:S05]  /*18ba0*/  CALL.REL.NOINC `($__internal_37_$__cuda_sm70_shflsync_idx_p) ;  /* 0x0000264000007944 */ /* 0x01efea0003c00000 */
[----:B------:R-:W-:Y:S01]  /*18bb0*/  MOV R4, R204 ;  /* 0x000000cc00047202 */ /* 0x000fe20000000f00 */
[----:B------:R-:W-:-:S05]  /*18bc0*/  BRA `(.L_x_2610) ;  /* 0xfffee85000007947 */ /* 0x000fca000383ffff */
.L_x_2439:
[----:B------:R-:W-:Y:S01]  /*18bd0*/  MOV R2, RZ ;  /* 0x000000ff00027202 */ /* 0x000fe20000000f00 */
[----:B------:R-:W-:Y:S01]  /*18be0*/  IMAD.MOV.U32 R109, RZ, RZ, R10 ;  /* 0x000000ffff6d7224 */ /* 0x000fe200078e000a */
[----:B------:R-:W-:Y:S01]  /*18bf0*/  MOV R3, 0x18c20 ;  /* 0x00018c2000037802 */ /* 0x000fe20000000f00 */
[----:B------:R-:W-:Y:S02]  /*18c00*/  IMAD.MOV.U32 R204, RZ, RZ, 0x1c1f ;  /* 0x00001c1fffcc7424 */ /* 0x000fe400078e00ff */
[----:B-1234-:R-:W-:Y:S05]  /*18c10*/  CALL.REL.NOINC `($__internal_37_$__cuda_sm70_shflsync_idx_p) ;  /* 0x000025d000007944 */ /* 0x01efea0003c00000 */
[----:B------:R-:W-:Y:S01]  /*18c20*/  MOV R0, R204 ;  /* 0x000000cc00007202 */ /* 0x000fe20000000f00 */
[----:B------:R-:W-:-:S05]  /*18c30*/  BRA `(.L_x_2611) ;  /* 0xfffee80000007947 */ /* 0x000fca000383ffff */
.L_x_2440:
[----:B---3--:R-:W-:Y:S01]  /*18c40*/  MOV R2, 0x1 ;  /* 0x0000000100027802 */ /* 0x008fe20000000f00 */
[----:B------:R-:W-:Y:S01]  /*18c50*/  IMAD.MOV.U32 R109, RZ, RZ, R5 ;  /* 0x000000ffff6d7224 */ /* 0x000fe200078e0005 */
[----:B------:R-:W-:Y:S01]  /*18c60*/  MOV R3, 0x18c90 ;  /* 0x00018c9000037802 */ /* 0x000fe20000000f00 */
[----:B------:R-:W-:Y:S02]  /*18c70*/  IMAD.MOV.U32 R204, RZ, RZ, 0x1c1f ;  /* 0x00001c1fffcc7424 */ /* 0x000fe400078e00ff */
[----:B-12-4-:R-:W-:Y:S05]  /*18c80*/  CALL.REL.NOINC `($__internal_37_$__cuda_sm70_shflsync_idx_p) ;  /* 0x0000256000007944 */ /* 0x016fea0003c00000 */
[----:B------:R-:W-:Y:S01]  /*18c90*/  MOV R2, 0x1 ;  /* 0x0000000100027802 */ /* 0x000fe20000000f00 */
[----:B------:R-:W-:Y:S01]  /*18ca0*/  IMAD.MOV.U32 R4, RZ, RZ, R204 ;  /* 0x000000ffff047224 */ /* 0x000fe200078e00cc */
[----:B------:R-:W-:Y:S01]  /*18cb0*/  MOV R204, 0x1c1f ;  /* 0x00001c1f00cc7802 */ /* 0x000fe20000000f00 */
[----:B------:R-:W-:Y:S01]  /*18cc0*/  IMAD.MOV.U32 R109, RZ, RZ, R10 ;  /* 0x000000ffff6d7224 */ /* 0x000fe200078e000a */
[----:B------:R-:W-:Y:S02]  /*18cd0*/  MOV R3, 0x18cf0 ;  /* 0x00018cf000037802 */ /* 0x000fe40000000f00 */
[----:B------:R-:W-:Y:S05]  /*18ce0*/  CALL.REL.NOINC `($__internal_37_$__cuda_sm70_shflsync_idx_p) ;  /* 0x0000250000007944 */ /* 0x000fea0003c00000 */
[----:B------:R-:W-:Y:S01]  /*18cf0*/  MOV R0, R204 ;  /* 0x000000cc00007202 */ /* 0x000fe20000000f00 */
[----:B------:R-:W-:-:S05]  /*18d00*/  BRA `(.L_x_2612) ;  /* 0xfffee8b000007947 */ /* 0x000fca000383ffff */
.L_x_2443:
[----:B------:R-:W-:Y:S01]  /*18d10*/  MOV R2, RZ ;  /* 0x000000ff00027202 */ /* 0x000fe20000000f00 */
[----:B------:R-:W-:Y:S01]  /*18d20*/  IMAD.MOV.U32 R109, RZ, RZ, R102 ;  /* 0x000000ffff6d7224 */ /* 0x000fe200078e0066 */
[----:B------:R-:W-:Y:S01]  /*18d30*/  MOV R3, 0x18d60 ;  /* 0x00018d6000037802 */ /* 0x000fe20000000f00 */
[----:B------:R-:W-:Y:S02]  /*18d40*/  IMAD.MOV.U32 R204, RZ, RZ, 0x1c1f ;  /* 0x00001c1fffcc7424 */ /* 0x000fe400078e00ff */
[----:B------:R-:W-:Y:S05]  /*18d50*/  CALL.REL.NOINC `($__internal_37_$__cuda_sm70_shflsync_idx_p) ;  /* 0x0000249000007944 */ /* 0x000fea0003c00000 */
[----:B------:R-:W-:Y:S01]  /*18d60*/  MOV R100, R204 ;  /* 0x000000cc00647202 */ /* 0x000fe20000000f00 */
[----:B------:R-:W-:-:S05]  /*18d70*/  BRA `(.L_x_2613) ;  /* 0xfffef19000007947 */ /* 0x000fca000383ffff */
.L_x_2444:
[----:B------:R-:W-:Y:S01]  /*18d80*/  MOV R2, RZ ;  /* 0x000000ff00027202 */ /* 0x000fe20000000f00 */
[----:B------:R-:W-:Y:S01]  /*18d90*/  IMAD.MOV.U32 R109, RZ, RZ, R103 ;  /* 0x000000ffff6d7224 */ /* 0x000fe200078e0067 */
[----:B------:R-:W-:Y:S01]  /*18da0*/  MOV R3, 0x18dd0 ;  /* 0x00018dd000037802 */ /* 0x000fe20000000f00 */
[----:B------:R-:W-:Y:S02]  /*18db0*/  IMAD.MOV.U32 R204, RZ, RZ, 0x1c1f ;  /* 0x00001c1fffcc7424 */ /* 0x000fe400078e00ff */
[----:B-12---:R-:W-:Y:S05]  /*18dc0*/  CALL.REL.NOINC `($__internal_37_$__cuda_sm70_shflsync_idx_p) ;  /* 0x0000242000007944 */ /* 0x006fea0003c00000 */
[----:B------:R-:W-:Y:S01]  /*18dd0*/  MOV R0, R204 ;  /* 0x000000cc00007202 */ /* 0x000fe20000000f00 */
[----:B------:R-:W-:-:S05]  /*18de0*/  BRA `(.L_x_2614) ;  /* 0xfffef14000007947 */ /* 0x000fca000383ffff */
.L_x_2445:
[----:B--2---:R-:W-:Y:S01]  /*18df0*/  MOV R2, 0x1 ;  /* 0x0000000100027802 */ /* 0x004fe20000000f00 */
[----:B------:R-:W-:Y:S01]  /*18e00*/  IMAD.MOV.U32 R109, RZ, RZ, R102 ;  /* 0x000000ffff6d7224 */ /* 0x000fe200078e0066 */
[----:B------:R-:W-:Y:S01]  /*18e10*/  MOV R3, 0x18e40 ;  /* 0x00018e4000037802 */ /* 0x000fe20000000f00 */
[----:B------:R-:W-:Y:S03]  /*18e20*/  IMAD.MOV.U32 R204, RZ, RZ, 0x1c1f ;  /* 0x00001c1fffcc7424 */ /* 0x000fe600078e00ff */
[----:B-1-3--:R-:W-:Y:S05]  /*18e30*/  CALL.REL.NOINC `($__internal_37_$__cuda_sm70_shflsync_idx_p) ;  /* 0x000023b000007944 */ /* 0x00afea0003c00000 */
        /* <DEDUP_REMOVED lines=8> */
.L_x_2446:
[----:B------:R-:W-:Y:S01]  /*18ec0*/  MOV R204, 0x1c1f ;  /* 0x00001c1f00cc7802 */ /* 0x000fe20000000f00 */
[----:B------:R-:W-:Y:S01]  /*18ed0*/  IMAD.MOV.U32 R2, RZ, RZ, RZ ;  /* 0x000000ffff027224 */ /* 0x000fe200078e00ff */
[----:B------:R-:W-:Y:S02]  /*18ee0*/  MOV R3, 0x18f00 ;  /* 0x00018f0000037802 */ /* 0x000fe40000000f00 */
[----:B------:R-:W-:Y:S05]  /*18ef0*/  CALL.REL.NOINC `($__internal_37_$__cuda_sm70_shflsync_idx_p) ;  /* 0x000022f000007944 */ /* 0x000fea0003c00000 */
[----:B------:R-:W-:Y:S01]  /*18f00*/  MOV R0, R204 ;  /* 0x000000cc00007202 */ /* 0x000fe20000000f00 */
[----:B------:R-:W-:-:S05]  /*18f10*/  BRA `(.L_x_2616) ;  /* 0xfffef3e000007947 */ /* 0x000fca000383ffff */
.L_x_2451:
[----:B------:R-:W-:Y:S01]  /*18f20*/  MOV R204, 0x1c1f ;  /* 0x00001c1f00cc7802 */ /* 0x000fe20000000f00 */
[----:B------:R-:W-:Y:S01]  /*18f30*/  IMAD.MOV.U32 R2, RZ, RZ, 0x1 ;  /* 0x00000001ff027424 */ /* 0x000fe200078e00ff */
[----:B------:R-:W-:Y:S02]  /*18f40*/  MOV R3, 0x18f60 ;  /* 0x00018f6000037802 */ /* 0x000fe40000000f00 */
[----:B-1----:R-:W-:Y:S05]  /*18f50*/  CALL.REL.NOINC `($__internal_37_$__cuda_sm70_shflsync_idx_p) ;  /* 0x0000229000007944 */ /* 0x002fea0003c00000 */
[----:B------:R-:W-:Y:S01]  /*18f60*/  MOV R2, R204 ;  /* 0x000000cc00027202 */ /* 0x000fe20000000f00 */
[----:B------:R-:W-:-:S05]  /*18f70*/  BRA `(.L_x_2617) ;  /* 0xfffef58000007947 */ /* 0x000fca000383ffff */
.L_x_2456:
[----:B------:R-:W-:Y:S01]  /*18f80*/  MOV R204, 0x1c1f ;  /* 0x00001c1f00cc7802 */ /* 0x000fe20000000f00 */
[----:B------:R-:W-:Y:S01]  /*18f90*/  IMAD.MOV.U32 R2, RZ, RZ, 0x2 ;  /* 0x00000002ff027424 */ /* 0x000fe200078e00ff */
[----:B------:R-:W-:Y:S02]  /*18fa0*/  MOV R3, 0x18fc0 ;  /* 0x00018fc000037802 */ /* 0x000fe40000000f00 */
[----:B-12---:R-:W-:Y:S05]  /*18fb0*/  CALL.REL.NOINC `($__internal_37_$__cuda_sm70_shflsync_idx_p) ;  /* 0x0000223000007944 */ /* 0x006fea0003c00000 */
[----:B------:R-:W-:Y:S01]  /*18fc0*/  MOV R104, R204 ;  /* 0x000000cc00687202 */ /* 0x000fe20000000f00 */
[----:B------:R-:W-:-:S05]  /*18fd0*/  BRA `(.L_x_2618) ;  /* 0xfffef72000007947 */ /* 0x000fca000383ffff */
.L_x_2461:
[----:B------:R-:W-:Y:S01]  /*18fe0*/  MOV R204, 0x1c1f ;  /* 0x00001c1f00cc7802 */ /* 0x000fe20000000f00 */
[----:B------:R-:W-:Y:S01]  /*18ff0*/  IMAD.MOV.U32 R2, RZ, RZ, 0x3 ;  /* 0x00000003ff027424 */ /* 0x000fe200078e00ff */
[----:B------:R-:W-:Y:S02]  /*19000*/  MOV R3, 0x19020 ;  /* 0x0001902000037802 */ /* 0x000fe40000000f00 */
[----:B-123--:R-:W-:Y:S05]  /*19010*/  CALL.REL.NOINC `($__internal_37_$__cuda_sm70_shflsync_idx_p) ;  /* 0x000021d000007944 */ /* 0x00efea0003c00000 */
[----:B------:R-:W-:Y:S01]  /*19020*/  MOV R3, R204 ;  /* 0x000000cc00037202 */ /* 0x000fe20000000f00 */
[----:B------:R-:W-:-:S05]  /*19030*/  BRA `(.L_x_2619) ;  /* 0xffff040000007947 */ /* 0x000fca000383ffff */
.L_x_2466:
[----:B------:R-:W-:Y:S02]  /*19040*/  MOV R0, 0x2 ;  /* 0x0000000200007802 */ /* 0x000fe40000000f00 */
[----:B------:R-:W-:Y:S02]  /*19050*/  MOV R2, 0x19070 ;  /* 0x0001907000027802 */ /* 0x000fe40000000f00 */
[----:B--234-:R-:W-:Y:S05]  /*19060*/  CALL.REL.NOINC `($__internal_36_$__cuda_sm70_shflsync_bfly_p) ;  /* 0x0000212000007944 */ /* 0x01cfea0003c00000 */
[----:B------:R-:W-:-:S05]  /*19070*/  BRA `(.L_x_2620) ;  /* 0xffff0ba000007947 */ /* 0x000fca000383ffff */
.L_x_2467:
[----:B------:R-:W-:Y:S02]  /*19080*/  MOV R0, 0x1 ;  /* 0x0000000100007802 */ /* 0x000fe40000000f00 */
[----:B------:R-:W-:Y:S02]  /*19090*/  MOV R2, 0x190b0 ;  /* 0x000190b000027802 */ /* 0x000fe40000000f00 */
[----:B---34-:R-:W-:Y:S05]  /*190a0*/  CALL.REL.NOINC `($__internal_36_$__cuda_sm70_shflsync_bfly_p) ;  /* 0x000020e000007944 */ /* 0x018fea0003c00000 */
[----:B------:R-:W-:Y:S01]  /*190b0*/  FMNMX.FTZ R104, R100, R0, !PT ;  /* 0x0000000064687209 */ /* 0x000fe20007810000 */
[----:B------:R-:W-:Y:S01]  /*190c0*/  IMAD.MOV.U32 R100, RZ, RZ, R4 ;  /* 0x000000ffff647224 */ /* 0x000fe200078e0004 */
[----:B------:R-:W-:Y:S01]  /*190d0*/  MOV R2, 0x19100 ;  /* 0x0001910000027802 */ /* 0x000fe20000000f00 */
[----:B------:R-:W-:Y:S02]  /*190e0*/  IMAD.MOV.U32 R0, RZ, RZ, 0x2 ;  /* 0x00000002ff007424 */ /* 0x000fe400078e00ff */
[----:B------:R-:W-:Y:S05]  /*190f0*/  CALL.REL.NOINC `($__internal_36_$__cuda_sm70_shflsync_bfly_p) ;  /* 0x0000209000007944 */ /* 0x000fea0003c00000 */
[----:B------:R-:W-:Y:S01]  /*19100*/  FMNMX.FTZ R100, R4, R0, !PT ;  /* 0x0000000004647209 */ /* 0x000fe20007810000 */
[----:B------:R-:W-:Y:S01]  /*19110*/  IMAD.MOV.U32 R0, RZ, RZ, 0x1 ;  /* 0x00000001ff007424 */ /* 0x000fe200078e00ff */
        /* <DEDUP_REMOVED lines=20> */
[----:B------:R-:W-:-:S05]  /*19260*/  BRA `(.L_x_2621) ;  /* 0xffff0aa000007947 */ /* 0x000fca000383ffff */
.L_x_2476:
[----:B------:R-:W-:Y:S01]  /*19270*/  MOV R2, RZ ;  /* 0x000000ff00027202 */ /* 0x000fe20000000f00 */
[----:B------:R-:W-:Y:S01]  /*19280*/  IMAD.MOV.U32 R109, RZ, RZ, R5 ;  /* 0x000000ffff6d7224 */ /* 0x000fe200078e0005 */
[----:B------:R-:W-:Y:S01]  /*19290*/  MOV R3, 0x192c0 ;  /* 0x000192c000037802 */ /* 0x000fe20000000f00 */
[----:B------:R-:W-:Y:S02]  /*192a0*/  IMAD.MOV.U32 R204, RZ, RZ, 0x1c1f ;  /* 0x00001c1fffcc7424 */ /* 0x000fe400078e00ff */
[----:B-1234-:R-:W-:Y:S05]  /*192b0*/  CALL.REL.NOINC `($__internal_37_$__cuda_sm70_shflsync_idx_p) ;  /* 0x00001f3000007944 */ /* 0x01efea0003c00000 */
[----:B------:R-:W-:Y:S01]  /*192c0*/  MOV R4, R204 ;  /* 0x000000cc00047202 */ /* 0x000fe20000000f00 */
[----:B------:R-:W-:-:S05]  /*192d0*/  BRA `(.L_x_2622) ;  /* 0xffff26f000007947 */ /* 0x000fca000383ffff */
.L_x_2477:
[----:B------:R-:W-:Y:S01]  /*192e0*/  MOV R2, RZ ;  /* 0x000000ff00027202 */ /* 0x000fe20000000f00 */
[----:B------:R-:W-:Y:S01]  /*192f0*/  IMAD.MOV.U32 R109, RZ, RZ, R10 ;  /* 0x000000ffff6d7224 */ /* 0x000fe200078e000a */
[----:B------:R-:W-:Y:S01]  /*19300*/  MOV R3, 0x19330 ;  /* 0x0001933000037802 */ /* 0x000fe20000000f00 */
[----:B------:R-:W-:Y:S02]  /*19310*/  IMAD.MOV.U32 R204, RZ, RZ, 0x1c1f ;  /* 0x00001c1fffcc7424 */ /* 0x000fe400078e00ff */
[----:B-1234-:R-:W-:Y:S05]  /*19320*/  CALL.REL.NOINC `($__internal_37_$__cuda_sm70_shflsync_idx_p) ;  /* 0x00001ec000007944 */ /* 0x01efea0003c00000 */
[----:B------:R-:W-:Y:S01]  /*19330*/  MOV R0, R204 ;  /* 0x000000cc00007202 */ /* 0x000fe20000000f00 */
[----:B------:R-:W-:-:S05]  /*19340*/  BRA `(.L_x_2623) ;  /* 0xffff26a000007947 */ /* 0x000fca000383ffff */
.L_x_2478:
        /* <DEDUP_REMOVED lines=13> */
.L_x_2481:
[----:B------:R-:W-:Y:S01]  /*19420*/  MOV R2, RZ ;  /* 0x000000ff00027202 */ /* 0x000fe20000000f00 */
[----:B------:R-:W-:Y:S01]  /*19430*/  IMAD.MOV.U32 R109, RZ, RZ, R110 ;  /* 0x000000ffff6d7224 */ /* 0x000fe200078e006e */
[----:B------:R-:W-:Y:S01]  /*19440*/  MOV R3, 0x19470 ;  /* 0x0001947000037802 */ /* 0x000fe20000000f00 */
[----:B------:R-:W-:Y:S02]  /*19450*/  IMAD.MOV.U32 R204, RZ, RZ, 0x1c1f ;  /* 0x00001c1fffcc7424 */ /* 0x000fe400078e00ff */
[----:B------:R-:W-:Y:S05]  /*19460*/  CALL.REL.NOINC `($__internal_37_$__cuda_sm70_shflsync_idx_p) ;  /* 0x00001d8000007944 */ /* 0x000fea0003c00000 */
[----:B------:R-:W-:Y:S01]  /*19470*/  MOV R100, R204 ;  /* 0x000000cc00647202 */ /* 0x000fe20000000f00 */
[----:B------:R-:W-:-:S05]  /*19480*/  BRA `(.L_x_2625) ;  /* 0xffff303000007947 */ /* 0x000fca000383ffff */
.L_x_2482:
[----:B------:R-:W-:Y:S01]  /*19490*/  MOV R2, RZ ;  /* 0x000000ff00027202 */ /* 0x000fe20000000f00 */
[----:B------:R-:W-:Y:S01]  /*194a0*/  IMAD.MOV.U32 R109, RZ, RZ, R111 ;  /* 0x000000ffff6d7224 */ /* 0x000fe200078e006f */
[----:B------:R-:W-:Y:S01]  /*194b0*/  MOV R3, 0x194e0 ;  /* 0x000194e000037802 */ /* 0x000fe20000000f00 */
[----:B------:R-:W-:Y:S02]  /*194c0*/  IMAD.MOV.U32 R204, RZ, RZ, 0x1c1f ;  /* 0x00001c1fffcc7424 */ /* 0x000fe400078e00ff */
[----:B-12---:R-:W-:Y:S05]  /*194d0*/  CALL.REL.NOINC `($__internal_37_$__cuda_sm70_shflsync_idx_p) ;  /* 0x00001d1000007944 */ /* 0x006fea0003c00000 */
[----:B------:R-:W-:Y:S01]  /*194e0*/  MOV R0, R204 ;  /* 0x000000cc00007202 */ /* 0x000fe20000000f00 */
[----:B------:R-:W-:-:S05]  /*194f0*/  BRA `(.L_x_2626) ;  /* 0xffff2fe000007947 */ /* 0x000fca000383ffff */
.L_x_2483:
        /* <DEDUP_REMOVED lines=13> */
.L_x_2484:
[----:B------:R-:W-:Y:S02]  /*195d0*/  MOV R0, 0x2 ;  /* 0x0000000200007802 */ /* 0x000fe40000000f00 */
[----:B------:R-:W-:Y:S02]  /*195e0*/  MOV R2, 0x19600 ;  /* 0x0001960000027802 */ /* 0x000fe40000000f00 */
[----:B---34-:R-:W-:Y:S05]  /*195f0*/  CALL.REL.NOINC `($__internal_36_$__cuda_sm70_shflsync_bfly_p) ;  /* 0x00001b9000007944 */ /* 0x018fea0003c00000 */
[----:B------:R-:W-:-:S05]  /*19600*/  BRA `(.L_x_2628) ;  /* 0xffff34f000007947 */ /* 0x000fca000383ffff */
.L_x_2485:
        /* <DEDUP_REMOVED lines=31> */
.L_x_2488:
[----:B------:R-:W-:Y:S01]  /*19800*/  MOV R204, 0x1c1f ;  /* 0x00001c1f00cc7802 */ /* 0x000fe20000000f00 */
[----:B------:R-:W-:Y:S01]  /*19810*/  IMAD.MOV.U32 R2, RZ, RZ, RZ ;  /* 0x000000ffff027224 */ /* 0x000fe200078e00ff */
[----:B------:R-:W-:Y:S02]  /*19820*/  MOV R3, 0x19840 ;  /* 0x0001984000037802 */ /* 0x000fe40000000f00 */
[----:B-1234-:R-:W-:Y:S05]  /*19830*/  CALL.REL.NOINC `($__internal_37_$__cuda_sm70_shflsync_idx_p) ;  /* 0x000019b000007944 */ /* 0x01efea0003c00000 */
[----:B------:R-:W-:Y:S01]  /*19840*/  MOV R0, R204 ;  /* 0x000000cc00007202 */ /* 0x000fe20000000f00 */
[----:B------:R-:W-:-:S05]  /*19850*/  BRA `(.L_x_2630) ;  /* 0xffff4d4000007947 */ /* 0x000fca000383ffff */
.L_x_2491:
[----:B------:R-:W-:Y:S01]  /*19860*/  MOV R204, 0x1c1f ;  /* 0x00001c1f00cc7802 */ /* 0x000fe20000000f00 */
[----:B---3--:R-:W-:Y:S01]  /*19870*/  IMAD.MOV.U32 R2, RZ, RZ, 0x1 ;  /* 0x00000001ff027424 */ /* 0x008fe200078e00ff */
[----:B------:R-:W-:Y:S02]  /*19880*/  MOV R3, 0x198a0 ;  /* 0x000198a000037802 */ /* 0x000fe40000000f00 */
[----:B-12---:R-:W-:Y:S05]  /*19890*/  CALL.REL.NOINC `($__internal_37_$__cuda_sm70_shflsync_idx_p) ;  /* 0x0000195000007944 */ /* 0x006fea0003c00000 */
        /* <DEDUP_REMOVED lines=8> */
.L_x_2494:
[----:B------:R-:W-:Y:S01]  /*19920*/  MOV R2, RZ ;  /* 0x000000ff00027202 */ /* 0x000fe20000000f00 */
[----:B------:R-:W-:Y:S01]  /*19930*/  IMAD.MOV.U32 R109, RZ, RZ, R102 ;  /* 0x000000ffff6d7224 */ /* 0x000fe200078e0066 */
[----:B------:R-:W-:Y:S01]  /*19940*/  MOV R3, 0x19970 ;  /* 0x0001997000037802 */ /* 0x000fe20000000f00 */
[----:B------:R-:W-:Y:S02]  /*19950*/  IMAD.MOV.U32 R204, RZ, RZ, 0x1c1f ;  /* 0x00001c1fffcc7424 */ /* 0x000fe400078e00ff */
[----:B------:R-:W-:Y:S05]  /*19960*/  CALL.REL.NOINC `($__internal_37_$__cuda_sm70_shflsync_idx_p) ;  /* 0x0000188000007944 */ /* 0x000fea0003c00000 */
[----:B------:R-:W-:Y:S01]  /*19970*/  MOV R100, R204 ;  /* 0x000000cc00647202 */ /* 0x000fe20000000f00 */
[----:B------:R-:W-:-:S05]  /*19980*/  BRA `(.L_x_2632) ;  /* 0xffff56f000007947 */ /* 0x000fca000383ffff */
.L_x_2495:
[----:B------:R-:W-:Y:S01]  /*19990*/  MOV R2, RZ ;  /* 0x000000ff00027202 */ /* 0x000fe20000000f00 */
[----:B------:R-:W-:Y:S01]  /*199a0*/  IMAD.MOV.U32 R109, RZ, RZ, R103 ;  /* 0x000000ffff6d7224 */ /* 0x000fe200078e0067 */
[----:B------:R-:W-:Y:S01]  /*199b0*/  MOV R3, 0x199e0 ;  /* 0x000199e000037802 */ /* 0x000fe20000000f00 */
[----:B------:R-:W-:Y:S02]  /*199c0*/  IMAD.MOV.U32 R204, RZ, RZ, 0x1c1f ;  /* 0x00001c1fffcc7424 */ /* 0x000fe400078e00ff */
[----:B-12---:R-:W-:Y:S05]  /*199d0*/  CALL.REL.NOINC `($__internal_37_$__cuda_sm70_shflsync_idx_p) ;  /* 0x0000181000007944 */ /* 0x006fea0003c00000 */
[----:B------:R-:W-:Y:S01]  /*199e0*/  MOV R0, R204 ;  /* 0x000000cc00007202 */ /* 0x000fe20000000f00 */
[----:B------:R-:W-:-:S05]  /*199f0*/  BRA `(.L_x_2633) ;  /* 0xffff56a000007947 */ /* 0x000fca000383ffff */
.L_x_2496:
        /* <DEDUP_REMOVED lines=13> */
.L_x_2497:
[----:B------:R-:W-:Y:S01]  /*19ad0*/  MOV R204, 0x1c1f ;  /* 0x00001c1f00cc7802 */ /* 0x000fe20000000f00 */
[----:B------:R-:W-:Y:S01]  /*19ae0*/  IMAD.MOV.U32 R2, RZ, RZ, RZ ;  /* 0x000000ffff027224 */ /* 0x000fe200078e00ff */
[----:B------:R-:W-:Y:S02]  /*19af0*/  MOV R3, 0x19b10 ;  /* 0x00019b1000037802 */ /* 0x000fe40000000f00 */
[----:B------:R-:W-:Y:S05]  /*19b00*/  CALL.REL.NOINC `($__internal_37_$__cuda_sm70_shflsync_idx_p) ;  /* 0x000016e000007944 */ /* 0x000fea0003c00000 */
[----:B------:R-:W-:Y:S01]  /*19b10*/  MOV R0, R204 ;  /* 0x000000cc00007202 */ /* 0x000fe20000000f00 */
[----:B------:R-:W-:-:S05]  /*19b20*/  BRA `(.L_x_2635) ;  /* 0xffff588000007947 */ /* 0x000fca000383ffff */
.L_x_2502:
[----:B------:R-:W-:Y:S01]  /*19b30*/  MOV R204, 0x1c1f ;  /* 0x00001c1f00cc7802 */ /* 0x000fe20000000f00 */
[----:B------:R-:W-:Y:S01]  /*19b40*/  IMAD.MOV.U32 R2, RZ, RZ, 0x1 ;  /* 0x00000001ff027424 */ /* 0x000fe200078e00ff */
[----:B------:R-:W-:Y:S02]  /*19b50*/  MOV R3, 0x19b70 ;  /* 0x00019b7000037802 */ /* 0x000fe40000000f00 */
[----:B-1----:R-:W-:Y:S05]  /*19b60*/  CALL.REL.NOINC `($__internal_37_$__cuda_sm70_shflsync_idx_p) ;  /* 0x0000168000007944 */ /* 0x002fea0003c00000 */
[----:B------:R-:W-:Y:S01]  /*19b70*/  MOV R2, R204 ;  /* 0x000000cc00027202 */ /* 0x000fe20000000f00 */
[----:B------:R-:W-:-:S05]  /*19b80*/  BRA `(.L_x_2636) ;  /* 0xffff5a2000007947 */ /* 0x000fca000383ffff */
.L_x_2507:
[----:B------:R-:W-:Y:S01]  /*19b90*/  MOV R204, 0x1c1f ;  /* 0x00001c1f00cc7802 */ /* 0x000fe20000000f00 */
[----:B------:R-:W-:Y:S01]  /*19ba0*/  IMAD.MOV.U32 R2, RZ, RZ, 0x2 ;  /* 0x00000002ff027424 */ /* 0x000fe200078e00ff */
[----:B------:R-:W-:Y:S02]  /*19bb0*/  MOV R3, 0x19bd0 ;  /* 0x00019bd000037802 */ /* 0x000fe40000000f00 */
[----:B-12---:R-:W-:Y:S05]  /*19bc0*/  CALL.REL.NOINC `($__internal_37_$__cuda_sm70_shflsync_idx_p) ;  /* 0x0000162000007944 */ /* 0x006fea0003c00000 */
[----:B------:R-:W-:Y:S01]  /*19bd0*/  MOV R104, R204 ;  /* 0x000000cc00687202 */ /* 0x000fe20000000f00 */
[----:B------:R-:W-:-:S05]  /*19be0*/  BRA `(.L_x_2637) ;  /* 0xffff5bc000007947 */ /* 0x000fca000383ffff */
.L_x_2512:
[----:B------:R-:W-:Y:S01]  /*19bf0*/  MOV R204, 0x1c1f ;  /* 0x00001c1f00cc7802 */ /* 0x000fe20000000f00 */
[----:B------:R-:W-:Y:S01]  /*19c00*/  IMAD.MOV.U32 R2, RZ, RZ, 0x3 ;  /* 0x00000003ff027424 */ /* 0x000fe200078e00ff */
[----:B------:R-:W-:Y:S02]  /*19c10*/  MOV R3, 0x19c30 ;  /* 0x00019c3000037802 */ /* 0x000fe40000000f00 */
[----:B-123--:R-:W-:Y:S05]  /*19c20*/  CALL.REL.NOINC `($__internal_37_$__cuda_sm70_shflsync_idx_p) ;  /* 0x000015c000007944 */ /* 0x00efea0003c00000 */
[----:B------:R-:W-:Y:S01]  /*19c30*/  MOV R3, R204 ;  /* 0x000000cc00037202 */ /* 0x000fe20000000f00 */
[----:B------:R-:W-:-:S05]  /*19c40*/  BRA `(.L_x_2638) ;  /* 0xffff68a000007947 */ /* 0x000fca000383ffff */
.L_x_2517:
[----:B------:R-:W-:Y:S02]  /*19c50*/  MOV R0, 0x2 ;  /* 0x0000000200007802 */ /* 0x000fe40000000f00 */
[----:B------:R-:W-:Y:S02]  /*19c60*/  MOV R2, 0x19c80 ;  /* 0x00019c8000027802 */ /* 0x000fe40000000f00 */
[----:B--234-:R-:W-:Y:S05]  /*19c70*/  CALL.REL.NOINC `($__internal_36_$__cuda_sm70_shflsync_bfly_p) ;  /* 0x0000151000007944 */ /* 0x01cfea0003c00000 */
[----:B------:R-:W-:-:S05]  /*19c80*/  BRA `(.L_x_2639) ;  /* 0xffff704000007947 */ /* 0x000fca000383ffff */
.L_x_2518:
        /* <DEDUP_REMOVED lines=28> */
[----:B------:R-:W-:Y:S03]  /*19e50*/  MOV R2, 0x19e80 ;  /* 0x00019e8000027802 */ /* 0x000fe60000000f00 */
[----:B------:R-:W-:Y:S02]  /*19e60*/  IMAD.MOV.U32 R100, RZ, RZ, R4 ;  /* 0x000000ffff647224 */ /* 0x000fe400078e0004 */
[----:B------:R-:W-:Y:S05]  /*19e70*/  CALL.REL.NOINC `($__internal_36_$__cuda_sm70_shflsync_bfly_p) ;  /* 0x0000131000007944 */ /* 0x000fea0003c00000 */
[----:B------:R-:W-:-:S05]  /*19e80*/  BRA `(.L_x_2640) ;  /* 0xffff6f3000007947 */ /* 0x000fca000383ffff */
.L_x_2520:
[----:B------:R-:W-:Y:S01]  /*19e90*/  IMAD.MOV.U32 R100, RZ, RZ, R221 ;  /* 0x000000ffff647224 */ /* 0x000fe200078e00dd */
[----:B------:R-:W-:-:S02]  /*19ea0*/  MOV R0, 0x2 ;  /* 0x0000000200007802 */ /* 0x000fc40000000f00 */
[----:B------:R-:W-:Y:S02]  /*19eb0*/  MOV R2, 0x19ed0 ;  /* 0x00019ed000027802 */ /* 0x000fe40000000f00 */
[----:B------:R-:W-:Y:S05]  /*19ec0*/  CALL.REL.NOINC `($__internal_36_$__cuda_sm70_shflsync_bfly_p) ;  /* 0x000012c000007944 */ /* 0x000fea0003c00000 */
[----:B------:R-:W-:Y:S05]  /*19ed0*/  BRA `(.L_x_2641) ;  /* 0xffff878000007947 */ /* 0x000fea000383ffff */
.L_x_2521:
[----:B------:R-:W-:Y:S01]  /*19ee0*/  IMAD.MOV.U32 R100, RZ, RZ, R7 ;  /* 0x000000ffff647224 */ /* 0x000fe200078e0007 */
[----:B------:R-:W-:Y:S02]  /*19ef0*/  MOV R0, 0x1 ;  /* 0x0000000100007802 */ /* 0x000fe40000000f00 */
[----:B------:R-:W-:Y:S02]  /*19f00*/  MOV R2, 0x19f20 ;  /* 0x00019f2000027802 */ /* 0x000fe40000000f00 */
[----:B-1----:R-:W-:Y:S05]  /*19f10*/  CALL.REL.NOINC `($__internal_36_$__cuda_sm70_shflsync_bfly_p) ;  /* 0x0000127000007944 */ /* 0x002fea0003c00000 */
[----:B------:R-:W-:Y:S01]  /*19f20*/  FADD.FTZ R7, R7, R0 ;  /* 0x0000000007077221 */ /* 0x000fe20000010000 */
[----:B------:R-:W-:Y:S02]  /*19f30*/  MOV R100, R224 ;  /* 0x000000e000647202 */ /* 0x000fe40000000f00 */
[----:B------:R-:W-:Y:S02]  /*19f40*/  MOV R0, 0x2 ;  /* 0x0000000200007802 */ /* 0x000fe40000000f00 */
[----:B------:R-:W-:Y:S02]  /*19f50*/  MOV R2, 0x19f70 ;  /* 0x00019f7000027802 */ /* 0x000fe40000000f00 */
[----:B------:R-:W-:Y:S05]  /*19f60*/  CALL.REL.NOINC `($__internal_36_$__cuda_sm70_shflsync_bfly_p) ;  /* 0x0000122000007944 */ /* 0x000fea0003c00000 */
[----:B------:R-:W-:Y:S01]  /*19f70*/  FADD.FTZ R100, R224, R0 ;  /* 0x00000000e0647221 */ /* 0x000fe20000010000 */
[----:B------:R-:W-:Y:S02]  /*19f80*/  MOV R0, 0x1 ;  /* 0x0000000100007802 */ /* 0x000fe40000000f00 */
[----:B------:R-:W-:-:S02]  /*19f90*/  MOV R2, 0x19fb0 ;  /* 0x00019fb000027802 */ /* 0x000fc40000000f00 */
[----:B------:R-:W-:Y:S05]  /*19fa0*/  CALL.REL.NOINC `($__internal_36_$__cuda_sm70_shflsync_bfly_p) ;  /* 0x000011e000007944 */ /* 0x000fea0003c00000 */
[----:B------:R-:W-:Y:S01]  /*19fb0*/  FADD.FTZ R6, R100, R0 ;  /* 0x0000000064067221 */ /* 0x000fe20000010000 */
[----:B------:R-:W-:-:S02]  /*19fc0*/  MOV R100, R213 ;  /* 0x000000d500647202 */ /* 0x000fc40000000f00 */
[----:B------:R-:W-:Y:S02]  /*19fd0*/  MOV R0, 0x2 ;  /* 0x0000000200007802 */ /* 0x000fe40000000f00 */
[----:B------:R-:W-:Y:S02]  /*19fe0*/  MOV R2, 0x1a000 ;  /* 0x0001a00000027802 */ /* 0x000fe40000000f00 */
[----:B------:R-:W-:Y:S05]  /*19ff0*/  CALL.REL.NOINC `($__internal_36_$__cuda_sm70_shflsync_bfly_p) ;  /* 0x0000119000007944 */ /* 0x000fea0003c00000 */
[----:B------:R-:W-:Y:S01]  /*1a000*/  FADD.FTZ R5, R213, R0 ;  /* 0x00000000d5057221 */ /* 0x000fe20000010000 */
[----:B------:R-:W-:Y:S02]  /*1a010*/  MOV R0, 0x1 ;  /* 0x0000000100007802 */ /* 0x000fe40000000f00 */
[----:B------:R-:W-:Y:S02]  /*1a020*/  MOV R2, 0x1a050 ;  /* 0x0001a05000027802 */ /* 0x000fe40000000f00 */
[----:B------:R-:W-:Y:S02]  /*1a030*/  MOV R100, R5 ;  /* 0x0000000500647202 */ /* 0x000fe40000000f00 */
[----:B------:R-:W-:Y:S05]  /*1a040*/  CALL.REL.NOINC `($__internal_36_$__cuda_sm70_shflsync_bfly_p) ;  /* 0x0000114000007944 */ /* 0x000fea0003c00000 */
[----:B------:R-:W-:Y:S01]  /*1a050*/  FADD.FTZ R5, R5, R0 ;  /* 0x0000000005057221 */ /* 0x000fe20000010000 */
[----:B------:R-:W-:Y:S02]  /*1a060*/  MOV R100, R214 ;  /* 0x000000d600647202 */ /* 0x000fe40000000f00 */
[----:B------:R-:W-:-:S02]  /*1a070*/  MOV R0, 0x2 ;  /* 0x0000000200007802 */ /* 0x000fc40000000f00 */
[----:B------:R-:W-:Y:S02]  /*1a080*/  MOV R2, 0x1a0a0 ;  /* 0x0001a0a000027802 */ /* 0x000fe40000000f00 */
[----:B------:R-:W-:Y:S05]  /*1a090*/  CALL.REL.NOINC `($__internal_36_$__cuda_sm70_shflsync_bfly_p) ;  /* 0x000010f000007944 */ /* 0x000fea0003c00000 */
[----:B------:R-:W-:Y:S01]  /*1a0a0*/  FADD.FTZ R4, R214, R0 ;  /* 0x00000000d6047221 */ /* 0x000fe20000010000 */
[----:B------:R-:W-:Y:S02]  /*1a0b0*/  MOV R0, 0x1 ;  /* 0x0000000100007802 */ /* 0x000fe40000000f00 */
[----:B------:R-:W-:Y:S02]  /*1a0c0*/  MOV R2, 0x1a0f0 ;  /* 0x0001a0f000027802 */ /* 0x000fe40000000f00 */
[----:B------:R-:W-:Y:S02]  /*1a0d0*/  MOV R100, R4 ;  /* 0x0000000400647202 */ /* 0x000fe40000000f00 */
[----:B------:R-:W-:Y:S05]  /*1a0e0*/  CALL.REL.NOINC `($__internal_36_$__cuda_sm70_shflsync_bfly_p) ;  /* 0x000010a000007944 */ /* 0x000fea0003c00000 */
[----:B------:R-:W-:Y:S01]  /*1a0f0*/  MOV R8, R0 ;  /* 0x0000000000087202 */ /* 0x000fe20000000f00 */
[----:B------:R-:W-:Y:S05]  /*1a100*/  BRA `(.L_x_2642) ;  /* 0xffff864000007947 */ /* 0x000fea000383ffff */
.L_x_2528:
[----:B-1234-:R-:W-:Y:S01]  /*1a110*/  IMAD.MOV.U32 R109, RZ, RZ, R10 ;  /* 0x000000ffff6d7224 */ /* 0x01efe200078e000a */
[----:B------:R-:W-:Y:S01]  /*1a120*/  MOV R2, RZ ;  /* 0x000000ff00027202 */ /* 0x000fe20000000f00 */
[----:B------:R-:W-:Y:S01]  /*1a130*/  IMAD.MOV.U32 R204, RZ, RZ, 0x1c1f ;  /* 0x00001c1fffcc7424 */ /* 0x000fe200078e00ff */
[----:B------:R-:W-:Y:S02]  /*1a140*/  MOV R3, 0x1a160 ;  /* 0x0001a16000037802 */ /* 0x000fe40000000f00 */
[----:B------:R-:W-:Y:S05]  /*1a150*/  CALL.REL.NOINC `($__internal_37_$__cuda_sm70_shflsync_idx_p) ;  /* 0x0000109000007944 */ /* 0x000fea0003c00000 */
[----:B------:R-:W-:Y:S01]  /*1a160*/  MOV R5, R204 ;  /* 0x000000cc00057202 */ /* 0x000fe20000000f00 */
[----:B------:R-:W-:Y:S05]  /*1a170*/  BRA `(.L_x_2643) ;  /* 0xffff9fd000007947 */ /* 0x000fea000383ffff */
.L_x_2529:
[----:B------:R-:W-:Y:S01]  /*1a180*/  IMAD.MOV.U32 R109, RZ, RZ, R12 ;  /* 0x000000ffff6d7224 */ /* 0x000fe200078e000c */
[----:B------:R-:W-:Y:S01]  /*1a190*/  MOV R2, RZ ;  /* 0x000000ff00027202 */ /* 0x000fe20000000f00 */
[----:B------:R-:W-:Y:S01]  /*1a1a0*/  IMAD.MOV.U32 R204, RZ, RZ, 0x1c1f ;  /* 0x00001c1fffcc7424 */ /* 0x000fe200078e00ff */
[----:B------:R-:W-:-:S02]  /*1a1b0*/  MOV R3, 0x1a1d0 ;  /* 0x0001a1d000037802 */ /* 0x000fc40000000f00 */
[----:B-12---:R-:W-:Y:S05]  /*1a1c0*/  CALL.REL.NOINC `($__internal_37_$__cuda_sm70_shflsync_idx_p) ;  /* 0x0000102000007944 */ /* 0x006fea0003c00000 */
[----:B------:R-:W-:Y:S01]  /*1a1d0*/  MOV R0, R204 ;  /* 0x000000cc00007202 */ /* 0x000fe20000000f00 */
[----:B------:R-:W-:Y:S05]  /*1a1e0*/  BRA `(.L_x_2644) ;  /* 0xffff9f8000007947 */ /* 0x000fea000383ffff */
.L_x_2532:
[----:B------:R-:W-:Y:S01]  /*1a1f0*/  IMAD.MOV.U32 R109, RZ, RZ, R10 ;  /* 0x000000ffff6d7224 */ /* 0x000fe200078e000a */
[----:B--2---:R-:W-:Y:S01]  /*1a200*/  MOV R2, 0x1 ;  /* 0x0000000100027802 */ /* 0x004fe20000000f00 */
[----:B------:R-:W-:Y:S01]  /*1a210*/  IMAD.MOV.U32 R204, RZ, RZ, 0x1c1f ;  /* 0x00001c1fffcc7424 */ /* 0x000fe200078e00ff */
[----:B------:R-:W-:-:S02]  /*1a220*/  MOV R3, 0x1a240 ;  /* 0x0001a24000037802 */ /* 0x000fc40000000f00 */
[----:B-1-34-:R-:W-:Y:S05]  /*1a230*/  CALL.REL.NOINC `($__internal_37_$__cuda_sm70_shflsync_idx_p) ;  /* 0x00000fb000007944 */ /* 0x01afea0003c00000 */
        /* <DEDUP_REMOVED lines=8> */
.L_x_2535:
[----:B------:R-:W-:Y:S01]  /*1a2c0*/  IMAD.MOV.U32 R109, RZ, RZ, R10 ;  /* 0x000000ffff6d7224 */ /* 0x000fe200078e000a */
[----:B-1----:R-:W-:Y:S01]  /*1a2d0*/  MOV R2, 0x2 ;  /* 0x0000000200027802 */ /* 0x002fe20000000f00 */
[----:B------:R-:W-:Y:S01]  /*1a2e0*/  IMAD.MOV.U32 R204, RZ, RZ, 0x1c1f ;  /* 0x00001c1fffcc7424 */ /* 0x000fe200078e00ff */
[----:B------:R-:W-:Y:S02]  /*1a2f0*/  MOV R3, 0x1a310 ;  /* 0x0001a31000037802 */ /* 0x000fe40000000f00 */
[----:B--234-:R-:W-:Y:S05]  /*1a300*/  CALL.REL.NOINC `($__internal_37_$__cuda_sm70_shflsync_idx_p) ;  /* 0x00000ee000007944 */ /* 0x01cfea0003c00000 */
[----:B------:R-:W-:Y:S01]  /*1a310*/  MOV R5, R204 ;  /* 0x000000cc00057202 */ /* 0x000fe20000000f00 */
[----:B------:R-:W-:Y:S05]  /*1a320*/  BRA `(.L_x_2646) ;  /* 0xffffa11000007947 */ /* 0x000fea000383ffff */
.L_x_2536:
[----:B------:R-:W-:Y:S01]  /*1a330*/  IMAD.MOV.U32 R109, RZ, RZ, R12 ;  /* 0x000000ffff6d7224 */ /* 0x000fe200078e000c */
[----:B------:R-:W-:Y:S01]  /*1a340*/  MOV R2, 0x2 ;  /* 0x0000000200027802 */ /* 0x000fe20000000f00 */
[----:B------:R-:W-:Y:S01]  /*1a350*/  IMAD.MOV.U32 R204, RZ, RZ, 0x1c1f ;  /* 0x00001c1fffcc7424 */ /* 0x000fe200078e00ff */
[----:B------:R-:W-:Y:S02]  /*1a360*/  MOV R3, 0x1a380 ;  /* 0x0001a38000037802 */ /* 0x000fe40000000f00 */
[----:B-1234-:R-:W-:Y:S05]  /*1a370*/  CALL.REL.NOINC `($__internal_37_$__cuda_sm70_shflsync_idx_p) ;  /* 0x00000e7000007944 */ /* 0x01efea0003c00000 */
[----:B------:R-:W-:Y:S01]  /*1a380*/  MOV R0, R204 ;  /* 0x000000cc00007202 */ /* 0x000fe20000000f00 */
[----:B------:R-:W-:Y:S05]  /*1a390*/  BRA `(.L_x_2647) ;  /* 0xffffa0c000007947 */ /* 0x000fea000383ffff */
.L_x_2539:
[----:B------:R-:W-:Y:S01]  /*1a3a0*/  IMAD.MOV.U32 R109, RZ, RZ, R10 ;  /* 0x000000ffff6d7224 */ /* 0x000fe200078e000a */
[----:B-1----:R-:W-:Y:S01]  /*1a3b0*/  MOV R2, 0x3 ;  /* 0x0000000300027802 */ /* 0x002fe20000000f00 */
[----:B------:R-:W-:Y:S01]  /*1a3c0*/  IMAD.MOV.U32 R204, RZ, RZ, 0x1c1f ;  /* 0x00001c1fffcc7424 */ /* 0x000fe200078e00ff */
[----:B------:R-:W-:-:S02]  /*1a3d0*/  MOV R3, 0x1a3f0 ;  /* 0x0001a3f000037802 */ /* 0x000fc40000000f00 */
[----:B--234-:R-:W-:Y:S05]  /*1a3e0*/  CALL.REL.NOINC `($__internal_37_$__cuda_sm70_shflsync_idx_p) ;  /* 0x00000e0000007944 */ /* 0x01cfea0003c00000 */
        /* <DEDUP_REMOVED lines=8> */
.L_x_2541:
[----:B------:R-:W-:Y:S01]  /*1a470*/  IMAD.MOV.U32 R109, RZ, RZ, R5 ;  /* 0x000000ffff6d7224 */ /* 0x000fe200078e0005 */
[----:B------:R-:W-:Y:S01]  /*1a480*/  MOV R2, RZ ;  /* 0x000000ff00027202 */ /* 0x000fe20000000f00 */
[----:B------:R-:W-:Y:S01]  /*1a490*/  IMAD.MOV.U32 R204, RZ, RZ, 0x1c1f ;  /* 0x00001c1fffcc7424 */ /* 0x000fe200078e00ff */
[----:B------:R-:W-:Y:S02]  /*1a4a0*/  MOV R3, 0x1a4c0 ;  /* 0x0001a4c000037802 */ /* 0x000fe40000000f00 */
[----:B------:R-:W-:Y:S05]  /*1a4b0*/  CALL.REL.NOINC `($__internal_37_$__cuda_sm70_shflsync_idx_p) ;  /* 0x00000d3000007944 */ /* 0x000fea0003c00000 */
[----:B------:R-:W-:Y:S01]  /*1a4c0*/  MOV R4, R204 ;  /* 0x000000cc00047202 */ /* 0x000fe20000000f00 */
[----:B------:R-:W-:Y:S05]  /*1a4d0*/  BRA `(.L_x_2649) ;  /* 0xffffa44000007947 */ /* 0x000fea000383ffff */
.L_x_2542:
[----:B------:R-:W-:Y:S01]  /*1a4e0*/  IMAD.MOV.U32 R109, RZ, RZ, R12 ;  /* 0x000000ffff6d7224 */ /* 0x000fe200078e000c */
[----:B------:R-:W-:Y:S01]  /*1a4f0*/  MOV R2, RZ ;  /* 0x000000ff00027202 */ /* 0x000fe20000000f00 */
[----:B------:R-:W-:Y:S01]  /*1a500*/  IMAD.MOV.U32 R204, RZ, RZ, 0x1c1f ;  /* 0x00001c1fffcc7424 */ /* 0x000fe200078e00ff */
[----:B------:R-:W-:Y:S02]  /*1a510*/  MOV R3, 0x1a530 ;  /* 0x0001a53000037802 */ /* 0x000fe40000000f00 */
[----:B-12---:R-:W-:Y:S05]  /*1a520*/  CALL.REL.NOINC `($__internal_37_$__cuda_sm70_shflsync_idx_p) ;  /* 0x00000cc000007944 */ /* 0x006fea0003c00000 */
[----:B------:R-:W-:Y:S01]  /*1a530*/  MOV R0, R204 ;  /* 0x000000cc00007202 */ /* 0x000fe20000000f00 */
[----:B------:R-:W-:Y:S05]  /*1a540*/  BRA `(.L_x_2650) ;  /* 0xffffa3f000007947 */ /* 0x000fea000383ffff */
.L_x_2545:
[----:B------:R-:W-:Y:S01]  /*1a550*/  IMAD.MOV.U32 R109, RZ, RZ, R5 ;  /* 0x000000ffff6d7224 */ /* 0x000fe200078e0005 */
[----:B----4-:R-:W-:Y:S01]  /*1a560*/  MOV R2, 0x1 ;  /* 0x0000000100027802 */ /* 0x010fe20000000f00 */
[----:B------:R-:W-:Y:S01]  /*1a570*/  IMAD.MOV.U32 R204, RZ, RZ, 0x1c1f ;  /* 0x00001c1fffcc7424 */ /* 0x000fe200078e00ff */
[----:B------:R-:W-:-:S02]  /*1a580*/  MOV R3, 0x1a5a0 ;  /* 0x0001a5a000037802 */ /* 0x000fc40000000f00 */
        /* <DEDUP_REMOVED lines=9> */
.L_x_2548:
[----:B------:R-:W-:Y:S01]  /*1a620*/  IMAD.MOV.U32 R109, RZ, RZ, R5 ;  /* 0x000000ffff6d7224 */ /* 0x000fe200078e0005 */
[----:B----4-:R-:W-:Y:S01]  /*1a630*/  MOV R2, 0x2 ;  /* 0x0000000200027802 */ /* 0x010fe20000000f00 */
[----:B------:R-:W-:Y:S01]  /*1a640*/  IMAD.MOV.U32 R204, RZ, RZ, 0x1c1f ;  /* 0x00001c1fffcc7424 */ /* 0x000fe200078e00ff */
[----:B------:R-:W-:Y:S02]  /*1a650*/  MOV R3, 0x1a670 ;  /* 0x0001a67000037802 */ /* 0x000fe40000000f00 */
[----:B-123--:R-:W-:Y:S05]  /*1a660*/  CALL.REL.NOINC `($__internal_37_$__cuda_sm70_shflsync_idx_p) ;  /* 0x00000b8000007944 */ /* 0x00efea0003c00000 */
[----:B------:R-:W-:Y:S01]  /*1a670*/  MOV R4, R204 ;  /* 0x000000cc00047202 */ /* 0x000fe20000000f00 */
[----:B------:R-:W-:Y:S05]  /*1a680*/  BRA `(.L_x_2652) ;  /* 0xffffada000007947 */ /* 0x000fea000383ffff */
.L_x_2549:
[----:B------:R-:W-:Y:S01]  /*1a690*/  IMAD.MOV.U32 R109, RZ, RZ, R12 ;  /* 0x000000ffff6d7224 */ /* 0x000fe200078e000c */
[----:B----4-:R-:W-:Y:S01]  /*1a6a0*/  MOV R2, 0x2 ;  /* 0x0000000200027802 */ /* 0x010fe20000000f00 */
[----:B------:R-:W-:Y:S01]  /*1a6b0*/  IMAD.MOV.U32 R204, RZ, RZ, 0x1c1f ;  /* 0x00001c1fffcc7424 */ /* 0x000fe200078e00ff */
[----:B------:R-:W-:Y:S02]  /*1a6c0*/  MOV R3, 0x1a6e0 ;  /* 0x0001a6e000037802 */ /* 0x000fe40000000f00 */
[----:B-123--:R-:W-:Y:S05]  /*1a6d0*/  CALL.REL.NOINC `($__internal_37_$__cuda_sm70_shflsync_idx_p) ;  /* 0x00000b1000007944 */ /* 0x00efea0003c00000 */
[----:B------:R-:W-:Y:S01]  /*1a6e0*/  MOV R0, R204 ;  /* 0x000000cc00007202 */ /* 0x000fe20000000f00 */
[----:B------:R-:W-:Y:S05]  /*1a6f0*/  BRA `(.L_x_2653) ;  /* 0xffffad5000007947 */ /* 0x000fea000383ffff */
.L_x_2552:
[----:B------:R-:W-:Y:S01]  /*1a700*/  IMAD.MOV.U32 R109, RZ, RZ, R5 ;  /* 0x000000ffff6d7224 */ /* 0x000fe200078e0005 */
[----:B---3--:R-:W-:Y:S01]  /*1a710*/  MOV R2, 0x3 ;  /* 0x0000000300027802 */ /* 0x008fe20000000f00 */
        /* <DEDUP_REMOVED lines=11> */
.L_x_2556:
[----:B------:R-:W-:Y:S01]  /*1a7d0*/  IMAD.MOV.U32 R109, RZ, RZ, R5 ;  /* 0x000000ffff6d7224 */ /* 0x000fe200078e0005 */
[----:B------:R-:W-:Y:S01]  /*1a7e0*/  MOV R2, RZ ;  /* 0x000000ff00027202 */ /* 0x000fe20000000f00 */
[----:B------:R-:W-:Y:S01]  /*1a7f0*/  IMAD.MOV.U32 R204, RZ, RZ, 0x1c1f ;  /* 0x00001c1fffcc7424 */ /* 0x000fe200078e00ff */
[----:B------:R-:W-:Y:S02]  /*1a800*/  MOV R3, 0x1a820 ;  /* 0x0001a82000037802 */ /* 0x000fe40000000f00 */
[----:B------:R-:W-:Y:S05]  /*1a810*/  CALL.REL.NOINC `($__internal_37_$__cuda_sm70_shflsync_idx_p) ;  /* 0x000009d000007944 */ /* 0x000fea0003c00000 */
[----:B------:R-:W-:Y:S01]  /*1a820*/  MOV R4, R204 ;  /* 0x000000cc00047202 */ /* 0x000fe20000000f00 */
[----:B------:R-:W-:Y:S05]  /*1a830*/  BRA `(.L_x_2655) ;  /* 0xffffbe5000007947 */ /* 0x000fea000383ffff */
.L_x_2557:
[----:B------:R-:W-:Y:S01]  /*1a840*/  IMAD.MOV.U32 R109, RZ, RZ, R12 ;  /* 0x000000ffff6d7224 */ /* 0x000fe200078e000c */
[----:B------:R-:W-:Y:S01]  /*1a850*/  MOV R2, RZ ;  /* 0x000000ff00027202 */ /* 0x000fe20000000f00 */
[----:B------:R-:W-:Y:S01]  /*1a860*/  IMAD.MOV.U32 R204, RZ, RZ, 0x1c1f ;  /* 0x00001c1fffcc7424 */ /* 0x000fe200078e00ff */
[----:B------:R-:W-:Y:S02]  /*1a870*/  MOV R3, 0x1a890 ;  /* 0x0001a89000037802 */ /* 0x000fe40000000f00 */
[----:B-12---:R-:W-:Y:S05]  /*1a880*/  CALL.REL.NOINC `($__internal_37_$__cuda_sm70_shflsync_idx_p) ;  /* 0x0000096000007944 */ /* 0x006fea0003c00000 */
[----:B------:R-:W-:Y:S01]  /*1a890*/  MOV R0, R204 ;  /* 0x000000cc00007202 */ /* 0x000fe20000000f00 */
[----:B------:R-:W-:Y:S05]  /*1a8a0*/  BRA `(.L_x_2656) ;  /* 0xffffbe0000007947 */ /* 0x000fea000383ffff */
.L_x_2560:
        /* <DEDUP_REMOVED lines=13> */
.L_x_2563:
[----:B------:R-:W-:Y:S01]  /*1a980*/  IMAD.MOV.U32 R109, RZ, RZ, R5 ;  /* 0x000000ffff6d7224 */ /* 0x000fe200078e0005 */
[----:B-1----:R-:W-:Y:S01]  /*1a990*/  MOV R2, 0x2 ;  /* 0x0000000200027802 */ /* 0x002fe20000000f00 */
[----:B------:R-:W-:Y:S01]  /*1a9a0*/  IMAD.MOV.U32 R204, RZ, RZ, 0x1c1f ;  /* 0x00001c1fffcc7424 */ /* 0x000fe200078e00ff */
[----:B------:R-:W-:Y:S02]  /*1a9b0*/  MOV R3, 0x1a9d0 ;  /* 0x0001a9d000037802 */ /* 0x000fe40000000f00 */
[----:B--234-:R-:W-:Y:S05]  /*1a9c0*/  CALL.REL.NOINC `($__internal_37_$__cuda_sm70_shflsync_idx_p) ;  /* 0x0000082000007944 */ /* 0x01cfea0003c00000 */
[----:B------:R-:W-:Y:S01]  /*1a9d0*/  MOV R4, R204 ;  /* 0x000000cc00047202 */ /* 0x000fe20000000f00 */
[----:B------:R-:W-:Y:S05]  /*1a9e0*/  BRA `(.L_x_2658) ;  /* 0xffffbfa000007947 */ /* 0x000fea000383ffff */
.L_x_2564:
[----:B------:R-:W-:Y:S01]  /*1a9f0*/  IMAD.MOV.U32 R109, RZ, RZ, R12 ;  /* 0x000000ffff6d7224 */ /* 0x000fe200078e000c */
[----:B------:R-:W-:Y:S01]  /*1aa00*/  MOV R2, 0x2 ;  /* 0x0000000200027802 */ /* 0x000fe20000000f00 */
[----:B------:R-:W-:Y:S01]  /*1aa10*/  IMAD.MOV.U32 R204, RZ, RZ, 0x1c1f ;  /* 0x00001c1fffcc7424 */ /* 0x000fe200078e00ff */
[----:B------:R-:W-:Y:S02]  /*1aa20*/  MOV R3, 0x1aa40 ;  /* 0x0001aa4000037802 */ /* 0x000fe40000000f00 */
[----:B-1234-:R-:W-:Y:S05]  /*1aa30*/  CALL.REL.NOINC `($__internal_37_$__cuda_sm70_shflsync_idx_p) ;  /* 0x000007b000007944 */ /* 0x01efea0003c00000 */
[----:B------:R-:W-:Y:S01]  /*1aa40*/  MOV R0, R204 ;  /* 0x000000cc00007202 */ /* 0x000fe20000000f00 */
[----:B------:R-:W-:Y:S05]  /*1aa50*/  BRA `(.L_x_2659) ;  /* 0xffffbf5000007947 */ /* 0x000fea000383ffff */
.L_x_2567:
        /* <DEDUP_REMOVED lines=13> */
.L_x_2569:
[----:B------:R-:W-:Y:S01]  /*1ab30*/  IMAD.MOV.U32 R109, RZ, RZ, R74 ;  /* 0x000000ffff6d7224 */ /* 0x000fe200078e004a */
[----:B------:R-:W-:Y:S01]  /*1ab40*/  MOV R2, RZ ;  /* 0x000000ff00027202 */ /* 0x000fe20000000f00 */
[----:B------:R-:W-:Y:S01]  /*1ab50*/  IMAD.MOV.U32 R204, RZ, RZ, 0x1f ;  /* 0x0000001fffcc7424 */ /* 0x000fe200078e00ff */
[----:B------:R-:W-:Y:S02]  /*1ab60*/  MOV R3, 0x1ab80 ;  /* 0x0001ab8000037802 */ /* 0x000fe40000000f00 */
[----:B------:R-:W-:Y:S05]  /*1ab70*/  CALL.REL.NOINC `($__internal_37_$__cuda_sm70_shflsync_idx_p) ;  /* 0x0000067000007944 */ /* 0x000fea0003c00000 */
[----:B------:R-:W-:Y:S01]  /*1ab80*/  MOV R9, R204 ;  /* 0x000000cc00097202 */ /* 0x000fe20000000f00 */
[----:B------:R-:W-:Y:S05]  /*1ab90*/  BRA `(.L_x_2661) ;  /* 0xffffc1a000007947 */ /* 0x000fea000383ffff */
.L_x_2570:
[----:B------:R-:W-:Y:S01]  /*1aba0*/  IMAD.MOV.U32 R109, RZ, RZ, R74 ;  /* 0x000000ffff6d7224 */ /* 0x000fe200078e004a */
[----:B------:R-:W-:Y:S01]  /*1abb0*/  MOV R2, 0x1 ;  /* 0x0000000100027802 */ /* 0x000fe20000000f00 */
[----:B------:R-:W-:Y:S01]  /*1abc0*/  IMAD.MOV.U32 R204, RZ, RZ, 0x1f ;  /* 0x0000001fffcc7424 */ /* 0x000fe200078e00ff */
[----:B------:R-:W-:Y:S02]  /*1abd0*/  MOV R3, 0x1abf0 ;  /* 0x0001abf000037802 */ /* 0x000fe40000000f00 */
[----:B-12---:R-:W-:Y:S05]  /*1abe0*/  CALL.REL.NOINC `($__internal_37_$__cuda_sm70_shflsync_idx_p) ;  /* 0x0000060000007944 */ /* 0x006fea0003c00000 */
[----:B------:R-:W-:Y:S01]  /*1abf0*/  MOV R8, R204 ;  /* 0x000000cc00087202 */ /* 0x000fe20000000f00 */
[----:B------:R-:W-:Y:S05]  /*1ac00*/  BRA `(.L_x_2662) ;  /* 0xffffc15000007947 */ /* 0x000fea000383ffff */
.L_x_2571:
[----:B------:R-:W-:Y:S02]  /*1ac10*/  MOV R2, 0x1 ;  /* 0x0000000100027802 */ /* 0x000fe40000000f00 */
[----:B------:R-:W-:-:S02]  /*1ac20*/  MOV R3, 0x1ac40 ;  /* 0x0001ac4000037802 */ /* 0x000fc40000000f00 */
[----:B-1234-:R-:W-:Y:S05]  /*1ac30*/  CALL.REL.NOINC `($__internal_38_$__cuda_sm70_shflsync_up_p) ;  /* 0x0000061000007944 */ /* 0x01efea0003c00000 */
[----:B------:R-:W-:Y:S05]  /*1ac40*/  BRA `(.L_x_2663) ;  /* 0xffffc24000007947 */ /* 0x000fea000383ffff */
.L_x_2572:
[----:B------:R-:W-:Y:S02]  /*1ac50*/  MOV R2, 0x2 ;  /* 0x0000000200027802 */ /* 0x000fe40000000f00 */
[----:B------:R-:W-:-:S02]  /*1ac60*/  MOV R3, 0x1ac80 ;  /* 0x0001ac8000037802 */ /* 0x000fc40000000f00 */
[----:B--2-4-:R-:W-:Y:S05]  /*1ac70*/  CALL.REL.NOINC `($__internal_38_$__cuda_sm70_shflsync_up_p) ;  /* 0x000005d000007944 */ /* 0x014fea0003c00000 */
        /* <DEDUP_REMOVED lines=24> */
.L_x_2576:
[----:B------:R-:W-:Y:S02]  /*1ae00*/  MOV R2, 0x1 ;  /* 0x0000000100027802 */ /* 0x000fe40000000f00 */
[----:B------:R-:W-:Y:S02]  /*1ae10*/  MOV R3, 0x1ae30 ;  /* 0x0001ae3000037802 */ /* 0x000fe40000000f00 */
[----:B------:R-:W-:Y:S05]  /*1ae20*/  CALL.REL.NOINC `($__internal_38_$__cuda_sm70_shflsync_up_p) ;  /* 0x0000042000007944 */ /* 0x000fea0003c00000 */
[----:B------:R-:W-:Y:S01]  /*1ae30*/  MOV R2, R4 ;  /* 0x0000000400027202 */ /* 0x000fe20000000f00 */
[----:B------:R-:W-:Y:S05]  /*1ae40*/  BRA `(.L_x_2665) ;  /* 0xffffc2a000007947 */ /* 0x000fea000383ffff */
.L_x_2577:
        /* <DEDUP_REMOVED lines=27> */
.L_x_2579:
[----:B------:R-:W-:Y:S02]  /*1b000*/  SEL R0, RZ, 0x1, P0 ;  /* 0x00000001ff007807 */ /* 0x000fe40000000000 */
[----:B------:R-:W-:Y:S02]  /*1b010*/  MOV R2, 0x1b030 ;  /* 0x0001b03000027802 */ /* 0x000fe40000000f00 */
[----:B-1----:R-:W-:Y:S05]  /*1b020*/  CALL.REL.NOINC `($__internal_39_$__cuda_sm70_votesync_ballot) ;  /* 0x0000029000007944 */ /* 0x002fea0003c00000 */
[----:B------:R-:W-:Y:S01]  /*1b030*/  MOV R10, R0 ;  /* 0x00000000000a7202 */ /* 0x000fe20000000f00 */
[----:B------:R-:W-:Y:S05]  /*1b040*/  BRA `(.L_x_2667) ;  /* 0xffffc23000007947 */ /* 0x000fea000383ffff */
.L_x_2580:
[----:B------:R-:W-:Y:S01]  /*1b050*/  IMAD.MOV.U32 R109, RZ, RZ, R6 ;  /* 0x000000ffff6d7224 */ /* 0x000fe200078e0006 */
[----:B--2---:R-:W-:Y:S01]  /*1b060*/  MOV R2, R0 ;  /* 0x0000000000027202 */ /* 0x004fe20000000f00 */
[----:B------:R-:W-:Y:S01]  /*1b070*/  IMAD.MOV.U32 R204, RZ, RZ, 0x1f ;  /* 0x0000001fffcc7424 */ /* 0x000fe200078e00ff */
[----:B------:R-:W-:Y:S02]  /*1b080*/  MOV R3, 0x1b0a0 ;  /* 0x0001b0a000037802 */ /* 0x000fe40000000f00 */
[----:B-1----:R-:W-:Y:S05]  /*1b090*/  CALL.REL.NOINC `($__internal_37_$__cuda_sm70_shflsync_idx_p) ;  /* 0x0000015000007944 */ /* 0x002fea0003c00000 */
[----:B------:R-:W-:Y:S01]  /*1b0a0*/  IMAD.MOV.U32 R8, RZ, RZ, R204 ;  /* 0x000000ffff087224 */ /* 0x000fe200078e00cc */
[----:B------:R-:W-:Y:S01]  /*1b0b0*/  MOV R2, R0 ;  /* 0x0000000000027202 */ /* 0x000fe20000000f00 */
[----:B------:R-:W-:Y:S01]  /*1b0c0*/  IMAD.MOV.U32 R109, RZ, RZ, R7 ;  /* 0x000000ffff6d7224 */ /* 0x000fe200078e0007 */
[----:B------:R-:W-:-:S02]  /*1b0d0*/  MOV R204, 0x1f ;  /* 0x0000001f00cc7802 */ /* 0x000fc40000000f00 */
[----:B------:R-:W-:Y:S02]  /*1b0e0*/  MOV R3, 0x1b100 ;  /* 0x0001b10000037802 */ /* 0x000fe40000000f00 */
[----:B------:R-:W-:Y:S05]  /*1b0f0*/  CALL.REL.NOINC `($__internal_37_$__cuda_sm70_shflsync_idx_p) ;  /* 0x000000f000007944 */ /* 0x000fea0003c00000 */
[----:B------:R-:W-:Y:S01]  /*1b100*/  MOV R7, R204 ;  /* 0x000000cc00077202 */ /* 0x000fe20000000f00 */
[----:B------:R-:W-:Y:S05]  /*1b110*/  BRA `(.L_x_2668) ;  /* 0xffffc1d000007947 */ /* 0x000fea000383ffff */
.L_x_2583:
[----:B------:R-:W-:Y:S01]  /*1b120*/  IMAD.MOV.U32 R109, RZ, RZ, R4 ;  /* 0x000000ffff6d7224 */ /* 0x000fe200078e0004 */
[----:B--2---:R-:W-:Y:S01]  /*1b130*/  MOV R2, R0 ;  /* 0x0000000000027202 */ /* 0x004fe20000000f00 */
[----:B------:R-:W-:Y:S01]  /*1b140*/  IMAD.MOV.U32 R204, RZ, RZ, 0x1f ;  /* 0x0000001fffcc7424 */ /* 0x000fe200078e00ff */
[----:B------:R-:W-:Y:S02]  /*1b150*/  MOV R3, 0x1b170 ;  /* 0x0001b17000037802 */ /* 0x000fe40000000f00 */
[----:B-1--4-:R-:W-:Y:S05]  /*1b160*/  CALL.REL.NOINC `($__internal_37_$__cuda_sm70_shflsync_idx_p) ;  /* 0x0000008000007944 */ /* 0x012fea0003c00000 */
[----:B------:R-:W-:Y:S01]  /*1b170*/  MOV R11, R204 ;  /* 0x000000cc000b7202 */ /* 0x000fe20000000f00 */
[----:B------:R-:W-:Y:S05]  /*1b180*/  BRA `(.L_x_2582) ;  /* 0xffffc1c000007947 */ /* 0x000fea000383ffff */
        .weak           $__internal_36_$__cuda_sm70_shflsync_bfly_p
        .type           $__internal_36_$__cuda_sm70_shflsync_bfly_p,@function
        .size           $__internal_36_$__cuda_sm70_shflsync_bfly_p,($__internal_37_$__cuda_sm70_shflsync_idx_p - $__internal_36_$__cuda_sm70_shflsync_bfly_p)
$__internal_36_$__cuda_sm70_shflsync_bfly_p:
[----:B------:R-:W-:Y:S02]  /*1b190*/  MOV R110, 0xffffffff ;  /* 0xffffffff006e7802 */ /* 0x000fe40000000f00 */
[----:B------:R-:W-:Y:S02]  /*1b1a0*/  MOV R3, 0x1f ;  /* 0x0000001f00037802 */ /* 0x000fe40000000f00 */
[----:B------:R-:W-:Y:S04]  /*1b1b0*/  WARPSYNC R110 ;  /* 0x0000006e00007348 */ /* 0x000fe80003800000 */
[----:B------:R1:W2:Y:S02]  /*1b1c0*/  SHFL.BFLY PT, R0, R100, R0, R3 ;  /* 0x0c00000064007389 */ /* 0x0002a400000e0003 */
[----:B-1----:R-:W-:-:S04]  /*1b1d0*/  MOV R3, 0x0 ;  /* 0x0000000000037802 */ /* 0x002fc80000000f00 */
[----:B--2---:R-:W-:Y:S05]  /*1b1e0*/  RET.REL.NODEC R2 `(_ZN7cutlass13device_kernelIN5flash19enable_sm80_to_sm89INS1_16FlashAttnFwdSm80INS1_25CollectiveMainloopFwdSm80ILi4ELi1ELb0EN4cute5tupleIJNS5_1CILi128EEENS7_ILi48EEENS7_ILi96EEEEEELi96ENS_10bfloat16_tEfNS_4arch4Sm80ELb0ELb1ELb0ELb1ELb1ELb0ELb1ELb1EEENS1_21CollectiveEpilogueFwdINS6_IJS8_SA_S9_EEENS6_IJNS7_ILi1EEESI_SI_EEESC_SE_Li128ELb1ELb1ELb1ELb0EEENS1_36VarlenDynamicPersistentTileSchedulerILi128ELi48ELi128ELi128ELb1ELb1ELb0ELb1ELb0ELb1EEEEEEEEEvNT_6ParamsE) ;  /* 0xfffe4e1002007950 */ /* 0x004fea0003c3ffff */
        .weak           $__internal_37_$__cuda_sm70_shflsync_idx_p
        .type           $__internal_37_$__cuda_sm70_shflsync_idx_p,@function
        .size           $__internal_37_$__cuda_sm70_shflsync_idx_p,($__internal_38_$__cuda_sm70_shflsync_up_p - $__internal_37_$__cuda_sm70_shflsync_idx_p)
$__internal_37_$__cuda_sm70_shflsync_idx_p:
[----:B------:R-:W-:-:S04]  /*1b1f0*/  MOV R205, 0xffffffff ;  /* 0xffffffff00cd7802 */ /* 0x000fc80000000f00 */
[----:B------:R-:W-:Y:S04]  /*1b200*/  WARPSYNC R205 ;  /* 0x000000cd00007348 */ /* 0x000fe80003800000 */
[----:B------:R1:W2:Y:S02]  /*1b210*/  SHFL.IDX PT, R204, R109, R2, R204 ;  /* 0x000000026dcc7389 */ /* 0x0002a400000e00cc */
[----:B-1----:R-:W-:Y:S02]  /*1b220*/  MOV R2, R3 ;  /* 0x0000000300027202 */ /* 0x002fe40000000f00 */
[----:B------:R-:W-:-:S04]  /*1b230*/  MOV R3, 0x0 ;  /* 0x0000000000037802 */ /* 0x000fc80000000f00 */
[----:B--2---:R-:W-:Y:S05]  /*1b240*/  RET.REL.NODEC R2 `(_ZN7cutlass13device_kernelIN5flash19enable_sm80_to_sm89INS1_16FlashAttnFwdSm80INS1_25CollectiveMainloopFwdSm80ILi4ELi1ELb0EN4cute5tupleIJNS5_1CILi128EEENS7_ILi48EEENS7_ILi96EEEEEELi96ENS_10bfloat16_tEfNS_4arch4Sm80ELb0ELb1ELb0ELb1ELb1ELb0ELb1ELb1EEENS1_21CollectiveEpilogueFwdINS6_IJS8_SA_S9_EEENS6_IJNS7_ILi1EEESI_SI_EEESC_SE_Li128ELb1ELb1ELb1ELb0EEENS1_36VarlenDynamicPersistentTileSchedulerILi128ELi48ELi128ELi128ELb1ELb1ELb0ELb1ELb0ELb1EEEEEEEEEvNT_6ParamsE) ;  /* 0xfffe4db002007950 */ /* 0x004fea0003c3ffff */
        .weak           $__internal_38_$__cuda_sm70_shflsync_up_p
        .type           $__internal_38_$__cuda_sm70_shflsync_up_p,@function
        .size           $__internal_38_$__cuda_sm70_shflsync_up_p,($__internal_39_$__cuda_sm70_votesync_ballot - $__internal_38_$__cuda_sm70_shflsync_up_p)
$__internal_38_$__cuda_sm70_shflsync_up_p:
[----:B------:R-:W-:Y:S02]  /*1b250*/  IMAD.MOV.U32 R4, RZ, RZ, RZ ;  /* 0x000000ffff047224 */ /* 0x000fe400078e00ff */
[----:B------:R-:W-:-:S04]  /*1b260*/  IMAD.MOV.U32 R10, RZ, RZ, -0x1 ;  /* 0xffffffffff0a7424 */ /* 0x000fc800078e00ff */
[----:B------:R-:W-:Y:S04]  /*1b270*/  WARPSYNC R10 ;  /* 0x0000000a00007348 */ /* 0x000fe80003800000 */
[----:B------:R1:W2:Y:S02]  /*1b280*/  SHFL.UP PT, R4, R0, R2, R4 ;  /* 0x0400000200047389 */ /* 0x0002a400000e0004 */
[----:B-1----:R-:W-:Y:S02]  /*1b290*/  MOV R2, R3 ;  /* 0x0000000300027202 */ /* 0x002fe40000000f00 */
[----:B------:R-:W-:-:S04]  /*1b2a0*/  MOV R3, 0x0 ;  /* 0x0000000000037802 */ /* 0x000fc80000000f00 */
[----:B--2---:R-:W-:Y:S05]  /*1b2b0*/  RET.REL.NODEC R2 `(_ZN7cutlass13device_kernelIN5flash19enable_sm80_to_sm89INS1_16FlashAttnFwdSm80INS1_25CollectiveMainloopFwdSm80ILi4ELi1ELb0EN4cute5tupleIJNS5_1CILi128EEENS7_ILi48EEENS7_ILi96EEEEEELi96ENS_10bfloat16_tEfNS_4arch4Sm80ELb0ELb1ELb0ELb1ELb1ELb0ELb1ELb1EEENS1_21CollectiveEpilogueFwdINS6_IJS8_SA_S9_EEENS6_IJNS7_ILi1EEESI_SI_EEESC_SE_Li128ELb1ELb1ELb1ELb0EEENS1_36VarlenDynamicPersistentTileSchedulerILi128ELi48ELi128ELi128ELb1ELb1ELb0ELb1ELb0ELb1EEEEEEEEEvNT_6ParamsE) ;  /* 0xfffe4d4002007950 */ /* 0x004fea0003c3ffff */
        .weak           $__internal_39_$__cuda_sm70_votesync_ballot
        .type           $__internal_39_$__cuda_sm70_votesync_ballot,@function
        .size           $__internal_39_$__cuda_sm70_votesync_ballot,(.L_x_3677 - $__internal_39_$__cuda_sm70_votesync_ballot)
$__internal_39_$__cuda_sm70_votesync_ballot:
[----:B------:R-:W-:Y:S01]  /*1b2c0*/  ISETP.NE.U32.AND P0, PT, R0, 0x1, PT ;  /* 0x000000010000780c */ /* 0x000fe20003f05070 */
[----:B------:R-:W-:-:S04]  /*1b2d0*/  IMAD.MOV.U32 R3, RZ, RZ, -0x1 ;  /* 0xffffffffff037424 */ /* 0x000fc800078e00ff */
[----:B------:R-:W-:Y:S08]  /*1b2e0*/  WARPSYNC R3 ;  /* 0x0000000300007348 */ /* 0x000ff00003800000 */
[----:B------:R-:W-:-:S04]  /*1b2f0*/  VOTE.ANY R0, PT, !P0 ;  /* 0x0000000000007806 */ /* 0x000fc800040e0100 */
[----:B------:R-:W-:Y:S01]  /*1b300*/  LOP3.LUT R0, R0, R3, RZ, 0xc0, !PT ;  /* 0x0000000300007212 */ /* 0x000fe200078ec0ff */
[----:B------:R-:W-:-:S04]  /*1b310*/  IMAD.MOV.U32 R3, RZ, RZ, 0x0 ;  /* 0x00000000ff037424 */ /* 0x000fc800078e00ff */
[----:B------:R-:W-:Y:S05]  /*1b320*/  RET.REL.NODEC R2 `(_ZN7cutlass13device_kernelIN5flash19enable_sm80_to_sm89INS1_16FlashAttnFwdSm80INS1_25CollectiveMainloopFwdSm80ILi4ELi1ELb0EN4cute5tupleIJNS5_1CILi128EEENS7_ILi48EEENS7_ILi96EEEEEELi96ENS_10bfloat16_tEfNS_4arch4Sm80ELb0ELb1ELb0ELb1ELb1ELb0ELb1ELb1EEENS1_21CollectiveEpilogueFwdINS6_IJS8_SA_S9_EEENS6_IJNS7_ILi1EEESI_SI_EEESC_SE_Li128ELb1ELb1ELb1ELb0EEENS1_36VarlenDynamicPersistentTileSchedulerILi128ELi48ELi128ELi128ELb1ELb1ELb0ELb1ELb0ELb1EEEEEEEEEvNT_6ParamsE) ;  /* 0xfffe4cd002007950 */ /* 0x000fea0003c3ffff */
.L_x_2669:
        /* <DEDUP_REMOVED lines=13> */
.L_x_3677:


//--------------------- .text._ZN7cutlass13device_kernelIN5flash19enable_sm80_to_sm89INS1_16FlashAttnFwdSm80INS1_25CollectiveMainloopFwdSm80ILi4ELi1ELb0EN4cute5tupleIJNS5_1CILi128EEENS7_ILi48EEENS7_ILi96EEEEEELi96ENS_10bfloat16_tEfNS_4arch4Sm80ELb0ELb1ELb0ELb1ELb1ELb1ELb1ELb1EEENS1_21CollectiveEpilogueFwdINS6_IJS8_SA_S9_EEENS6_IJNS7_ILi1EEESI_SI_EEESC_SE_Li128ELb1ELb1ELb1ELb0EEENS1_36VarlenDynamicPersistentTileSchedulerILi128ELi48ELi128ELi128ELb1ELb1ELb0ELb1ELb0ELb1EEEEEEEEEvNT_6ParamsE --------------------------
	.section	.text._ZN7cutlass13device_kernelIN5flash19enable_sm80_to_sm89INS1_16FlashAttnFwdSm80INS1_25CollectiveMainloopFwdSm80ILi4ELi1ELb0EN4cute5tupleIJNS5_1CILi128EEENS7_ILi48EEENS7_ILi96EEEEEELi96ENS_10bfloat16_tEfNS_4arch4Sm80ELb0ELb1ELb0ELb1ELb1ELb1ELb1ELb1EEENS1_21CollectiveEpilogueFwdINS6_IJS8_SA_S9_EEENS6_IJNS7_ILi1EEESI_SI_EEESC_SE_Li128ELb1ELb1ELb1ELb0EEENS1_36VarlenDynamicPersistentTileSchedulerILi128ELi48ELi128ELi128ELb1ELb1ELb0ELb1ELb0ELb1EEEEEEEEEvNT_6ParamsE,"ax",@progbits
	.sectioninfo	@"SHI_REGISTERS=255"
	.align	128
.text._ZN7cutlass13device_kernelIN5flash19enable_sm80_to_sm89INS1_16FlashAttnFwdSm80INS1_25CollectiveMainloopFwdSm80ILi4ELi1ELb0EN4cute5tupleIJNS5_1CILi128EEENS7_ILi48EEENS7_ILi96EEEEEELi96ENS_10bfloat16_tEfNS_4arch4Sm80ELb0ELb1ELb0ELb1ELb1ELb1ELb1ELb1EEENS1_21CollectiveEpilogueFwdINS6_IJS8_SA_S9_EEENS6_IJNS7_ILi1EEESI_SI_EEESC_SE_Li128ELb1ELb1ELb1ELb0EEENS1_36VarlenDynamicPersistentTileSchedulerILi128ELi48ELi128ELi128ELb1ELb1ELb0ELb1ELb0ELb1EEEEEEEEEvNT_6ParamsE:
        .type           _ZN7cutlass13device_kernelIN5flash19enable_sm80_to_sm89INS1_16FlashAttnFwdSm80INS1_25CollectiveMainloopFwdSm80ILi4ELi1ELb0EN4cute5tupleIJNS5_1CILi128EEENS7_ILi48EEENS7_ILi96EEEEEELi96ENS_10bfloat16_tEfNS_4arch4Sm80ELb0ELb1ELb0ELb1ELb1ELb1ELb1ELb1EEENS1_21CollectiveEpilogueFwdINS6_IJS8_SA_S9_EEENS6_IJNS7_ILi1EEESI_SI_EEESC_SE_Li128ELb1ELb1ELb1ELb0EEENS1_36VarlenDynamicPersistentTileSchedulerILi128ELi48ELi128ELi128ELb1ELb1ELb0ELb1ELb0ELb1EEEEEEEEEvNT_6ParamsE,@function
        .size           _ZN7cutlass13device_kernelIN5flash19enable_sm80_to_sm89INS1_16FlashAttnFwdSm80INS1_25CollectiveMainloopFwdSm80ILi4ELi1ELb0EN4cute5tupleIJNS5_1CILi128EEENS7_ILi48EEENS7_ILi96EEEEEELi96ENS_10bfloat16_tEfNS_4arch4Sm80ELb0ELb1ELb0ELb1ELb1ELb1ELb1ELb1EEENS1_21CollectiveEpilogueFwdINS6_IJS8_SA_S9_EEENS6_IJNS7_ILi1EEESI_SI_EEESC_SE_Li128ELb1ELb1ELb1ELb0EEENS1_36VarlenDynamicPersistentTileSchedulerILi128ELi48ELi128ELi128ELb1ELb1ELb0ELb1ELb0ELb1EEEEEEEEEvNT_6ParamsE,(.L_x_3682 - _ZN7cutlass13device_kernelIN5flash19enable_sm80_to_sm89INS1_16FlashAttnFwdSm80INS1_25CollectiveMainloopFwdSm80ILi4ELi1ELb0EN4cute5tupleIJNS5_1CILi128EEENS7_ILi48EEENS7_ILi96EEEEEELi96ENS_10bfloat16_tEfNS_4arch4Sm80ELb0ELb1ELb0ELb1ELb1ELb1ELb1ELb1EEENS1_21CollectiveEpilogueFwdINS6_IJS8_SA_S9_EEENS6_IJNS7_ILi1EEESI_SI_EEESC_SE_Li128ELb1ELb1ELb1ELb0EEENS1_36VarlenDynamicPersistentTileSchedulerILi128ELi48ELi128ELi128ELb1ELb1ELb0ELb1ELb0ELb1EEEEEEEEEvNT_6ParamsE)
        .other          _ZN7cutlass13device_kernelIN5flash19enable_sm80_to_sm89INS1_16FlashAttnFwdSm80INS1_25CollectiveMainloopFwdSm80ILi4ELi1ELb0EN4cute5tupleIJNS5_1CILi128EEENS7_ILi48EEENS7_ILi96EEEEEELi96ENS_10bfloat16_tEfNS_4arch4Sm80ELb0ELb1ELb0ELb1ELb1ELb1ELb1ELb1EEENS1_21CollectiveEpilogueFwdINS6_IJS8_SA_S9_EEENS6_IJNS7_ILi1EEESI_SI_EEESC_SE_Li128ELb1ELb1ELb1ELb0EEENS1_36VarlenDynamicPersistentTileSchedulerILi128ELi48ELi128ELi128ELb1ELb1ELb0ELb1ELb0ELb1EEEEEEEEEvNT_6ParamsE,@"STO_CUDA_ENTRY STV_DEFAULT"
_ZN7cutlass13device_kernelIN5flash19enable_sm80_to_sm89INS1_16FlashAttnFwdSm80INS1_25CollectiveMainloopFwdSm80ILi4ELi1ELb0EN4cute5tupleIJNS5_1CILi128EEENS7_ILi48EEENS7_ILi96EEEEEELi96ENS_10bfloat16_tEfNS_4arch4Sm80ELb0ELb1ELb0ELb1ELb1ELb1ELb1ELb1EEENS1_21CollectiveEpilogueFwdINS6_IJS8_SA_S9_EEENS6_IJNS7_ILi1EEESI_SI_EEESC_SE_Li128ELb1ELb1ELb1ELb0EEENS1_36VarlenDynamicPersistentTileSchedulerILi128ELi48ELi128ELi128ELb1ELb1ELb0ELb1ELb0ELb1EEEEEEEEEvNT_6ParamsE:
        /* <DEDUP_REMOVED lines=54> */
.L_x_2675:
        /* <DEDUP_REMOVED lines=16> */
.L_x_2984:
        /* <DEDUP_REMOVED lines=16> */
.L_x_2985:
[----:B--2---:R-:W-:-:S05]  /*0560*/  IMAD R0, R0, c[0x0][0x538], RZ ;  /* 0x00014e0000007a24 */ /* 0x004fca00078e02ff */
[----:B------:R-:W-:-:S04]  /*0570*/  IADD3 R7, R0, R7, RZ ;  /* 0x0000000700077210 */ /* 0x000fc80007ffe0ff */
[----:B------:R-:W-:-:S13]  /*0580*/  ISETP.GT.AND P0, PT, R7, UR4, PT ;  /* 0x0000000407007c0c */ /* 0x000fda000bf04270 */
[----:B-1----:R-:W-:Y:S05]  /*0590*/  @!P0 BRA `(.L_x_2675) ;  /* 0xfffffdc000008947 */ /* 0x002fea000383ffff */
.L_x_2671:
[----:B------:R-:W-:-:S05]  /*05a0*/  IADD3 R10, -R0, R7, RZ ;  /* 0x00000007000a7210 */ /* 0x000fca0007ffe1ff */
[----:B------:R-:W-:-:S05]  /*05b0*/  IMAD R0, R4, c[0x0][0x538], R10 ;  /* 0x00014e0004007a24 */ /* 0x000fca00078e020a */
[----:B------:R-:W-:Y:S01]  /*05c0*/  ISETP.GT.AND P0, PT, R0, UR4, PT ;  /* 0x0000000400007c0c */ /* 0x000fe2000bf04270 */
[----:B------:R-:W-:-:S12]  /*05d0*/  BRA.DIV ~URZ, `(.L_x_2676) ;  /* 0x000253a27f007947 */ /* 0x000fd8000b800000 */
[----:B------:R-:W-:-:S04]  /*05e0*/  VOTE.ANY R7, PT, !P0 ;  /* 0x0000000000077806 */ /* 0x000fc800040e0100 */
.L_x_2986:
[----:B------:R-:W1:Y:S02]  /*05f0*/  POPC R0, R7 ;  /* 0x0000000700007309 */ /* 0x000e640000000000 */
[----:B-1----:R-:W-:-:S05]  /*0600*/  IADD3 R2, R0, R6, RZ ;  /* 0x0000000600027210 */ /* 0x002fca0007ffe0ff */
[----:B------:R1:W-:Y:S01]  /*0610*/  STL [R1+0x8c], R2 ;  /* 0x00008c0201007387 */ /* 0x0003e20000100800 */
[----:B------:R-:W-:Y:S05]  /*0620*/  BRA.DIV ~URZ, `(.L_x_2677) ;  /* 0x000253a27f007947 */ /* 0x000fea000b800000 */
[----:B------:R2:W3:Y:S01]  /*0630*/  SHFL.IDX PT, R12, R9, R0, 0x1f ;  /* 0x00001f00090c7589 */ /* 0x0004e200000e0000 */
[----:B------:R-:W-:-:S03]  /*0640*/  MOV R5, RZ ;  /* 0x000000ff00057202 */ /* 0x000fc60000000f00 */
[----:B------:R2:W4:Y:S04]  /*0650*/  SHFL.IDX PT, R9, R8, R0, 0x1f ;  /* 0x00001f0008097589 */ /* 0x00052800000e0000 */
.L_x_2987:
[----:B------:R-:W-:Y:S01]  /*0660*/  ISETP.NE.AND P0, PT, R7, RZ, PT ;  /* 0x000000ff0700720c */ /* 0x000fe20003f05270 */
[----:B------:R-:W-:-:S12]  /*0670*/  BSSY B0, `(.L_x_2678) ;  /* 0x0000005000007945 */ /* 0x000fd80003800000 */
[----:B------:R-:W-:Y:S05]  /*0680*/  @!P0 BRA `(.L_x_2679) ;  /* 0x0000003000008947 */ /* 0x000fea0003800000 */
[----:B--2---:R-:W-:Y:S01]  /*0690*/  IADD3 R0, R0, -0x1, RZ ;  /* 0xffffffff00007810 */ /* 0x004fe20007ffe0ff */
[----:B------:R-:W-:Y:S05]  /*06a0*/  BRA.DIV ~URZ, `(.L_x_2680) ;  /* 0x000254027f007947 */ /* 0x000fea000b800000 */
[----:B------:R2:W1:Y:S02]  /*06b0*/  SHFL.IDX PT, R5, R4, R0, 0x1f ;  /* 0x00001f0004057589 */ /* 0x00046400000e0000 */
.L_x_2679:
[----:B------:R-:W-:Y:S05]  /*06c0*/  BSYNC B0 ;  /* 0x0000000000007941 */ /* 0x000fea0003800000 */
.L_x_2678:
        /* <DEDUP_REMOVED lines=69> */
.L_x_2682:
        /* <DEDUP_REMOVED lines=70> */
.L_x_2683:
[----:B------:R-:W-:Y:S05]  /*0f80*/  BSYNC B0 ;  /* 0x0000000000007941 */ /* 0x000fea0003800000 */
.L_x_2681:
[----:B------:R-:W-:-:S04]  /*0f90*/  LOP3.LUT R0, RZ, R0, RZ, 0x33, !PT ;  /* 0x00000000ff007212 */ /* 0x000fc800078e33ff */
[----:B------:R-:W-:-:S05]  /*0fa0*/  IADD3 R0, R0, R12, RZ ;  /* 0x0000000c00007210 */ /* 0x000fca0007ffe0ff */
[----:B------:R2:W-:Y:S01]  /*0fb0*/  STL [R1+0x84], R0 ;  /* 0x0000840001007387 */ /* 0x0005e20000100800 */
[----:B------:R-:W-:Y:S05]  /*0fc0*/  BRA `(.L_x_2684) ;  /* 0x0000006000007947 */ /* 0x000fea0003800000 */
.L_x_2672:
[----:B------:R-:W-:Y:S01]  /*0fd0*/  MOV R0, UR4 ;  /* 0x0000000400007c02 */ /* 0x000fe20008000f00 */
[----:B------:R-:W-:Y:S04]  /*0fe0*/  STL [R1+0x84], RZ ;  /* 0x000084ff01007387 */ /* 0x000fe80000100800 */
[----:B------:R-:W-:Y:S04]  /*0ff0*/  STL [R1+0x88], RZ ;  /* 0x000088ff01007387 */ /* 0x000fe80000100800 */
[----:B------:R1:W-:Y:S02]  /*1000*/  STL [R1+0x80], R0 ;  /* 0x0000800001007387 */ /* 0x0003e40000100800 */
[----:B-1----:R-:W-:-:S05]  /*1010*/  MOV R0, c[0x0][0x53c] ;  /* 0x00014f0000007a02 */ /* 0x002fca0000000f00 */
[----:B------:R1:W-:Y:S02]  /*1020*/  STL [R1+0x8c], R0 ;  /* 0x00008c0001007387 */ /* 0x0003e40000100800 */
.L_x_2684:
        /* <DEDUP_REMOVED lines=8> */
.L_x_2670:
        /* <DEDUP_REMOVED lines=79> */
[----:B-1----:R-:W-:-:S04]  /*15a0*/  SHF.R.S32.HI R5, RZ, 0x1f, R23 ;  /* 0x0000001fff057819 */ /* 0x002fc80000011417 */
        /* <DEDUP_REMOVED lines=84> */
[----:B------:R-:W-:Y:S02]  /*1af0*/  LOP3.LUT R4, R28, 0x18, R6, 0xf8, !PT ;  /* 0x000000181c047812 */ /* 0x000fe400078ef806 */
[----:B------:R-:W-:Y:S01]  /*1b00*/  LOP3.LUT R0, R0, 0xfffff000, RZ, 0xc0, !PT ;  /* 0xfffff00000007812 */ /* 0x000fe200078ec0ff */
[----:B------:R-:W-:Y:S01]  /*1b10*/  STL [R1+0x94], R21 ;  /* 0x0000941501007387 */ /* 0x000fe20000100800 */
        /* <DEDUP_REMOVED lines=16> */
[----:B------:R-:W-:Y:S01]  /*1c20*/  SHF.R.S32.HI R5, RZ, 0x1f, R166 ;  /* 0x0000001fff057819 */ /* 0x000fe200000114a6 */
[----:B------:R1:W-:Y:S01]  /*1c30*/  STL [R1+0x24], R3 ;  /* 0x0000240301007387 */ /* 0x0003e20000100800 */
[C---:B------:R-:W-:Y:S02]  /*1c40*/  IADD3 R168, R164.reuse, 0x18, RZ ;  /* 0x00000018a4a87810 */ /* 0x040fe40007ffe0ff */
[----:B------:R-:W-:Y:S02]  /*1c50*/  IADD3 R167, R164, 0x28, RZ ;  /* 0x00000028a4a77810 */ /* 0x000fe40007ffe0ff */
[----:B------:R-:W-:-:S02]  /*1c60*/  LEA R171, R2, 0x3c80, 0x1 ;  /* 0x00003c8002ab7811 */ /* 0x000fc400078e08ff */
[----:B------:R-:W-:Y:S02]  /*1c70*/  SHF.R.S32.HI R13, RZ, 0x1f, R167 ;  /* 0x0000001fff0d7819 */ /* 0x000fe400000114a7 */
[----:B------:R-:W-:Y:S02]  /*1c80*/  LEA R2, R17, 0x6080, 0x1 ;  /* 0x0000608011027811 */ /* 0x000fe400078e08ff */
[----:B------:R-:W-:Y:S02]  /*1c90*/  LEA R10, R10, 0x6080, 0x1 ;  /* 0x000060800a0a7811 */ /* 0x000fe400078e08ff */
[----:B------:R-:W-:Y:S02]  /*1ca0*/  LEA R198, R0, 0x6080, 0x1 ;  /* 0x0000608000c67811 */ /* 0x000fe400078e08ff */
[----:B------:R-:W-:Y:S02]  /*1cb0*/  IADD3 R200, R171, 0x20, RZ ;  /* 0x00000020abc87810 */ /* 0x000fe40007ffe0ff */
[----:B------:R-:W-:-:S02]  /*1cc0*/  LEA R196, R4, 0x1880, 0x1 ;  /* 0x0000188004c47811 */ /* 0x000fc400078e08ff */
[----:B------:R-:W-:Y:S02]  /*1cd0*/  @P3 IADD3 R200, R171, -0x20, RZ ;  /* 0xffffffe0abc83810 */ /* 0x000fe40007ffe0ff */
[----:B------:R-:W-:Y:S02]  /*1ce0*/  SHF.R.S32.HI R111, RZ, 0x1f, R110 ;  /* 0x0000001fff6f7819 */ /* 0x000fe4000001146e */
[----:B------:R-:W-:Y:S02]  /*1cf0*/  IADD3 R208, R200, 0x400, RZ ;  /* 0x00000400c8d07810 */ /* 0x000fe40007ffe0ff */
        /* <DEDUP_REMOVED lines=10> */
[----:B------:R-:W-:-:S03]  /*1da0*/  IADD3 R201, R200, 0x2000, RZ ;  /* 0x00002000c8c97810 */ /* 0x000fc60007ffe0ff */
[----:B------:R-:W-:Y:S04]  /*1db0*/  STL [R1+0x10], R15 ;  /* 0x0000100f01007387 */ /* 0x000fe80000100800 */
[----:B------:R3:W-:Y:S01]  /*1dc0*/  STL [R1+0xc0], R5 ;  /* 0x0000c00501007387 */ /* 0x0007e20000100800 */
[----:B-1----:R-:W-:Y:S02]  /*1dd0*/  SHF.R.S32.HI R16, RZ, 0x1f, R16 ;  /* 0x0000001fff107819 */ /* 0x002fe40000011410 */
[----:B--2---:R-:W-:-:S05]  /*1de0*/  SHF.R.S32.HI R8, RZ, 0x1f, R168 ;  /* 0x0000001fff087819 */ /* 0x004fca00000114a8 */
[----:B------:R1:W-:Y:S01]  /*1df0*/  STL [R1+0xbc], R8 ;  /* 0x0000bc0801007387 */ /* 0x0003e20000100800 */
[----:B---3--:R-:W-:-:S05]  /*1e00*/  SHF.R.S32.HI R5, RZ, 0x1f, R139 ;  /* 0x0000001fff057819 */ /* 0x008fca000001148b */
[----:B------:R2:W-:Y:S04]  /*1e10*/  STL [R1+0xb8], R5 ;  /* 0x0000b80501007387 */ /* 0x0005e80000100800 */
[----:B------:R3:W-:Y:S01]  /*1e20*/  STL [R1+0xb4], R13 ;  /* 0x0000b40d01007387 */ /* 0x0007e20000100800 */
[----:B-1----:R-:W-:-:S05]  /*1e30*/  IADD3 R8, R250, 0x20, RZ ;  /* 0x00000020fa087810 */ /* 0x002fca0007ffe0ff */
[----:B------:R1:W-:Y:S01]  /*1e40*/  STL [R1], R8 ;  /* 0x0000000801007387 */ /* 0x0003e20000100800 */
[----:B--2---:R-:W-:Y:S02]  /*1e50*/  IADD3 R5, R250, 0x40, RZ ;  /* 0x00000040fa057810 */ /* 0x004fe40007ffe0ff */
[----:B---3--:R-:W-:Y:S02]  /*1e60*/  SHF.R.S32.HI R13, RZ, 0x1f, R3 ;  /* 0x0000001fff0d7819 */ /* 0x008fe40000011403 */
        /* <DEDUP_REMOVED lines=9> */
[----:B-1----:R-:W-:Y:S02]  /*1f00*/  SHF.R.S32.HI R8, RZ, 0x1f, R8 ;  /* 0x0000001fff087819 */ /* 0x002fe40000011408 */
[----:B------:R-:W-:Y:S02]  /*1f10*/  LOP3.LUT R9, R9, R24, RZ, 0x3c, !PT ;  /* 0x0000001809097212 */ /* 0x000fe400078e3cff */
[----:B------:R-:W-:-:S03]  /*1f20*/  IADD3 R19, R252, 0x38, RZ ;  /* 0x00000038fc137810 */ /* 0x000fc60007ffe0ff */
[----:B------:R-:W-:Y:S01]  /*1f30*/  IMAD.IADD R9, R7, 0x1, R9 ;  /* 0x0000000107097824 */ /* 0x000fe200078e0209 */
[----:B--2---:R-:W-:Y:S02]  /*1f40*/  SHF.R.S32.HI R13, RZ, 0x1f, R15 ;  /* 0x0000001fff0d7819 */ /* 0x004fe4000001140f */
[----:B------:R-:W-:-:S03]  /*1f50*/  IADD3 R15, R252, 0x50, RZ ;  /* 0x00000050fc0f7810 */ /* 0x000fc60007ffe0ff */
[----:B------:R1:W-:Y:S01]  /*1f60*/  STL [R1+0x6c], R13 ;  /* 0x00006c0d01007387 */ /* 0x0003e20000100800 */
[----:B---3--:R-:W-:-:S03]  /*1f70*/  IADD3 R16, R252, 0x48, RZ ;  /* 0x00000048fc107810 */ /* 0x008fc60007ffe0ff */
[----:B------:R2:W-:Y:S01]  /*1f80*/  STL [R1+0x90], R8 ;  /* 0x0000900801007387 */ /* 0x0005e20000100800 */
[----:B------:R-:W-:Y:S02]  /*1f90*/  SHF.R.S32.HI R16, RZ, 0x1f, R16 ;  /* 0x0000001fff107819 */ /* 0x000fe40000011410 */
        /* <DEDUP_REMOVED lines=8> */
[----:B------:R3:W-:Y:S01]  /*2020*/  STL [R1+0x60], R3 ;  /* 0x0000600301007387 */ /* 0x0007e20000100800 */
[----:B-1----:R-:W-:-:S02]  /*2030*/  IADD3 R13, R252, 0x58, RZ ;  /* 0x00000058fc0d7810 */ /* 0x002fc40007ffe0ff */
[----:B--2---:R-:W-:Y:S02]  /*2040*/  LOP3.LUT R8, R26, 0x8, R110, 0xf8, !PT ;  /* 0x000000081a087812 */ /* 0x004fe400078ef86e */
[----:B------:R-:W-:Y:S02]  /*2050*/  IADD3 R26, R252, 0x10, RZ ;  /* 0x00000010fc1a7810 */ /* 0x000fe40007ffe0ff */
[----:B---3--:R-:W-:Y:S02]  /*2060*/  LOP3.LUT R3, R5, R25, RZ, 0x3c, !PT ;  /* 0x0000001905037212 */ /* 0x008fe400078e3cff */
[----:B------:R-:W-:Y:S02]  /*2070*/  SHF.R.S32.HI R5, RZ, 0x3, R6 ;  /* 0x00000003ff057819 */ /* 0x000fe40000011406 */
[----:B------:R-:W-:Y:S01]  /*2080*/  LOP3.LUT R8, R8, R24, RZ, 0x3c, !PT ;  /* 0x0000001808087212 */ /* 0x000fe200078e3cff */
[----:B------:R-:W-:Y:S01]  /*2090*/  IMAD.IADD R6, R23, 0x1, R3 ;  /* 0x0000000117067824 */ /* 0x000fe200078e0203 */
[----:B------:R-:W-:Y:S01]  /*20a0*/  IADD3 R23, R252, 0x28, RZ ;  /* 0x00000028fc177810 */ /* 0x000fe20007ffe0ff */
[----:B------:R1:W-:Y:S01]  /*20b0*/  STL [R1+0x5c], R5 ;  /* 0x00005c0501007387 */ /* 0x0003e20000100800 */
        /* <DEDUP_REMOVED lines=11> */
[----:B------:R-:W-:Y:S02]  /*2170*/  IADD3 R24, R252, 0x20, RZ ;  /* 0x00000020fc187810 */ /* 0x000fe40007ffe0ff */
[----:B------:R-:W-:Y:S01]  /*2180*/  SEL R3, R12, 0xffffffe0, !P4 ;  /* 0xffffffe00c037807 */ /* 0x000fe20006000000 */
[----:B------:R3:W-:Y:S01]  /*2190*/  STL [R1+0xd4], R8 ;  /* 0x0000d40801007387 */ /* 0x0007e20000100800 */
[----:B------:R-:W-:-:S03]  /*21a0*/  IADD3 R25, R252, 0x18, RZ ;  /* 0x00000018fc197810 */ /* 0x000fc60007ffe0ff */
[----:B------:R-:W-:Y:S01]  /*21b0*/  STL [R1+0x8], R6 ;  /* 0x0000080601007387 */ /* 0x000fe20000100800 */
[----:B-1----:R-:W-:Y:S01]  /*21c0*/  SEL R5, R12, 0xffffffe0, !P0 ;  /* 0xffffffe00c057807 */ /* 0x002fe20004000000 */
[----:B------:R-:W-:Y:S01]  /*21d0*/  IMAD.IADD R199, R198, 0x1, R3 ;  /* 0x00000001c6c77824 */ /* 0x000fe200078e0203 */
[----:B------:R-:W-:Y:S01]  /*21e0*/  SHF.R.S32.HI R12, RZ, 0x1f, R27 ;  /* 0x0000001fff0c7819 */ /* 0x000fe2000001141b */
[----:B------:R-:W-:Y:S01]  /*21f0*/  IMAD.IADD R197, R3, 0x1, R196 ;  /* 0x0000000103c57824 */ /* 0x000fe200078e02c4 */
[----:B------:R-:W-:Y:S01]  /*2200*/  SHF.R.S32.HI R12, RZ, 0x1f, R24 ;  /* 0x0000001fff0c7819 */ /* 0x000fe20000011418 */
[----:B------:R-:W-:Y:S01]  /*2210*/  IMAD.IADD R0, R5, 0x1, R20 ;  /* 0x0000000105007824 */ /* 0x000fe200078e0214 */
[----:B------:R-:W-:Y:S02]  /*2220*/  SHF.R.S32.HI R12, RZ, 0x1f, R19 ;  /* 0x0000001fff0c7819 */ /* 0x000fe40000011413 */
[----:B------:R-:W-:Y:S02]  /*2230*/  SHF.R.S32.HI R25, RZ, 0x1f, R25 ;  /* 0x0000001fff197819 */ /* 0x000fe40000011419 */
[----:B------:R-:W-:-:S02]  /*2240*/  SHF.R.S32.HI R12, RZ, 0x1f, R15 ;  /* 0x0000001fff0c7819 */ /* 0x000fc4000001140f */
[----:B--2---:R-:W-:-:S05]  /*2250*/  LEA R2, R11, 0x6080, 0x1 ;  /* 0x000060800b027811 */ /* 0x004fca00078e08ff */
[----:B------:R1:W-:Y:S01]  /*2260*/  STL [R1+0xd0], R2 ;  /* 0x0000d00201007387 */ /* 0x0003e20000100800 */
[----:B---3--:R-:W-:-:S03]  /*2270*/  LEA R8, R9, 0x6080, 0x1 ;  /* 0x0000608009087811 */ /* 0x008fc600078e08ff */
        /* <DEDUP_REMOVED lines=8> */
.L_x_2983:
        /* <DEDUP_REMOVED lines=33> */
.L_x_2685:
[----:B------:R-:W-:-:S04]  /*2510*/  ISETP.NE.U32.AND P0, PT, RZ, c[0x0][0x368], PT ;  /* 0x0000da00ff007a0c */ /* 0x000fc80003f05070 */
[----:B------:R-:W-:-:S13]  /*2520*/  ISETP.NE.AND.EX P0, PT, RZ, c[0x0][0x36c], PT, P0 ;  /* 0x0000db00ff007a0c */ /* 0x000fda0003f05300 */
[----:B------:R-:W-:Y:S05]  /*2530*/  @!P0 BRA `(.L_x_2686) ;  /* 0x0000003000008947 */ /* 0x000fea0003800000 */
[----:B---3--:R-:W-:-:S05]  /*2540*/  IMAD.WIDE R4, R19, R18, c[0x0][0x368] ;  /* 0x0000da0013047625 */ /* 0x008fca00078e0212 */
[----:B------:R1:W5:Y:S01]  /*2550*/  LDG.E R14, [R4.64] ;  /* 0x00000008040e7981 */ /* 0x000362000c1e1900 */
[----:B------:R-:W-:Y:S05]  /*2560*/  BRA `(.L_x_2687) ;  /* 0x0000005000007947 */ /* 0x000fea0003800000 */
.L_x_2686:
[----:B------:R-:W-:Y:S01]  /*2570*/  MOV R14, UR6 ;  /* 0x00000006000e7c02 */ /* 0x000fe20008000f00 */
[----:B------:R-:W-:Y:S05]  /*2580*/  @!P3 BRA `(.L_x_2687) ;  /* 0x000000300000b947 */ /* 0x000fea0003800000 */
[----:B------:R-:W2:Y:S04]  /*2590*/  LDG.E R6, [R4.64] ;  /* 0x0000000804067981 */ /* 0x000ea8000c1e1900 */
[----:B------:R-:W2:Y:S02]  /*25a0*/  LDG.E R0, [R4.64+0x4] ;  /* 0x0000040804007981 */ /* 0x000ea4000c1e1900 */
[----:B--2---:R-:W-:Y:S02]  /*25b0*/  IADD3 R14, -R6, R0, RZ ;  /* 0x00000000060e7210 */ /* 0x004fe40007ffe1ff */
.L_x_2687:
        /* <DEDUP_REMOVED lines=43> */
.L_x_2690:
[----:B------:R-:W-:-:S13]  /*2870*/  ISETP.NE.AND P0, PT, R6, 0x1, PT ;  /* 0x000000010600780c */ /* 0x000fda0003f05270 */
[----:B------:R-:W-:-:S05]  /*2880*/  @P0 IMAD.HI.U32 R0, R3, c[0x0][0x330], RZ ;  /* 0x0000cc0003000a27 */ /* 0x000fca00078e00ff */
[----:B------:R-:W-:Y:S02]  /*2890*/  @P0 SHF.R.U32.HI R3, RZ, c[0x0][0x334], R0 ;  /* 0x0000cd00ff030a19 */ /* 0x000fe40000011600 */
.L_x_2691:
[----:B------:R-:W-:Y:S05]  /*28a0*/  BSYNC B0 ;  /* 0x0000000000007941 */ /* 0x000fea0003800000 */
.L_x_2689:
[----:B------:R-:W-:-:S05]  /*28b0*/  IMAD R3, R3, R6, c[0x0][0x32c] ;  /* 0x0000cb0003037624 */ /* 0x000fca00078e0206 */
[----:B------:R-:W-:-:S04]  /*28c0*/  IMNMX R4, R4, R3, PT ;  /* 0x0000000304047217 */ /* 0x000fc80003800200 */
.L_x_2688:
        /* <DEDUP_REMOVED lines=21> */
.L_x_2694:
[----:B------:R-:W-:-:S13]  /*2a20*/  ISETP.NE.AND P0, PT, R6, 0x1, PT ;  /* 0x000000010600780c */ /* 0x000fda0003f05270 */
[----:B------:R-:W-:-:S05]  /*2a30*/  @P0 IMAD.HI.U32 R4, R0, c[0x0][0x330], RZ ;  /* 0x0000cc0000040a27 */ /* 0x000fca00078e00ff */
[----:B------:R-:W-:Y:S02]  /*2a40*/  @P0 SHF.R.U32.HI R0, RZ, c[0x0][0x334], R4 ;  /* 0x0000cd00ff000a19 */ /* 0x000fe40000011604 */
.L_x_2695:
[----:B------:R-:W-:Y:S05]  /*2a50*/  BSYNC B0 ;  /* 0x0000000000007941 */ /* 0x000fea0003800000 */
.L_x_2693:
[----:B------:R-:W-:-:S05]  /*2a60*/  IMAD R0, R0, c[0x0][0x32c], RZ ;  /* 0x0000cb0000007a24 */ /* 0x000fca00078e02ff */
[----:B------:R-:W-:-:S04]  /*2a70*/  IMNMX R3, R3, R0, !PT ;  /* 0x0000000003037217 */ /* 0x000fc80007800200 */
.L_x_2692:
        /* <DEDUP_REMOVED lines=48> */
.L_x_2697:
[----:B------:R-:W-:Y:S05]  /*2d80*/  BSYNC B0 ;  /* 0x0000000000007941 */ /* 0x000fea0003800000 */
.L_x_2696:
        /* <DEDUP_REMOVED lines=17> */
[----:B------:R-:W2:Y:S01]  /*2ea0*/  S2R R10, SR_TID.X ;  /* 0x00000000000a7919 */ /* 0x000ea20000002100 */
[----:B------:R-:W-:Y:S02]  /*2eb0*/  SHF.R.S32.HI R3, RZ, 0x1f, R15 ;  /* 0x0000001fff037819 */ /* 0x000fe4000001140f */
[----:B------:R-:W-:Y:S01]  /*2ec0*/  LOP3.LUT R26, R16, 0xffff, RZ, 0xc0, !PT ;  /* 0x0000ffff101a7812 */ /* 0x000fe200078ec0ff */
[----:B------:R-:W3:Y:S04]  /*2ed0*/  LDL R13, [R1+0x4] ;  /* 0x00000400010d7983 */ /* 0x000ee80000100800 */
[----:B------:R-:W4:Y:S01]  /*2ee0*/  LDL R11, [R1+0x38] ;  /* 0x00003800010b7983 */ /* 0x000f220000100800 */
[----:B-12---:R-:W-:-:S04]  /*2ef0*/  SHF.R.S32.HI R9, RZ, 0x1f, R10 ;  /* 0x0000001fff097819 */ /* 0x006fc8000001140a */
[----:B------:R-:W-:-:S04]  /*2f00*/  LEA.HI R9, R9, R10, RZ, 0x2 ;  /* 0x0000000a09097211 */ /* 0x000fc800078f10ff */
[----:B------:R-:W-:-:S04]  /*2f10*/  SHF.R.S32.HI R9, RZ, 0x2, R9 ;  /* 0x00000002ff097819 */ /* 0x000fc80000011409 */
[C---:B------:R-:W-:Y:S02]  /*2f20*/  IADD3 R88, P0, R9.reuse, R15, RZ ;  /* 0x0000000f09587210 */ /* 0x040fe40007f1e0ff */
[----:B------:R-:W2:Y:S02]  /*2f30*/  LDL R15, [R1] ;  /* 0x00000000010f7983 */ /* 0x000ea40000100800 */
[----:B------:R-:W-:Y:S01]  /*2f40*/  LEA.HI.X.SX32 R89, R9, R3, 0x1, P0 ;  /* 0x0000000309597211 */ /* 0x000fe200000f0eff */
[----:B------:R-:W-:-:S04]  /*2f50*/  IMAD.WIDE.U32 R4, R88, c[0x0][0x238], R250 ;  /* 0x00008e0058047a25 */ /* 0x000fc800078e00fa */
[----:B------:R-:W-:Y:S01]  /*2f60*/  IMAD R3, R89, c[0x0][0x238], RZ ;  /* 0x00008e0059037a24 */ /* 0x000fe200078e02ff */
[----:B------:R-:W-:Y:S02]  /*2f70*/  IADD3 R31, R0, -0x1, RZ ;  /* 0xffffffff001f7810 */ /* 0x000fe40007ffe0ff */
[----:B------:R-:W-:Y:S01]  /*2f80*/  SHF.R.S32.HI R10, RZ, 0x1f, R19 ;  /* 0x0000001fff0a7819 */ /* 0x000fe20000011413 */
[----:B------:R-:W-:-:S03]  /*2f90*/  IMAD R3, R88, c[0x0][0x23c], R3 ;  /* 0x00008f0058037a24 */ /* 0x000fc600078e0203 */
[----:B------:R-:W-:Y:S01]  /*2fa0*/  SEL R12, R10, RZ, !P4 ;  /* 0x000000ff0a0c7207 */ /* 0x000fe20006000000 */
[----:B------:R-:W-:Y:S02]  /*2fb0*/  IMAD.IADD R5, R5, 0x1, R3 ;  /* 0x0000000105057824 */ /* 0x000fe400078e0203 */
[----:B------:R-:W-:Y:S01]  /*2fc0*/  IMAD R3, R31, -0x30, R2 ;  /* 0xffffffd01f037824 */ /* 0x000fe200078e0202 */
[----:B------:R-:W-:Y:S01]  /*2fd0*/  SEL R16, R19, RZ, !P4 ;  /* 0x000000ff13107207 */ /* 0x000fe20006000000 */
[----:B------:R-:W-:-:S03]  /*2fe0*/  IMAD R0, R12, c[0x0][0x248], RZ ;  /* 0x000092000c007a24 */ /* 0x000fc600078e02ff */
[----:B------:R-:W-:Y:S01]  /*2ff0*/  IMNMX R3, R3, 0x30, PT ;  /* 0x0000003003037817 */ /* 0x000fe20003800200 */
[----:B------:R-:W-:Y:S02]  /*3000*/  IMAD.MOV.U32 R128, RZ, RZ, 0x30 ;  /* 0x00000030ff807424 */ /* 0x000fe400078e00ff */
[----:B------:R-:W-:-:S04]  /*3010*/  IMAD.WIDE.U32 R4, R26, c[0x0][0x240], R4 ;  /* 0x000090001a047a25 */ /* 0x000fc800078e0004 */
[----:B------:R-:W-:Y:S02]  /*3020*/  IMAD R6, R16, c[0x0][0x24c], R0 ;  /* 0x0000930010067a24 */ /* 0x000fe400078e0200 */
[----:B------:R-:W-:Y:S02]  /*3030*/  IMAD.IADD R0, R3, 0x1, -R9 ;  /* 0x0000000103007824 */ /* 0x000fe400078e0a09 */
[----:B------:R-:W-:Y:S02]  /*3040*/  IMAD R142, R128, c[0x0][0x23c], RZ ;  /* 0x00008f00808e7a24 */ /* 0x000fe400078e02ff */
[----:B------:R-:W-:Y:S02]  /*3050*/  IMAD R5, R26, c[0x0][0x244], R5 ;  /* 0x000091001a057a24 */ /* 0x000fe400078e0205 */
[----:B------:R-:W-:Y:S01]  /*3060*/  IMAD.WIDE.U32 R132, R128, c[0x0][0x238], RZ ;  /* 0x00008e0080847a25 */ /* 0x000fe200078e00ff */
[----:B------:R-:W-:-:S03]  /*3070*/  ISETP.GE.AND P1, PT, R0, 0x1, PT ;  /* 0x000000010000780c */ /* 0x000fc60003f26270 */
[----:B------:R-:W-:Y:S02]  /*3080*/  IMAD.IADD R142, R133, 0x1, R142 ;  /* 0x00000001858e7824 */ /* 0x000fe400078e028e */
[----:B------:R-:W-:Y:S01]  /*3090*/  IMAD.WIDE.U32 R92, R16, c[0x0][0x248], R4 ;  /* 0x00009200105c7a25 */ /* 0x000fe200078e0004 */
[----:B------:R-:W-:-:S03]  /*30a0*/  SHF.R.S32.HI R4, RZ, 0x1f, R31 ;  /* 0x0000001fff047819 */ /* 0x000fc6000001141f */
[----:B------:R-:W-:Y:S02]  /*30b0*/  IMAD R3, R142, R31, RZ ;  /* 0x0000001f8e037224 */ /* 0x000fe400078e02ff */
[----:B------:R-:W-:Y:S02]  /*30c0*/  IMAD.IADD R91, R93, 0x1, R6 ;  /* 0x000000015d5b7824 */ /* 0x000fe400078e0206 */
[----:B------:R-:W-:Y:S02]  /*30d0*/  IMAD.MOV.U32 R90, RZ, RZ, R92 ;  /* 0x000000ffff5a7224 */ /* 0x000fe400078e005c */
[-C--:B------:R-:W-:Y:S02]  /*30e0*/  IMAD R3, R4, R132.reuse, R3 ;  /* 0x0000008404037224 */ /* 0x080fe400078e0203 */
[----:B------:R-:W-:Y:S01]  /*30f0*/  IMAD.WIDE.U32 R8, R31, R132, R90 ;  /* 0x000000841f087225 */ /* 0x000fe200078e005a */
[----:B------:R-:W-:-:S03]  /*3100*/  ISETP.GE.AND P5, PT, R250, c[0x0][0x1d4], PT ;  /* 0x00007500fa007a0c */ /* 0x000fc60003fa6270 */
[----:B------:R-:W-:Y:S01]  /*3110*/  IMAD.IADD R3, R9, 0x1, R3 ;  /* 0x0000000109037824 */ /* 0x000fe200078e0203 */
[----:B------:R-:W-:Y:S01]  /*3120*/  @P1 LEA R4, P0, R8, c[0x0][0x220], 0x1 ;  /* 0x0000880008041a11 */ /* 0x000fe200078008ff */
[----:B------:R-:W-:-:S03]  /*3130*/  IMAD.MOV.U32 R143, RZ, RZ, c[0x0][0x238] ;  /* 0x00008e00ff8f7624 */ /* 0x000fc600078e00ff */
[----:B------:R-:W-:Y:S02]  /*3140*/  @P1 LEA.HI.X R5, R8, c[0x0][0x224], R3, 0x1, P0 ;  /* 0x0000890008051a11 */ /* 0x000fe400000f0c03 */
[----:B------:R-:W-:Y:S01]  /*3150*/  ISETP.GT.AND P0, PT, R0, 0x20, PT ;  /* 0x000000200000780c */ /* 0x000fe20003f04270 */
[----:B------:R-:W-:-:S05]  /*3160*/  IMAD.MOV.U32 R141, RZ, RZ, 0x5 ;  /* 0x00000005ff8d7424 */ /* 0x000fca00078e00ff */
[C---:B------:R-:W-:Y:S01]  /*3170*/  SHF.L.U64.HI R141, R143.reuse, R141, c[0x0][0x23c] ;  /* 0x00008f008f8d7619 */ /* 0x040fe2000001028d */
[----:B------:R-:W-:Y:S01]  /*3180*/  IMAD.SHL.U32 R143, R143, 0x20, RZ ;  /* 0x000000208f8f7824 */ /* 0x000fe200078e00ff */
[----:B---3--:R-:W-:Y:S01]  /*3190*/  ISETP.GE.AND P2, PT, R13, c[0x0][0x1d4], PT ;  /* 0x000075000d007a0c */ /* 0x008fe20003f46270 */
[----:B----4-:R-:W-:-:S05]  /*31a0*/  @P1 IMAD.SHL.U32 R0, R11, 0x2, RZ ;  /* 0x000000020b001824 */ /* 0x010fca00078e00ff */
[----:B------:R-:W-:Y:S01]  /*31b0*/  @!PT LDS RZ, [RZ] ;  /* 0x00000000fffff984 */ /* 0x000fe20000000800 */
[----:B------:R-:W-:Y:S01]  /*31c0*/  @!PT LDS RZ, [RZ] ;  /* 0x00000000fffff984 */ /* 0x000fe20000000800 */
[----:B------:R-:W-:Y:S01]  /*31d0*/  @!PT LDS RZ, [RZ] ;  /* 0x00000000fffff984 */ /* 0x000fe20000000800 */
[----:B------:R1:W-:Y:S01]  /*31e0*/  @P1 LDGSTS.E.BYPASS.LTC128B.128 [R0+0x3c80], [R4.64], !P5 ;  /* 0x03c8000004001fae */ /* 0x0003e2000e901d48 */
[----:B--2---:R-:W-:-:S13]  /*31f0*/  ISETP.GE.AND P3, PT, R15, c[0x0][0x1d4], PT ;  /* 0x000075000f007a0c */ /* 0x004fda0003f66270 */
        /* <DEDUP_REMOVED lines=32> */
[----:B------:R-:W2:Y:S04]  /*3400*/  LDL R21, [R1+0x64] ;  /* 0x0000640001157983 */ /* 0x000ea80000100800 */
[----:B------:R-:W3:Y:S01]  /*3410*/  LDL R27, [R1+0x68] ;  /* 0x00006800011b7983 */ /* 0x000ee20000100800 */
[----:B------:R-:W-:Y:S01]  /*3420*/  IMAD R0, R13, c[0x0][0x280], RZ ;  /* 0x0000a0000d007a24 */ /* 0x000fe200078e02ff */
[----:B------:R-:W-:Y:S01]  /*3430*/  ISETP.GE.AND P1, PT, R137, c[0x0][0x27c], PT ;  /* 0x00009f0089007a0c */ /* 0x000fe20003f26270 */
[----:B------:R-:W-:Y:S01]  /*3440*/  IMAD R6, R12, c[0x0][0x268], RZ ;  /* 0x00009a000c067a24 */ /* 0x000fe200078e02ff */
[----:B------:R-:W-:Y:S01]  /*3450*/  ISETP.GE.AND P3, PT, R136, c[0x0][0x27c], PT ;  /* 0x00009f0088007a0c */ /* 0x000fe20003f66270 */
[----:B------:R-:W-:Y:S01]  /*3460*/  IMAD R3, R13, c[0x0][0x290], RZ ;  /* 0x0000a4000d037a24 */ /* 0x000fe200078e02ff */
[----:B------:R-:W-:Y:S01]  /*3470*/  MOV R144, c[0x0][0x27c] ;  /* 0x00009f0000907a02 */ /* 0x000fe20000000f00 */
[C---:B------:R-:W-:Y:S01]  /*3480*/  IMAD R0, R138.reuse, c[0x0][0x284], R0 ;  /* 0x0000a1008a007a24 */ /* 0x040fe200078e0200 */
[----:B------:R-:W-:Y:S01]  /*3490*/  LOP3.LUT R209, R209, 0xffffffef, RZ, 0xc0, !PT ;  /* 0xffffffefd1d17812 */ /* 0x000fe200078ec0ff */
[----:B------:R-:W-:Y:S01]  /*34a0*/  IMAD.WIDE.U32 R12, R138, c[0x0][0x280], R110 ;  /* 0x0000a0008a0c7a25 */ /* 0x000fe200078e006e */
[----:B------:R-:W-:Y:S01]  /*34b0*/  ISETP.GE.AND P0, PT, R144, 0x1, PT ;  /* 0x000000019000780c */ /* 0x000fe20003f06270 */
[----:B------:R-:W-:Y:S01]  /*34c0*/  ULDC.U8 UR5, c[0x0][0x298] ;  /* 0x0000a60000057ab9 */ /* 0x000fe20000000000 */
[----:B------:R-:W-:Y:S01]  /*34d0*/  LOP3.LUT R209, R209, 0xfffffff7, RZ, 0xc0, !PT ;  /* 0xfffffff7d1d17812 */ /* 0x000fe200078ec0ff */
[----:B------:R-:W-:Y:S01]  /*34e0*/  IMAD.WIDE.U32 R4, R26, c[0x0][0x260], R250 ;  /* 0x000098001a047a25 */ /* 0x000fe200078e00fa */
[----:B------:R-:W-:-:S03]  /*34f0*/  IADD3 R13, R0, R13, RZ ;  /* 0x0000000d000d7210 */ /* 0x000fc60007ffe0ff */
[----:B------:R-:W-:-:S04]  /*3500*/  IMAD.WIDE.U32 R10, R138, c[0x0][0x280], R164 ;  /* 0x0000a0008a0a7a25 */ /* 0x000fc800078e00a4 */
[----:B------:R-:W-:Y:S02]  /*3510*/  IMAD.IADD R124, R14, 0x1, R17 ;  /* 0x000000010e7c7824 */ /* 0x000fe400078e0211 */
[----:B------:R-:W-:Y:S02]  /*3520*/  IMAD R5, R26, c[0x0][0x264], R5 ;  /* 0x000099001a057a24 */ /* 0x000fe400078e0205 */
[----:B------:R-:W-:Y:S01]  /*3530*/  IMAD.IADD R17, R11, 0x1, R0 ;  /* 0x000000010b117824 */ /* 0x000fe200078e0200 */
[----:B------:R-:W-:Y:S01]  /*3540*/  SEL R0, RZ, c[0x0][0x27c], !P2 ;  /* 0x00009f00ff007a07 */ /* 0x000fe20005000000 */
[C---:B------:R-:W-:Y:S01]  /*3550*/  IMAD R25, R16.reuse, c[0x0][0x26c], R6 ;  /* 0x00009b0010197a24 */ /* 0x040fe200078e0206 */
[----:B------:R-:W-:Y:S01]  /*3560*/  SEL R6, RZ, c[0x0][0x27c], !P3 ;  /* 0x00009f00ff067a07 */ /* 0x000fe20005800000 */
[----:B------:R-:W-:Y:S01]  /*3570*/  IMAD.WIDE.U32 R82, R16, c[0x0][0x268], R4 ;  /* 0x00009a0010527a25 */ /* 0x000fe200078e0004 */
[----:B------:R-:W-:Y:S02]  /*3580*/  MOV R16, R10 ;  /* 0x0000000a00107202 */ /* 0x000fe40000000f00 */
[----:B------:R-:W-:Y:S01]  /*3590*/  SEL R10, RZ, c[0x0][0x27c], !P1 ;  /* 0x00009f00ff0a7a07 */ /* 0x000fe20004800000 */
[----:B------:R-:W-:-:S02]  /*35a0*/  IMAD R3, R138, c[0x0][0x294], R3 ;  /* 0x0000a5008a037a24 */ /* 0x000fc400078e0203 */
[----:B------:R-:W-:-:S04]  /*35b0*/  IMAD.WIDE.U32 R4, R138, c[0x0][0x290], R110 ;  /* 0x0000a4008a047a25 */ /* 0x000fc800078e006e */
[----:B------:R-:W-:Y:S01]  /*35c0*/  IMAD.WIDE.U32 R14, R138, c[0x0][0x290], R164 ;  /* 0x0000a4008a0e7a25 */ /* 0x000fe200078e00a4 */
[----:B------:R-:W-:-:S03]  /*35d0*/  IADD3 R11, R3, R5, RZ ;  /* 0x00000005030b7210 */ /* 0x000fc60007ffe0ff */
[----:B------:R-:W-:Y:S02]  /*35e0*/  IMAD.IADD R0, R110, 0x1, R0 ;  /* 0x000000016e007824 */ /* 0x000fe400078e0200 */
[----:B------:R-:W-:Y:S02]  /*35f0*/  IMAD.IADD R15, R15, 0x1, R3 ;  /* 0x000000010f0f7824 */ /* 0x000fe400078e0203 */
[----:B------:R-:W-:Y:S01]  /*3600*/  IMAD.IADD R3, R137, 0x1, R10 ;  /* 0x0000000189037824 */ /* 0x000fe200078e020a */
[----:B------:R-:W-:Y:S01]  /*3610*/  SHF.R.S32.HI R5, RZ, 0x1f, R0 ;  /* 0x0000001fff057819 */ /* 0x000fe20000011400 */
[----:B------:R-:W-:Y:S01]  /*3620*/  IMAD.IADD R6, R136, 0x1, R6 ;  /* 0x0000000188067824 */ /* 0x000fe200078e0206 */
[----:B------:R-:W-:Y:S01]  /*3630*/  MOV R10, R4 ;  /* 0x00000004000a7202 */ /* 0x000fe20000000f00 */
[----:B------:R-:W-:Y:S01]  /*3640*/  IMAD.MOV.U32 R145, RZ, RZ, c[0x0][0x2b8] ;  /* 0x0000ae00ff917624 */ /* 0x000fe200078e00ff */
[----:B------:R-:W-:Y:S01]  /*3650*/  LEA.HI R4, R5, R0, RZ, 0x5 ;  /* 0x0000000005047211 */ /* 0x000fe200078f28ff */
[----:B------:R-:W-:Y:S01]  /*3660*/  IMAD.WIDE.U32 R106, R8, c[0x0][0x2b0], RZ ;  /* 0x0000ac00086a7a25 */ /* 0x000fe200078e00ff */
[----:B------:R-:W-:-:S02]  /*3670*/  SHF.R.S32.HI R18, RZ, 0x1f, R3 ;  /* 0x0000001fff127819 */ /* 0x000fc40000011403 */
[----:B------:R-:W-:Y:S01]  /*3680*/  LEA.HI R5, R5, R0, RZ, 0x3 ;  /* 0x0000000005057211 */ /* 0x000fe200078f18ff */
[C---:B------:R-:W-:Y:S01]  /*3690*/  IMAD R134, R128.reuse, c[0x0][0x284], RZ ;  /* 0x0000a10080867a24 */ /* 0x040fe200078e02ff */
[----:B------:R-:W-:Y:S01]  /*36a0*/  SHF.R.S32.HI R0, RZ, 0x1f, R6 ;  /* 0x0000001fff007819 */ /* 0x000fe20000011406 */
[C---:B------:R-:W-:Y:S01]  /*36b0*/  IMAD R135, R128.reuse, c[0x0][0x294], RZ ;  /* 0x0000a50080877a24 */ /* 0x040fe200078e02ff */
[----:B------:R-:W-:Y:S01]  /*36c0*/  SHF.R.S32.HI R20, RZ, 0x5, R4 ;  /* 0x00000005ff147819 */ /* 0x000fe20000011404 */
[----:B------:R-:W-:Y:S01]  /*36d0*/  IMAD.WIDE.U32 R130, R128, c[0x0][0x280], RZ ;  /* 0x0000a00080827a25 */ /* 0x000fe200078e00ff */
[CC--:B------:R-:W-:Y:S02]  /*36e0*/  LEA.HI R4, R18.reuse, R3.reuse, RZ, 0x3 ;  /* 0x0000000312047211 */ /* 0x0c0fe400078f18ff */
[----:B------:R-:W-:Y:S01]  /*36f0*/  LEA.HI R18, R18, R3, RZ, 0x5 ;  /* 0x0000000312127211 */ /* 0x000fe200078f28ff */
[----:B------:R-:W-:Y:S01]  /*3700*/  IMAD R23, R20, 0x600, R7 ;  /* 0x0000060014177824 */ /* 0x000fe200078e0207 */
[-C--:B------:R-:W-:Y:S01]  /*3710*/  LEA.HI R3, R0, R6.reuse, RZ, 0x3 ;  /* 0x0000000600037211 */ /* 0x080fe200078f18ff */
[----:B------:R-:W-:Y:S01]  /*3720*/  IMAD.WIDE.U32 R100, R126, c[0x0][0x280], R16 ;  /* 0x0000a0007e647a25 */ /* 0x000fe200078e0010 */
[----:B------:R-:W-:-:S02]  /*3730*/  LEA.HI R0, R0, R6, RZ, 0x5 ;  /* 0x0000000600007211 */ /* 0x000fc400078f28ff */
[----:B------:R-:W-:Y:S01]  /*3740*/  SHF.R.S32.HI R18, RZ, 0x5, R18 ;  /* 0x00000005ff127819 */ /* 0x000fe20000011412 */
[----:B------:R-:W-:Y:S01]  /*3750*/  IMAD.WIDE.U32 R98, R126, c[0x0][0x290], R14 ;  /* 0x0000a4007e627a25 */ /* 0x000fe200078e000e */
[----:B------:R-:W-:Y:S02]  /*3760*/  SHF.R.S32.HI R0, RZ, 0x5, R0 ;  /* 0x00000005ff007819 */ /* 0x000fe40000011400 */
[----:B------:R-:W-:Y:S01]  /*3770*/  ISETP.NE.AND P4, PT, R145, 0x1, PT ;  /* 0x000000019100780c */ /* 0x000fe20003f85270 */
[----:B------:R-:W-:Y:S01]  /*3780*/  IMAD.WIDE.U32 R128, R128, c[0x0][0x290], RZ ;  /* 0x0000a40080807a25 */ /* 0x000fe200078e00ff */
[----:B------:R-:W-:Y:S02]  /*3790*/  LOP3.LUT R87, R5, 0xfffffff8, RZ, 0xc0, !PT ;  /* 0xfffffff805577812 */ /* 0x000fe400078ec0ff */
[----:B------:R-:W-:Y:S01]  /*37a0*/  LOP3.LUT R86, R4, 0xfffffff8, RZ, 0xc0, !PT ;  /* 0xfffffff804567812 */ /* 0x000fe200078ec0ff */
[----:B------:R-:W-:Y:S01]  /*37b0*/  IMAD.WIDE.U32 R104, R26, c[0x0][0x1e8], RZ ;  /* 0x00007a001a687a25 */ /* 0x000fe200078e00ff */
[----:B------:R-:W-:-:S02]  /*37c0*/  LOP3.LUT R85, R3, 0xfffffff8, RZ, 0xc0, !PT ;  /* 0xfffffff803557812 */ /* 0x000fc400078ec0ff */
[----:B------:R-:W-:Y:S01]  /*37d0*/  IADD3 R134, R131, R134, RZ ;  /* 0x0000008683867210 */ /* 0x000fe20007ffe0ff */
[----:B------:R-:W-:Y:S01]  /*37e0*/  IMAD.WIDE.U32 R102, R26, c[0x0][0x210], RZ ;  /* 0x000084001a667a25 */ /* 0x000fe200078e00ff */
[----:B------:R-:W-:Y:S02]  /*37f0*/  SHF.R.S32.HI R63, RZ, 0x3, R5 ;  /* 0x00000003ff3f7819 */ /* 0x000fe40000011405 */
[----:B------:R-:W-:Y:S01]  /*3800*/  SHF.R.S32.HI R62, RZ, 0x3, R4 ;  /* 0x00000003ff3e7819 */ /* 0x000fe20000011404 */
[C---:B------:R-:W-:Y:S01]  /*3810*/  IMAD.WIDE.U32 R96, R126.reuse, c[0x0][0x280], R12 ;  /* 0x0000a0007e607a25 */ /* 0x040fe200078e000c */
[----:B------:R-:W-:Y:S02]  /*3820*/  @P4 LOP3.LUT R209, R209, 0x8, RZ, 0xfc, !PT ;  /* 0x00000008d1d14812 */ /* 0x000fe400078efcff */
[----:B------:R-:W-:Y:S01]  /*3830*/  SHF.R.S32.HI R61, RZ, 0x3, R3 ;  /* 0x00000003ff3d7819 */ /* 0x000fe20000011403 */
[----:B------:R-:W-:Y:S01]  /*3840*/  IMAD.WIDE.U32 R94, R126, c[0x0][0x290], R10 ;  /* 0x0000a4007e5e7a25 */ /* 0x000fe200078e000a */
[----:B------:R-:W-:-:S02]  /*3850*/  SHF.R.S32.HI R117, RZ, 0x1f, R87 ;  /* 0x0000001fff757819 */ /* 0x000fc40000011457 */
[----:B------:R-:W-:Y:S01]  /*3860*/  SHF.R.S32.HI R116, RZ, 0x1f, R86 ;  /* 0x0000001fff747819 */ /* 0x000fe20000011456 */
[----:B------:R-:W-:Y:S01]  /*3870*/  IMAD.IADD R135, R129, 0x1, R135 ;  /* 0x0000000181877824 */ /* 0x000fe200078e0287 */
[----:B------:R-:W-:Y:S01]  /*3880*/  SHF.R.S32.HI R115, RZ, 0x1f, R85 ;  /* 0x0000001fff737819 */ /* 0x000fe20000011455 */
[C---:B------:R-:W-:Y:S01]  /*3890*/  IMAD R123, R26.reuse, c[0x0][0x1ec], R105 ;  /* 0x00007b001a7b7a24 */ /* 0x040fe200078e0269 */
[----:B------:R-:W-:Y:S01]  /*38a0*/  @P0 LOP3.LUT R209, R209, 0x10, RZ, 0xfc, !PT ;  /* 0x00000010d1d10812 */ /* 0x000fe200078efcff */
[----:B------:R-:W-:Y:S02]  /*38b0*/  IMAD R122, R26, c[0x0][0x214], R103 ;  /* 0x000085001a7a7a24 */ /* 0x000fe400078e0267 */
[----:B------:R-:W-:Y:S01]  /*38c0*/  IMAD.IADD R84, R83, 0x1, R25 ;  /* 0x0000000153547824 */ /* 0x000fe200078e0219 */
[C---:B--2---:R-:W-:Y:S02]  /*38d0*/  LOP3.LUT R19, R21.reuse, 0x18, R5, 0xf8, !PT ;  /* 0x0000001815137812 */ /* 0x044fe400078ef805 */
[----:B------:R-:W-:-:S02]  /*38e0*/  LOP3.LUT R6, R21, 0x18, R4, 0xf8, !PT ;  /* 0x0000001815067812 */ /* 0x000fc400078ef804 */
[-C--:B---3--:R-:W-:Y:S02]  /*38f0*/  LOP3.LUT R22, R19, R27.reuse, RZ, 0x3c, !PT ;  /* 0x0000001b13167212 */ /* 0x088fe400078e3cff */
[----:B------:R-:W-:Y:S01]  /*3900*/  LOP3.LUT R19, R21, 0x18, R3, 0xf8, !PT ;  /* 0x0000001815137812 */ /* 0x000fe200078ef803 */
[--C-:B------:R-:W-:Y:S01]  /*3910*/  IMAD R21, R18, 0x600, R7.reuse ;  /* 0x0000060012157824 */ /* 0x100fe200078e0207 */
[-C--:B------:R-:W-:Y:S01]  /*3920*/  LOP3.LUT R20, R6, R27.reuse, RZ, 0x3c, !PT ;  /* 0x0000001b06147212 */ /* 0x080fe200078e3cff */
[----:B------:R-:W-:Y:S01]  /*3930*/  IMAD R18, R0, 0x600, R7 ;  /* 0x0000060000127824 */ /* 0x000fe200078e0207 */
[----:B------:R-:W-:Y:S01]  /*3940*/  LOP3.LUT R6, R19, R27, RZ, 0x3c, !PT ;  /* 0x0000001b13067212 */ /* 0x000fe200078e3cff */
[----:B------:R-:W-:Y:S01]  /*3950*/  IMAD R0, R9, c[0x0][0x2b0], RZ ;  /* 0x0000ac0009007a24 */ /* 0x000fe200078e02ff */
[----:B------:R-:W-:Y:S01]  /*3960*/  IADD3 R22, R23, R22, RZ ;  /* 0x0000001617167210 */ /* 0x000fe20007ffe0ff */
[----:B------:R-:W-:Y:S01]  /*3970*/  IMAD R9, R24, c[0x0][0x290], RZ ;  /* 0x0000a40018097a24 */ /* 0x000fe200078e02ff */
[----:B------:R-:W-:Y:S01]  /*3980*/  IADD3 R19, R18, R6, RZ ;  /* 0x0000000612137210 */ /* 0x000fe20007ffe0ff */
[----:B------:R-:W-:Y:S01]  /*3990*/  IMAD R6, R24, c[0x0][0x280], RZ ;  /* 0x0000a00018067a24 */ /* 0x000fe200078e02ff */
[----:B------:R-:W-:Y:S01]  /*39a0*/  SHF.L.U32 R113, R22, 0x1, RZ ;  /* 0x0000000116717819 */ /* 0x000fe200000006ff */
[----:B------:R-:W-:Y:S01]  /*39b0*/  IMAD R18, R8, c[0x0][0x2b4], R0 ;  /* 0x0000ad0008127a24 */ /* 0x000fe200078e0200 */
[----:B------:R-:W-:Y:S01]  /*39c0*/  SHF.L.U32 R109, R19, 0x1, RZ ;  /* 0x00000001136d7819 */ /* 0x000fe200000006ff */
[----:B------:R-:W-:-:S02]  /*39d0*/  IMAD R8, R126, c[0x0][0x284], R6 ;  /* 0x0000a1007e087a24 */ /* 0x000fc400078e0206 */
[----:B------:R-:W-:Y:S01]  /*39e0*/  IMAD R6, R126, c[0x0][0x294], R9 ;  /* 0x0000a5007e067a24 */ /* 0x000fe200078e0209 */
[----:B------:R-:W-:Y:S01]  /*39f0*/  IADD3 R121, R107, R18, RZ ;  /* 0x000000126b797210 */ /* 0x000fe20007ffe0ff */
[----:B------:R-:W-:Y:S01]  /*3a00*/  IMAD.IADD R20, R21, 0x1, R20 ;  /* 0x0000000115147824 */ /* 0x000fe200078e0214 */
[----:B------:R-:W-:Y:S01]  /*3a10*/  IADD3 R120, R101, R8, RZ ;  /* 0x0000000865787210 */ /* 0x000fe20007ffe0ff */
[----:B------:R-:W-:Y:S01]  /*3a20*/  IMAD R0, R170, 0x40, R138 ;  /* 0x00000040aa007824 */ /* 0x000fe200078e028a */
[----:B------:R-:W-:Y:S01]  /*3a30*/  IADD3 R119, R99, R6, RZ ;  /* 0x0000000663777210 */ /* 0x000fe20007ffe0ff */
[----:B------:R-:W-:Y:S02]  /*3a40*/  IMAD.IADD R118, R8, 0x1, R97 ;  /* 0x0000000108767824 */ /* 0x000fe400078e0261 */
[----:B------:R-:W-:Y:S02]  /*3a50*/  IMAD.IADD R114, R6, 0x1, R95 ;  /* 0x0000000106727824 */ /* 0x000fe400078e025f */
[----:B------:R-:W-:Y:S01]  /*3a60*/  IMAD.SHL.U32 R112, R20, 0x2, RZ ;  /* 0x0000000214707824 */ /* 0x000fe200078e00ff */
[----:B------:R-:W-:Y:S06]  /*3a70*/  BAR.SYNC.DEFER_BLOCKING 0x0 ;  /* 0x0000000000007b1d */ /* 0x000fec0000010000 */
.L_x_2725:
        /* <DEDUP_REMOVED lines=107> */
.L_x_2703:
[----:B------:R-:W-:Y:S05]  /*4130*/  BSYNC B0 ;  /* 0x0000000000007941 */ /* 0x000fea0003800000 */
.L_x_2702:
        /* <DEDUP_REMOVED lines=95> */
.L_x_2706:
[----:B------:R-:W-:Y:S05]  /*4730*/  BSYNC B0 ;  /* 0x0000000000007941 */ /* 0x000fea0003800000 */
.L_x_2705:
        /* <DEDUP_REMOVED lines=61> */
.L_x_2708:
[----:B------:R-:W-:Y:S05]  /*4b10*/  BSYNC B0 ;  /* 0x0000000000007941 */ /* 0x000fea0003800000 */
.L_x_2707:
        /* <DEDUP_REMOVED lines=64> */
.L_x_2710:
[----:B------:R-:W-:Y:S05]  /*4f20*/  BSYNC B0 ;  /* 0x0000000000007941 */ /* 0x000fea0003800000 */
.L_x_2709:
        /* <DEDUP_REMOVED lines=61> */
.L_x_2712:
[----:B------:R-:W-:Y:S05]  /*5300*/  BSYNC B0 ;  /* 0x0000000000007941 */ /* 0x000fea0003800000 */
.L_x_2711:
        /* <DEDUP_REMOVED lines=61> */
.L_x_2714:
[----:B------:R-:W-:Y:S05]  /*56e0*/  BSYNC B0 ;  /* 0x0000000000007941 */ /* 0x000fea0003800000 */
.L_x_2713:
        /* <DEDUP_REMOVED lines=61> */
.L_x_2701:
        /* <DEDUP_REMOVED lines=47> */
.L_x_2716:
[----:B------:R-:W-:Y:S05]  /*5db0*/  BSYNC B0 ;  /* 0x0000000000007941 */ /* 0x000fea0003800000 */
.L_x_2715:
        /* <DEDUP_REMOVED lines=159> */
.L_x_2718:
[----:B------:R-:W-:Y:S05]  /*67b0*/  BSYNC B0 ;  /* 0x0000000000007941 */ /* 0x000fea0003800000 */
.L_x_2717:
        /* <DEDUP_REMOVED lines=122> */
.L_x_2720:
[----:B------:R-:W-:Y:S05]  /*6f60*/  BSYNC B0 ;  /* 0x0000000000007941 */ /* 0x000fea0003800000 */
.L_x_2719:
        /* <DEDUP_REMOVED lines=125> */
.L_x_2700:
        /* <DEDUP_REMOVED lines=51> */
.L_x_2704:
[----:B------:R-:W-:Y:S05]  /*7a70*/  BSYNC B1 ;  /* 0x0000000000017941 */ /* 0x000fea0003800000 */
.L_x_2699:
        /* <DEDUP_REMOVED lines=110> */
.L_x_2722:
[----:B------:R-:W-:Y:S05]  /*8160*/  BSYNC B0 ;  /* 0x0000000000007941 */ /* 0x000fea0003800000 */
.L_x_2721:
        /* <DEDUP_REMOVED lines=43> */
.L_x_2724:
[----:B------:R-:W-:Y:S05]  /*8420*/  BSYNC B0 ;  /* 0x0000000000007941 */ /* 0x000fea0003800000 */
.L_x_2723:
[----:B------:R-:W0:Y:S01]  /*8430*/  LDGDEPBAR ;  /* 0x00000000000079af */ /* 0x000e220000000000 */
[----:B------:R-:W-:Y:S01]  /*8440*/  IADD3 R31, R31, -0x1, RZ ;  /* 0xffffffff1f1f7810 */ /* 0x000fe20007ffe0ff */
[----:B------:R-:W-:-:S05]  /*8450*/  @P5 BRA `(.L_x_2725) ;  /* 0xffffb62000005947 */ /* 0x000fca000383ffff */
[----:B------:R-:W-:Y:S01]  /*8460*/  WARPSYNC 0xffffffff ;  /* 0xffffffff00007948 */ /* 0x000fe20003800000 */
[----:B------:R-:W-:Y:S06]  /*8470*/  BAR.SYNC.DEFER_BLOCKING 0x0 ;  /* 0x0000000000007b1d */ /* 0x000fec0000010000 */
.L_x_2698:
        /* <DEDUP_REMOVED lines=23> */
.L_x_2728:
[----:B------:R-:W-:-:S13]  /*85f0*/  ISETP.NE.AND P0, PT, R4, 0x1, PT ;  /* 0x000000010400780c */ /* 0x000fda0003f05270 */
[----:B------:R-:W-:-:S05]  /*8600*/  @P0 IMAD.HI.U32 R0, R2, c[0x0][0x330], RZ ;  /* 0x0000cc0002000a27 */ /* 0x000fca00078e00ff */
[----:B------:R-:W-:Y:S02]  /*8610*/  @P0 SHF.R.U32.HI R2, RZ, c[0x0][0x334], R0 ;  /* 0x0000cd00ff020a19 */ /* 0x000fe40000011600 */
.L_x_2729:
[----:B------:R-:W-:Y:S05]  /*8620*/  BSYNC B0 ;  /* 0x0000000000007941 */ /* 0x000fea0003800000 */
.L_x_2727:
[----:B------:R-:W-:-:S05]  /*8630*/  IMAD R2, R2, R4, c[0x0][0x32c] ;  /* 0x0000cb0002027624 */ /* 0x000fca00078e0204 */
[----:B------:R-:W-:-:S04]  /*8640*/  IMNMX R3, R3, R2, PT ;  /* 0x0000000203037217 */ /* 0x000fc80003800200 */
.L_x_2726:
        /* <DEDUP_REMOVED lines=21> */
.L_x_2732:
[----:B------:R-:W-:-:S04]  /*87a0*/  MOV R3, c[0x0][0x32c] ;  /* 0x0000cb0000037a02 */ /* 0x000fc80000000f00 */
[----:B------:R-:W-:-:S13]  /*87b0*/  ISETP.NE.AND P0, PT, R3, 0x1, PT ;  /* 0x000000010300780c */ /* 0x000fda0003f05270 */
[----:B------:R-:W-:-:S05]  /*87c0*/  @P0 IMAD.HI.U32 R3, R0, c[0x0][0x330], RZ ;  /* 0x0000cc0000030a27 */ /* 0x000fca00078e00ff */
[----:B------:R-:W-:Y:S02]  /*87d0*/  @P0 SHF.R.U32.HI R0, RZ, c[0x0][0x334], R3 ;  /* 0x0000cd00ff000a19 */ /* 0x000fe40000011603 */
.L_x_2733:
[----:B------:R-:W-:Y:S05]  /*87e0*/  BSYNC B0 ;  /* 0x0000000000007941 */ /* 0x000fea0003800000 */
.L_x_2731:
[----:B------:R-:W-:-:S05]  /*87f0*/  IMAD R0, R0, c[0x0][0x32c], RZ ;  /* 0x0000cb0000007a24 */ /* 0x000fca00078e02ff */
[----:B------:R-:W-:-:S05]  /*8800*/  IMNMX R2, R2, R0, !PT ;  /* 0x0000000002027217 */ /* 0x000fca0007800200 */
.L_x_2730:
        /* <DEDUP_REMOVED lines=37> */
.L_x_2735:
[----:B------:R-:W-:Y:S05]  /*8a60*/  BSYNC B0 ;  /* 0x0000000000007941 */ /* 0x000fea0003800000 */
.L_x_2734:
        /* <DEDUP_REMOVED lines=62> */
[----:B------:R-:W3:Y:S01]  /*8e50*/  LDL R10, [R1] ;  /* 0x00000000010a7983 */ /* 0x000ee20000100800 */
        /* <DEDUP_REMOVED lines=34> */
[----:B------:R-:W-:Y:S02]  /*9080*/  ISETP.GE.AND P3, PT, R10, c[0x0][0x198], PT ;  /* 0x000066000a007a0c */ /* 0x000fe40003f66270 */
[----:B--2---:R-:W-:Y:S01]  /*9090*/  SHF.R.S32.HI R10, RZ, 0x1f, R15 ;  /* 0x0000001fff0a7819 */ /* 0x004fe2000001140f */
[----:B------:R-:W-:Y:S02]  /*90a0*/  IMAD R0, R5, c[0x0][0x1a8], RZ ;  /* 0x00006a0005007a24 */ /* 0x000fe400078e02ff */
[----:B------:R-:W-:Y:S01]  /*90b0*/  IMAD.IADD R3, R3, 0x1, R6 ;  /* 0x0000000103037824 */ /* 0x000fe200078e0206 */
[----:B------:R-:W-:Y:S01]  /*90c0*/  LEA.HI R10, R10, R15, RZ, 0x2 ;  /* 0x0000000f0a0a7211 */ /* 0x000fe200078f10ff */
[----:B------:R-:W-:-:S02]  /*90d0*/  IMAD R0, R4, c[0x0][0x1ac], R0 ;  /* 0x00006b0004007a24 */ /* 0x000fc400078e0200 */
[----:B------:R-:W-:Y:S01]  /*90e0*/  IMAD.WIDE.U32 R2, R4, c[0x0][0x1a8], R2 ;  /* 0x00006a0004027a25 */ /* 0x000fe200078e0002 */
[----:B------:R-:W-:-:S04]  /*90f0*/  SHF.R.S32.HI R10, RZ, 0x2, R10 ;  /* 0x00000002ff0a7819 */ /* 0x000fc8000001140a */
[----:B------:R-:W-:Y:S02]  /*9100*/  IADD3 R0, R3, R0, RZ ;  /* 0x0000000003007210 */ /* 0x000fe40007ffe0ff */
[----:B------:R-:W-:Y:S01]  /*9110*/  LEA R12, P0, R2, c[0x0][0x160], 0x1 ;  /* 0x00005800020c7a11 */ /* 0x000fe200078008ff */
[----:B------:R-:W-:Y:S01]  /*9120*/  IMAD.IADD R5, R10, 0x1, R14 ;  /* 0x000000010a057824 */ /* 0x000fe200078e020e */
[----:B------:R-:W-:Y:S02]  /*9130*/  ISETP.GE.AND P4, PT, R250, c[0x0][0x198], PT ;  /* 0x00006600fa007a0c */ /* 0x000fe40003f86270 */
[----:B------:R-:W-:Y:S02]  /*9140*/  ISETP.GE.AND P2, PT, R11, c[0x0][0x198], PT ;  /* 0x000066000b007a0c */ /* 0x000fe40003f46270 */
[----:B------:R-:W-:Y:S02]  /*9150*/  LEA.HI.X R6, R2, c[0x0][0x164], R0, 0x1, P0 ;  /* 0x0000590002067a11 */ /* 0x000fe400000f0c00 */
[----:B------:R-:W-:-:S02]  /*9160*/  IADD3 R125, R212, -0x1, RZ ;  /* 0xffffffffd47d7810 */ /* 0x000fc40007ffe0ff */
[----:B------:R-:W-:Y:S01]  /*9170*/  @!P1 MOV R13, R9 ;  /* 0x00000009000d9202 */ /* 0x000fe20000000f00 */
[----:B------:R-:W-:Y:S05]  /*9180*/  BRA.DIV ~URZ, `(.L_x_2737) ;  /* 0x0001c9927f007947 */ /* 0x000fea000b800000 */
[----:B------:R1:W2:Y:S02]  /*9190*/  SHFL.IDX PT, R4, R6, RZ, 0x1c1f ;  /* 0x001c1fff06047589 */ /* 0x0002a400000e0000 */
.L_x_2988:
[----:B------:R-:W-:Y:S05]  /*91a0*/  BRA.DIV ~URZ, `(.L_x_2738) ;  /* 0x0001c9e27f007947 */ /* 0x000fea000b800000 */
[----:B------:R3:W4:Y:S02]  /*91b0*/  SHFL.IDX PT, R0, R12, RZ, 0x1c1f ;  /* 0x001c1fff0c007589 */ /* 0x00072400000e0000 */
.L_x_2989:
[----:B------:R-:W-:Y:S01]  /*91c0*/  IMAD R34, R248, c[0x0][0x2c4], RZ ;  /* 0x0000b100f8227a24 */ /* 0x000fe200078e02ff */
[----:B------:R-:W-:Y:S04]  /*91d0*/  BSSY B0, `(.L_x_2739) ;  /* 0x0000015000007945 */ /* 0x000fe80003800000 */
[----:B------:R-:W-:-:S13]  /*91e0*/  ISETP.GE.AND P0, PT, R5, R34, PT ;  /* 0x000000220500720c */ /* 0x000fda0003f06270 */
[----:B------:R-:W-:Y:S05]  /*91f0*/  @P0 BRA `(.L_x_2740) ;  /* 0x0000012000000947 */ /* 0x000fea0003800000 */
[----:B---3--:R-:W3:Y:S04]  /*9200*/  LDL R17, [R1] ;  /* 0x0000000001117983 */ /* 0x008ee80000100800 */
[----:B----4-:R-:W4:Y:S04]  /*9210*/  LDL R15, [R1+0x4] ;  /* 0x00000400010f7983 */ /* 0x010f280000100800 */
[----:B--2---:R-:W2:Y:S04]  /*9220*/  LDL R14, [R1+0x38] ;  /* 0x00003800010e7983 */ /* 0x004ea80000100800 */
[----:B------:R-:W2:Y:S04]  /*9230*/  LDL R18, [R1+0x90] ;  /* 0x0000900001127983 */ /* 0x000ea80000100800 */
[----:B------:R-:W2:Y:S01]  /*9240*/  LDL R16, [R1+0x7c] ;  /* 0x00007c0001107983 */ /* 0x000ea20000100800 */
[----:B------:R-:W-:-:S04]  /*9250*/  LEA R10, P0, R250, R0, 0x1 ;  /* 0x00000000fa0a7211 */ /* 0x000fc800078008ff */
[----:B------:R-:W-:Y:S02]  /*9260*/  LEA.HI.X R11, R250, R4, R251, 0x1, P0 ;  /* 0x00000004fa0b7211 */ /* 0x000fe400000f0cfb */
[-C--:B---3--:R-:W-:Y:S02]  /*9270*/  LEA R8, P1, R17, R0.reuse, 0x1 ;  /* 0x0000000011087211 */ /* 0x088fe400078208ff */
        /* <DEDUP_REMOVED lines=10> */
.L_x_2740:
[----:B------:R-:W-:Y:S05]  /*9320*/  BSYNC B0 ;  /* 0x0000000000007941 */ /* 0x000fea0003800000 */
.L_x_2739:
[----:B------:R-:W-:Y:S05]  /*9330*/  BRA.DIV ~URZ, `(.L_x_2741) ;  /* 0x0001c8c27f007947 */ /* 0x000fea000b800000 */
[----:B--2---:R2:W1:Y:S04]  /*9340*/  SHFL.IDX PT, R4, R6, 0x1, 0x1c1f ;  /* 0x003c1f0006047f89 */ /* 0x00446800000e0000 */
[----:B----4-:R2:W4:Y:S02]  /*9350*/  SHFL.IDX PT, R0, R12, 0x1, 0x1c1f ;  /* 0x003c1f000c007f89 */ /* 0x01052400000e0000 */
.L_x_2990:
[----:B------:R-:W-:Y:S01]  /*9360*/  IADD3 R2, R5, 0x20, RZ ;  /* 0x0000002005027810 */ /* 0x000fe20007ffe0ff */
[----:B------:R-:W-:Y:S03]  /*9370*/  BSSY B0, `(.L_x_2742) ;  /* 0x0000015000007945 */ /* 0x000fe60003800000 */
[----:B------:R-:W-:-:S13]  /*9380*/  ISETP.GE.AND P0, PT, R2, R34, PT ;  /* 0x000000220200720c */ /* 0x000fda0003f06270 */
[----:B------:R-:W-:Y:S05]  /*9390*/  @P0 BRA `(.L_x_2743) ;  /* 0x0000012000000947 */ /* 0x000fea0003800000 */
[----:B--2---:R-:W2:Y:S04]  /*93a0*/  LDL R17, [R1] ;  /* 0x0000000001117983 */ /* 0x004ea80000100800 */
[----:B---3--:R-:W3:Y:S04]  /*93b0*/  LDL R15, [R1+0x4] ;  /* 0x00000400010f7983 */ /* 0x008ee80000100800 */
[----:B----4-:R-:W4:Y:S04]  /*93c0*/  LDL R14, [R1+0x38] ;  /* 0x00003800010e7983 */ /* 0x010f280000100800 */
[----:B------:R-:W4:Y:S04]  /*93d0*/  LDL R18, [R1+0x90] ;  /* 0x0000900001127983 */ /* 0x000f280000100800 */
[----:B------:R-:W4:Y:S01]  /*93e0*/  LDL R16, [R1+0x7c] ;  /* 0x00007c0001107983 */ /* 0x000f220000100800 */
[----:B------:R-:W-:-:S04]  /*93f0*/  LEA R10, P0, R250, R0, 0x1 ;  /* 0x00000000fa0a7211 */ /* 0x000fc800078008ff */
[----:B-1----:R-:W-:Y:S02]  /*9400*/  LEA.HI.X R11, R250, R4, R251, 0x1, P0 ;  /* 0x00000004fa0b7211 */ /* 0x002fe400000f0cfb */
[-C--:B--2---:R-:W-:Y:S02]  /*9410*/  LEA R8, P1, R17, R0.reuse, 0x1 ;  /* 0x0000000011087211 */ /* 0x084fe400078208ff */
        /* <DEDUP_REMOVED lines=10> */
.L_x_2743:
[----:B------:R-:W-:Y:S05]  /*94c0*/  BSYNC B0 ;  /* 0x0000000000007941 */ /* 0x000fea0003800000 */
.L_x_2742:
[----:B------:R-:W-:Y:S05]  /*94d0*/  BRA.DIV ~URZ, `(.L_x_2744) ;  /* 0x0001c7f27f007947 */ /* 0x000fea000b800000 */
[----:B-1----:R1:W2:Y:S02]  /*94e0*/  SHFL.IDX PT, R4, R6, 0x2, 0x1c1f ;  /* 0x005c1f0006047f89 */ /* 0x0022a400000e0000 */
.L_x_2991:
[----:B------:R-:W-:Y:S05]  /*94f0*/  BRA.DIV ~URZ, `(.L_x_2745) ;  /* 0x0001c8427f007947 */ /* 0x000fea000b800000 */
[----:B----4-:R4:W1:Y:S02]  /*9500*/  SHFL.IDX PT, R0, R12, 0x2, 0x1c1f ;  /* 0x005c1f000c007f89 */ /* 0x01086400000e0000 */
.L_x_2992:
[----:B------:R-:W-:Y:S01]  /*9510*/  IADD3 R2, R5, 0x40, RZ ;  /* 0x0000004005027810 */ /* 0x000fe20007ffe0ff */
[----:B------:R-:W-:Y:S03]  /*9520*/  BSSY B0, `(.L_x_2746) ;  /* 0x0000015000007945 */ /* 0x000fe60003800000 */
[----:B------:R-:W-:-:S13]  /*9530*/  ISETP.GE.AND P0, PT, R2, R34, PT ;  /* 0x000000220200720c */ /* 0x000fda0003f06270 */
[----:B------:R-:W-:Y:S05]  /*9540*/  @P0 BRA `(.L_x_2747) ;  /* 0x0000012000000947 */ /* 0x000fea0003800000 */
[----:B---3--:R-:W3:Y:S04]  /*9550*/  LDL R17, [R1] ;  /* 0x0000000001117983 */ /* 0x008ee80000100800 */
[----:B----4-:R-:W4:Y:S04]  /*9560*/  LDL R15, [R1+0x4] ;  /* 0x00000400010f7983 */ /* 0x010f280000100800 */
[----:B--2---:R-:W2:Y:S04]  /*9570*/  LDL R14, [R1+0x38] ;  /* 0x00003800010e7983 */ /* 0x004ea80000100800 */
[----:B------:R-:W2:Y:S04]  /*9580*/  LDL R18, [R1+0x90] ;  /* 0x0000900001127983 */ /* 0x000ea80000100800 */
[----:B------:R-:W2:Y:S01]  /*9590*/  LDL R16, [R1+0x7c] ;  /* 0x00007c0001107983 */ /* 0x000ea20000100800 */
[----:B-1----:R-:W-:-:S04]  /*95a0*/  LEA R10, P0, R250, R0, 0x1 ;  /* 0x00000000fa0a7211 */ /* 0x002fc800078008ff */
        /* <DEDUP_REMOVED lines=12> */
.L_x_2747:
[----:B------:R-:W-:Y:S05]  /*9670*/  BSYNC B0 ;  /* 0x0000000000007941 */ /* 0x000fea0003800000 */
.L_x_2746:
[----:B------:R-:W-:Y:S05]  /*9680*/  BRA.DIV ~URZ, `(.L_x_2748) ;  /* 0x0001c7227f007947 */ /* 0x000fea000b800000 */
[----:B--2---:R2:W3:Y:S04]  /*9690*/  SHFL.IDX PT, R4, R6, 0x3, 0x1c1f ;  /* 0x007c1f0006047f89 */ /* 0x0044e800000e0000 */
[----:B-1----:R2:W1:Y:S02]  /*96a0*/  SHFL.IDX PT, R0, R12, 0x3, 0x1c1f ;  /* 0x007c1f000c007f89 */ /* 0x00246400000e0000 */
.L_x_2993:
[----:B--2---:R-:W2:Y:S04]  /*96b0*/  LDL R101, [R1] ;  /* 0x0000000001657983 */ /* 0x004ea80000100800 */
[----:B----4-:R-:W4:Y:S04]  /*96c0*/  LDL R102, [R1+0x90] ;  /* 0x0000900001667983 */ /* 0x010f280000100800 */
[----:B---3--:R-:W3:Y:S04]  /*96d0*/  LDL R99, [R1+0x4] ;  /* 0x0000040001637983 */ /* 0x008ee80000100800 */
[----:B------:R-:W3:Y:S04]  /*96e0*/  LDL R104, [R1+0x38] ;  /* 0x0000380001687983 */ /* 0x000ee80000100800 */
[----:B------:R-:W3:Y:S01]  /*96f0*/  LDL R100, [R1+0x7c] ;  /* 0x00007c0001647983 */ /* 0x000ee20000100800 */
[----:B------:R-:W-:-:S04]  /*9700*/  IADD3 R2, R5, 0x60, RZ ;  /* 0x0000006005027810 */ /* 0x000fc80007ffe0ff */
[----:B------:R-:W-:-:S13]  /*9710*/  ISETP.GE.AND P0, PT, R2, R34, PT ;  /* 0x000000220200720c */ /* 0x000fda0003f06270 */
[----:B-1----:R-:W-:-:S04]  /*9720*/  @!P0 LEA R10, P1, R250, R0, 0x1 ;  /* 0x00000000fa0a8211 */ /* 0x002fc800078208ff */
[----:B------:R-:W-:Y:S01]  /*9730*/  @!P0 LEA.HI.X R11, R250, R4, R251, 0x1, P1 ;  /* 0x00000004fa0b8211 */ /* 0x000fe200008f0cfb */
[----:B-----5:R-:W-:-:S05]  /*9740*/  IMAD.WIDE.U32 R16, R13, c[0x0][0x2b0], RZ ;  /* 0x0000ac000d107a25 */ /* 0x020fca00078e00ff */
[----:B------:R1:W-:Y:S01]  /*9750*/  STL.64 [R1+0x48], R16 ;  /* 0x0000481001007387 */ /* 0x0003e20000100a00 */
[----:B--2---:R-:W-:-:S04]  /*9760*/  @!P0 LEA R8, P1, R101, R0, 0x1 ;  /* 0x0000000065088211 */ /* 0x004fc800078208ff */
        /* <DEDUP_REMOVED lines=11> */
[----:B--2---:R-:W-:-:S05]  /*9820*/  SHF.R.S32.HI R0, RZ, 0x1f, R13 ;  /* 0x0000001fff007819 */ /* 0x004fca000001140d */
        /* <DEDUP_REMOVED lines=94> */
.L_x_2749:
        /* <DEDUP_REMOVED lines=123> */
.L_x_2753:
[----:B--2---:R-:W-:Y:S05]  /*a5c0*/  BSYNC B0 ;  /* 0x0000000000007941 */ /* 0x004fea0003800000 */
.L_x_2752:
        /* <DEDUP_REMOVED lines=117> */
.L_x_2755:
[----:B---34-:R-:W-:Y:S05]  /*ad20*/  BSYNC B0 ;  /* 0x0000000000007941 */ /* 0x018fea0003800000 */
.L_x_2754:
        /* <DEDUP_REMOVED lines=97> */
.L_x_2759:
[----:B------:R-:W-:Y:S05]  /*b340*/  BSYNC B0 ;  /* 0x0000000000007941 */ /* 0x000fea0003800000 */
.L_x_2758:
        /* <DEDUP_REMOVED lines=50> */
.L_x_2761:
[----:B------:R-:W-:Y:S05]  /*b670*/  BSYNC B0 ;  /* 0x0000000000007941 */ /* 0x000fea0003800000 */
.L_x_2760:
        /* <DEDUP_REMOVED lines=50> */
.L_x_2763:
[----:B------:R-:W-:Y:S05]  /*b9a0*/  BSYNC B0 ;  /* 0x0000000000007941 */ /* 0x000fea0003800000 */
.L_x_2762:
        /* <DEDUP_REMOVED lines=50> */
.L_x_2765:
[----:B------:R-:W-:Y:S05]  /*bcd0*/  BSYNC B0 ;  /* 0x0000000000007941 */ /* 0x000fea0003800000 */
.L_x_2764:
        /* <DEDUP_REMOVED lines=50> */
.L_x_2767:
[----:B------:R-:W-:Y:S05]  /*c000*/  BSYNC B0 ;  /* 0x0000000000007941 */ /* 0x000fea0003800000 */
.L_x_2766:
        /* <DEDUP_REMOVED lines=49> */
.L_x_2757:
[----:B------:R-:W-:Y:S05]  /*c320*/  BSYNC B1 ;  /* 0x0000000000017941 */ /* 0x000fea0003800000 */
.L_x_2756:
        /* <DEDUP_REMOVED lines=53> */
.L_x_2770:
[----:B------:R-:W-:Y:S05]  /*c680*/  BSYNC B0 ;  /* 0x0000000000007941 */ /* 0x000fea0003800000 */
.L_x_2769:
        /* <DEDUP_REMOVED lines=50> */
.L_x_2772:
[----:B------:R-:W-:Y:S05]  /*c9b0*/  BSYNC B0 ;  /* 0x0000000000007941 */ /* 0x000fea0003800000 */
.L_x_2771:
        /* <DEDUP_REMOVED lines=50> */
.L_x_2774:
[----:B------:R-:W-:Y:S05]  /*cce0*/  BSYNC B0 ;  /* 0x0000000000007941 */ /* 0x000fea0003800000 */
.L_x_2773:
        /* <DEDUP_REMOVED lines=50> */
.L_x_2776:
[----:B------:R-:W-:Y:S05]  /*d010*/  BSYNC B0 ;  /* 0x0000000000007941 */ /* 0x000fea0003800000 */
.L_x_2775:
        /* <DEDUP_REMOVED lines=50> */
.L_x_2778:
[----:B------:R-:W-:Y:S05]  /*d340*/  BSYNC B0 ;  /* 0x0000000000007941 */ /* 0x000fea0003800000 */
.L_x_2777:
        /* <DEDUP_REMOVED lines=50> */
.L_x_2751:
        /* <DEDUP_REMOVED lines=75> */
.L_x_2780:
[----:B--2---:R-:W-:Y:S05]  /*db20*/  BSYNC B0 ;  /* 0x0000000000007941 */ /* 0x004fea0003800000 */
.L_x_2779:
        /* <DEDUP_REMOVED lines=90> */
.L_x_2782:
[----:B---3--:R-:W-:Y:S05]  /*e0d0*/  BSYNC B0 ;  /* 0x0000000000007941 */ /* 0x008fea0003800000 */
.L_x_2781:
        /* <DEDUP_REMOVED lines=156> */
.L_x_2786:
[----:B------:R-:W-:Y:S05]  /*eaa0*/  BSYNC B0 ;  /* 0x0000000000007941 */ /* 0x000fea0003800000 */
.L_x_2785:
        /* <DEDUP_REMOVED lines=108> */
.L_x_2788:
[----:B------:R-:W-:Y:S05]  /*f170*/  BSYNC B0 ;  /* 0x0000000000007941 */ /* 0x000fea0003800000 */
.L_x_2787:
        /* <DEDUP_REMOVED lines=107> */
.L_x_2784:
[----:B------:R-:W-:Y:S05]  /*f830*/  BSYNC B1 ;  /* 0x0000000000017941 */ /* 0x000fea0003800000 */
.L_x_2783:
        /* <DEDUP_REMOVED lines=113> */
.L_x_2790:
[----:B------:R-:W-:Y:S05]  /*ff50*/  BSYNC B0 ;  /* 0x0000000000007941 */ /* 0x000fea0003800000 */
.L_x_2789:
        /* <DEDUP_REMOVED lines=108> */
.L_x_2792:
[----:B------:R-:W-:Y:S05]  /*10620*/  BSYNC B0 ;  /* 0x0000000000007941 */ /* 0x000fea0003800000 */
.L_x_2791:
        /* <DEDUP_REMOVED lines=107> */
.L_x_2768:
[----:B------:R-:W-:Y:S05]  /*10ce0*/  BSYNC B2 ;  /* 0x0000000000027941 */ /* 0x000fea0003800000 */
.L_x_2750:
[----:B---3--:R-:W-:Y:S01]  /*10cf0*/  IMAD R0, R97, c[0x0][0x208], RZ ;  /* 0x0000820061007a24 */ /* 0x008fe200078e02ff */
[----:B------:R-:W-:-:S04]  /*10d00*/  DEPBAR.LE SB0, 0x0 ;  /* 0x000080000000791a */ /* 0x000fc80000000000 */
[C---:B------:R-:W-:Y:S01]  /*10d10*/  IMAD.WIDE.U32 R2, R213.reuse, c[0x0][0x208], RZ ;  /* 0x00008200d5027a25 */ /* 0x040fe200078e00ff */
[----:B------:R-:W-:Y:S01]  /*10d20*/  BAR.SYNC.DEFER_BLOCKING 0x0 ;  /* 0x0000000000007b1d */ /* 0x000fe20000010000 */
[C---:B------:R-:W-:Y:S02]  /*10d30*/  ISETP.GE.AND P3, PT, R250.reuse, c[0x0][0x1d4], PT ;  /* 0x00007500fa007a0c */ /* 0x040fe40003f66270 */
        /* <DEDUP_REMOVED lines=10> */
[----:B------:R-:W-:Y:S01]  /*10de0*/  IMAD.WIDE.U32 R2, R211, c[0x0][0x218], R2 ;  /* 0x00008600d3027a25 */ /* 0x000fe200078e0002 */
        /* <DEDUP_REMOVED lines=8> */
[----:B------:R-:W-:Y:S01]  /*10e70*/  STL [R1+0x28], R5 ;  /* 0x0000280501007387 */ /* 0x000fe20000100800 */
[----:B------:R-:W-:Y:S01]  /*10e80*/  LEA R26, P0, R0, c[0x0][0x1f8], 0x1 ;  /* 0x00007e00001a7a11 */ /* 0x000fe200078008ff */
[----:B------:R-:W-:Y:S02]  /*10e90*/  IMAD.SHL.U32 R210, R104, 0x2, RZ ;  /* 0x0000000268d27824 */ /* 0x000fe400078e00ff */
[----:B------:R-:W-:Y:S01]  /*10ea0*/  LDSM.16.M88.4 R16, [R198] ;  /* 0x00000000c610783b */ /* 0x000fe20000000200 */
[----:B------:R-:W-:Y:S01]  /*10eb0*/  LEA.HI.X R6, R0, c[0x0][0x1fc], R2, 0x1, P0 ;  /* 0x00007f0000067a11 */ /* 0x000fe200000f0c02 */
[----:B------:R-:W-:Y:S01]  /*10ec0*/  IMAD.IADD R0, R109, 0x1, -R103 ;  /* 0x000000016d007824 */ /* 0x000fe200078e0a67 */
[----:B-1----:R-:W-:Y:S01]  /*10ed0*/  ISETP.GT.AND P4, PT, R27, 0x3f, PT ;  /* 0x0000003f1b00780c */ /* 0x002fe20003f84270 */
[----:B------:R-:W1:Y:S01]  /*10ee0*/  SHFL.IDX PT, R2, R26, RZ, 0x1c1f ;  /* 0x001c1fff1a027589 */ /* 0x000e6200000e0000 */
[----:B------:R-:W-:-:S02]  /*10ef0*/  IMAD.SHL.U32 R227, R99, 0x2, RZ ;  /* 0x0000000263e37824 */ /* 0x000fc400078e00ff */
[----:B------:R-:W-:Y:S01]  /*10f00*/  ISETP.LT.OR P1, PT, R0, 0x1, P3 ;  /* 0x000000010000780c */ /* 0x000fe20001f21670 */
[----:B------:R-:W2:Y:S04]  /*10f10*/  SHFL.IDX PT, R3, R6, RZ, 0x1c1f ;  /* 0x001c1fff06037589 */ /* 0x000ea800000e0000 */
[----:B------:R3:W4:Y:S04]  /*10f20*/  LDSM.16.M88.4 R12, [R198+0x1000] ;  /* 0x00100000c60c783b */ /* 0x0007280000000200 */
[----:B-----5:R3:W3:Y:S01]  /*10f30*/  LDSM.16.M88.4 R36, [R171] ;  /* 0x00000000ab24783b */ /* 0x0206e20000000200 */
[----:B------:R-:W-:-:S03]  /*10f40*/  @P4 LOP3.LUT R209, R209, 0x100000, RZ, 0xfc, !PT ;  /* 0x00100000d1d14812 */ /* 0x000fc600078efcff */
[----:B------:R3:W3:Y:S04]  /*10f50*/  LDSM.16.M88.4 R32, [R171+0x400] ;  /* 0x00040000ab20783b */ /* 0x0006e80000000200 */
[----:B----4-:R4:W3:Y:S01]  /*10f60*/  LDSM.16.M88.4 R28, [R171+0x800] ;  /* 0x00080000ab1c783b */ /* 0x0108e20000000200 */
[----:B-1----:R-:W-:-:S03]  /*10f70*/  IADD3 R4, P0, R2, R229, RZ ;  /* 0x000000e502047210 */ /* 0x002fc60007f1e0ff */
[----:B------:R4:W1:Y:S02]  /*10f80*/  LDSM.16.M88.4 R20, [R199] ;  /* 0x00000000c714783b */ /* 0x0008640000000200 */
[----:B--2---:R-:W-:Y:S02]  /*10f90*/  IMAD.X R5, R3, 0x1, R228, P0 ;  /* 0x0000000103057824 */ /* 0x004fe400000e06e4 */
[----:B------:R4:W2:Y:S01]  /*10fa0*/  LDSM.16.M88.4 R8, [R199+0x1000] ;  /* 0x00100000c708783b */ /* 0x0008a20000000200 */
[----:B------:R-:W-:-:S03]  /*10fb0*/  IADD3 R24, P0, R2, R231, RZ ;  /* 0x000000e702187210 */ /* 0x000fc60007f1e0ff */
[----:B------:R4:W1:Y:S02]  /*10fc0*/  LDSM.16.M88.4 R40, [R200] ;  /* 0x00000000c828783b */ /* 0x0008640000000200 */
[----:B------:R-:W-:Y:S02]  /*10fd0*/  IMAD.X R25, R3, 0x1, R230, P0 ;  /* 0x0000000103197824 */ /* 0x000fe400000e06e6 */
[----:B------:R4:W1:Y:S04]  /*10fe0*/  LDSM.16.M88.4 R44, [R208] ;  /* 0x00000000d02c783b */ /* 0x0008680000000200 */
[----:B------:R4:W1:Y:S04]  /*10ff0*/  LDSM.16.M88.4 R60, [R207] ;  /* 0x00000000cf3c783b */ /* 0x0008680000000200 */
[----:B------:R-:W-:Y:S01]  /*11000*/  @!PT LDS RZ, [RZ] ;  /* 0x00000000fffff984 */ /* 0x000fe20000000800 */
[----:B------:R-:W-:Y:S01]  /*11010*/  @!PT LDS RZ, [RZ] ;  /* 0x00000000fffff984 */ /* 0x000fe20000000800 */
[----:B------:R-:W-:Y:S01]  /*11020*/  @!PT LDS RZ, [RZ] ;  /* 0x00000000fffff984 */ /* 0x000fe20000000800 */
[----:B------:R4:W-:Y:S01]  /*11030*/  LDGSTS.E.BYPASS.LTC128B.128 [R210+0x1880], [R4.64], !P1 ;  /* 0x0188000004d27fae */ /* 0x0009e2000c901d48 */
[----:B------:R-:W-:-:S04]  /*11040*/  ISETP.GE.AND P1, PT, R101, c[0x0][0x1d4], PT ;  /* 0x0000750065007a0c */ /* 0x000fc80003f26270 */
[----:B------:R-:W-:-:S13]  /*11050*/  ISETP.LT.OR P0, PT, R0, 0x1, P1 ;  /* 0x000000010000780c */ /* 0x000fda0000f01670 */
[----:B------:R4:W-:Y:S01]  /*11060*/  LDGSTS.E.BYPASS.LTC128B.128 [R210+0x2480], [R24.64], !P0 ;  /* 0x0248000018d27fae */ /* 0x0009e2000c101d48 */
[----:B------:R-:W-:-:S05]  /*11070*/  IADD3 R2, P0, R2, R227, RZ ;  /* 0x000000e302027210 */ /* 0x000fca0007f1e0ff */
[----:B------:R-:W-:Y:S01]  /*11080*/  IMAD.X R3, R3, 0x1, R226, P0 ;  /* 0x0000000103037824 */ /* 0x000fe200000e06e2 */
[----:B------:R-:W-:-:S13]  /*11090*/  ISETP.LT.OR P0, PT, R0, 0x1, P2 ;  /* 0x000000010000780c */ /* 0x000fda0001701670 */
[----:B------:R4:W-:Y:S01]  /*110a0*/  LDGSTS.E.BYPASS.LTC128B.128 [R210+0x3080], [R2.64], !P0 ;  /* 0x0308000002d27fae */ /* 0x0009e2000c101d48 */
[----:B------:R-:W-:Y:S05]  /*110b0*/  @P4 BRA `(.L_x_2794) ;  /* 0x0000012000004947 */ /* 0x000fea0003800000 */
[----:B-123--:R-:W-:Y:S05]  /*110c0*/  BRA.DIV ~URZ, `(.L_x_2795) ;  /* 0x00014db27f007947 */ /* 0x00efea000b800000 */
[----:B----4-:R1:W2:Y:S04]  /*110d0*/  SHFL.IDX PT, R4, R6, 0x1, 0x1c1f ;  /* 0x003c1f0006047f89 */ /* 0x0102a800000e0000 */
[----:B------:R1:W3:Y:S02]  /*110e0*/  SHFL.IDX PT, R2, R26, 0x1, 0x1c1f ;  /* 0x003c1f001a027f89 */ /* 0x0002e400000e0000 */
.L_x_2994:
        /* <DEDUP_REMOVED lines=15> */
.L_x_2794:
[----:B-123--:R-:W-:Y:S05]  /*111e0*/  BSYNC B0 ;  /* 0x0000000000007941 */ /* 0x00efea0003800000 */
.L_x_2793:
[----:B------:R-:W2:Y:S04]  /*111f0*/  LDL R0, [R1+0x1c] ;  /* 0x00001c0001007983 */ /* 0x000ea80000100800 */
[----:B------:R-:W0:Y:S01]  /*11200*/  LDGDEPBAR ;  /* 0x00000000000079af */ /* 0x000e220000000000 */
[----:B------:R-:W-:Y:S01]  /*11210*/  WARPSYNC 0xffffffff ;  /* 0xffffffff00007948 */ /* 0x000fe20003800000 */
[C---:B------:R-:W-:Y:S01]  /*11220*/  HMMA.16816.F32.BF16 R64, R12.reuse, R36, RZ ;  /* 0x000000240c40723c */ /* 0x040fe200000418ff */
[----:B------:R-:W-:Y:S07]  /*11230*/  BSSY B1, `(.L_x_2796) ;  /* 0x00000b8000017945 */ /* 0x000fee0003800000 */
[C---:B------:R-:W-:Y:S08]  /*11240*/  HMMA.16816.F32.BF16 R52, R12.reuse, R32, RZ ;  /* 0x000000200c34723c */ /* 0x040ff000000418ff */
[C---:B----4-:R-:W-:Y:S08]  /*11250*/  HMMA.16816.F32.BF16 R24, R12.reuse, R28, RZ ;  /* 0x0000001c0c18723c */ /* 0x050ff000000418ff */
        /* <DEDUP_REMOVED lines=12> */
[C---:B------:R-:W-:Y:S08]  /*11320*/  HMMA.16816.F32.BF16 R112, R8.reuse, R40, R64 ;  /* 0x000000280870723c */ /* 0x040ff00000041840 */
[C---:B------:R-:W-:Y:S01]  /*11330*/  HMMA.16816.F32.BF16 R104, R8.reuse, R44, R52 ;  /* 0x0000002c0868723c */ /* 0x040fe20000041834 */
[----:B------:R-:W-:Y:S07]  /*11340*/  LDSM.16.M88.4 R52, [R205] ;  /* 0x00000000cd34783b */ /* 0x000fee0000000200 */
[C---:B------:R-:W-:Y:S01]  /*11350*/  HMMA.16816.F32.BF16 R100, R8.reuse, R60, R24 ;  /* 0x0000003c0864723c */ /* 0x040fe20000041818 */
[----:B------:R-:W-:Y:S07]  /*11360*/  LDSM.16.M88.4 R24, [R199+0x3000] ;  /* 0x00300000c718783b */ /* 0x000fee0000000200 */
[C---:B------:R-:W-:Y:S01]  /*11370*/  HMMA.16816.F32.BF16 R96, R8.reuse, R42, R56 ;  /* 0x0000002a0860723c */ /* 0x040fe20000041838 */
[----:B------:R-:W-:Y:S07]  /*11380*/  LDSM.16.M88.4 R56, [R206] ;  /* 0x00000000ce38783b */ /* 0x000fee0000000200 */
[C---:B------:R-:W-:Y:S08]  /*11390*/  HMMA.16816.F32.BF16 R92, R8.reuse, R46, R48 ;  /* 0x0000002e085c723c */ /* 0x040ff00000041830 */
[----:B------:R-:W-:Y:S01]  /*113a0*/  HMMA.16816.F32.BF16 R76, R8, R62, R12 ;  /* 0x0000003e084c723c */ /* 0x000fe2000004180c */
[----:B------:R-:W1:Y:S04]  /*113b0*/  LDSM.16.M88.4 R8, [R198+0x3000] ;  /* 0x00300000c608783b */ /* 0x000e680000000200 */
[----:B------:R-:W3:Y:S03]  /*113c0*/  LDSM.16.M88.4 R12, [R198+0x2000] ;  /* 0x00200000c60c783b */ /* 0x000ee60000000200 */
[C---:B------:R-:W-:Y:S08]  /*113d0*/  HMMA.16816.F32.BF16 R68, R20.reuse, R40, R68 ;  /* 0x000000281444723c */ /* 0x040ff00000041844 */
[C---:B------:R-:W-:Y:S08]  /*113e0*/  HMMA.16816.F32.BF16 R40, R20.reuse, R42, R84 ;  /* 0x0000002a1428723c */ /* 0x040ff00000041854 */
[C---:B------:R-:W-:Y:S08]  /*113f0*/  HMMA.16816.F32.BF16 R48, R20.reuse, R44, R72 ;  /* 0x0000002c1430723c */ /* 0x040ff00000041848 */
[C---:B------:R-:W-:Y:S08]  /*11400*/  HMMA.16816.F32.BF16 R64, R20.reuse, R60, R80 ;  /* 0x0000003c1440723c */ /* 0x040ff00000041850 */
[C---:B------:R-:W-:Y:S08]  /*11410*/  HMMA.16816.F32.BF16 R44, R20.reuse, R46, R88 ;  /* 0x0000002e142c723c */ /* 0x040ff00000041858 */
[----:B------:R-:W-:Y:S01]  /*11420*/  HMMA.16816.F32.BF16 R20, R20, R62, R28 ;  /* 0x0000003e1414723c */ /* 0x000fe2000004181c */
[----:B------:R-:W4:Y:S04]  /*11430*/  LDSM.16.M88.4 R60, [R204] ;  /* 0x00000000cc3c783b */ /* 0x000f280000000200 */
[----:B------:R-:W5:Y:S03]  /*11440*/  LDSM.16.M88.4 R28, [R199+0x2000] ;  /* 0x00200000c71c783b */ /* 0x000f660000000200 */
[C---:B-1----:R-:W-:Y:S08]  /*11450*/  HMMA.16816.F32.BF16 R84, R8.reuse, R18, R76 ;  /* 0x000000120854723c */ /* 0x042ff0000004184c */
[C---:B------:R-:W-:Y:S08]  /*11460*/  HMMA.16816.F32.BF16 R80, R8.reuse, R36, R112 ;  /* 0x000000240850723c */ /* 0x040ff00000041870 */
[C---:B------:R-:W-:Y:S08]  /*11470*/  HMMA.16816.F32.BF16 R104, R8.reuse, R32, R104 ;  /* 0x000000200868723c */ /* 0x040ff00000041868 */
[C---:B------:R-:W-:Y:S08]  /*11480*/  HMMA.16816.F32.BF16 R100, R8.reuse, R16, R100 ;  /* 0x000000100864723c */ /* 0x040ff00000041864 */
[C---:B------:R-:W-:Y:S08]  /*11490*/  HMMA.16816.F32.BF16 R96, R8.reuse, R38, R96 ;  /* 0x000000260860723c */ /* 0x040ff00000041860 */
[----:B------:R-:W-:Y:S08]  /*114a0*/  HMMA.16816.F32.BF16 R92, R8, R34, R92 ;  /* 0x00000022085c723c */ /* 0x000ff0000004185c */
[C---:B---3--:R-:W-:Y:S08]  /*114b0*/  HMMA.16816.F32.BF16 R76, R12.reuse, R36, R68 ;  /* 0x000000240c4c723c */ /* 0x048ff00000041844 */
        /* <DEDUP_REMOVED lines=13> */
[C---:B------:R-:W-:Y:S08]  /*11590*/  HMMA.16816.F32.BF16 R116, R24.reuse, R52, R104 ;  /* 0x000000341874723c */ /* 0x040ff00000041868 */
[C---:B------:R-:W-:Y:S08]  /*115a0*/  HMMA.16816.F32.BF16 R112, R24.reuse, R54, R92 ;  /* 0x000000361870723c */ /* 0x040ff0000004185c */
[C---:B----4-:R-:W-:Y:S08]  /*115b0*/  HMMA.16816.F32.BF16 R120, R24.reuse, R60, R100 ;  /* 0x0000003c1878723c */ /* 0x050ff00000041864 */
        /* <DEDUP_REMOVED lines=28> */
[----:B------:R-:W-:Y:S08]  /*11780*/  HMMA.16816.F32.BF16 R64, R8, R34, R64 ;  /* 0x000000220840723c */ /* 0x000ff00000041840 */
[C---:B----4-:R-:W-:Y:S08]  /*11790*/  HMMA.16816.F32.BF16 R52, R12.reuse, R36, R52 ;  /* 0x000000240c34723c */ /* 0x050ff00000041834 */
[C---:B------:R-:W-:Y:S08]  /*117a0*/  HMMA.16816.F32.BF16 R48, R12.reuse, R38, R48 ;  /* 0x000000260c30723c */ /* 0x040ff00000041830 */
        /* <DEDUP_REMOVED lines=9> */
[----:B------:R-:W2:Y:S04]  /*11840*/  LDL R2, [R1+0x58] ;  /* 0x0000580001027983 */ /* 0x000ea80000100800 */
        /* <DEDUP_REMOVED lines=42> */
.L_x_2995:
[----:B------:R-:W-:Y:S05]  /*11af0*/  BRA.DIV ~URZ, `(.L_x_2799) ;  /* 0x000144c27f007947 */ /* 0x000fea000b800000 */
[----:B------:R3:W4:Y:S02]  /*11b00*/  SHFL.IDX PT, R0, R6, RZ, 0x1c1f ;  /* 0x001c1fff06007589 */ /* 0x00072400000e0000 */
.L_x_2996:
[----:B------:R-:W-:Y:S01]  /*11b10*/  BSSY B0, `(.L_x_2800) ;  /* 0x0000013000007945 */ /* 0x000fe20003800000 */
[----:B------:R-:W-:Y:S05]  /*11b20*/  @!P1 BRA `(.L_x_2801) ;  /* 0x0000011000009947 */ /* 0x000fea0003800000 */
[----:B------:R-:W5:Y:S04]  /*11b30*/  LDL R12, [R1] ;  /* 0x00000000010c7983 */ /* 0x000f680000100800 */
[----:B---3--:R-:W3:Y:S01]  /*11b40*/  LDL R11, [R1+0x4] ;  /* 0x00000400010b7983 */ /* 0x008ee20000100800 */
[----:B------:R-:W-:Y:S02]  /*11b50*/  ISETP.GE.AND P0, PT, R250, c[0x0][0x1d4], PT ;  /* 0x00007500fa007a0c */ /* 0x000fe40003f06270 */
        /* <DEDUP_REMOVED lines=8> */
[----:B--2---:R-:W-:-:S05]  /*11be0*/  IADD3 R2, P0, R0, R227, RZ ;  /* 0x000000e300027210 */ /* 0x004fca0007f1e0ff */
[----:B------:R-:W-:Y:S01]  /*11bf0*/  IMAD.X R3, R4, 0x1, R226, P0 ;  /* 0x0000000104037824 */ /* 0x000fe200000e06e2 */
[----:B-----5:R-:W-:Y:S02]  /*11c00*/  ISETP.GE.AND P1, PT, R12, c[0x0][0x1d4], PT ;  /* 0x000075000c007a0c */ /* 0x020fe40003f26270 */
[----:B---3--:R-:W-:-:S11]  /*11c10*/  ISETP.GE.AND P0, PT, R11, c[0x0][0x1d4], PT ;  /* 0x000075000b007a0c */ /* 0x008fd60003f06270 */
[----:B------:R2:W-:Y:S04]  /*11c20*/  LDGSTS.E.BYPASS.LTC128B.128 [R210+0x4880], [R8.64], !P1 ;  /* 0x0488000008d27fae */ /* 0x0005e8000c901d48 */
[----:B------:R2:W-:Y:S02]  /*11c30*/  LDGSTS.E.BYPASS.LTC128B.128 [R210+0x5480], [R2.64], !P0 ;  /* 0x0548000002d27fae */ /* 0x0005e4000c101d48 */
.L_x_2801:
[----:B------:R-:W-:Y:S05]  /*11c40*/  BSYNC B0 ;  /* 0x0000000000007941 */ /* 0x000fea0003800000 */
.L_x_2800:
[----:B------:R-:W-:Y:S01]  /*11c50*/  ISETP.GE.AND P0, PT, R10, 0x21, PT ;  /* 0x000000210a00780c */ /* 0x000fe20003f06270 */
[----:B------:R-:W-:Y:S06]  /*11c60*/  BRA.DIV ~URZ, `(.L_x_2802) ;  /* 0x000143c27f007947 */ /* 0x000fec000b800000 */
[----:B--2---:R2:W1:Y:S04]  /*11c70*/  SHFL.IDX PT, R4, R5, 0x1, 0x1c1f ;  /* 0x003c1f0005047f89 */ /* 0x00446800000e0000 */
[----:B----4-:R2:W4:Y:S02]  /*11c80*/  SHFL.IDX PT, R0, R6, 0x1, 0x1c1f ;  /* 0x003c1f0006007f89 */ /* 0x01052400000e0000 */
.L_x_2997:
[----:B------:R-:W-:Y:S05]  /*11c90*/  @!P0 BRA `(.L_x_2797) ;  /* 0x0000011000008947 */ /* 0x000fea0003800000 */
[----:B--23--:R-:W2:Y:S04]  /*11ca0*/  LDL R6, [R1] ;  /* 0x0000000001067983 */ /* 0x00cea80000100800 */
[----:B-1----:R-:W3:Y:S01]  /*11cb0*/  LDL R5, [R1+0x4] ;  /* 0x0000040001057983 */ /* 0x002ee20000100800 */
[----:B------:R-:W-:-:S02]  /*11cc0*/  ISETP.GE.AND P0, PT, R250, c[0x0][0x1d4], PT ;  /* 0x00007500fa007a0c */ /* 0x000fc40003f06270 */
        /* <DEDUP_REMOVED lines=8> */
[----:B-1----:R-:W-:-:S05]  /*11d50*/  IADD3 R2, P0, R0, R227, RZ ;  /* 0x000000e300027210 */ /* 0x002fca0007f1e0ff */
[----:B------:R-:W-:Y:S01]  /*11d60*/  IMAD.X R3, R4, 0x1, R226, P0 ;  /* 0x0000000104037824 */ /* 0x000fe200000e06e2 */
[----:B--2---:R-:W-:Y:S02]  /*11d70*/  ISETP.GE.AND P1, PT, R6, c[0x0][0x1d4], PT ;  /* 0x0000750006007a0c */ /* 0x004fe40003f26270 */
[----:B---3--:R-:W-:-:S11]  /*11d80*/  ISETP.GE.AND P0, PT, R5, c[0x0][0x1d4], PT ;  /* 0x0000750005007a0c */ /* 0x008fd60003f06270 */
[----:B------:R1:W-:Y:S04]  /*11d90*/  LDGSTS.E.BYPASS.LTC128B.128 [R210+0x5080], [R8.64], !P1 ;  /* 0x0508000008d27fae */ /* 0x0003e8000c901d48 */
[----:B------:R1:W-:Y:S02]  /*11da0*/  LDGSTS.E.BYPASS.LTC128B.128 [R210+0x5c80], [R2.64], !P0 ;  /* 0x05c8000002d27fae */ /* 0x0003e4000c101d48 */
.L_x_2797:
[----:B------:R-:W-:Y:S05]  /*11db0*/  BSYNC B1 ;  /* 0x0000000000017941 */ /* 0x000fea0003800000 */
.L_x_2796:
[----:B-1----:R-:W5:Y:S01]  /*11dc0*/  LDL R2, [R1+0x54] ;  /* 0x0000540001027983 */ /* 0x002f620000100800 */
[----:B------:R-:W-:-:S03]  /*11dd0*/  IMAD.MOV.U32 R3, RZ, RZ, c[0x0][0x2c4] ;  /* 0x0000b100ff037624 */ /* 0x000fc600078e00ff */
[----:B----4-:R-:W5:Y:S02]  /*11de0*/  LDL R0, [R1+0x78] ;  /* 0x0000780001007983 */ /* 0x010f640000100800 */
[----:B------:R-:W-:Y:S01]  /*11df0*/  ISETP.NE.AND P0, PT, R3, 0x1, PT ;  /* 0x000000010300780c */ /* 0x000fe20003f05270 */
[----:B------:R-:W-:Y:S01]  /*11e00*/  ULDC UR4, c[0x0][0x324] ;  /* 0x0000c90000047ab9 */ /* 0x000fe20000000800 */
[----:B------:R-:W0:Y:S01]  /*11e10*/  LDGDEPBAR ;  /* 0x00000000000079af */ /* 0x000e220000000000 */
[----:B------:R-:W-:Y:S01]  /*11e20*/  ULOP3.LUT UR4, URZ, UR4, URZ, 0x33, !UPT ;  /* 0x000000043f047292 */ /* 0x000fe2000f8e333f */
[----:B------:R-:W-:Y:S01]  /*11e30*/  IMAD.IADD R11, R109, 0x1, -R252 ;  /* 0x000000016d0b7824 */ /* 0x000fe200078e0afc */
[----:B------:R-:W-:Y:S01]  /*11e40*/  IADD3 R12, -R252, R108, RZ ;  /* 0x0000006cfc0c7210 */ /* 0x000fe20007ffe1ff */
[----:B-----5:R-:W-:Y:S01]  /*11e50*/  IMAD.IADD R0, R0, 0x1, R2 ;  /* 0x0000000100007824 */ /* 0x020fe200078e0202 */
        /* <DEDUP_REMOVED lines=8> */
[----:B------:R1:W4:Y:S02]  /*11ee0*/  SHFL.IDX PT, R2, R8, RZ, 0x1c1f ;  /* 0x001c1fff08027589 */ /* 0x00032400000e0000 */
.L_x_2998:
        /* <DEDUP_REMOVED lines=17> */
.L_x_2806:
[----:B------:R-:W-:-:S04]  /*12000*/  MOV R3, 0x1 ;  /* 0x0000000100037802 */ /* 0x000fc80000000f00 */
[----:B------:R-:W-:-:S13]  /*12010*/  ISETP.NE.AND P0, PT, R3, c[0x0][0x32c], PT ;  /* 0x0000cb0003007a0c */ /* 0x000fda0003f05270 */
[----:B------:R-:W-:-:S05]  /*12020*/  @P0 IMAD.HI.U32 R3, R2, c[0x0][0x330], RZ ;  /* 0x0000cc0002030a27 */ /* 0x000fca00078e00ff */
[----:B------:R-:W-:Y:S02]  /*12030*/  @P0 SHF.R.U32.HI R2, RZ, c[0x0][0x334], R3 ;  /* 0x0000cd00ff020a19 */ /* 0x000fe40000011603 */
.L_x_2807:
[----:B------:R-:W-:Y:S05]  /*12040*/  BSYNC B0 ;  /* 0x0000000000007941 */ /* 0x000fea0003800000 */
.L_x_2805:
[----:B------:R-:W-:-:S05]  /*12050*/  IMAD R2, R2, c[0x0][0x32c], R12 ;  /* 0x0000cb0002027a24 */ /* 0x000fca00078e020c */
[----:B------:R-:W-:Y:S02]  /*12060*/  IADD3 R3, R2, c[0x0][0x32c], RZ ;  /* 0x0000cb0002037a10 */ /* 0x000fe40007ffe0ff */
[----:B------:R-:W-:Y:S02]  /*12070*/  IMNMX R0, R0, R2, !PT ;  /* 0x0000000200007217 */ /* 0x000fe40007800200 */
[----:B------:R-:W-:Y:S02]  /*12080*/  IMNMX R4, R4, R3, PT ;  /* 0x0000000304047217 */ /* 0x000fe40003800200 */
.L_x_2804:
[----:B------:R-:W-:Y:S05]  /*12090*/  BRA.DIV ~URZ, `(.L_x_2808) ;  /* 0x000140d27f007947 */ /* 0x000fea000b800000 */
[----:B------:R4:W1:Y:S02]  /*120a0*/  SHFL.IDX PT, R2, R8, 0x1, 0x1c1f ;  /* 0x003c1f0008027f89 */ /* 0x00086400000e0000 */
.L_x_2999:
[----:B------:R-:W-:Y:S02]  /*120b0*/  IMAD.MOV.U32 R3, RZ, RZ, c[0x0][0x32c] ;  /* 0x0000cb00ff037624 */ /* 0x000fe400078e00ff */
[----:B-12---:R-:W-:-:S03]  /*120c0*/  IMAD.IADD R5, R10, 0x1, R2 ;  /* 0x000000010a057824 */ /* 0x006fc600078e0202 */
[----:B------:R-:W-:Y:S02]  /*120d0*/  ISETP.GE.AND P0, PT, R3, 0x1, PT ;  /* 0x000000010300780c */ /* 0x000fe40003f06270 */
[----:B------:R-:W-:-:S04]  /*120e0*/  IADD3 R3, R9, R2, RZ ;  /* 0x0000000209037210 */ /* 0x000fc80007ffe0ff */
[----:B---3--:R-:W-:-:S07]  /*120f0*/  IMNMX R6, R11, R3, PT ;  /* 0x000000030b067217 */ /* 0x008fce0003800200 */
        /* <DEDUP_REMOVED lines=12> */
.L_x_2811:
[----:B------:R-:W-:-:S04]  /*121c0*/  MOV R3, 0x1 ;  /* 0x0000000100037802 */ /* 0x000fc80000000f00 */
[----:B------:R-:W-:-:S13]  /*121d0*/  ISETP.NE.AND P0, PT, R3, c[0x0][0x32c], PT ;  /* 0x0000cb0003007a0c */ /* 0x000fda0003f05270 */
[----:B------:R-:W-:-:S05]  /*121e0*/  @P0 IMAD.HI.U32 R3, R2, c[0x0][0x330], RZ ;  /* 0x0000cc0002030a27 */ /* 0x000fca00078e00ff */
[----:B------:R-:W-:Y:S02]  /*121f0*/  @P0 SHF.R.U32.HI R2, RZ, c[0x0][0x334], R3 ;  /* 0x0000cd00ff020a19 */ /* 0x000fe40000011603 */
.L_x_2812:
[----:B------:R-:W-:Y:S05]  /*12200*/  BSYNC B0 ;  /* 0x0000000000007941 */ /* 0x000fea0003800000 */
.L_x_2810:
[----:B------:R-:W-:-:S05]  /*12210*/  IMAD R2, R2, c[0x0][0x32c], R12 ;  /* 0x0000cb0002027a24 */ /* 0x000fca00078e020c */
[----:B------:R-:W-:Y:S02]  /*12220*/  IADD3 R3, R2, c[0x0][0x32c], RZ ;  /* 0x0000cb0002037a10 */ /* 0x000fe40007ffe0ff */
[----:B------:R-:W-:Y:S02]  /*12230*/  IMNMX R5, R5, R2, !PT ;  /* 0x0000000205057217 */ /* 0x000fe40007800200 */
[----:B------:R-:W-:Y:S02]  /*12240*/  IMNMX R6, R6, R3, PT ;  /* 0x0000000306067217 */ /* 0x000fe40003800200 */
.L_x_2809:
        /* <DEDUP_REMOVED lines=61> */
[----:B------:R1:W2:Y:S02]  /*12620*/  SHFL.IDX PT, R3, R8, 0x2, 0x1c1f ;  /* 0x005c1f0008037f89 */ /* 0x0002a400000e0000 */
.L_x_3000:
        /* <DEDUP_REMOVED lines=17> */
.L_x_2816:
[----:B------:R-:W-:-:S04]  /*12740*/  MOV R4, 0x1 ;  /* 0x0000000100047802 */ /* 0x000fc80000000f00 */
[----:B------:R-:W-:-:S13]  /*12750*/  ISETP.NE.AND P0, PT, R4, c[0x0][0x32c], PT ;  /* 0x0000cb0004007a0c */ /* 0x000fda0003f05270 */
[----:B------:R-:W-:-:S05]  /*12760*/  @P0 IMAD.HI.U32 R4, R3, c[0x0][0x330], RZ ;  /* 0x0000cc0003040a27 */ /* 0x000fca00078e00ff */
[----:B------:R-:W-:Y:S02]  /*12770*/  @P0 SHF.R.U32.HI R3, RZ, c[0x0][0x334], R4 ;  /* 0x0000cd00ff030a19 */ /* 0x000fe40000011604 */
.L_x_2817:
[----:B------:R-:W-:Y:S05]  /*12780*/  BSYNC B0 ;  /* 0x0000000000007941 */ /* 0x000fea0003800000 */
.L_x_2815:
[----:B------:R-:W-:-:S05]  /*12790*/  IMAD R3, R3, c[0x0][0x32c], R12 ;  /* 0x0000cb0003037a24 */ /* 0x000fca00078e020c */
[----:B------:R-:W-:Y:S02]  /*127a0*/  IADD3 R4, R3, c[0x0][0x32c], RZ ;  /* 0x0000cb0003047a10 */ /* 0x000fe40007ffe0ff */
[----:B------:R-:W-:Y:S02]  /*127b0*/  IMNMX R0, R0, R3, !PT ;  /* 0x0000000300007217 */ /* 0x000fe40007800200 */
[----:B------:R-:W-:Y:S02]  /*127c0*/  IMNMX R2, R2, R4, PT ;  /* 0x0000000402027217 */ /* 0x000fe40003800200 */
.L_x_2814:
        /* <DEDUP_REMOVED lines=86> */
[----:B------:R2:W3:Y:S02]  /*12d30*/  SHFL.IDX PT, R3, R8, 0x3, 0x1c1f ;  /* 0x007c1f0008037f89 */ /* 0x0004e400000e0000 */
.L_x_3001:
        /* <DEDUP_REMOVED lines=17> */
.L_x_2821:
[----:B------:R-:W-:-:S04]  /*12e50*/  MOV R4, 0x1 ;  /* 0x0000000100047802 */ /* 0x000fc80000000f00 */
[----:B------:R-:W-:-:S13]  /*12e60*/  ISETP.NE.AND P0, PT, R4, c[0x0][0x32c], PT ;  /* 0x0000cb0004007a0c */ /* 0x000fda0003f05270 */
[----:B------:R-:W-:-:S05]  /*12e70*/  @P0 IMAD.HI.U32 R4, R3, c[0x0][0x330], RZ ;  /* 0x0000cc0003040a27 */ /* 0x000fca00078e00ff */
[----:B------:R-:W-:Y:S02]  /*12e80*/  @P0 SHF.R.U32.HI R3, RZ, c[0x0][0x334], R4 ;  /* 0x0000cd00ff030a19 */ /* 0x000fe40000011604 */
.L_x_2822:
[----:B------:R-:W-:Y:S05]  /*12e90*/  BSYNC B0 ;  /* 0x0000000000007941 */ /* 0x000fea0003800000 */
.L_x_2820:
[----:B------:R-:W-:-:S05]  /*12ea0*/  IMAD R3, R3, c[0x0][0x32c], R12 ;  /* 0x0000cb0003037a24 */ /* 0x000fca00078e020c */
[----:B------:R-:W-:Y:S02]  /*12eb0*/  IADD3 R4, R3, c[0x0][0x32c], RZ ;  /* 0x0000cb0003047a10 */ /* 0x000fe40007ffe0ff */
[----:B------:R-:W-:Y:S02]  /*12ec0*/  IMNMX R0, R0, R3, !PT ;  /* 0x0000000300007217 */ /* 0x000fe40007800200 */
[----:B------:R-:W-:Y:S02]  /*12ed0*/  IMNMX R2, R2, R4, PT ;  /* 0x0000000402027217 */ /* 0x000fe40003800200 */
.L_x_2819:
        /* <DEDUP_REMOVED lines=45> */
[----:B------:R-:W-:Y:S02]  /*131b0*/  FMNMX.FTZ R5, R10, R11, !PT ;  /* 0x0000000b0a057209 */ /* 0x000fe40007810000 */
        /* <DEDUP_REMOVED lines=35> */
[----:B-12-4-:R-:W-:Y:S02]  /*133f0*/  FMNMX.FTZ R8, R79, R5, !PT ;  /* 0x000000054f087209 */ /* 0x016fe40007810000 */
[----:B------:R-:W-:Y:S02]  /*13400*/  FMNMX.FTZ R4, R88, R3, !PT ;  /* 0x0000000358047209 */ /* 0x000fe40007810000 */
[----:B------:R-:W-:Y:S02]  /*13410*/  FMNMX.FTZ R5, R81, R2, !PT ;  /* 0x0000000251057209 */ /* 0x000fe40007810000 */
[----:B------:R-:W-:-:S02]  /*13420*/  FMNMX.FTZ R6, R82, R0, !PT ;  /* 0x0000000052067209 */ /* 0x000fc40007810000 */
[----:B------:R-:W-:Y:S01]  /*13430*/  FMNMX.FTZ R8, R77, R8, !PT ;  /* 0x000000084d087209 */ /* 0x000fe20007810000 */
[----:B------:R-:W-:Y:S05]  /*13440*/  BRA.DIV ~URZ, `(.L_x_2823) ;  /* 0x00012e727f007947 */ /* 0x000fea000b800000 */
[----:B------:R1:W2:Y:S02]  /*13450*/  SHFL.BFLY PT, R0, R4, 0x2, 0x1f ;  /* 0x0c401f0004007f89 */ /* 0x0002a400000e0000 */
.L_x_3002:
        /* <DEDUP_REMOVED lines=15> */
.L_x_3003:
        /* <DEDUP_REMOVED lines=27> */
[----:B------:R3:W3:Y:S01]  /*13700*/  MUFU.EX2 R107, R0 ;  /* 0x00000000006b7308 */ /* 0x0006e20000000800 */
        /* <DEDUP_REMOVED lines=9> */
[----:B---3--:R-:W-:Y:S01]  /*137a0*/  FFMA.FTZ R0, R20, c[0x0][0x2d0], -R4 ;  /* 0x0000b40014007a23 */ /* 0x008fe20000010804 */
[----:B------:R-:W-:-:S06]  /*137b0*/  F2FP.BF16.PACK_AB R20, R107, R108 ;  /* 0x0000006c6b14723e */ /* 0x000fcc00000010ff */
        /* <DEDUP_REMOVED lines=29> */
[C---:B-----5:R-:W-:Y:S08]  /*13990*/  HMMA.16816.F32.BF16 R36, R20.reuse, R68, RZ ;  /* 0x000000441424723c */ /* 0x060ff000000418ff */
[----:B------:R-:W-:Y:S01]  /*139a0*/  HMMA.16816.F32.BF16 R72, R20, R64, RZ ;  /* 0x000000401448723c */ /* 0x000fe200000418ff */
[----:B-1----:R-:W-:-:S04]  /*139b0*/  FFMA.FTZ R0, R24, c[0x0][0x2d0], -R2 ;  /* 0x0000b40018007a23 */ /* 0x002fc80000010802 */
        /* <DEDUP_REMOVED lines=11> */
[----:B-1----:R-:W-:-:S05]  /*13a70*/  FMUL.FTZ R0, R5, c[0x0][0x2d0] ;  /* 0x0000b40005007a20 */ /* 0x002fca0000410000 */
[----:B------:R-:W-:-:S05]  /*13a80*/  FSEL R0, R0, RZ, P0 ;  /* 0x000000ff00007208 */ /* 0x000fca0000000000 */
[----:B------:R-:W-:Y:S01]  /*13a90*/  FFMA.FTZ R8, R10, c[0x0][0x2d0], -R0 ;  /* 0x0000b4000a087a23 */ /* 0x000fe20000010800 */
[----:B------:R-:W-:-:S03]  /*13aa0*/  F2FP.BF16.PACK_AB R10, R130, R129 ;  /* 0x00000081820a723e */ /* 0x000fc600000010ff */
[----:B------:R1:W-:Y:S02]  /*13ab0*/  MUFU.EX2 R93, R8 ;  /* 0x00000008005d7308 */ /* 0x0003e40000000800 */
[----:B-1----:R-:W-:-:S06]  /*13ac0*/  FFMA.FTZ R8, R11, c[0x0][0x2d0], -R0 ;  /* 0x0000b4000b087a23 */ /* 0x002fcc0000010800 */
[----:B------:R1:W3:Y:S02]  /*13ad0*/  MUFU.EX2 R92, R8 ;  /* 0x00000008005c7308 */ /* 0x0002e40000000800 */
[----:B-1----:R-:W-:Y:S01]  /*13ae0*/  FFMA.FTZ R8, R12, c[0x0][0x2d0], -R0 ;  /* 0x0000b4000c087a23 */ /* 0x002fe20000010800 */
[----:B---3--:R-:W-:Y:S02]  /*13af0*/  F2FP.BF16.PACK_AB R17, R92, R93 ;  /* 0x0000005d5c11723e */ /* 0x008fe400000010ff */
[----:B------:R-:W-:-:S03]  /*13b00*/  F2FP.BF16.PACK_AB R12, R131, R128 ;  /* 0x00000080830c723e */ /* 0x000fc600000010ff */
[----:B------:R1:W-:Y:S04]  /*13b10*/  MUFU.EX2 R94, R8 ;  /* 0x00000008005e7308 */ /* 0x0003e80000000800 */
[C---:B------:R-:W-:Y:S01]  /*13b20*/  HMMA.16816.F32.BF16 R140, R12.reuse, R52, R36 ;  /* 0x000000340c8c723c */ /* 0x040fe20000041824 */
[----:B------:R-:W-:Y:S07]  /*13b30*/  LDSM.16.MT88.4 R36, [R196+0x1800] ;  /* 0x00180000c424783b */ /* 0x000fee0000004200 */
[----:B------:R-:W-:Y:S01]  /*13b40*/  HMMA.16816.F32.BF16 R148, R12, R48, R72 ;  /* 0x000000300c94723c */ /* 0x000fe20000041848 */
[----:B-1----:R-:W-:-:S04]  /*13b50*/  FFMA.FTZ R8, R35, c[0x0][0x2d0], -R0 ;  /* 0x0000b40023087a23 */ /* 0x002fc80000010800 */
        /* <DEDUP_REMOVED lines=194> */
.L_x_2827:
[----:B------:R-:W-:-:S04]  /*14780*/  MOV R0, 0x1 ;  /* 0x0000000100007802 */ /* 0x000fc80000000f00 */
[----:B------:R-:W-:-:S13]  /*14790*/  ISETP.NE.AND P0, PT, R0, c[0x0][0x32c], PT ;  /* 0x0000cb0000007a0c */ /* 0x000fda0003f05270 */
[----:B------:R-:W-:-:S05]  /*147a0*/  @P0 IMAD.HI.U32 R0, R2, c[0x0][0x330], RZ ;  /* 0x0000cc0002000a27 */ /* 0x000fca00078e00ff */
[----:B------:R-:W-:Y:S02]  /*147b0*/  @P0 SHF.R.U32.HI R2, RZ, c[0x0][0x334], R0 ;  /* 0x0000cd00ff020a19 */ /* 0x000fe40000011600 */
.L_x_2828:
[----:B------:R-:W-:Y:S05]  /*147c0*/  BSYNC B0 ;  /* 0x0000000000007941 */ /* 0x000fea0003800000 */
.L_x_2826:
[----:B------:R-:W-:-:S05]  /*147d0*/  MOV R0, c[0x0][0x32c] ;  /* 0x0000cb0000007a02 */ /* 0x000fca0000000f00 */
[----:B------:R-:W-:-:S05]  /*147e0*/  IMAD R2, R2, R0, c[0x0][0x32c] ;  /* 0x0000cb0002027624 */ /* 0x000fca00078e0200 */
[----:B------:R-:W-:-:S04]  /*147f0*/  IMNMX R3, R3, R2, PT ;  /* 0x0000000203037217 */ /* 0x000fc80003800200 */
.L_x_2825:
[----:B------:R-:W2:Y:S01]  /*14800*/  LDL R2, [R1+0x1c] ;  /* 0x00001c0001027983 */ /* 0x000ea20000100800 */
[----:B------:R-:W-:-:S05]  /*14810*/  IMAD.HI R3, R3, 0x2aaaaaab, RZ ;  /* 0x2aaaaaab03037827 */ /* 0x000fca00078e02ff */
[----:B------:R-:W-:-:S04]  /*14820*/  SHF.R.U32.HI R0, RZ, 0x1f, R3 ;  /* 0x0000001fff007819 */ /* 0x000fc80000011603 */
[----:B------:R-:W-:-:S04]  /*14830*/  LEA.HI.SX32 R3, R3, R0, 0x1d ;  /* 0x0000000003037211 */ /* 0x000fc800078feaff */
[----:B--2---:R-:W-:-:S04]  /*14840*/  IMNMX R247, R2, R3, !PT ;  /* 0x0000000302f77217 */ /* 0x004fc80007800200 */
[----:B------:R-:W-:-:S13]  /*14850*/  ISETP.GE.AND P0, PT, R212, R247, PT ;  /* 0x000000f7d400720c */ /* 0x000fda0003f06270 */
[----:B------:R-:W-:Y:S05]  /*14860*/  @!P0 BRA `(.L_x_2829) ;  /* 0x0000443000008947 */ /* 0x000fea0003800000 */
[----:B------:R-:W-:Y:S01]  /*14870*/  IMAD.MOV.U32 R107, RZ, RZ, R104 ;  /* 0x000000ffff6b7224 */ /* 0x000fe200078e0068 */
[----:B------:R-:W-:Y:S01]  /*14880*/  MOV R109, R5 ;  /* 0x00000005006d7202 */ /* 0x000fe20000000f00 */
[----:B------:R-:W-:Y:S01]  /*14890*/  IMAD.MOV.U32 R106, RZ, RZ, R105 ;  /* 0x000000ffff6a7224 */ /* 0x000fe200078e0069 */
[----:B------:R-:W-:Y:S02]  /*148a0*/  MOV R108, R6 ;  /* 0x00000006006c7202 */ /* 0x000fe40000000f00 */
.L_x_2862:
        /* <DEDUP_REMOVED lines=35> */
.L_x_3004:
[----:B------:R-:W-:-:S05]  /*14ae0*/  BRA.DIV ~URZ, `(.L_x_2833) ;  /* 0x00011ab27f007947 */ /* 0x000fca000b800000 */
[----:B------:R3:W4:Y:S02]  /*14af0*/  SHFL.IDX PT, R0, R6, RZ, 0x1c1f ;  /* 0x001c1fff06007589 */ /* 0x00072400000e0000 */
.L_x_3005:
[----:B------:R-:W5:Y:S01]  /*14b00*/  LDL R10, [R1] ;  /* 0x00000000010a7983 */ /* 0x000f620000100800 */
[----:B------:R-:W-:Y:S02]  /*14b10*/  ISETP.GE.AND P3, PT, R250, c[0x0][0x1d4], PT ;  /* 0x00007500fa007a0c */ /* 0x000fe40003f66270 */
[----:B----4-:R-:W-:Y:S01]  /*14b20*/  IADD3 R2, P0, R0, R229, RZ ;  /* 0x000000e500027210 */ /* 0x010fe20007f1e0ff */
[----:B------:R-:W4:Y:S04]  /*14b30*/  LDL R8, [R1+0x4] ;  /* 0x0000040001087983 */ /* 0x000f280000100800 */
[----:B------:R-:W1:Y:S01]  /*14b40*/  S2R R9, SR_TID.X ;  /* 0x0000000000097919 */ /* 0x000e620000002100 */
[----:B--2---:R-:W-:Y:S05]  /*14b50*/  IMAD.X R3, R4, 0x1, R228, P0 ;  /* 0x0000000104037824 */ /* 0x004fea00000e06e4 */
[----:B------:R-:W-:Y:S01]  /*14b60*/  @!PT LDS RZ, [RZ] ;  /* 0x00000000fffff984 */ /* 0x000fe20000000800 */
[----:B------:R-:W-:Y:S01]  /*14b70*/  @!PT LDS RZ, [RZ] ;  /* 0x00000000fffff984 */ /* 0x000fe20000000800 */
[----:B------:R-:W-:Y:S01]  /*14b80*/  @!PT LDS RZ, [RZ] ;  /* 0x00000000fffff984 */ /* 0x000fe20000000800 */
[----:B------:R2:W-:Y:S01]  /*14b90*/  LDGSTS.E.BYPASS.LTC128B.128 [R210+0x1880], [R2.64], !P3 ;  /* 0x0188000002d27fae */ /* 0x0005e2000d901d48 */
[----:B-1----:R-:W-:Y:S02]  /*14ba0*/  ISETP.GT.AND P4, PT, R9, 0x3f, PT ;  /* 0x0000003f0900780c */ /* 0x002fe40003f84270 */
[----:B--2---:R-:W-:Y:S05]  /*14bb0*/  IADD3 R2, P0, R0, R231, RZ ;  /* 0x000000e700027210 */ /* 0x004fea0007f1e0ff */
[----:B------:R-:W-:Y:S01]  /*14bc0*/  IMAD.X R3, R4, 0x1, R230, P0 ;  /* 0x0000000104037824 */ /* 0x000fe200000e06e6 */
[----:B-----5:R-:W-:Y:S02]  /*14bd0*/  ISETP.GE.AND P2, PT, R10, c[0x0][0x1d4], PT ;  /* 0x000075000a007a0c */ /* 0x020fe40003f46270 */
[----:B----4-:R-:W-:Y:S11]  /*14be0*/  ISETP.GE.AND P1, PT, R8, c[0x0][0x1d4], PT ;  /* 0x0000750008007a0c */ /* 0x010ff60003f26270 */
[----:B------:R1:W-:Y:S02]  /*14bf0*/  LDGSTS.E.BYPASS.LTC128B.128 [R210+0x2480], [R2.64], !P2 ;  /* 0x0248000002d27fae */ /* 0x0003e4000d101d48 */
[----:B-1----:R-:W-:Y:S05]  /*14c00*/  IADD3 R2, P0, R0, R227, RZ ;  /* 0x000000e300027210 */ /* 0x002fea0007f1e0ff */
[----:B------:R-:W-:Y:S05]  /*14c10*/  IMAD.X R3, R4, 0x1, R226, P0 ;  /* 0x0000000104037824 */ /* 0x000fea00000e06e2 */
[----:B------:R1:W-:Y:S01]  /*14c20*/  LDGSTS.E.BYPASS.LTC128B.128 [R210+0x3080], [R2.64], !P1 ;  /* 0x0308000002d27fae */ /* 0x0003e2000c901d48 */
[----:B------:R-:W-:-:S05]  /*14c30*/  @P4 BRA `(.L_x_2831) ;  /* 0x000000f000004947 */ /* 0x000fca0003800000 */
[----:B------:R-:W-:-:S05]  /*14c40*/  BRA.DIV ~URZ, `(.L_x_2834) ;  /* 0x000119c27f007947 */ /* 0x000fca000b800000 */
[----:B------:R2:W4:Y:S04]  /*14c50*/  SHFL.IDX PT, R4, R5, 0x1, 0x1c1f ;  /* 0x003c1f0005047f89 */ /* 0x00052800000e0000 */
[----:B------:R2:W1:Y:S02]  /*14c60*/  SHFL.IDX PT, R0, R6, 0x1, 0x1c1f ;  /* 0x003c1f0006007f89 */ /* 0x00046400000e0000 */
.L_x_3006:
[----:B-1----:R-:W-:Y:S05]  /*14c70*/  IADD3 R2, P0, R0, R229, RZ ;  /* 0x000000e500027210 */ /* 0x002fea0007f1e0ff */
[----:B----4-:R-:W-:Y:S05]  /*14c80*/  IMAD.X R3, R4, 0x1, R228, P0 ;  /* 0x0000000104037824 */ /* 0x010fea00000e06e4 */
        /* <DEDUP_REMOVED lines=10> */
.L_x_2831:
[----:B-1-34-:R-:W-:Y:S05]  /*14d30*/  BSYNC B0 ;  /* 0x0000000000007941 */ /* 0x01afea0003800000 */
.L_x_2830:
        /* <DEDUP_REMOVED lines=32> */
[----:B------:R-:W5:Y:S07]  /*14f40*/  LDSM.16.M88.4 R176, [R171+0x1000] ;  /* 0x00100000abb0783b */ /* 0x000f6e0000000200 */
        /* <DEDUP_REMOVED lines=13> */
[----:B------:R-:W4:Y:S07]  /*15020*/  LDSM.16.M88.4 R184, [R199+0x3000] ;  /* 0x00300000c7b8783b */ /* 0x000f2e0000000200 */
[----:B------:R-:W-:Y:S01]  /*15030*/  HMMA.16816.F32.BF16 R52, R172, R190, R52 ;  /* 0x000000beac34723c */ /* 0x000fe20000041834 */
[----:B------:R-:W5:Y:S07]  /*15040*/  LDSM.16.M88.4 R172, [R205] ;  /* 0x00000000cdac783b */ /* 0x000f6e0000000200 */
[-C--:B-1----:R-:W-:Y:S01]  /*15050*/  HMMA.16816.F32.BF16 R8, R176, R180.reuse, R8 ;  /* 0x000000b4b008723c */ /* 0x082fe20000041808 */
[----:B------:R-:W1:Y:S04]  /*15060*/  LDSM.16.M88.4 R188, [R204] ;  /* 0x00000000ccbc783b */ /* 0x000e680000000200 */
[----:B---3--:R-:W-:Y:S03]  /*15070*/  ISETP.GT.AND P0, PT, R212, R0, PT ;  /* 0x00000000d400720c */ /* 0x008fe60003f04270 */
        /* <DEDUP_REMOVED lines=30> */
[----:B------:R-:W-:Y:S01]  /*15260*/  HMMA.16816.F32.BF16 R52, R172, R190, R52 ;  /* 0x000000beac34723c */ /* 0x000fe20000041834 */
[----:B------:R-:W4:Y:S07]  /*15270*/  LDSM.16.M88.4 R172, [R202] ;  /* 0x00000000caac783b */ /* 0x000f2e0000000200 */
[-C--:B-1----:R-:W-:Y:S01]  /*15280*/  HMMA.16816.F32.BF16 R8, R176, R180.reuse, R8 ;  /* 0x000000b4b008723c */ /* 0x082fe20000041808 */
[----:B------:R-:W1:Y:S01]  /*15290*/  LDSM.16.M88.4 R188, [R201] ;  /* 0x00000000c9bc783b */ /* 0x000e620000000200 */
[----:B------:R-:W-:Y:S07]  /*152a0*/  DEPBAR.LE SB0, 0x0 ;  /* 0x000080000000791a */ /* 0x000fee0000000000 */
[----:B------:R-:W-:Y:S01]  /*152b0*/  BAR.SYNC.DEFER_BLOCKING 0x0 ;  /* 0x0000000000007b1d */ /* 0x000fe20000010000 */
[C---:B---3--:R-:W-:Y:S08]  /*152c0*/  HMMA.16816.F32.BF16 R12, R184.reuse, R180, R12 ;  /* 0x000000b4b80c723c */ /* 0x048ff0000004180c */
[-C--:B------:R-:W-:Y:S08]  /*152d0*/  HMMA.16816.F32.BF16 R16, R184, R182.reuse, R16 ;  /* 0x000000b6b810723c */ /* 0x080ff00000041810 */
[C---:B------:R-:W-:Y:S08]  /*152e0*/  HMMA.16816.F32.BF16 R20, R176.reuse, R182, R20 ;  /* 0x000000b6b014723c */ /* 0x040ff00000041814 */
[-C--:B----4-:R-:W-:Y:S08]  /*152f0*/  HMMA.16816.F32.BF16 R24, R176, R172.reuse, R24 ;  /* 0x000000acb018723c */ /* 0x090ff00000041818 */
        /* <DEDUP_REMOVED lines=9> */
[----:B------:R-:W3:Y:S01]  /*15390*/  LDL R2, [R1+0x58] ;  /* 0x0000580001027983 */ /* 0x000ee20000100800 */
[----:B------:R-:W-:Y:S02]  /*153a0*/  IMAD.MOV.U32 R3, RZ, RZ, c[0x0][0x2b8] ;  /* 0x0000ae00ff037624 */ /* 0x000fe400078e00ff */
[----:B------:R-:W-:Y:S01]  /*153b0*/  IMAD.MOV.U32 R211, RZ, RZ, RZ ;  /* 0x000000ffffd37224 */ /* 0x000fe200078e00ff */
[----:B------:R-:W4:Y:S02]  /*153c0*/  LDL R0, [R1+0x24] ;  /* 0x0000240001007983 */ /* 0x000f240000100800 */
[----:B------:R-:W-:Y:S02]  /*153d0*/  ISETP.NE.AND P2, PT, R3, 0x1, PT ;  /* 0x000000010300780c */ /* 0x000fe40003f45270 */
[----:B------:R-:W5:Y:S04]  /*153e0*/  LDL.64 R104, [R1+0x48] ;  /* 0x0000480001687983 */ /* 0x000f680000100a00 */
[----:B--2---:R-:W2:Y:S04]  /*153f0*/  LDL R5, [R1+0x50] ;  /* 0x0000500001057983 */ /* 0x004ea80000100800 */
[----:B------:R-:W2:Y:S04]  /*15400*/  LDL.64 R216, [R1+0x40] ;  /* 0x0000400001d87983 */ /* 0x000ea80000100a00 */
[----:B------:R-:W2:Y:S01]  /*15410*/  LDL R6, [R1+0x3c] ;  /* 0x00003c0001067983 */ /* 0x000ea20000100800 */
[----:B----4-:R-:W-:Y:S01]  /*15420*/  ISETP.GT.AND P1, PT, R0, 0x2f, PT ;  /* 0x0000002f0000780c */ /* 0x010fe20003f24270 */
[----:B---3--:R-:W-:Y:S05]  /*15430*/  IMAD R2, R212, 0x30, R2 ;  /* 0x00000030d4027824 */ /* 0x008fea00078e0202 */
[----:B------:R-:W-:Y:S05]  /*15440*/  IADD3 R2, R2, -0x30, R0 ;  /* 0xffffffd002027810 */ /* 0x000fea0007ffe000 */
[----:B------:R-:W-:Y:S04]  /*15450*/  @P2 IMAD.HI.U32 R3, R2, c[0x0][0x2bc], RZ ;  /* 0x0000af0002032a27 */ /* 0x000fe800078e00ff */
[----:B------:R-:W-:Y:S01]  /*15460*/  IMAD.MOV.U32 R0, RZ, RZ, R2 ;  /* 0x000000ffff007224 */ /* 0x000fe200078e0002 */
[----:B------:R-:W-:Y:S04]  /*15470*/  @P2 SHF.R.U32.HI R0, RZ, c[0x0][0x2c0], R3 ;  /* 0x0000b000ff002a19 */ /* 0x000fe80000011603 */
[C---:B-----5:R-:W-:Y:S01]  /*15480*/  @!P1 IADD3 R3, P0, R0.reuse, R104, RZ ;  /* 0x0000006800039210 */ /* 0x060fe20007f1e0ff */
[----:B------:R-:W-:Y:S01]  /*15490*/  IMAD.MOV R4, RZ, RZ, -R0 ;  /* 0x000000ffff047224 */ /* 0x000fe200078e0a00 */
[----:B------:R-:W1:Y:S02]  /*154a0*/  S2R R104, SR_TID.X ;  /* 0x0000000000687919 */ /* 0x000e640000002100 */
[----:B--2---:R-:W-:Y:S01]  /*154b0*/  @!P1 LEA.HI.X.SX32 R0, R0, R5, 0x1, P0 ;  /* 0x0000000500009211 */ /* 0x004fe200000f0eff */
        /* <DEDUP_REMOVED lines=24> */
.L_x_3007:
[----:B------:R-:W-:-:S05]  /*15640*/  BRA.DIV ~URZ, `(.L_x_2838) ;  /* 0x000111027f007947 */ /* 0x000fca000b800000 */
[----:B------:R3:W4:Y:S02]  /*15650*/  SHFL.IDX PT, R0, R104, RZ, 0x1c1f ;  /* 0x001c1fff68007589 */ /* 0x00072400000e0000 */
.L_x_3008:
[----:B------:R-:W5:Y:S01]  /*15660*/  LDL R172, [R1] ;  /* 0x0000000001ac7983 */ /* 0x000f620000100800 */
[----:B----4-:R-:W-:Y:S03]  /*15670*/  @P0 IADD3 R2, P1, R0, R229, RZ ;  /* 0x000000e500020210 */ /* 0x010fe60007f3e0ff */
[----:B------:R-:W4:Y:S02]  /*15680*/  LDL R105, [R1+0x4] ;  /* 0x0000040001697983 */ /* 0x000f240000100800 */
[----:B--2---:R-:W-:Y:S01]  /*15690*/  @P0 IMAD.X R3, R4, 0x1, R228, P1 ;  /* 0x0000000104030824 */ /* 0x004fe200008e06e4 */
[----:B------:R-:W-:Y:S11]  /*156a0*/  @P0 ISETP.GE.AND P1, PT, R250, c[0x0][0x1d4], PT ;  /* 0x00007500fa000a0c */ /* 0x000ff60003f26270 */
[----:B------:R-:W-:Y:S02]  /*156b0*/  @!UPT UIADD3 URZ, URZ, URZ, URZ ;  /* 0x0000003f3f3ff290 */ /* 0x000fe4000fffe03f */
[----:B------:R-:W-:Y:S01]  /*156c0*/  @!PT LDS RZ, [RZ] ;  /* 0x00000000fffff984 */ /* 0x000fe20000000800 */
[----:B------:R-:W-:Y:S01]  /*156d0*/  @!PT LDS RZ, [RZ] ;  /* 0x00000000fffff984 */ /* 0x000fe20000000800 */
[----:B------:R-:W-:Y:S01]  /*156e0*/  @!PT LDS RZ, [RZ] ;  /* 0x00000000fffff984 */ /* 0x000fe20000000800 */
[----:B------:R2:W-:Y:S02]  /*156f0*/  @P0 LDGSTS.E.BYPASS.LTC128B.128 [R210+0x3c80], [R2.64], !P1 ;  /* 0x03c8000002d20fae */ /* 0x0005e4000c901d48 */
[----:B--2---:R-:W-:Y:S05]  /*15700*/  @P0 IADD3 R2, P1, R0, R231, RZ ;  /* 0x000000e700020210 */ /* 0x004fea0007f3e0ff */
[----:B------:R-:W-:Y:S01]  /*15710*/  @P0 IMAD.X R3, R4, 0x1, R230, P1 ;  /* 0x0000000104030824 */ /* 0x000fe200008e06e6 */
[----:B-----5:R-:W-:Y:S11]  /*15720*/  @P0 ISETP.GE.AND P1, PT, R172, c[0x0][0x1d4], PT ;  /* 0x00007500ac000a0c */ /* 0x020ff60003f26270 */
        /* <DEDUP_REMOVED lines=11> */
.L_x_3009:
[----:B-1--4-:R-:W4:Y:S01]  /*157e0*/  LDL R6, [R1] ;  /* 0x0000000001067983 */ /* 0x012f220000100800 */
[----:B--2---:R-:W-:Y:S03]  /*157f0*/  @P0 IADD3 R2, P1, R0, R229, RZ ;  /* 0x000000e500020210 */ /* 0x004fe60007f3e0ff */
[----:B------:R-:W2:Y:S02]  /*15800*/  LDL R5, [R1+0x4] ;  /* 0x0000040001057983 */ /* 0x000ea40000100800 */
[----:B------:R-:W-:Y:S01]  /*15810*/  @P0 IMAD.X R3, R4, 0x1, R228, P1 ;  /* 0x0000000104030824 */ /* 0x000fe200008e06e4 */
[----:B------:R-:W-:Y:S11]  /*15820*/  @P0 ISETP.GE.AND P1, PT, R250, c[0x0][0x1d4], PT ;  /* 0x00007500fa000a0c */ /* 0x000ff60003f26270 */
[----:B------:R-:W-:Y:S02]  /*15830*/  @!UPT UIADD3 URZ, URZ, URZ, URZ ;  /* 0x0000003f3f3ff290 */ /* 0x000fe4000fffe03f */
[----:B------:R-:W-:Y:S01]  /*15840*/  @!PT LDS RZ, [RZ] ;  /* 0x00000000fffff984 */ /* 0x000fe20000000800 */
[----:B------:R-:W-:Y:S01]  /*15850*/  @!PT LDS RZ, [RZ] ;  /* 0x00000000fffff984 */ /* 0x000fe20000000800 */
[----:B------:R-:W-:Y:S01]  /*15860*/  @!PT LDS RZ, [RZ] ;  /* 0x00000000fffff984 */ /* 0x000fe20000000800 */
[----:B------:R1:W-:Y:S02]  /*15870*/  @P0 LDGSTS.E.BYPASS.LTC128B.128 [R210+0x4480], [R2.64], !P1 ;  /* 0x0448000002d20fae */ /* 0x0003e4000c901d48 */
[----:B-1----:R-:W-:Y:S05]  /*15880*/  @P0 IADD3 R2, P1, R0, R231, RZ ;  /* 0x000000e700020210 */ /* 0x002fea0007f3e0ff */
[----:B------:R-:W-:Y:S01]  /*15890*/  @P0 IMAD.X R3, R4, 0x1, R230, P1 ;  /* 0x0000000104030824 */ /* 0x000fe200008e06e6 */
[----:B----4-:R-:W-:Y:S11]  /*158a0*/  @P0 ISETP.GE.AND P1, PT, R6, c[0x0][0x1d4], PT ;  /* 0x0000750006000a0c */ /* 0x010ff60003f26270 */
[----:B------:R-:W-:Y:S02]  /*158b0*/  @!UPT UIADD3 URZ, URZ, URZ, URZ ;  /* 0x0000003f3f3ff290 */ /* 0x000fe4000fffe03f */
[----:B------:R1:W-:Y:S02]  /*158c0*/  @P0 LDGSTS.E.BYPASS.LTC128B.128 [R210+0x5080], [R2.64], !P1 ;  /* 0x0508000002d20fae */ /* 0x0003e4000c901d48 */
[----:B-1----:R-:W-:Y:S05]  /*158d0*/  @P0 IADD3 R2, P1, R0, R227, RZ ;  /* 0x000000e300020210 */ /* 0x002fea0007f3e0ff */
[----:B------:R-:W-:Y:S01]  /*158e0*/  @P0 IMAD.X R3, R4, 0x1, R226, P1 ;  /* 0x0000000104030824 */ /* 0x000fe200008e06e2 */
[----:B--2---:R-:W-:Y:S11]  /*158f0*/  @P0 ISETP.GE.AND P1, PT, R5, c[0x0][0x1d4], PT ;  /* 0x0000750005000a0c */ /* 0x004ff60003f26270 */
[----:B------:R-:W-:Y:S02]  /*15900*/  @!UPT UIADD3 URZ, URZ, URZ, URZ ;  /* 0x0000003f3f3ff290 */ /* 0x000fe4000fffe03f */
[----:B------:R1:W-:Y:S02]  /*15910*/  @P0 LDGSTS.E.BYPASS.LTC128B.128 [R210+0x5c80], [R2.64], !P1 ;  /* 0x05c8000002d20fae */ /* 0x0003e4000c901d48 */
.L_x_2836:
[----:B------:R-:W-:Y:S05]  /*15920*/  BSYNC B0 ;  /* 0x0000000000007941 */ /* 0x000fea0003800000 */
.L_x_2835:
[----:B------:R-:W-:Y:S01]  /*15930*/  LOP3.LUT R174, RZ, c[0x0][0x324], RZ, 0x33, !PT ;  /* 0x0000c900ffae7a12 */ /* 0x000fe200078e33ff */
[----:B-1----:R-:W4:Y:S01]  /*15940*/  LDL R2, [R1+0x54] ;  /* 0x0000540001027983 */ /* 0x002f220000100800 */
[----:B------:R-:W-:Y:S02]  /*15950*/  IMAD.MOV.U32 R3, RZ, RZ, c[0x0][0x2c4] ;  /* 0x0000b100ff037624 */ /* 0x000fe400078e00ff */
[----:B------:R-:W-:Y:S01]  /*15960*/  IMAD R4, R212, -0x30, RZ ;  /* 0xffffffd0d4047824 */ /* 0x000fe200078e02ff */
[----:B------:R-:W4:Y:S02]  /*15970*/  LDL R0, [R1+0x78] ;  /* 0x0000780001007983 */ /* 0x000f240000100800 */
[----:B------:R-:W-:Y:S02]  /*15980*/  ISETP.NE.AND P0, PT, R3, 0x1, PT ;  /* 0x000000010300780c */ /* 0x000fe40003f05270 */
[----:B------:R-:W0:Y:S01]  /*15990*/  LDGDEPBAR ;  /* 0x00000000000079af */ /* 0x000e220000000000 */
[----:B----4-:R-:W-:Y:S10]  /*159a0*/  IMAD.IADD R172, R0, 0x1, R2 ;  /* 0x0000000100ac7824 */ /* 0x010ff400078e0202 */
[----:B------:R-:W-:Y:S05]  /*159b0*/  @P0 IMAD.HI.U32 R0, R172, c[0x0][0x2c8], RZ ;  /* 0x0000b200ac000a27 */ /* 0x000fea00078e00ff */
[----:B------:R-:W-:Y:S02]  /*159c0*/  @P0 SHF.R.U32.HI R172, RZ, c[0x0][0x2cc], R0 ;  /* 0x0000b300ffac0a19 */ /* 0x000fe40000011600 */
[----:B------:R-:W-:Y:S04]  /*159d0*/  IADD3 R0, -R252, 0x1, R4 ;  /* 0x00000001fc007810 */ /* 0x000fe80007ffe104 */
[----:B--2---:R-:W-:Y:S04]  /*159e0*/  IADD3 R5, -R248, R0, R249 ;  /* 0x00000000f8057210 */ /* 0x004fe80007ffe1f9 */
[----:B------:R-:W-:Y:S01]  /*159f0*/  IADD3 R173, R5, c[0x0][0x328], RZ ;  /* 0x0000ca0005ad7a10 */ /* 0x000fe20007ffe0ff */
[----:B------:R-:W-:-:S05]  /*15a00*/  BRA.DIV ~URZ, `(.L_x_2840) ;  /* 0x00010e827f007947 */ /* 0x000fca000b800000 */
[----:B------:R1:W2:Y:S02]  /*15a10*/  SHFL.IDX PT, R0, R172, RZ, 0x1c1f ;  /* 0x001c1fffac007589 */ /* 0x0002a400000e0000 */
.L_x_3010:
[-C--:B--23--:R-:W-:Y:S01]  /*15a20*/  IADD3 R104, R173, R0.reuse, RZ ;  /* 0x00000000ad687210 */ /* 0x08cfe20007ffe0ff */
        /* <DEDUP_REMOVED lines=18> */
.L_x_2843:
[----:B------:R-:W-:Y:S04]  /*15b50*/  MOV R2, c[0x0][0x32c] ;  /* 0x0000cb0000027a02 */ /* 0x000fe80000000f00 */
[----:B------:R-:W-:Y:S11]  /*15b60*/  ISETP.NE.AND P0, PT, R2, 0x1, PT ;  /* 0x000000010200780c */ /* 0x000ff60003f05270 */
[----:B------:R-:W-:Y:S02]  /*15b70*/  @!UPT UIADD3 URZ, URZ, URZ, URZ ;  /* 0x0000003f3f3ff290 */ /* 0x000fe4000fffe03f */
[----:B------:R-:W-:Y:S05]  /*15b80*/  @P0 IMAD.HI.U32 R2, R0, c[0x0][0x330], RZ ;  /* 0x0000cc0000020a27 */ /* 0x000fea00078e00ff */
[----:B------:R-:W-:Y:S02]  /*15b90*/  @P0 SHF.R.U32.HI R0, RZ, c[0x0][0x334], R2 ;  /* 0x0000cd00ff000a19 */ /* 0x000fe40000011602 */
.L_x_2844:
[----:B------:R-:W-:Y:S05]  /*15ba0*/  BSYNC B0 ;  /* 0x0000000000007941 */ /* 0x000fea0003800000 */
.L_x_2842:
[----:B------:R-:W-:Y:S04]  /*15bb0*/  IMAD.IADD R2, R4, 0x1, -R252 ;  /* 0x0000000104027824 */ /* 0x000fe800078e0afc */
[----:B------:R-:W-:Y:S05]  /*15bc0*/  IMAD R0, R0, c[0x0][0x32c], R2 ;  /* 0x0000cb0000007a24 */ /* 0x000fea00078e0202 */
[----:B------:R-:W-:Y:S02]  /*15bd0*/  IMNMX R5, R5, R0, !PT ;  /* 0x0000000005057217 */ /* 0x000fe40007800200 */
[----:B------:R-:W-:Y:S04]  /*15be0*/  IADD3 R0, R0, c[0x0][0x32c], RZ ;  /* 0x0000cb0000007a10 */ /* 0x000fe80007ffe0ff */
[----:B------:R-:W-:Y:S02]  /*15bf0*/  IMNMX R104, R104, R0, PT ;  /* 0x0000000068687217 */ /* 0x000fe40003800200 */
.L_x_2841:
[----:B------:R-:W-:-:S05]  /*15c00*/  BRA.DIV ~URZ, `(.L_x_2845) ;  /* 0x00010cf27f007947 */ /* 0x000fca000b800000 */
[----:B------:R2:W3:Y:S02]  /*15c10*/  SHFL.IDX PT, R2, R172, 0x1, 0x1c1f ;  /* 0x003c1f00ac027f89 */ /* 0x0004e400000e0000 */
.L_x_3011:
        /* <DEDUP_REMOVED lines=19> */
.L_x_2848:
[----:B------:R-:W-:Y:S04]  /*15d50*/  MOV R3, c[0x0][0x32c] ;  /* 0x0000cb0000037a02 */ /* 0x000fe80000000f00 */
[----:B------:R-:W-:Y:S11]  /*15d60*/  ISETP.NE.AND P0, PT, R3, 0x1, PT ;  /* 0x000000010300780c */ /* 0x000ff60003f05270 */
[----:B------:R-:W-:Y:S02]  /*15d70*/  @!UPT UIADD3 URZ, URZ, URZ, URZ ;  /* 0x0000003f3f3ff290 */ /* 0x000fe4000fffe03f */
[----:B------:R-:W-:Y:S05]  /*15d80*/  @P0 IMAD.HI.U32 R3, R2, c[0x0][0x330], RZ ;  /* 0x0000cc0002030a27 */ /* 0x000fea00078e00ff */
[----:B------:R-:W-:Y:S02]  /*15d90*/  @P0 SHF.R.U32.HI R2, RZ, c[0x0][0x334], R3 ;  /* 0x0000cd00ff020a19 */ /* 0x000fe40000011603 */
.L_x_2849:
[----:B------:R-:W-:Y:S05]  /*15da0*/  BSYNC B0 ;  /* 0x0000000000007941 */ /* 0x000fea0003800000 */
.L_x_2847:
[----:B------:R-:W-:Y:S04]  /*15db0*/  IMAD.IADD R3, R4, 0x1, -R252 ;  /* 0x0000000104037824 */ /* 0x000fe800078e0afc */
[----:B------:R-:W-:Y:S05]  /*15dc0*/  IMAD R2, R2, c[0x0][0x32c], R3 ;  /* 0x0000cb0002027a24 */ /* 0x000fea00078e0203 */
[----:B------:R-:W-:Y:S02]  /*15dd0*/  IMNMX R0, R0, R2, !PT ;  /* 0x0000000200007217 */ /* 0x000fe40007800200 */
[----:B------:R-:W-:Y:S04]  /*15de0*/  IADD3 R2, R2, c[0x0][0x32c], RZ ;  /* 0x0000cb0002027a10 */ /* 0x000fe80007ffe0ff */
[----:B------:R-:W-:Y:S02]  /*15df0*/  IMNMX R6, R6, R2, PT ;  /* 0x0000000206067217 */ /* 0x000fe40003800200 */
.L_x_2846:
[----:B------:R-:W-:-:S05]  /*15e00*/  BRA.DIV ~URZ, `(.L_x_2850) ;  /* 0x00010b627f007947 */ /* 0x000fca000b800000 */
[----:B------:R3:W4:Y:S02]  /*15e10*/  SHFL.IDX PT, R105, R172, 0x2, 0x1c1f ;  /* 0x005c1f00ac697f89 */ /* 0x00072400000e0000 */
.L_x_3012:
        /* <DEDUP_REMOVED lines=19> */
.L_x_2853:
[----:B------:R-:W-:Y:S04]  /*15f50*/  MOV R175, c[0x0][0x32c] ;  /* 0x0000cb0000af7a02 */ /* 0x000fe80000000f00 */
[----:B------:R-:W-:Y:S11]  /*15f60*/  ISETP.NE.AND P0, PT, R175, 0x1, PT ;  /* 0x00000001af00780c */ /* 0x000ff60003f05270 */
[----:B------:R-:W-:Y:S02]  /*15f70*/  @!UPT UIADD3 URZ, URZ, URZ, URZ ;  /* 0x0000003f3f3ff290 */ /* 0x000fe4000fffe03f */
[----:B------:R-:W-:Y:S05]  /*15f80*/  @P0 IMAD.HI.U32 R175, R105, c[0x0][0x330], RZ ;  /* 0x0000cc0069af0a27 */ /* 0x000fea00078e00ff */
[----:B------:R-:W-:Y:S02]  /*15f90*/  @P0 SHF.R.U32.HI R105, RZ, c[0x0][0x334], R175 ;  /* 0x0000cd00ff690a19 */ /* 0x000fe400000116af */
.L_x_2854:
[----:B------:R-:W-:Y:S05]  /*15fa0*/  BSYNC B0 ;  /* 0x0000000000007941 */ /* 0x000fea0003800000 */
.L_x_2852:
[----:B------:R-:W-:Y:S04]  /*15fb0*/  IMAD.IADD R175, R4, 0x1, -R252 ;  /* 0x0000000104af7824 */ /* 0x000fe800078e0afc */
[----:B------:R-:W-:Y:S05]  /*15fc0*/  IMAD R105, R105, c[0x0][0x32c], R175 ;  /* 0x0000cb0069697a24 */ /* 0x000fea00078e02af */
[----:B------:R-:W-:Y:S02]  /*15fd0*/  IMNMX R2, R2, R105, !PT ;  /* 0x0000006902027217 */ /* 0x000fe40007800200 */
[----:B------:R-:W-:Y:S04]  /*15fe0*/  IADD3 R105, R105, c[0x0][0x32c], RZ ;  /* 0x0000cb0069697a10 */ /* 0x000fe80007ffe0ff */
[----:B------:R-:W-:Y:S02]  /*15ff0*/  IMNMX R3, R3, R105, PT ;  /* 0x0000006903037217 */ /* 0x000fe40003800200 */
.L_x_2851:
[C---:B------:R-:W-:Y:S02]  /*16000*/  ISETP.GE.AND P0, PT, R4.reuse, 0x9, PT ;  /* 0x000000090400780c */ /* 0x040fe40003f06270 */
[C---:B------:R-:W-:Y:S02]  /*16010*/  ISETP.GE.AND P1, PT, R4.reuse, 0xa, PT ;  /* 0x0000000a0400780c */ /* 0x040fe40003f26270 */
        /* <DEDUP_REMOVED lines=11> */
[C---:B------:R-:W-:Y:S02]  /*160d0*/  ISETP.LT.OR P0, PT, R104.reuse, 0xa, P0 ;  /* 0x0000000a6800780c */ /* 0x040fe40000701670 */
        /* <DEDUP_REMOVED lines=21> */
[C---:B------:R-:W-:Y:S02]  /*16230*/  ISETP.LT.OR P3, PT, R104.reuse, 0x1a, P0 ;  /* 0x0000001a6800780c */ /* 0x040fe40000761670 */
        /* <DEDUP_REMOVED lines=12> */
[C---:B------:R-:W-:Y:S02]  /*16300*/  ISETP.GE.AND P5, PT, R4.reuse, 0x1, PT ;  /* 0x000000010400780c */ /* 0x040fe40003fa6270 */
[----:B------:R-:W-:Y:S02]  /*16310*/  LOP3.LUT R209, R209, 0xfffffdff, RZ, 0xc0, !PT ;  /* 0xfffffdffd1d17812 */ /* 0x000fe400078ec0ff */
[----:B------:R-:W-:Y:S07]  /*16320*/  ISETP.GT.AND P0, PT, R5, RZ, !P5 ;  /* 0x000000ff0500720c */ /* 0x000fee0006f04270 */
[----:B------:R-:W-:Y:S02]  /*16330*/  @P6 LOP3.LUT R209, R209, 0x200, RZ, 0xfc, !PT ;  /* 0x00000200d1d16812 */ /* 0x000fe400078efcff */
[----:B------:R-:W-:Y:S02]  /*16340*/  ISETP.GE.AND P6, PT, R4, 0x2, PT ;  /* 0x000000020400780c */ /* 0x000fe40003fc6270 */
[----:B------:R-:W-:Y:S04]  /*16350*/  LOP3.LUT R209, R209, 0xffbfffff, RZ, 0xc0, !PT ;  /* 0xffbfffffd1d17812 */ /* 0x000fe800078ec0ff */
[----:B------:R-:W-:Y:S02]  /*16360*/  @P5 LOP3.LUT R209, R209, 0x400000, RZ, 0xfc, !PT ;  /* 0x00400000d1d15812 */ /* 0x000fe400078efcff */
[C---:B------:R-:W-:Y:S02]  /*16370*/  ISETP.LT.OR P5, PT, R104.reuse, 0x1, P0 ;  /* 0x000000016800780c */ /* 0x040fe400007a1670 */
        /* <DEDUP_REMOVED lines=25> */
[C---:B------:R-:W-:Y:S02]  /*16510*/  LOP3.LUT P2, RZ, R209.reuse, 0x1000, RZ, 0xc0, !PT ;  /* 0x00001000d1ff7812 */ /* 0x040fe4000784c0ff */
[----:B------:R-:W-:Y:S02]  /*16520*/  ISETP.GT.AND P0, PT, R0, 0x9, !P0 ;  /* 0x000000090000780c */ /* 0x000fe40004704270 */
[----:B------:R-:W-:Y:S02]  /*16530*/  LOP3.LUT P5, RZ, R209, 0x400, RZ, 0xc0, !PT ;  /* 0x00000400d1ff7812 */ /* 0x000fe400078ac0ff */
[----:B------:R-:W-:Y:S04]  /*16540*/  ISETP.LT.OR P0, PT, R6, 0xa, P0 ;  /* 0x0000000a0600780c */ /* 0x000fe80000701670 */
[----:B------:R-:W-:Y:S02]  /*16550*/  FSEL R188, R23, -INF , !P0 ;  /* 0xff80000017bc7808 */ /* 0x000fe40004000000 */
[C---:B------:R-:W-:Y:S02]  /*16560*/  LOP3.LUT P0, RZ, R209.reuse, 0x1, RZ, 0xc0, !PT ;  /* 0x00000001d1ff7812 */ /* 0x040fe4000780c0ff */
[----:B------:R-:W-:Y:S02]  /*16570*/  LOP3.LUT R209, R209, 0xffdfffff, RZ, 0xc0, !PT ;  /* 0xffdfffffd1d17812 */ /* 0x000fe400078ec0ff */
[----:B------:R-:W-:Y:S02]  /*16580*/  ISETP.GT.AND P0, PT, R0, 0x10, !P0 ;  /* 0x000000100000780c */ /* 0x000fe40004704270 */
[----:B------:R-:W-:Y:S02]  /*16590*/  @P2 LOP3.LUT R209, R209, 0x200000, RZ, 0xfc, !PT ;  /* 0x00200000d1d12812 */ /* 0x000fe400078efcff */
[----:B------:R-:W-:Y:S02]  /*165a0*/  ISETP.LT.OR P0, PT, R6, 0x11, P0 ;  /* 0x000000110600780c */ /* 0x000fe40000701670 */
[C---:B------:R-:W-:Y:S02]  /*165b0*/  LOP3.LUT P3, RZ, R209.reuse, 0x80, RZ, 0xc0, !PT ;  /* 0x00000080d1ff7812 */ /* 0x040fe4000786c0ff */
[----:B------:R-:W-:Y:S02]  /*165c0*/  FSEL R187, R26, -INF , !P0 ;  /* 0xff8000001abb7808 */ /* 0x000fe40004000000 */
[C---:B------:R-:W-:Y:S02]  /*165d0*/  LOP3.LUT P0, RZ, R209.reuse, 0x8, RZ, 0xc0, !PT ;  /* 0x00000008d1ff7812 */ /* 0x040fe4000780c0ff */
[C---:B------:R-:W-:Y:S02]  /*165e0*/  LOP3.LUT P4, RZ, R209.reuse, 0x100, RZ, 0xc0, !PT ;  /* 0x00000100d1ff7812 */ /* 0x040fe4000788c0ff */
[----:B------:R-:W-:Y:S02]  /*165f0*/  ISETP.GT.AND P0, PT, R0, 0x11, !P0 ;  /* 0x000000110000780c */ /* 0x000fe40004704270 */
[C---:B------:R-:W-:Y:S02]  /*16600*/  LOP3.LUT P1, RZ, R209.reuse, 0x40, RZ, 0xc0, !PT ;  /* 0x00000040d1ff7812 */ /* 0x040fe4000782c0ff */
[----:B------:R-:W-:Y:S02]  /*16610*/  ISETP.LT.OR P0, PT, R6, 0x12, P0 ;  /* 0x000000120600780c */ /* 0x000fe40000701670 */
[----:B------:R-:W-:Y:S02]  /*16620*/  LOP3.LUT P2, RZ, R209, 0x8000, RZ, 0xc0, !PT ;  /* 0x00008000d1ff7812 */ /* 0x000fe4000784c0ff */
[----:B------:R-:W-:Y:S02]  /*16630*/  FSEL R186, R27, -INF , !P0 ;  /* 0xff8000001bba7808 */ /* 0x000fe40004000000 */
[C---:B------:R-:W-:Y:S02]  /*16640*/  LOP3.LUT P0, RZ, R209.reuse, 0x10, RZ, 0xc0, !PT ;  /* 0x00000010d1ff7812 */ /* 0x040fe4000780c0ff */
[----:B------:R-:W-:Y:S02]  /*16650*/  FSEL R27, R52, -INF , !P2 ;  /* 0xff800000341b7808 */ /* 0x000fe40005000000 */
[----:B------:R-:W-:Y:S02]  /*16660*/  ISETP.GT.AND P0, PT, R0, 0x18, !P0 ;  /* 0x000000180000780c */ /* 0x000fe40004704270 */
[C---:B------:R-:W-:Y:S02]  /*16670*/  LOP3.LUT P2, RZ, R209.reuse, 0x200000, RZ, 0xc0, !PT ;  /* 0x00200000d1ff7812 */ /* 0x040fe4000784c0ff */
[----:B------:R-:W-:Y:S04]  /*16680*/  ISETP.LT.OR P0, PT, R6, 0x19, P0 ;  /* 0x000000190600780c */ /* 0x000fe80000701670 */
[----:B------:R-:W-:Y:S02]  /*16690*/  FSEL R185, R38, -INF , !P0 ;  /* 0xff80000026b97808 */ /* 0x000fe40004000000 */
[----:B------:R-:W-:Y:S04]  /*166a0*/  LOP3.LUT P0, RZ, R209, 0x20, RZ, 0xc0, !PT ;  /* 0x00000020d1ff7812 */ /* 0x000fe8000780c0ff */
[----:B------:R-:W-:Y:S04]  /*166b0*/  ISETP.GT.AND P0, PT, R0, 0x19, !P0 ;  /* 0x000000190000780c */ /* 0x000fe80004704270 */
[----:B------:R-:W-:Y:S04]  /*166c0*/  ISETP.LT.OR P0, PT, R6, 0x1a, P0 ;  /* 0x0000001a0600780c */ /* 0x000fe80000701670 */
[----:B------:R-:W-:Y:S02]  /*166d0*/  FSEL R184, R39, -INF , !P0 ;  /* 0xff80000027b87808 */ /* 0x000fe40004000000 */
[----:B------:R-:W-:Y:S02]  /*166e0*/  LOP3.LUT P0, RZ, R209, 0x200, RZ, 0xc0, !PT ;  /* 0x00000200d1ff7812 */ /* 0x000fe4000780c0ff */
[----:B------:R-:W-:Y:S02]  /*166f0*/  FSEL R39, R40, -INF , !P5 ;  /* 0xff80000028277808 */ /* 0x000fe40006800000 */
[----:B------:R-:W-:Y:S02]  /*16700*/  FSEL R38, R41, -INF , !P0 ;  /* 0xff80000029267808 */ /* 0x000fe40004000000 */
[----:B------:R-:W-:Y:S02]  /*16710*/  ISETP.GT.AND P0, PT, R0, 0x20, !P3 ;  /* 0x000000200000780c */ /* 0x000fe40005f04270 */
[C---:B------:R-:W-:Y:S02]  /*16720*/  LOP3.LUT P5, RZ, R209.reuse, 0x800000, RZ, 0xc0, !PT ;  /* 0x00800000d1ff7812 */ /* 0x040fe400078ac0ff */
[----:B------:R-:W-:Y:S02]  /*16730*/  ISETP.LT.OR P0, PT, R6, 0x21, P0 ;  /* 0x000000210600780c */ /* 0x000fe40000701670 */
[----:B------:R-:W-:Y:S02]  /*16740*/  FSEL R23, R8, -INF , !P5 ;  /* 0xff80000008177808 */ /* 0x000fe40006800000 */
        /* <DEDUP_REMOVED lines=21> */
[C---:B------:R-:W-:Y:S04]  /*168a0*/  ISETP.GT.AND P0, PT, R2.reuse, 0x1, !P6 ;  /* 0x000000010200780c */ /* 0x040fe80007704270 */
        /* <DEDUP_REMOVED lines=43> */
.L_x_3013:
        /* <DEDUP_REMOVED lines=19> */
.L_x_2858:
[----:B------:R-:W-:Y:S04]  /*16c90*/  MOV R5, c[0x0][0x32c] ;  /* 0x0000cb0000057a02 */ /* 0x000fe80000000f00 */
[----:B------:R-:W-:Y:S11]  /*16ca0*/  ISETP.NE.AND P0, PT, R5, 0x1, PT ;  /* 0x000000010500780c */ /* 0x000ff60003f05270 */
[----:B------:R-:W-:Y:S02]  /*16cb0*/  @!UPT UIADD3 URZ, URZ, URZ, URZ ;  /* 0x0000003f3f3ff290 */ /* 0x000fe4000fffe03f */
[----:B------:R-:W-:Y:S05]  /*16cc0*/  @P0 IMAD.HI.U32 R5, R3, c[0x0][0x330], RZ ;  /* 0x0000cc0003050a27 */ /* 0x000fea00078e00ff */
[----:B------:R-:W-:Y:S02]  /*16cd0*/  @P0 SHF.R.U32.HI R3, RZ, c[0x0][0x334], R5 ;  /* 0x0000cd00ff030a19 */ /* 0x000fe40000011605 */
.L_x_2859:
[----:B------:R-:W-:Y:S05]  /*16ce0*/  BSYNC B0 ;  /* 0x0000000000007941 */ /* 0x000fea0003800000 */
.L_x_2857:
[----:B------:R-:W-:Y:S04]  /*16cf0*/  IMAD.IADD R4, R4, 0x1, -R252 ;  /* 0x0000000104047824 */ /* 0x000fe800078e0afc */
[----:B------:R-:W-:Y:S05]  /*16d00*/  IMAD R3, R3, c[0x0][0x32c], R4 ;  /* 0x0000cb0003037a24 */ /* 0x000fea00078e0204 */
[----:B------:R-:W-:Y:S02]  /*16d10*/  IMNMX R0, R0, R3, !PT ;  /* 0x0000000300007217 */ /* 0x000fe40007800200 */
[----:B------:R-:W-:Y:S04]  /*16d20*/  IADD3 R3, R3, c[0x0][0x32c], RZ ;  /* 0x0000cb0003037a10 */ /* 0x000fe80007ffe0ff */
[----:B------:R-:W-:Y:S02]  /*16d30*/  IMNMX R2, R2, R3, PT ;  /* 0x0000000302027217 */ /* 0x000fe40003800200 */
.L_x_2856:
[----:B------:R-:W-:Y:S02]  /*16d40*/  ISETP.GT.AND P0, PT, R0, RZ, !P5 ;  /* 0x000000ff0000720c */ /* 0x000fe40006f04270 */
[C---:B------:R-:W-:Y:S02]  /*16d50*/  LOP3.LUT P3, RZ, R209.reuse, 0x4, RZ, 0xc0, !PT ;  /* 0x00000004d1ff7812 */ /* 0x040fe4000786c0ff */
[----:B------:R-:W-:Y:S02]  /*16d60*/  ISETP.LT.OR P0, PT, R2, 0x1, P0 ;  /* 0x000000010200780c */ /* 0x000fe40000701670 */
[C---:B------:R-:W-:Y:S02]  /*16d70*/  LOP3.LUT P2, RZ, R209.reuse, 0x2, RZ, 0xc0, !PT ;  /* 0x00000002d1ff7812 */ /* 0x040fe4000784c0ff */
[----:B------:R-:W-:Y:S02]  /*16d80*/  FSEL R17, R14, -INF , !P0 ;  /* 0xff8000000e117808 */ /* 0x000fe40004000000 */
[----:B------:R-:W-:Y:S02]  /*16d90*/  ISETP.GT.AND P0, PT, R0, 0x1, !P6 ;  /* 0x000000010000780c */ /* 0x000fe40007704270 */
[C---:B------:R-:W-:Y:S02]  /*16da0*/  LOP3.LUT P1, RZ, R209.reuse, 0x1, RZ, 0xc0, !PT ;  /* 0x00000001d1ff7812 */ /* 0x040fe4000782c0ff */
[----:B------:R-:W-:Y:S02]  /*16db0*/  ISETP.LT.OR P0, PT, R2, 0x2, P0 ;  /* 0x000000020200780c */ /* 0x000fe40000701670 */
[----:B------:R-:W-:Y:S02]  /*16dc0*/  LOP3.LUT P6, RZ, R209, 0x10, RZ, 0xc0, !PT ;  /* 0x00000010d1ff7812 */ /* 0x000fe400078cc0ff */
[----:B------:R-:W-:Y:S02]  /*16dd0*/  FSEL R22, R15, -INF , !P0 ;  /* 0xff8000000f167808 */ /* 0x000fe40004000000 */
[----:B------:R-:W-:Y:S02]  /*16de0*/  ISETP.GT.AND P0, PT, R0, 0x8, !P3 ;  /* 0x000000080000780c */ /* 0x000fe40005f04270 */
        /* <DEDUP_REMOVED lines=85> */
.L_x_3014:
        /* <DEDUP_REMOVED lines=15> */
.L_x_3015:
        /* <DEDUP_REMOVED lines=24> */
[----:B------:R-:W1:Y:S02]  /*175b0*/  MUFU.EX2 R2, R8 ;  /* 0x0000000800027308 */ /* 0x000e640000000800 */
[----:B-1-34-:R-:W-:Y:S01]  /*175c0*/  F2FP.BF16.PACK_AB R172, R2, R3 ;  /* 0x0000000302ac723e */ /* 0x01afe200000010ff */
        /* <DEDUP_REMOVED lines=35> */
[----:B------:R3:W-:Y:S01]  /*17800*/  MUFU.EX2 R235, R39 ;  /* 0x0000002700eb7308 */ /* 0x0007e20000000800 */
[----:B------:R-:W-:Y:S02]  /*17810*/  FMUL.FTZ R89, R4, R89 ;  /* 0x0000005904597220 */ /* 0x000fe40000410000 */
[C---:B-1----:R-:W-:Y:S02]  /*17820*/  FFMA.FTZ R0, R3.reuse, R214, R26 ;  /* 0x000000d603007223 */ /* 0x042fe4000001001a */
[C---:B------:R-:W-:Y:S02]  /*17830*/  FMUL.FTZ R58, R3.reuse, R58 ;  /* 0x0000003a033a7220 */ /* 0x040fe40000410000 */
[C---:B------:R-:W-:Y:S02]  /*17840*/  FMUL.FTZ R59, R3.reuse, R59 ;  /* 0x0000003b033b7220 */ /* 0x040fe40000410000 */
[C---:B------:R-:W-:Y:S01]  /*17850*/  FMUL.FTZ R70, R3.reuse, R70 ;  /* 0x0000004603467220 */ /* 0x040fe20000410000 */
[----:B------:R-:W-:Y:S01]  /*17860*/  MUFU.EX2 R239, R187 ;  /* 0x000000bb00ef7308 */ /* 0x000fe20000000800 */
[C---:B------:R-:W-:Y:S02]  /*17870*/  FMUL.FTZ R71, R3.reuse, R71 ;  /* 0x0000004703477220 */ /* 0x040fe40000410000 */
        /* <DEDUP_REMOVED lines=8> */
[----:B------:R1:W-:Y:S01]  /*17900*/  MUFU.EX2 R26, R9 ;  /* 0x00000009001a7308 */ /* 0x0003e20000000800 */
[----:B------:R-:W-:Y:S01]  /*17910*/  FSETP.NEU.FTZ.AND P0, PT, R5, -INF , PT ;  /* 0xff8000000500780b */ /* 0x000fe20003f1d000 */
[----:B---3--:R-:W-:Y:S02]  /*17920*/  FMUL.FTZ R39, R3, R155 ;  /* 0x0000009b03277220 */ /* 0x008fe40000410000 */
[--C-:B------:R-:W-:Y:S02]  /*17930*/  FFMA.FTZ R8, R25, c[0x0][0x2d0], -R2.reuse ;  /* 0x0000b40019087a23 */ /* 0x100fe40000010802 */
[----:B------:R-:W-:Y:S02]  /*17940*/  FMUL.FTZ R0, R0, c[0x0][0x2d0] ;  /* 0x0000b40000007a20 */ /* 0x000fe40000410000 */
[--C-:B------:R-:W-:Y:S02]  /*17950*/  FFMA.FTZ R177, R40, c[0x0][0x2d0], -R2.reuse ;  /* 0x0000b40028b17a23 */ /* 0x100fe40000010802 */
[----:B------:R2:W-:Y:S01]  /*17960*/  MUFU.EX2 R41, R8 ;  /* 0x0000000800297308 */ /* 0x0005e20000000800 */
        /* <DEDUP_REMOVED lines=8> */
[--C-:B-1----:R-:W-:Y:S02]  /*179f0*/  FFMA.FTZ R9, R55, c[0x0][0x2d0], -R2.reuse ;  /* 0x0000b40037097a23 */ /* 0x102fe40000010802 */
[--C-:B------:R-:W-:Y:S02]  /*17a00*/  FFMA.FTZ R36, R53, c[0x0][0x2d0], -R2.reuse ;  /* 0x0000b40035247a23 */ /* 0x100fe40000010802 */
[----:B------:R-:W-:Y:S01]  /*17a10*/  FFMA.FTZ R182, R52, c[0x0][0x2d0], -R2 ;  /* 0x0000b40034b67a23 */ /* 0x000fe20000010802 */
[----:B------:R-:W1:Y:S01]  /*17a20*/  MUFU.EX2 R40, R13 ;  /* 0x0000000d00287308 */ /* 0x000e620000000800 */
[C---:B------:R-:W-:Y:S01]  /*17a30*/  FSEL R2, R5.reuse, RZ, P0 ;  /* 0x000000ff05027208 */ /* 0x040fe20000000000 */
[----:B------:R-:W-:Y:S02]  /*17a40*/  FMUL.FTZ R52, R4, R160 ;  /* 0x000000a004347220 */ /* 0x000fe40000410000 */
[----:B--2---:R-:W-:Y:S02]  /*17a50*/  FMUL.FTZ R8, R5, c[0x0][0x2d0] ;  /* 0x0000b40005087a20 */ /* 0x004fe40000410000 */
[----:B------:R-:W-:Y:S02]  /*17a60*/  FADD.FTZ R2, -R2, R109 ;  /* 0x0000006d02027221 */ /* 0x000fe40000010100 */
[----:B------:R-:W-:Y:S01]  /*17a70*/  FMUL.FTZ R53, R4, R161 ;  /* 0x000000a104357220 */ /* 0x000fe20000410000 */
[----:B------:R-:W-:Y:S01]  /*17a80*/  FSEL R8, R8, RZ, P0 ;  /* 0x000000ff08087208 */ /* 0x000fe20000000000 */
[----:B------:R-:W2:Y:S01]  /*17a90*/  MUFU.EX2 R0, R0 ;  /* 0x0000000000007308 */ /* 0x000ea20000000800 */
[----:B------:R-:W-:Y:S01]  /*17aa0*/  FMUL.FTZ R2, R2, c[0x0][0x2d0] ;  /* 0x0000b40002027a20 */ /* 0x000fe20000410000 */
[C---:B------:R-:W-:Y:S01]  /*17ab0*/  ISETP.GT.AND P0, PT, R212.reuse, R247, PT ;  /* 0x000000f7d400720c */ /* 0x040fe20003f04270 */
[----:B------:R-:W-:Y:S01]  /*17ac0*/  FMUL.FTZ R54, R3, R162 ;  /* 0x000000a203367220 */ /* 0x000fe20000410000 */
[----:B---3--:R-:W-:Y:S01]  /*17ad0*/  F2FP.BF16.PACK_AB R174, R25, R26 ;  /* 0x0000001a19ae723e */ /* 0x008fe200000010ff */
[--C-:B------:R-:W-:Y:S01]  /*17ae0*/  FFMA.FTZ R24, R17, c[0x0][0x2d0], -R8.reuse ;  /* 0x0000b40011187a23 */ /* 0x100fe20000010808 */
[----:B------:R-:W-:Y:S01]  /*17af0*/  IADD3 R212, R212, -0x1, RZ ;  /* 0xffffffffd4d47810 */ /* 0x000fe20007ffe0ff */
[--C-:B------:R-:W-:Y:S02]  /*17b00*/  FFMA.FTZ R22, R22, c[0x0][0x2d0], -R8.reuse ;  /* 0x0000b40016167a23 */ /* 0x100fe40000010808 */
[--C-:B------:R-:W-:Y:S01]  /*17b10*/  FFMA.FTZ R21, R21, c[0x0][0x2d0], -R8.reuse ;  /* 0x0000b40015157a23 */ /* 0x100fe20000010808 */
[----:B------:R-:W3:Y:S01]  /*17b20*/  MUFU.EX2 R27, R9 ;  /* 0x00000009001b7308 */ /* 0x000ee20000000800 */
[--C-:B------:R-:W-:Y:S02]  /*17b30*/  FFMA.FTZ R20, R20, c[0x0][0x2d0], -R8.reuse ;  /* 0x0000b40014147a23 */ /* 0x100fe40000010808 */
[--C-:B------:R-:W-:Y:S01]  /*17b40*/  FFMA.FTZ R176, R19, c[0x0][0x2d0], -R8.reuse ;  /* 0x0000b40013b07a23 */ /* 0x100fe20000010808 */
[----:B-1----:R-:W-:Y:S01]  /*17b50*/  F2FP.BF16.PACK_AB R175, R235, R40 ;  /* 0x00000028ebaf723e */ /* 0x002fe200000010ff */
[--C-:B------:R-:W-:Y:S02]  /*17b60*/  FFMA.FTZ R178, R18, c[0x0][0x2d0], -R8.reuse ;  /* 0x0000b40012b27a23 */ /* 0x100fe40000010808 */
[--C-:B------:R-:W-:Y:S02]  /*17b70*/  FFMA.FTZ R183, R16, c[0x0][0x2d0], -R8.reuse ;  /* 0x0000b40010b77a23 */ /* 0x100fe40000010808 */
[--C-:B------:R-:W-:Y:S01]  /*17b80*/  FFMA.FTZ R184, R15, c[0x0][0x2d0], -R8.reuse ;  /* 0x0000b4000fb87a23 */ /* 0x100fe20000010808 */
[----:B------:R-:W1:Y:S01]  /*17b90*/  MUFU.EX2 R2, R2 ;  /* 0x0000000200027308 */ /* 0x000e620000000800 */
[--C-:B------:R-:W-:Y:S02]  /*17ba0*/  FFMA.FTZ R193, R14, c[0x0][0x2d0], -R8.reuse ;  /* 0x0000b4000ec17a23 */ /* 0x100fe40000010808 */
[--C-:B------:R-:W-:Y:S02]  /*17bb0*/  FFMA.FTZ R214, R12, c[0x0][0x2d0], -R8.reuse ;  /* 0x0000b4000cd67a23 */ /* 0x100fe40000010808 */
[C---:B--2---:R-:W-:Y:S02]  /*17bc0*/  FMUL.FTZ R16, R0.reuse, R128 ;  /* 0x0000008000107220 */ /* 0x044fe40000410000 */
        /* <DEDUP_REMOVED lines=9> */
[--C-:B------:R-:W-:Y:S02]  /*17c60*/  FFMA.FTZ R216, R11, c[0x0][0x2d0], -R8.reuse ;  /* 0x0000b4000bd87a23 */ /* 0x100fe40000010808 */
[----:B------:R-:W-:Y:S02]  /*17c70*/  FFMA.FTZ R217, R10, c[0x0][0x2d0], -R8 ;  /* 0x0000b4000ad97a23 */ /* 0x000fe40000010808 */
[C---:B------:R-:W-:Y:S02]  /*17c80*/  FFMA.FTZ R8, R0.reuse, R232, R41 ;  /* 0x000000e800087223 */ /* 0x040fe40000010029 */
[C---:B------:R-:W-:Y:S02]  /*17c90*/  FMUL.FTZ R12, R0.reuse, R132 ;  /* 0x00000084000c7220 */ /* 0x040fe40000410000 */
[C---:B------:R-:W-:Y:S01]  /*17ca0*/  FMUL.FTZ R13, R0.reuse, R133 ;  /* 0x00000085000d7220 */ /* 0x040fe20000410000 */
[----:B------:R-:W-:Y:S01]  /*17cb0*/  MUFU.EX2 R232, R22 ;  /* 0x0000001600e87308 */ /* 0x000fe20000000800 */
[C---:B------:R-:W-:Y:S01]  /*17cc0*/  FMUL.FTZ R48, R0.reuse, R112 ;  /* 0x0000007000307220 */ /* 0x040fe20000410000 */
[C---:B---3--:R-:W-:Y:S01]  /*17cd0*/  F2FP.BF16.PACK_AB R112, R27.reuse, R41 ;  /* 0x000000291b70723e */ /* 0x048fe200000010ff */
        /* <DEDUP_REMOVED lines=15> */
[----:B------:R-:W-:Y:S01]  /*17dd0*/  FADD.FTZ R9, R26, R23 ;  /* 0x000000171a097221 */ /* 0x000fe20000010000 */
[----:B------:R3:W4:Y:S01]  /*17de0*/  MUFU.EX2 R0, R24 ;  /* 0x0000001800007308 */ /* 0x0007220000000800 */
[----:B------:R-:W-:Y:S02]  /*17df0*/  FADD.FTZ R133, R27, R8 ;  /* 0x000000081b857221 */ /* 0x000fe40000010000 */
[----:B------:R-:W-:Y:S02]  /*17e00*/  FADD.FTZ R181, R25, R9 ;  /* 0x0000000919b57221 */ /* 0x000fe40000010000 */
[C---:B------:R-:W-:Y:S02]  /*17e10*/  FMUL.FTZ R8, R4.reuse, R140 ;  /* 0x0000008c04087220 */ /* 0x040fe40000410000 */
[----:B------:R-:W-:Y:S02]  /*17e20*/  FMUL.FTZ R9, R4, R141 ;  /* 0x0000008d04097220 */ /* 0x000fe40000410000 */
[C---:B------:R-:W-:Y:S01]  /*17e30*/  FMUL.FTZ R10, R3.reuse, R142 ;  /* 0x0000008e030a7220 */ /* 0x040fe20000410000 */
[----:B------:R-:W-:Y:S01]  /*17e40*/  MUFU.EX2 R242, R186 ;  /* 0x000000ba00f27308 */ /* 0x000fe20000000800 */
[----:B------:R-:W-:Y:S02]  /*17e50*/  FMUL.FTZ R11, R3, R143 ;  /* 0x0000008f030b7220 */ /* 0x000fe40000410000 */
[----:B------:R-:W-:Y:S02]  /*17e60*/  FADD.FTZ R109, R40, R38 ;  /* 0x00000026286d7221 */ /* 0x000fe40000010000 */
[----:B------:R-:W-:Y:S01]  /*17e70*/  LDSM.16.MT88.4 R40, [R197] ;  /* 0x00000000c528783b */ /* 0x000fe20000004200 */
[C---:B-1----:R-:W-:Y:S01]  /*17e80*/  FMUL.FTZ R50, R2.reuse, R114 ;  /* 0x0000007202327220 */ /* 0x042fe20000410000 */
[----:B--2---:R-:W-:Y:S01]  /*17e90*/  F2FP.BF16.PACK_AB R114, R245, R234 ;  /* 0x000000eaf572723e */ /* 0x004fe200000010ff */
[C---:B------:R-:W-:Y:S02]  /*17ea0*/  FMUL.FTZ R51, R2.reuse, R115 ;  /* 0x0000007302337220 */ /* 0x040fe40000410000 */
[C---:B------:R-:W-:Y:S01]  /*17eb0*/  FMUL.FTZ R14, R2.reuse, R134 ;  /* 0x00000086020e7220 */ /* 0x040fe20000410000 */
[----:B------:R-:W-:Y:S01]  /*17ec0*/  MUFU.EX2 R243, R185 ;  /* 0x000000b900f37308 */ /* 0x000fe20000000800 */
[C---:B------:R-:W-:Y:S01]  /*17ed0*/  FMUL.FTZ R15, R2.reuse, R135 ;  /* 0x00000087020f7220 */ /* 0x040fe20000410000 */
[----:B---3--:R-:W1:Y:S01]  /*17ee0*/  LDSM.16.MT88.4 R24, [R196] ;  /* 0x00000000c418783b */ /* 0x008e620000004200 */
[----:B----4-:R-:W-:Y:S01]  /*17ef0*/  FFMA.FTZ R132, R2, R233, R0 ;  /* 0x000000e902847223 */ /* 0x010fe20000010000 */
[----:B------:R-:W-:Y:S01]  /*17f00*/  F2FP.BF16.PACK_AB R113, R232, R0 ;  /* 0x00000000e871723e */ /* 0x000fe200000010ff */
[C---:B------:R-:W-:Y:S02]  /*17f10*/  FMUL.FTZ R18, R2.reuse, R130 ;  /* 0x0000008202127220 */ /* 0x040fe40000410000 */
[----:B------:R-:W-:Y:S03]  /*17f20*/  FMUL.FTZ R19, R2, R131 ;  /* 0x0000008302137220 */ /* 0x000fe60000410000 */
[----:B------:R-:W2:Y:S01]  /*17f30*/  MUFU.EX2 R233, R21 ;  /* 0x0000001500e97308 */ /* 0x000ea20000000800 */
[----:B------:R-:W-:Y:S01]  /*17f40*/  LDSM.16.MT88.4 R128, [R196+0x1000] ;  /* 0x00100000c480783b */ /* 0x000fe20000004200 */
[----:B------:R-:W-:Y:S02]  /*17f50*/  FMUL.FTZ R20, R4, R144 ;  /* 0x0000009004147220 */ /* 0x000fe40000410000 */
[C---:B------:R-:W-:Y:S02]  /*17f60*/  FMUL.FTZ R22, R3.reuse, R146 ;  /* 0x0000009203167220 */ /* 0x040fe40000410000 */
[C---:B------:R-:W-:Y:S02]  /*17f70*/  FMUL.FTZ R23, R3.reuse, R147 ;  /* 0x0000009303177220 */ /* 0x040fe40000410000 */
[C---:B------:R-:W-:Y:S02]  /*17f80*/  FMUL.FTZ R46, R2.reuse, R118 ;  /* 0x00000076022e7220 */ /* 0x040fe40000410000 */
[C---:B------:R-:W-:Y:S01]  /*17f90*/  FMUL.FTZ R47, R2.reuse, R119 ;  /* 0x00000077022f7220 */ /* 0x040fe20000410000 */
[----:B------:R-:W-:Y:S01]  /*17fa0*/  MUFU.EX2 R135, R188 ;  /* 0x000000bc00877308 */ /* 0x000fe20000000800 */
[----:B------:R-:W3:Y:S01]  /*17fb0*/  LDSM.16.MT88.4 R116, [R196+0xc00] ;  /* 0x000c0000c474783b */ /* 0x000ee20000004200 */
[C---:B------:R-:W-:Y:S02]  /*17fc0*/  FMUL.FTZ R30, R2.reuse, R126 ;  /* 0x0000007e021e7220 */ /* 0x040fe40000410000 */
[C---:B------:R-:W-:Y:S02]  /*17fd0*/  FMUL.FTZ R31, R2.reuse, R127 ;  /* 0x0000007f021f7220 */ /* 0x040fe40000410000 */
[C---:B------:R-:W-:Y:S02]  /*17fe0*/  FMUL.FTZ R34, R2.reuse, R122 ;  /* 0x0000007a02227220 */ /* 0x040fe40000410000 */
[----:B------:R-:W-:Y:S01]  /*17ff0*/  FMUL.FTZ R35, R2, R123 ;  /* 0x0000007b02237220 */ /* 0x000fe20000410000 */
[----:B------:R-:W-:Y:S01]  /*18000*/  LDSM.16.MT88.4 R124, [R197+0x400] ;  /* 0x00040000c57c783b */ /* 0x000fe20000004200 */
[C---:B------:R-:W-:Y:S01]  /*18010*/  FMUL.FTZ R36, R4.reuse, R152 ;  /* 0x0000009804247220 */ /* 0x040fe20000410000 */
[----:B------:R-:W-:Y:S01]  /*18020*/  MUFU.EX2 R134, R182 ;  /* 0x000000b600867308 */ /* 0x000fe20000000800 */
[----:B------:R-:W-:Y:S01]  /*18030*/  FMUL.FTZ R37, R4, R153 ;  /* 0x0000009904257220 */ /* 0x000fe20000410000 */
[----:B--2---:R-:W-:Y:S01]  /*18040*/  F2FP.BF16.PACK_AB R115, R246, R233 ;  /* 0x000000e9f673723e */ /* 0x004fe200000010ff */
[----:B------:R-:W-:Y:S02]  /*18050*/  FMUL.FTZ R21, R4, R145 ;  /* 0x0000009104157220 */ /* 0x000fe40000410000 */
[C---:B------:R-:W-:Y:S01]  /*18060*/  FMUL.FTZ R38, R3.reuse, R154 ;  /* 0x0000009a03267220 */ /* 0x040fe20000410000 */
[----:B------:R-:W-:Y:S01]  /*18070*/  LDSM.16.MT88.4 R120, [R196+0x400] ;  /* 0x00040000c478783b */ /* 0x000fe20000004200 */
[C---:B------:R-:W-:Y:S02]  /*18080*/  FMUL.FTZ R55, R3.reuse, R163 ;  /* 0x000000a303377220 */ /* 0x040fe40000410000 */
[C---:B------:R-:W-:Y:S01]  /*18090*/  FMUL.FTZ R62, R2.reuse, R62 ;  /* 0x0000003e023e7220 */ /* 0x040fe20000410000 */
[----:B------:R-:W-:Y:S01]  /*180a0*/  MUFU.EX2 R240, R180 ;  /* 0x000000b400f07308 */ /* 0x000fe20000000800 */
[-C--:B-1----:R-:W-:Y:S03]  /*180b0*/  HMMA.16816.F32.BF16 R8, R172, R24.reuse, R8 ;  /* 0x00000018ac08723c */ /* 0x082fe60000041808 */
[----:B------:R-:W-:Y:S02]  /*180c0*/  LDSM.16.MT88.4 R144, [R196+0x800] ;  /* 0x00080000c490783b */ /* 0x000fe40000004200 */
[C---:B------:R-:W-:Y:S02]  /*180d0*/  FMUL.FTZ R63, R2.reuse, R63 ;  /* 0x0000003f023f7220 */ /* 0x040fe40000410000 */
[C---:B------:R-:W-:Y:S01]  /*180e0*/  FMUL.FTZ R66, R2.reuse, R66 ;  /* 0x0000004202427220 */ /* 0x040fe20000410000 */
[C---:B------:R-:W-:Y:S01]  /*180f0*/  HMMA.16816.F32.BF16 R12, R112.reuse, R24, R12 ;  /* 0x00000018700c723c */ /* 0x040fe2000004180c */
[----:B------:R-:W-:Y:S02]  /*18100*/  MUFU.EX2 R241, R179 ;  /* 0x000000b300f17308 */ /* 0x000fe40000000800 */
[----:B------:R-:W-:Y:S01]  /*18110*/  LDSM.16.MT88.4 R152, [R197+0x800] ;  /* 0x00080000c598783b */ /* 0x000fe20000004200 */
[C---:B------:R-:W-:Y:S02]  /*18120*/  FMUL.FTZ R67, R2.reuse, R67 ;  /* 0x0000004302437220 */ /* 0x040fe40000410000 */
[C---:B------:R-:W-:Y:S02]  /*18130*/  FMUL.FTZ R78, R2.reuse, R78 ;  /* 0x0000004e024e7220 */ /* 0x040fe40000410000 */
[-C--:B------:R-:W-:Y:S03]  /*18140*/  HMMA.16816.F32.BF16 R16, R112, R26.reuse, R16 ;  /* 0x0000001a7010723c */ /* 0x080fe60000041810 */
[----:B------:R-:W-:Y:S01]  /*18150*/  LDSM.16.MT88.4 R160, [R196+0x1400] ;  /* 0x00140000c4a0783b */ /* 0x000fe20000004200 */
[C---:B------:R-:W-:Y:S01]  /*18160*/  FMUL.FTZ R79, R2.reuse, R79 ;  /* 0x0000004f024f7220 */ /* 0x040fe20000410000 */
[----:B------:R-:W-:Y:S01]  /*18170*/  MUFU.EX2 R244, R177 ;  /* 0x000000b100f47308 */ /* 0x000fe20000000800 */
[----:B------:R-:W-:Y:S02]  /*18180*/  FMUL.FTZ R82, R2, R82 ;  /* 0x0000005202527220 */ /* 0x000fe40000410000 */
[C---:B------:R-:W-:Y:S04]  /*18190*/  HMMA.16816.F32.BF16 R20, R172.reuse, R26, R20 ;  /* 0x0000001aac14723c */ /* 0x040fe80000041814 */
[C---:B------:R-:W-:Y:S02]  /*181a0*/  FMUL.FTZ R24, R4.reuse, R148 ;  /* 0x0000009404187220 */ /* 0x040fe40000410000 */
[----:B------:R-:W-:Y:S01]  /*181b0*/  FMUL.FTZ R25, R4, R149 ;  /* 0x0000009504197220 */ /* 0x000fe20000410000 */
[----:B------:R-:W-:Y:S01]  /*181c0*/  MUFU.EX2 R238, R176 ;  /* 0x000000b000ee7308 */ /* 0x000fe20000000800 */
[C---:B------:R-:W-:Y:S04]  /*181d0*/  FMUL.FTZ R26, R3.reuse, R150 ;  /* 0x00000096031a7220 */ /* 0x040fe80000410000 */
[C---:B------:R-:W-:Y:S02]  /*181e0*/  FMUL.FTZ R27, R3.reuse, R151 ;  /* 0x00000097031b7220 */ /* 0x040fe40000410000 */
[C---:B------:R-:W-:Y:S02]  /*181f0*/  FMUL.FTZ R83, R2.reuse, R83 ;  /* 0x0000005302537220 */ /* 0x040fe40000410000 */
[C---:B------:R-:W-:Y:S01]  /*18200*/  FMUL.FTZ R86, R3.reuse, R86 ;  /* 0x0000005603567220 */ /* 0x040fe20000410000 */
[----:B------:R-:W-:Y:S01]  /*18210*/  MUFU.EX2 R237, R178 ;  /* 0x000000b200ed7308 */ /* 0x000fe20000000800 */
[C---:B------:R-:W-:Y:S01]  /*18220*/  FMUL.FTZ R87, R3.reuse, R87 ;  /* 0x0000005703577220 */ /* 0x040fe20000410000 */
[-C--:B------:R-:W-:Y:S03]  /*18230*/  HMMA.16816.F32.BF16 R24, R172, R40.reuse, R24 ;  /* 0x00000028ac18723c */ /* 0x080fe60000041818 */
[C---:B------:R-:W-:Y:S02]  /*18240*/  FMUL.FTZ R90, R3.reuse, R90 ;  /* 0x0000005a035a7220 */ /* 0x040fe40000410000 */
[C---:B------:R-:W-:Y:S02]  /*18250*/  FMUL.FTZ R91, R3.reuse, R91 ;  /* 0x0000005b035b7220 */ /* 0x040fe40000410000 */
[C---:B------:R-:W-:Y:S01]  /*18260*/  FMUL.FTZ R102, R3.reuse, R102 ;  /* 0x0000006603667220 */ /* 0x040fe20000410000 */
[C---:B------:R-:W-:Y:S01]  /*18270*/  HMMA.16816.F32.BF16 R28, R112.reuse, R40, R28 ;  /* 0x00000028701c723c */ /* 0x040fe2000004181c */
[----:B------:R-:W-:Y:S03]  /*18280*/  MUFU.EX2 R236, R183 ;  /* 0x000000b700ec7308 */ /* 0x000fe60000000800 */
[----:B------:R-:W-:Y:S02]  /*18290*/  FMUL.FTZ R103, R3, R103 ;  /* 0x0000006703677220 */ /* 0x000fe40000410000 */
[----:B------:R-:W-:Y:S02]  /*182a0*/  FMUL.FTZ R94, R2, R94 ;  /* 0x0000005e025e7220 */ /* 0x000fe40000410000 */
[-C--:B------:R-:W-:Y:S03]  /*182b0*/  HMMA.16816.F32.BF16 R32, R112, R42.reuse, R32 ;  /* 0x0000002a7020723c */ /* 0x080fe60000041820 */
[----:B------:R-:W-:Y:S01]  /*182c0*/  MUFU.EX2 R186, R221 ;  /* 0x000000dd00ba7308 */ /* 0x000fe20000000800 */
[C---:B------:R-:W-:Y:S02]  /*182d0*/  FMUL.FTZ R40, R4.reuse, R156 ;  /* 0x0000009c04287220 */ /* 0x040fe40000410000 */
[----:B------:R-:W-:Y:S02]  /*182e0*/  FMUL.FTZ R41, R4, R157 ;  /* 0x0000009d04297220 */ /* 0x000fe40000410000 */
[C---:B------:R-:W-:Y:S04]  /*182f0*/  HMMA.16816.F32.BF16 R36, R172.reuse, R42, R36 ;  /* 0x0000002aac24723c */ /* 0x040fe80000041824 */
[----:B------:R-:W-:Y:S01]  /*18300*/  FADD.FTZ R4, R235, R109 ;  /* 0x0000006deb047221 */ /* 0x000fe20000010000 */
[----:B------:R-:W-:Y:S01]  /*18310*/  MUFU.EX2 R187, R220 ;  /* 0x000000dc00bb7308 */ /* 0x000fe20000000800 */
[----:B------:R-:W-:Y:S02]  /*18320*/  FMUL.FTZ R95, R2, R95 ;  /* 0x0000005f025f7220 */ /* 0x000fe40000410000 */
[C---:B------:R-:W-:Y:S04]  /*18330*/  FMUL.FTZ R42, R3.reuse, R158 ;  /* 0x0000009e032a7220 */ /* 0x040fe80000410000 */
[----:B------:R-:W-:Y:S02]  /*18340*/  FMUL.FTZ R43, R3, R159 ;  /* 0x0000009f032b7220 */ /* 0x000fe40000410000 */
[----:B------:R-:W-:Y:S01]  /*18350*/  FADD.FTZ R3, R234, R133 ;  /* 0x00000085ea037221 */ /* 0x000fe20000010000 */
[----:B------:R-:W-:Y:S01]  /*18360*/  MUFU.EX2 R109, R222 ;  /* 0x000000de006d7308 */ /* 0x000fe20000000800 */
[C---:B------:R-:W-:Y:S02]  /*18370*/  FMUL.FTZ R98, R2.reuse, R98 ;  /* 0x0000006202627220 */ /* 0x040fe40000410000 */
[----:B------:R-:W-:Y:S01]  /*18380*/  FMUL.FTZ R99, R2, R99 ;  /* 0x0000006302637220 */ /* 0x000fe20000410000 */
[-C--:B---3--:R-:W-:Y:S03]  /*18390*/  HMMA.16816.F32.BF16 R40, R172, R116.reuse, R40 ;  /* 0x00000074ac28723c */ /* 0x088fe60000041828 */
[----:B------:R-:W-:Y:S03]  /*183a0*/  FADD.FTZ R0, R106, R181 ;  /* 0x000000b56a007221 */ /* 0x000fe60000010000 */
[----:B------:R-:W1:Y:S02]  /*183b0*/  MUFU.EX2 R2, R192 ;  /* 0x000000c000027308 */ /* 0x000e640000000800 */
[C---:B------:R-:W-:Y:S08]  /*183c0*/  HMMA.16816.F32.BF16 R44, R112.reuse, R116, R44 ;  /* 0x00000074702c723c */ /* 0x040ff0000004182c */
[-C--:B------:R-:W-:Y:S01]  /*183d0*/  HMMA.16816.F32.BF16 R48, R112, R118.reuse, R48 ;  /* 0x000000767030723c */ /* 0x080fe20000041830 */
[----:B------:R-:W-:Y:S07]  /*183e0*/  MUFU.EX2 R192, R184 ;  /* 0x000000b800c07308 */ /* 0x000fee0000000800 */
[C---:B------:R-:W-:Y:S01]  /*183f0*/  HMMA.16816.F32.BF16 R52, R172.reuse, R118, R52 ;  /* 0x00000076ac34723c */ /* 0x040fe20000041834 */
[----:B------:R-:W2:Y:S02]  /*18400*/  LDSM.16.MT88.4 R116, [R197+0xc00] ;  /* 0x000c0000c574783b */ /* 0x000ea40000004200 */
[----:B------:R-:W-:Y:S01]  /*18410*/  MUFU.EX2 R190, R219 ;  /* 0x000000db00be7308 */ /* 0x000fe20000000800 */
[----:B-1----:R-:W-:Y:S04]  /*18420*/  FADD.FTZ R0, R2, R0 ;  /* 0x0000000002007221 */ /* 0x002fe80000010000 */
[----:B------:R-:W-:Y:S05]  /*18430*/  FADD.FTZ R0, R108, R0 ;  /* 0x000000006c007221 */ /* 0x000fea0000010000 */
        /* <DEDUP_REMOVED lines=8> */
[----:B-1----:R-:W-:Y:S06]  /*184c0*/  F2FP.BF16.PACK_AB R176, R188, R185 ;  /* 0x000000b9bcb0723e */ /* 0x002fec00000010ff */
[----:B------:R-:W-:Y:S01]  /*184d0*/  MUFU.EX2 R183, R193 ;  /* 0x000000c100b77308 */ /* 0x000fe20000000800 */
[C---:B------:R-:W-:Y:S01]  /*184e0*/  HMMA.16816.F32.BF16 R68, R172.reuse, R118, R68 ;  /* 0x00000076ac44723c */ /* 0x040fe20000041844 */
[----:B------:R-:W1:Y:S08]  /*184f0*/  LDSM.16.MT88.4 R116, [R196+0x1800] ;  /* 0x00180000c474783b */ /* 0x000e700000004200 */
[----:B------:R-:W3:Y:S03]  /*18500*/  MUFU.EX2 R182, R214 ;  /* 0x000000d600b67308 */ /* 0x000ee60000000800 */
[----:B--2---:R-:W-:Y:S07]  /*18510*/  F2FP.BF16.PACK_AB R178, R184, R189 ;  /* 0x000000bdb8b2723e */ /* 0x004fee00000010ff */
[----:B------:R-:W-:Y:S10]  /*18520*/  MUFU.EX2 R181, R216 ;  /* 0x000000d800b57308 */ /* 0x000ff40000000800 */
[----:B------:R-:W2:Y:S01]  /*18530*/  MUFU.EX2 R180, R217 ;  /* 0x000000d900b47308 */ /* 0x000ea20000000800 */
[----:B---3--:R-:W-:Y:S01]  /*18540*/  F2FP.BF16.PACK_AB R177, R182, R183 ;  /* 0x000000b7b6b1723e */ /* 0x008fe200000010ff */
        /* <DEDUP_REMOVED lines=46> */
[----:B------:R-:W-:Y:S01]  /*18830*/  FADD.FTZ R215, R109, R0 ;  /* 0x000000006dd77221 */ /* 0x000fe20000010000 */
[----:B------:R-:W-:Y:S01]  /*18840*/  MOV R109, R5 ;  /* 0x00000005006d7202 */ /* 0x000fe20000000f00 */
        /* <DEDUP_REMOVED lines=34> */
[----:B------:R-:W-:Y:S04]  /*18a70*/  FADD.FTZ R233, R180, R0 ;  /* 0x00000000b4e97221 */ /* 0x000fe80000010000 */
        /* <DEDUP_REMOVED lines=34> */
.L_x_2829:
[----:B------:R-:W2:Y:S01]  /*18ca0*/  LDL R0, [R1+0x54] ;  /* 0x0000540001007983 */ /* 0x000ea20000100800 */
[----:B------:R-:W-:-:S05]  /*18cb0*/  IMAD.MOV.U32 R2, RZ, RZ, c[0x0][0x2c4] ;  /* 0x0000b100ff027624 */ /* 0x000fca00078e00ff */
        /* <DEDUP_REMOVED lines=20> */
.L_x_2865:
[----:B------:R-:W-:-:S04]  /*18e00*/  MOV R3, 0x1 ;  /* 0x0000000100037802 */ /* 0x000fc80000000f00 */
[----:B------:R-:W-:-:S13]  /*18e10*/  ISETP.NE.AND P0, PT, R3, c[0x0][0x32c], PT ;  /* 0x0000cb0003007a0c */ /* 0x000fda0003f05270 */
[----:B------:R-:W-:-:S05]  /*18e20*/  @P0 IMAD.HI.U32 R3, R0, c[0x0][0x330], RZ ;  /* 0x0000cc0000030a27 */ /* 0x000fca00078e00ff */
[----:B------:R-:W-:Y:S02]  /*18e30*/  @P0 SHF.R.U32.HI R0, RZ, c[0x0][0x334], R3 ;  /* 0x0000cd00ff000a19 */ /* 0x000fe40000011603 */
.L_x_2866:
[----:B------:R-:W-:Y:S05]  /*18e40*/  BSYNC B0 ;  /* 0x0000000000007941 */ /* 0x000fea0003800000 */
.L_x_2864:
[----:B------:R-:W-:-:S05]  /*18e50*/  IMAD R0, R0, c[0x0][0x32c], RZ ;  /* 0x0000cb0000007a24 */ /* 0x000fca00078e02ff */
[----:B------:R-:W-:-:S03]  /*18e60*/  IMNMX R2, R2, R0, !PT ;  /* 0x0000000002027217 */ /* 0x000fc60007800200 */
.L_x_2863:
[----:B------:R-:W2:Y:S01]  /*18e70*/  LDL R3, [R1+0x1c] ;  /* 0x00001c0001037983 */ /* 0x000ea20000100800 */
[----:B------:R-:W-:-:S05]  /*18e80*/  IADD3 R2, R2, 0x2f, RZ ;  /* 0x0000002f02027810 */ /* 0x000fca0007ffe0ff */
[----:B------:R-:W-:-:S05]  /*18e90*/  IMAD.HI R2, R2, 0x2aaaaaab, RZ ;  /* 0x2aaaaaab02027827 */ /* 0x000fca00078e02ff */
[----:B------:R-:W-:-:S04]  /*18ea0*/  SHF.R.U32.HI R0, RZ, 0x1f, R2 ;  /* 0x0000001fff007819 */ /* 0x000fc80000011602 */
[----:B------:R-:W-:-:S04]  /*18eb0*/  LEA.HI.SX32 R0, R2, R0, 0x1d ;  /* 0x0000000002007211 */ /* 0x000fc800078feaff */
[----:B--2---:R-:W-:-:S04]  /*18ec0*/  IMNMX R3, R3, R0, !PT ;  /* 0x0000000003037217 */ /* 0x004fc80007800200 */
[----:B------:R-:W-:Y:S01]  /*18ed0*/  ISETP.GE.AND P0, PT, R212, R3, PT ;  /* 0x00000003d400720c */ /* 0x000fe20003f06270 */
[----:B------:R1:W-:-:S12]  /*18ee0*/  STL [R1+0x20], R3 ;  /* 0x0000200301007387 */ /* 0x0003d80000100800 */
[----:B------:R-:W-:Y:S05]  /*18ef0*/  @!P0 BRA `(.L_x_2867) ;  /* 0x00002c7000008947 */ /* 0x000fea0003800000 */
.L_x_2880:
[----:B------:R-:W2:Y:S01]  /*18f00*/  LDL R0, [R1+0x1c] ;  /* 0x00001c0001007983 */ /* 0x000ea20000100800 */
[----:B------:R-:W-:Y:S04]  /*18f10*/  DEPBAR.LE SB0, 0x0 ;  /* 0x000080000000791a */ /* 0x000fe80000000000 */
[----:B------:R-:W-:Y:S01]  /*18f20*/  WARPSYNC 0xffffffff ;  /* 0xffffffff00007948 */ /* 0x000fe20003800000 */
[----:B------:R-:W-:Y:S01]  /*18f30*/  BAR.SYNC.DEFER_BLOCKING 0x0 ;  /* 0x0000000000007b1d */ /* 0x000fe20000010000 */
[----:B------:R-:W-:Y:S01]  /*18f40*/  IMAD.MOV.U32 R107, RZ, RZ, R105 ;  /* 0x000000ffff6b7224 */ /* 0x000fe200078e0069 */
[----:B------:R-:W-:Y:S01]  /*18f50*/  MOV R108, R104 ;  /* 0x00000068006c7202 */ /* 0x000fe20000000f00 */
[----:B------:R-:W-:Y:S03]  /*18f60*/  IMAD.MOV.U32 R109, RZ, RZ, R6 ;  /* 0x000000ffff6d7224 */ /* 0x000fe600078e0006 */
        /* <DEDUP_REMOVED lines=31> */
.L_x_3016:
[----:B------:R-:W-:-:S05]  /*19160*/  BRA.DIV ~URZ, `(.L_x_2871) ;  /* 0x0000db827f007947 */ /* 0x000fca000b800000 */
[----:B------:R3:W4:Y:S02]  /*19170*/  SHFL.IDX PT, R0, R9, RZ, 0x1c1f ;  /* 0x001c1fff09007589 */ /* 0x00072400000e0000 */
.L_x_3017:
        /* <DEDUP_REMOVED lines=23> */
.L_x_3018:
        /* <DEDUP_REMOVED lines=12> */
.L_x_2869:
[----:B-1-34-:R-:W-:Y:S05]  /*193b0*/  BSYNC B0 ;  /* 0x0000000000007941 */ /* 0x01afea0003800000 */
.L_x_2868:
        /* <DEDUP_REMOVED lines=101> */
[----:B------:R-:W2:Y:S01]  /*19a10*/  LDL R2, [R1+0x58] ;  /* 0x0000580001027983 */ /* 0x000ea20000100800 */
        /* <DEDUP_REMOVED lines=19> */
[C---:B------:R-:W-:Y:S02]  /*19b50*/  @!P1 LEA R2, P0, R3.reuse, c[0x0][0x2a0], 0x2 ;  /* 0x0000a80003029a11 */ /* 0x040fe400078010ff */
[----:B-1----:R-:W-:Y:S02]  /*19b60*/  SHF.R.S32.HI R106, RZ, 0x1f, R173 ;  /* 0x0000001fff6a7819 */ /* 0x002fe400000114ad */
        /* <DEDUP_REMOVED lines=21> */
.L_x_3019:
[----:B------:R-:W-:-:S05]  /*19cc0*/  BRA.DIV ~URZ, `(.L_x_2876) ;  /* 0x0000d1d27f007947 */ /* 0x000fca000b800000 */
[----:B------:R3:W4:Y:S02]  /*19cd0*/  SHFL.IDX PT, R0, R173, RZ, 0x1c1f ;  /* 0x001c1fffad007589 */ /* 0x00072400000e0000 */
.L_x_3020:
        /* <DEDUP_REMOVED lines=24> */
.L_x_3021:
        /* <DEDUP_REMOVED lines=20> */
.L_x_2874:
[----:B------:R-:W-:Y:S05]  /*19fa0*/  BSYNC B0 ;  /* 0x0000000000007941 */ /* 0x000fea0003800000 */
.L_x_2873:
        /* <DEDUP_REMOVED lines=51> */
.L_x_3022:
        /* <DEDUP_REMOVED lines=15> */
.L_x_3023:
[C---:B------:R-:W-:Y:S01]  /*1a3d0*/  FMUL.FTZ R2, R105.reuse, c[0x0][0x2d0] ;  /* 0x0000b40069027a20 */ /* 0x040fe20000410000 */
[----:B--2---:R-:W-:Y:S01]  /*1a3e0*/  FMNMX.FTZ R106, R0, R4, !PT ;  /* 0x00000004006a7209 */ /* 0x004fe20007810000 */
        /* <DEDUP_REMOVED lines=17> */
[----:B------:R1:W2:Y:S10]  /*1a500*/  MUFU.EX2 R2, R8 ;  /* 0x0000000800027308 */ /* 0x0002b40000000800 */
[----:B------:R-:W-:Y:S01]  /*1a510*/  MUFU.EX2 R107, R107 ;  /* 0x0000006b006b7308 */ /* 0x000fe20000000800 */
[----:B-1----:R-:W-:Y:S04]  /*1a520*/  FMUL.FTZ R8, R6, c[0x0][0x2d0] ;  /* 0x0000b40006087a20 */ /* 0x002fe80000410000 */
[--C-:B------:R-:W-:Y:S02]  /*1a530*/  FFMA.FTZ R180, R28, c[0x0][0x2d0], -R8.reuse ;  /* 0x0000b4001cb47a23 */ /* 0x100fe40000010808 */
[--C-:B------:R-:W-:Y:S02]  /*1a540*/  FFMA.FTZ R179, R29, c[0x0][0x2d0], -R8.reuse ;  /* 0x0000b4001db37a23 */ /* 0x100fe40000010808 */
[----:B------:R-:W-:Y:S02]  /*1a550*/  FFMA.FTZ R178, R32, c[0x0][0x2d0], -R8 ;  /* 0x0000b40020b27a23 */ /* 0x000fe40000010808 */
[----:B--2---:R-:W-:Y:S01]  /*1a560*/  FFMA.FTZ R0, R4, R215, R2 ;  /* 0x000000d704007223 */ /* 0x004fe20000010002 */
[C---:B------:R-:W-:Y:S01]  /*1a570*/  F2FP.BF16.PACK_AB R172, R3.reuse, R2 ;  /* 0x0000000203ac723e */ /* 0x040fe200000010ff */
[C---:B------:R-:W-:Y:S01]  /*1a580*/  FMUL.FTZ R2, R104.reuse, c[0x0][0x2d0] ;  /* 0x0000b40068027a20 */ /* 0x040fe20000410000 */
        /* <DEDUP_REMOVED lines=19> */
[----:B------:R-:W2:Y:S01]  /*1a6c0*/  MUFU.EX2 R10, R10 ;  /* 0x0000000a000a7308 */ /* 0x000ea20000000800 */
[--C-:B------:R-:W-:Y:S02]  /*1a6d0*/  FFMA.FTZ R23, R16, c[0x0][0x2d0], -R8.reuse ;  /* 0x0000b40010177a23 */ /* 0x100fe40000010808 */
[--C-:B------:R-:W-:Y:S02]  /*1a6e0*/  FFMA.FTZ R22, R17, c[0x0][0x2d0], -R8.reuse ;  /* 0x0000b40011167a23 */ /* 0x100fe40000010808 */
[--C-:B------:R-:W-:Y:S02]  /*1a6f0*/  FFMA.FTZ R176, R33, c[0x0][0x2d0], -R8.reuse ;  /* 0x0000b40021b07a23 */ /* 0x100fe40000010808 */
[--C-:B------:R-:W-:Y:S02]  /*1a700*/  FFMA.FTZ R194, R44, c[0x0][0x2d0], -R8.reuse ;  /* 0x0000b4002cc27a23 */ /* 0x100fe40000010808 */
[--C-:B------:R-:W-:Y:S01]  /*1a710*/  FFMA.FTZ R193, R45, c[0x0][0x2d0], -R8.reuse ;  /* 0x0000b4002dc17a23 */ /* 0x100fe20000010808 */
[----:B------:R-:W4:Y:S01]  /*1a720*/  MUFU.EX2 R2, R11 ;  /* 0x0000000b00027308 */ /* 0x000f220000000800 */
[----:B------:R-:W-:Y:S02]  /*1a730*/  FFMA.FTZ R192, R48, c[0x0][0x2d0], -R8 ;  /* 0x0000b40030c07a23 */ /* 0x000fe40000010808 */
[C---:B------:R-:W-:Y:S02]  /*1a740*/  FMUL.FTZ R52, R4.reuse, R160 ;  /* 0x000000a004347220 */ /* 0x040fe40000410000 */
[C---:B-1----:R-:W-:Y:S02]  /*1a750*/  FMUL.FTZ R39, R3.reuse, R155 ;  /* 0x0000009b03277220 */ /* 0x042fe40000410000 */
[C---:B------:R-:W-:Y:S02]  /*1a760*/  FMUL.FTZ R53, R4.reuse, R161 ;  /* 0x000000a104357220 */ /* 0x040fe40000410000 */
[C---:B------:R-:W-:Y:S01]  /*1a770*/  FMUL.FTZ R54, R3.reuse, R162 ;  /* 0x000000a203367220 */ /* 0x040fe20000410000 */
[----:B------:R1:W-:Y:S01]  /*1a780*/  MUFU.EX2 R26, R9 ;  /* 0x00000009001a7308 */ /* 0x0003e20000000800 */
[C---:B------:R-:W-:Y:S02]  /*1a790*/  FMUL.FTZ R55, R3.reuse, R163 ;  /* 0x000000a303377220 */ /* 0x040fe40000410000 */
[----:B------:R-:W-:Y:S01]  /*1a7a0*/  LDSM.16.MT88.4 R160, [R196+0x1400] ;  /* 0x00140000c4a0783b */ /* 0x000fe20000004200 */
[----:B--2---:R-:W-:Y:S02]  /*1a7b0*/  FFMA.FTZ R0, R3, R214, R10 ;  /* 0x000000d603007223 */ /* 0x004fe4000001000a */
[----:B------:R-:W-:Y:S02]  /*1a7c0*/  FFMA.FTZ R214, R49, c[0x0][0x2d0], -R8 ;  /* 0x0000b40031d67a23 */ /* 0x000fe40000010808 */
[C---:B------:R-:W-:Y:S02]  /*1a7d0*/  FMUL.FTZ R56, R4.reuse, R56 ;  /* 0x0000003804387220 */ /* 0x040fe40000410000 */
[----:B------:R-:W2:Y:S01]  /*1a7e0*/  MUFU.EX2 R27, R20 ;  /* 0x00000014001b7308 */ /* 0x000ea20000000800 */
[----:B------:R-:W-:Y:S02]  /*1a7f0*/  FMUL.FTZ R57, R4, R57 ;  /* 0x0000003904397220 */ /* 0x000fe40000410000 */
[C---:B------:R-:W-:Y:S01]  /*1a800*/  FMUL.FTZ R58, R3.reuse, R58 ;  /* 0x0000003a033a7220 */ /* 0x040fe20000410000 */
[C---:B---34-:R-:W-:Y:S01]  /*1a810*/  F2FP.BF16.PACK_AB R173, R2.reuse, R10 ;  /* 0x0000000a02ad723e */ /* 0x058fe200000010ff */
[----:B------:R-:W-:Y:S02]  /*1a820*/  FADD.FTZ R37, R2, R0 ;  /* 0x0000000002257221 */ /* 0x000fe40000010000 */
[----:B------:R-:W-:Y:S02]  /*1a830*/  FADD.FTZ R0, -R6, R109 ;  /* 0x0000006d06007221 */ /* 0x000fe40000010100 */
[--C-:B------:R-:W-:Y:S01]  /*1a840*/  FFMA.FTZ R10, R12, c[0x0][0x2d0], -R8.reuse ;  /* 0x0000b4000c0a7a23 */ /* 0x100fe20000010808 */
[----:B------:R3:W-:Y:S01]  /*1a850*/  MUFU.EX2 R235, R36 ;  /* 0x0000002400eb7308 */ /* 0x0007e20000000800 */
[----:B------:R-:W-:Y:S02]  /*1a860*/  FMUL.FTZ R0, R0, c[0x0][0x2d0] ;  /* 0x0000b40000007a20 */ /* 0x000fe40000410000 */
[----:B------:R-:W-:Y:S02]  /*1a870*/  FMUL.FTZ R59, R3, R59 ;  /* 0x0000003b033b7220 */ /* 0x000fe40000410000 */
[----:B-1----:R-:W-:Y:S02]  /*1a880*/  FFMA.FTZ R9, R13, c[0x0][0x2d0], -R8 ;  /* 0x0000b4000d097a23 */ /* 0x002fe40000010808 */
[----:B------:R-:W-:Y:S02]  /*1a890*/  FMUL.FTZ R8, R106, c[0x0][0x2d0] ;  /* 0x0000b4006a087a20 */ /* 0x000fe40000410000 */
[----:B------:R-:W-:Y:S01]  /*1a8a0*/  FMUL.FTZ R68, R4, R68 ;  /* 0x0000004404447220 */ /* 0x000fe20000410000 */
[----:B------:R1:W4:Y:S01]  /*1a8b0*/  MUFU.EX2 R2, R0 ;  /* 0x0000000000027308 */ /* 0x0003220000000800 */
[--C-:B------:R-:W-:Y:S02]  /*1a8c0*/  FFMA.FTZ R21, R15, c[0x0][0x2d0], -R8.reuse ;  /* 0x0000b4000f157a23 */ /* 0x100fe40000010808 */
[--C-:B------:R-:W-:Y:S01]  /*1a8d0*/  FFMA.FTZ R11, R19, c[0x0][0x2d0], -R8.reuse ;  /* 0x0000b400130b7a23 */ /* 0x100fe20000010808 */
[----:B--2---:R-:W-:Y:S01]  /*1a8e0*/  F2FP.BF16.PACK_AB R174, R26, R27 ;  /* 0x0000001b1aae723e */ /* 0x004fe200000010ff */
[--C-:B------:R-:W-:Y:S02]  /*1a8f0*/  FFMA.FTZ R20, R18, c[0x0][0x2d0], -R8.reuse ;  /* 0x0000b40012147a23 */ /* 0x100fe40000010808 */
[--C-:B------:R-:W-:Y:S02]  /*1a900*/  FFMA.FTZ R177, R30, c[0x0][0x2d0], -R8.reuse ;  /* 0x0000b4001eb17a23 */ /* 0x100fe40000010808 */
[--C-:B------:R-:W-:Y:S01]  /*1a910*/  FFMA.FTZ R181, R31, c[0x0][0x2d0], -R8.reuse ;  /* 0x0000b4001fb57a23 */ /* 0x100fe20000010808 */
[----:B------:R2:W5:Y:S01]  /*1a920*/  MUFU.EX2 R38, R10 ;  /* 0x0000000a00267308 */ /* 0x0005620000000800 */
[--C-:B------:R-:W-:Y:S02]  /*1a930*/  FFMA.FTZ R182, R34, c[0x0][0x2d0], -R8.reuse ;  /* 0x0000b40022b67a23 */ /* 0x100fe40000010808 */
[--C-:B------:R-:W-:Y:S02]  /*1a940*/  FFMA.FTZ R183, R35, c[0x0][0x2d0], -R8.reuse ;  /* 0x0000b40023b77a23 */ /* 0x100fe40000010808 */
[--C-:B------:R-:W-:Y:S02]  /*1a950*/  FFMA.FTZ R195, R46, c[0x0][0x2d0], -R8.reuse ;  /* 0x0000b4002ec37a23 */ /* 0x100fe40000010808 */
[--C-:B------:R-:W-:Y:S02]  /*1a960*/  FFMA.FTZ R215, R47, c[0x0][0x2d0], -R8.reuse ;  /* 0x0000b4002fd77a23 */ /* 0x100fe40000010808 */
[--C-:B------:R-:W-:Y:S01]  /*1a970*/  FFMA.FTZ R216, R50, c[0x0][0x2d0], -R8.reuse ;  /* 0x0000b40032d87a23 */ /* 0x100fe20000010808 */
[----:B------:R-:W5:Y:S01]  /*1a980*/  MUFU.EX2 R9, R9 ;  /* 0x0000000900097308 */ /* 0x000f620000000800 */
[--C-:B------:R-:W-:Y:S02]  /*1a990*/  FFMA.FTZ R221, R51, c[0x0][0x2d0], -R8.reuse ;  /* 0x0000b40033dd7a23 */ /* 0x100fe40000010808 */
[----:B---3--:R-:W-:Y:S02]  /*1a9a0*/  FMUL.FTZ R36, R4, R152 ;  /* 0x0000009804247220 */ /* 0x008fe40000410000 */
[----:B-1----:R-:W-:Y:S02]  /*1a9b0*/  FADD.FTZ R0, -R106, R5 ;  /* 0x000000056a007221 */ /* 0x002fe40000010100 */
[----:B------:R-:W-:Y:S02]  /*1a9c0*/  FADD.FTZ R5, R27, R25 ;  /* 0x000000191b057221 */ /* 0x000fe40000010000 */
[----:B------:R-:W-:Y:S01]  /*1a9d0*/  FMUL.FTZ R0, R0, c[0x0][0x2d0] ;  /* 0x0000b40000007a20 */ /* 0x000fe20000410000 */
[----:B------:R-:W-:Y:S01]  /*1a9e0*/  MUFU.EX2 R247, R11 ;  /* 0x0000000b00f77308 */ /* 0x000fe20000000800 */
[----:B------:R-:W-:Y:S02]  /*1a9f0*/  FADD.FTZ R188, R26, R5 ;  /* 0x000000051abc7221 */ /* 0x000fe40000010000 */
[----:B----4-:R-:W-:Y:S02]  /*1aa00*/  FMUL.FTZ R16, R2, R128 ;  /* 0x0000008002107220 */ /* 0x010fe40000410000 */
        /* <DEDUP_REMOVED lines=10> */
[C---:B-----5:R-:W-:Y:S02]  /*1aab0*/  FFMA.FTZ R5, R2.reuse, R232, R38 ;  /* 0x000000e802057223 */ /* 0x060fe40000010026 */
[C---:B------:R-:W-:Y:S01]  /*1aac0*/  FMUL.FTZ R48, R2.reuse, R112 ;  /* 0x0000007002307220 */ /* 0x040fe20000410000 */
[C---:B------:R-:W-:Y:S01]  /*1aad0*/  F2FP.BF16.PACK_AB R112, R9.reuse, R38 ;  /* 0x000000260970723e */ /* 0x040fe200000010ff */
        /* <DEDUP_REMOVED lines=32> */
[----:B------:R-:W-:Y:S01]  /*1ace0*/  FMUL.FTZ R50, R0, R114 ;  /* 0x0000007200327220 */ /* 0x000fe20000410000 */
[----:B--2---:R-:W-:Y:S01]  /*1acf0*/  F2FP.BF16.PACK_AB R114, R246, R234 ;  /* 0x000000eaf672723e */ /* 0x004fe200000010ff */
[C---:B------:R-:W-:Y:S01]  /*1ad00*/  FMUL.FTZ R51, R0.reuse, R115 ;  /* 0x0000007300337220 */ /* 0x040fe20000410000 */
[----:B------:R-:W-:Y:S01]  /*1ad10*/  LDSM.16.MT88.4 R116, [R196+0xc00] ;  /* 0x000c0000c474783b */ /* 0x000fe20000004200 */
[C---:B------:R-:W-:Y:S02]  /*1ad20*/  FMUL.FTZ R62, R0.reuse, R62 ;  /* 0x0000003e003e7220 */ /* 0x040fe40000410000 */
[C---:B------:R-:W-:Y:S01]  /*1ad30*/  FMUL.FTZ R63, R0.reuse, R63 ;  /* 0x0000003f003f7220 */ /* 0x040fe20000410000 */
[----:B------:R-:W-:Y:S01]  /*1ad40*/  MUFU.EX2 R135, R187 ;  /* 0x000000bb00877308 */ /* 0x000fe20000000800 */
[----:B------:R-:W-:Y:S01]  /*1ad50*/  FMUL.FTZ R66, R0, R66 ;  /* 0x0000004200427220 */ /* 0x000fe20000410000 */
        /* <DEDUP_REMOVED lines=29> */
[----:B------:R-:W-:Y:S01]  /*1af30*/  FMUL.FTZ R73, R4, R73 ;  /* 0x0000004904497220 */ /* 0x000fe20000410000 */
[----:B------:R-:W4:Y:S01]  /*1af40*/  MUFU.EX2 R5, R191 ;  /* 0x000000bf00057308 */ /* 0x000f220000000800 */
[C---:B------:R-:W-:Y:S02]  /*1af50*/  FMUL.FTZ R74, R3.reuse, R74 ;  /* 0x0000004a034a7220 */ /* 0x040fe40000410000 */
[----:B------:R-:W-:Y:S01]  /*1af60*/  FMUL.FTZ R75, R3, R75 ;  /* 0x0000004b034b7220 */ /* 0x000fe20000410000 */
[----:B-1----:R-:W1:Y:S01]  /*1af70*/  LDSM.16.MT88.4 R24, [R196] ;  /* 0x00000000c418783b */ /* 0x002e620000004200 */
[----:B--2---:R-:W-:Y:S01]  /*1af80*/  F2FP.BF16.PACK_AB R175, R235, R0 ;  /* 0x00000000ebaf723e */ /* 0x004fe200000010ff */
[----:B------:R-:W-:Y:S02]  /*1af90*/  FADD.FTZ R132, R0, R37 ;  /* 0x0000002500847221 */ /* 0x000fe40000010000 */
[C---:B------:R-:W-:Y:S02]  /*1afa0*/  FMUL.FTZ R37, R4.reuse, R153 ;  /* 0x0000009904257220 */ /* 0x040fe40000410000 */
[C---:B------:R-:W-:Y:S01]  /*1afb0*/  FMUL.FTZ R84, R4.reuse, R84 ;  /* 0x0000005404547220 */ /* 0x040fe20000410000 */
        /* <DEDUP_REMOVED lines=9> */
[C---:B------:R-:W-:Y:S02]  /*1b050*/  FMUL.FTZ R100, R4.reuse, R100 ;  /* 0x0000006404647220 */ /* 0x040fe40000410000 */
[C---:B------:R-:W-:Y:S02]  /*1b060*/  FMUL.FTZ R101, R4.reuse, R101 ;  /* 0x0000006504657220 */ /* 0x040fe40000410000 */
[C---:B------:R-:W-:Y:S02]  /*1b070*/  FMUL.FTZ R102, R3.reuse, R102 ;  /* 0x0000006603667220 */ /* 0x040fe40000410000 */
[----:B------:R-:W-:Y:S02]  /*1b080*/  FMUL.FTZ R103, R3, R103 ;  /* 0x0000006703677220 */ /* 0x000fe40000410000 */
[----:B----4-:R-:W-:Y:S01]  /*1b090*/  FADD.FTZ R0, R5, R188 ;  /* 0x000000bc05007221 */ /* 0x010fe20000010000 */
[----:B------:R-:W-:Y:S01]  /*1b0a0*/  MUFU.EX2 R244, R176 ;  /* 0x000000b000f47308 */ /* 0x000fe20000000800 */
[C---:B------:R-:W-:Y:S02]  /*1b0b0*/  FMUL.FTZ R88, R4.reuse, R88 ;  /* 0x0000005804587220 */ /* 0x040fe40000410000 */
[----:B------:R-:W-:Y:S02]  /*1b0c0*/  FMUL.FTZ R89, R4, R89 ;  /* 0x0000005904597220 */ /* 0x000fe40000410000 */
[----:B--2---:R-:W-:Y:S02]  /*1b0d0*/  FADD.FTZ R0, R2, R0 ;  /* 0x0000000002007221 */ /* 0x004fe40000010000 */
[C---:B------:R-:W-:Y:S02]  /*1b0e0*/  FMUL.FTZ R90, R3.reuse, R90 ;  /* 0x0000005a035a7220 */ /* 0x040fe40000410000 */
[----:B------:R-:W-:Y:S01]  /*1b0f0*/  FADD.FTZ R0, R108, R0 ;  /* 0x000000006c007221 */ /* 0x000fe20000010000 */
[----:B------:R-:W-:Y:S01]  /*1b100*/  MUFU.EX2 R239, R177 ;  /* 0x000000b100ef7308 */ /* 0x000fe20000000800 */
[C---:B------:R-:W-:Y:S01]  /*1b110*/  FMUL.FTZ R91, R3.reuse, R91 ;  /* 0x0000005b035b7220 */ /* 0x040fe20000410000 */
[-C--:B-1----:R-:W-:Y:S08]  /*1b120*/  HMMA.16816.F32.BF16 R8, R172, R24.reuse, R8 ;  /* 0x00000018ac08723c */ /* 0x082ff00000041808 */
        /* <DEDUP_REMOVED lines=164> */
.L_x_2867:
[----:B------:R-:W2:Y:S02]  /*1bb70*/  LDL R0, [R1+0x1c] ;  /* 0x00001c0001007983 */ /* 0x000ea40000100800 */
[----:B--2---:R-:W-:-:S13]  /*1bb80*/  ISETP.GE.AND P0, PT, R212, R0, PT ;  /* 0x00000000d400720c */ /* 0x004fda0003f06270 */
[----:B------:R-:W-:Y:S05]  /*1bb90*/  @!P0 BRA `(.L_x_2881) ;  /* 0x0000430000008947 */ /* 0x000fea0003800000 */
[----:B------:R-:W-:Y:S01]  /*1bba0*/  IMAD.MOV.U32 R107, RZ, RZ, R104 ;  /* 0x000000ffff6b7224 */ /* 0x000fe200078e0068 */
[----:B------:R-:W-:Y:S01]  /*1bbb0*/  MOV R109, R5 ;  /* 0x00000005006d7202 */ /* 0x000fe20000000f00 */
[----:B------:R-:W-:Y:S01]  /*1bbc0*/  IMAD.MOV.U32 R106, RZ, RZ, R105 ;  /* 0x000000ffff6a7224 */ /* 0x000fe200078e0069 */
[----:B------:R-:W-:Y:S02]  /*1bbd0*/  MOV R108, R6 ;  /* 0x00000006006c7202 */ /* 0x000fe40000000f00 */
.L_x_2913:
[----:B------:R-:W2:Y:S01]  /*1bbe0*/  LDL.64 R8, [R1+0x30] ;  /* 0x0000300001087983 */ /* 0x000ea20000100a00 */
[----:B------:R-:W-:Y:S04]  /*1bbf0*/  DEPBAR.LE SB0, 0x0 ;  /* 0x000080000000791a */ /* 0x000fe80000000000 */
[----:B------:R-:W3:Y:S01]  /*1bc00*/  LDL R5, [R1+0x28] ;  /* 0x0000280001057983 */ /* 0x000ee20000100800 */
[----:B------:R-:W-:Y:S01]  /*1bc10*/  WARPSYNC 0xffffffff ;  /* 0xffffffff00007948 */ /* 0x000fe20003800000 */
[----:B------:R-:W-:Y:S01]  /*1bc20*/  SHF.R.S32.HI R0, RZ, 0x1f, R213 ;  /* 0x0000001fff007819 */ /* 0x000fe200000114d5 */
[C---:B-1----:R-:W-:Y:S01]  /*1bc30*/  IMAD.WIDE.U32 R2, R213.reuse, c[0x0][0x208], RZ ;  /* 0x00008200d5027a25 */ /* 0x042fe200078e00ff */
[----:B------:R-:W-:Y:S01]  /*1bc40*/  BAR.SYNC.DEFER_BLOCKING 0x0 ;  /* 0x0000000000007b1d */ /* 0x000fe20000010000 */
[----:B------:R-:W-:Y:S02]  /*1bc50*/  SHF.R.S32.HI R4, RZ, 0x1f, R211 ;  /* 0x0000001fff047819 */ /* 0x000fe400000114d3 */
[----:B------:R-:W-:Y:S03]  /*1bc60*/  IMAD R0, R0, c[0x0][0x208], RZ ;  /* 0x0000820000007a24 */ /* 0x000fe600078e02ff */
[----:B------:R-:W-:Y:S02]  /*1bc70*/  IMAD R4, R4, c[0x0][0x218], RZ ;  /* 0x0000860004047a24 */ /* 0x000fe400078e02ff */
[----:B------:R-:W-:Y:S02]  /*1bc80*/  IMAD R0, R213, c[0x0][0x20c], R0 ;  /* 0x00008300d5007a24 */ /* 0x000fe400078e0200 */
[----:B------:R-:W-:Y:S03]  /*1bc90*/  IMAD R4, R211, c[0x0][0x21c], R4 ;  /* 0x00008700d3047a24 */ /* 0x000fe600078e0204 */
        /* <DEDUP_REMOVED lines=18> */
.L_x_3024:
[----:B------:R-:W3:Y:S01]  /*1bdc0*/  LDL R3, [R1] ;  /* 0x0000000001037983 */ /* 0x000ee20000100800 */
[----:B------:R-:W-:Y:S01]  /*1bdd0*/  ISETP.GE.AND P4, PT, R250, c[0x0][0x1d4], PT ;  /* 0x00007500fa007a0c */ /* 0x000fe20003f86270 */
[----:B------:R-:W-:Y:S02]  /*1bde0*/  BSSY B0, `(.L_x_2883) ;  /* 0x0000022000007945 */ /* 0x000fe40003800000 */
[----:B------:R-:W4:Y:S04]  /*1bdf0*/  LDL R9, [R1+0x4] ;  /* 0x0000040001097983 */ /* 0x000f280000100800 */
[----:B------:R-:W5:Y:S04]  /*1be00*/  SHFL.IDX PT, R2, R8, RZ, 0x1c1f ;  /* 0x001c1fff08027589 */ /* 0x000f6800000e0000 */
[----:B------:R-:W1:Y:S01]  /*1be10*/  S2R R10, SR_TID.X ;  /* 0x00000000000a7919 */ /* 0x000e620000002100 */
[----:B----4-:R-:W-:Y:S02]  /*1be20*/  ISETP.GE.AND P2, PT, R9, c[0x0][0x1d4], PT ;  /* 0x0000750009007a0c */ /* 0x010fe40003f46270 */
[----:B-----5:R-:W-:Y:S02]  /*1be30*/  IADD3 R4, P0, R2, R229, RZ ;  /* 0x000000e502047210 */ /* 0x020fe40007f1e0ff */
[----:B---3--:R-:W-:Y:S02]  /*1be40*/  ISETP.GE.AND P3, PT, R3, c[0x0][0x1d4], PT ;  /* 0x0000750003007a0c */ /* 0x008fe40003f66270 */
[----:B-1----:R-:W-:Y:S01]  /*1be50*/  ISETP.GT.AND P1, PT, R10, 0x3f, PT ;  /* 0x0000003f0a00780c */ /* 0x002fe20003f24270 */
[----:B--2---:R-:W-:Y:S05]  /*1be60*/  IMAD.X R5, R0, 0x1, R228, P0 ;  /* 0x0000000100057824 */ /* 0x004fea00000e06e4 */
        /* <DEDUP_REMOVED lines=13> */
.L_x_3025:
        /* <DEDUP_REMOVED lines=12> */
.L_x_2884:
[----:B------:R-:W-:Y:S05]  /*1c000*/  BSYNC B0 ;  /* 0x0000000000007941 */ /* 0x000fea0003800000 */
.L_x_2883:
        /* <DEDUP_REMOVED lines=101> */
[----:B--2---:R-:W2:Y:S01]  /*1c660*/  LDL R2, [R1+0x58] ;  /* 0x0000580001027983 */ /* 0x004ea20000100800 */
[----:B------:R-:W-:Y:S02]  /*1c670*/  IMAD.MOV.U32 R3, RZ, RZ, c[0x0][0x2b8] ;  /* 0x0000ae00ff037624 */ /* 0x000fe400078e00ff */
[----:B------:R-:W-:Y:S01]  /*1c680*/  IMAD.MOV.U32 R211, RZ, RZ, RZ ;  /* 0x000000ffffd37224 */ /* 0x000fe200078e00ff */
[----:B------:R-:W3:Y:S02]  /*1c690*/  LDL R0, [R1+0x24] ;  /* 0x0000240001007983 */ /* 0x000ee40000100800 */
[----:B------:R-:W-:Y:S02]  /*1c6a0*/  ISETP.NE.AND P5, PT, R3, 0x1, PT ;  /* 0x000000010300780c */ /* 0x000fe40003fa5270 */
[----:B------:R-:W4:Y:S04]  /*1c6b0*/  LDL.64 R104, [R1+0x48] ;  /* 0x0000480001687983 */ /* 0x000f280000100a00 */
[----:B------:R-:W5:Y:S04]  /*1c6c0*/  LDL R4, [R1+0x50] ;  /* 0x0000500001047983 */ /* 0x000f680000100800 */
[----:B------:R-:W4:Y:S04]  /*1c6d0*/  LDL.64 R216, [R1+0x40] ;  /* 0x0000400001d87983 */ /* 0x000f280000100a00 */
[----:B------:R-:W4:Y:S01]  /*1c6e0*/  LDL R6, [R1+0x3c] ;  /* 0x00003c0001067983 */ /* 0x000f220000100800 */
[----:B---3--:R-:W-:Y:S01]  /*1c6f0*/  ISETP.GT.AND P1, PT, R0, 0x2f, PT ;  /* 0x0000002f0000780c */ /* 0x008fe20003f24270 */
[----:B--2---:R-:W-:Y:S05]  /*1c700*/  IMAD R2, R212, 0x30, R2 ;  /* 0x00000030d4027824 */ /* 0x004fea00078e0202 */
[----:B------:R-:W-:Y:S05]  /*1c710*/  IADD3 R2, R2, -0x30, R0 ;  /* 0xffffffd002027810 */ /* 0x000fea0007ffe000 */
[----:B------:R-:W-:Y:S04]  /*1c720*/  @P5 IMAD.HI.U32 R3, R2, c[0x0][0x2bc], RZ ;  /* 0x0000af0002035a27 */ /* 0x000fe800078e00ff */
[----:B------:R-:W-:Y:S01]  /*1c730*/  IMAD.MOV.U32 R0, RZ, RZ, R2 ;  /* 0x000000ffff007224 */ /* 0x000fe200078e0002 */
[----:B------:R-:W-:Y:S04]  /*1c740*/  @P5 SHF.R.U32.HI R0, RZ, c[0x0][0x2c0], R3 ;  /* 0x0000b000ff005a19 */ /* 0x000fe80000011603 */
[C---:B----4-:R-:W-:Y:S02]  /*1c750*/  @!P1 IADD3 R3, P0, R0.reuse, R104, RZ ;  /* 0x0000006800039210 */ /* 0x050fe40007f1e0ff */
[----:B------:R-:W1:Y:S02]  /*1c760*/  S2R R104, SR_TID.X ;  /* 0x0000000000687919 */ /* 0x000e640000002100 */
[----:B-----5:R-:W-:Y:S01]  /*1c770*/  @!P1 LEA.HI.X.SX32 R5, R0, R4, 0x1, P0 ;  /* 0x0000000400059211 */ /* 0x020fe200000f0eff */
[----:B------:R-:W-:Y:S01]  /*1c780*/  IMAD.MOV R0, RZ, RZ, -R0 ;  /* 0x000000ffff007224 */ /* 0x000fe200078e0a00 */
[C---:B------:R-:W-:Y:S03]  /*1c790*/  @!P1 LEA R4, P0, R3.reuse, c[0x0][0x2a0], 0x2 ;  /* 0x0000a80003049a11 */ /* 0x040fe600078010ff */
[----:B------:R-:W-:Y:S01]  /*1c7a0*/  IMAD R213, R0, c[0x0][0x2b8], R2 ;  /* 0x0000ae0000d57a24 */ /* 0x000fe200078e0202 */
[----:B------:R-:W-:Y:S03]  /*1c7b0*/  @!P1 LEA.HI.X R5, R3, c[0x0][0x2a4], R5, 0x2, P0 ;  /* 0x0000a90003059a11 */ /* 0x000fe600000f1405 */
[C---:B------:R-:W-:Y:S01]  /*1c7c0*/  IMAD.WIDE.U32 R2, R213.reuse, c[0x0][0x1e0], RZ ;  /* 0x00007800d5027a25 */ /* 0x040fe200078e00ff */
[----:B------:R-:W-:Y:S01]  /*1c7d0*/  SHF.R.S32.HI R0, RZ, 0x1f, R213 ;  /* 0x0000001fff007819 */ /* 0x000fe200000114d5 */
[----:B------:R2:W3:Y:S04]  /*1c7e0*/  @!P1 LDG.E R211, [R4.64] ;  /* 0x0000000804d39981 */ /* 0x0004e8000c1e1900 */
[----:B------:R-:W-:Y:S04]  /*1c7f0*/  IMAD R0, R0, c[0x0][0x1e0], RZ ;  /* 0x0000780000007a24 */ /* 0x000fe800078e02ff */
[----:B------:R-:W-:Y:S01]  /*1c800*/  IMAD R0, R213, c[0x0][0x1e4], R0 ;  /* 0x00007900d5007a24 */ /* 0x000fe200078e0200 */
[----:B-1----:R-:W-:Y:S03]  /*1c810*/  SHF.R.S32.HI R105, RZ, 0x1f, R104 ;  /* 0x0000001fff697819 */ /* 0x002fe60000011468 */
[----:B------:R-:W-:Y:S01]  /*1c820*/  IMAD.IADD R3, R3, 0x1, R0 ;  /* 0x0000000103037824 */ /* 0x000fe200078e0200 */
[----:B------:R-:W-:Y:S04]  /*1c830*/  LEA.HI R105, R105, R104, RZ, 0x2 ;  /* 0x0000006869697211 */ /* 0x000fe800078f10ff */
[----:B------:R-:W-:Y:S04]  /*1c840*/  SHF.R.S32.HI R105, RZ, 0x2, R105 ;  /* 0x00000002ff697819 */ /* 0x000fe80000011469 */
[----:B--2---:R-:W-:Y:S02]  /*1c850*/  IADD3 R5, -R105, 0x30, RZ ;  /* 0x0000003069057810 */ /* 0x004fe40007ffe1ff */
[----:B---3--:R-:W-:Y:S01]  /*1c860*/  SHF.R.S32.HI R0, RZ, 0x1f, R211 ;  /* 0x0000001fff007819 */ /* 0x008fe200000114d3 */
        /* <DEDUP_REMOVED lines=10> */
.L_x_3026:
[----:B------:R-:W-:-:S05]  /*1c910*/  BRA.DIV ~URZ, `(.L_x_2889) ;  /* 0x0000aaa27f007947 */ /* 0x000fca000b800000 */
[----:B------:R3:W4:Y:S02]  /*1c920*/  SHFL.IDX PT, R0, R104, RZ, 0x1c1f ;  /* 0x001c1fff68007589 */ /* 0x00072400000e0000 */
.L_x_3027:
        /* <DEDUP_REMOVED lines=16> */
.L_x_3028:
        /* <DEDUP_REMOVED lines=12> */
.L_x_2887:
[----:B------:R-:W-:Y:S05]  /*1caf0*/  BSYNC B0 ;  /* 0x0000000000007941 */ /* 0x000fea0003800000 */
.L_x_2886:
[----:B------:R-:W-:Y:S01]  /*1cb00*/  LOP3.LUT R174, RZ, c[0x0][0x324], RZ, 0x33, !PT ;  /* 0x0000c900ffae7a12 */ /* 0x000fe200078e33ff */
[----:B-12---:R-:W2:Y:S01]  /*1cb10*/  LDL R2, [R1+0x54] ;  /* 0x0000540001027983 */ /* 0x006ea20000100800 */
[----:B------:R-:W-:Y:S02]  /*1cb20*/  IMAD.MOV.U32 R3, RZ, RZ, c[0x0][0x2c4] ;  /* 0x0000b100ff037624 */ /* 0x000fe400078e00ff */
[----:B------:R-:W-:Y:S01]  /*1cb30*/  IMAD R4, R212, -0x30, RZ ;  /* 0xffffffd0d4047824 */ /* 0x000fe200078e02ff */
[----:B------:R-:W2:Y:S02]  /*1cb40*/  LDL R0, [R1+0x78] ;  /* 0x0000780001007983 */ /* 0x000ea40000100800 */
[----:B------:R-:W-:Y:S02]  /*1cb50*/  ISETP.NE.AND P0, PT, R3, 0x1, PT ;  /* 0x000000010300780c */ /* 0x000fe40003f05270 */
[----:B------:R-:W0:Y:S01]  /*1cb60*/  LDGDEPBAR ;  /* 0x00000000000079af */ /* 0x000e220000000000 */
[----:B--2---:R-:W-:Y:S10]  /*1cb70*/  IMAD.IADD R172, R0, 0x1, R2 ;  /* 0x0000000100ac7824 */ /* 0x004ff400078e0202 */
[----:B------:R-:W-:Y:S05]  /*1cb80*/  @P0 IMAD.HI.U32 R0, R172, c[0x0][0x2c8], RZ ;  /* 0x0000b200ac000a27 */ /* 0x000fea00078e00ff */
[----:B------:R-:W-:Y:S02]  /*1cb90*/  @P0 SHF.R.U32.HI R172, RZ, c[0x0][0x2cc], R0 ;  /* 0x0000b300ffac0a19 */ /* 0x000fe40000011600 */
[----:B------:R-:W-:Y:S04]  /*1cba0*/  IADD3 R0, -R252, 0x1, R4 ;  /* 0x00000001fc007810 */ /* 0x000fe80007ffe104 */
[----:B------:R-:W-:Y:S04]  /*1cbb0*/  IADD3 R5, -R248, R0, R249 ;  /* 0x00000000f8057210 */ /* 0x000fe80007ffe1f9 */
[----:B------:R-:W-:Y:S01]  /*1cbc0*/  IADD3 R173, R5, c[0x0][0x328], RZ ;  /* 0x0000ca0005ad7a10 */ /* 0x000fe20007ffe0ff */
[----:B------:R-:W-:-:S05]  /*1cbd0*/  BRA.DIV ~URZ, `(.L_x_2891) ;  /* 0x0000a9227f007947 */ /* 0x000fca000b800000 */
[----:B------:R1:W2:Y:S02]  /*1cbe0*/  SHFL.IDX PT, R0, R172, RZ, 0x1c1f ;  /* 0x001c1fffac007589 */ /* 0x0002a400000e0000 */
.L_x_3029:
[-C--:B--234-:R-:W-:Y:S01]  /*1cbf0*/  IADD3 R104, R173, R0.reuse, RZ ;  /* 0x00000000ad687210 */ /* 0x09cfe20007ffe0ff */
        /* <DEDUP_REMOVED lines=18> */
.L_x_2894:
[----:B------:R-:W-:Y:S04]  /*1cd20*/  MOV R2, 0x1 ;  /* 0x0000000100027802 */ /* 0x000fe80000000f00 */
[----:B------:R-:W-:Y:S11]  /*1cd30*/  ISETP.NE.AND P0, PT, R2, c[0x0][0x32c], PT ;  /* 0x0000cb0002007a0c */ /* 0x000ff60003f05270 */
[----:B------:R-:W-:Y:S02]  /*1cd40*/  @!UPT UIADD3 URZ, URZ, URZ, URZ ;  /* 0x0000003f3f3ff290 */ /* 0x000fe4000fffe03f */
[----:B------:R-:W-:Y:S05]  /*1cd50*/  @P0 IMAD.HI.U32 R2, R0, c[0x0][0x330], RZ ;  /* 0x0000cc0000020a27 */ /* 0x000fea00078e00ff */
[----:B------:R-:W-:Y:S02]  /*1cd60*/  @P0 SHF.R.U32.HI R0, RZ, c[0x0][0x334], R2 ;  /* 0x0000cd00ff000a19 */ /* 0x000fe40000011602 */
.L_x_2895:
[----:B------:R-:W-:Y:S05]  /*1cd70*/  BSYNC B0 ;  /* 0x0000000000007941 */ /* 0x000fea0003800000 */
.L_x_2893:
[----:B------:R-:W-:Y:S04]  /*1cd80*/  IMAD.IADD R2, R4, 0x1, -R252 ;  /* 0x0000000104027824 */ /* 0x000fe800078e0afc */
[----:B------:R-:W-:Y:S05]  /*1cd90*/  IMAD R0, R0, c[0x0][0x32c], R2 ;  /* 0x0000cb0000007a24 */ /* 0x000fea00078e0202 */
[----:B------:R-:W-:Y:S02]  /*1cda0*/  IMNMX R5, R5, R0, !PT ;  /* 0x0000000005057217 */ /* 0x000fe40007800200 */
[----:B------:R-:W-:Y:S04]  /*1cdb0*/  IADD3 R0, R0, c[0x0][0x32c], RZ ;  /* 0x0000cb0000007a10 */ /* 0x000fe80007ffe0ff */
[----:B------:R-:W-:Y:S02]  /*1cdc0*/  IMNMX R104, R104, R0, PT ;  /* 0x0000000068687217 */ /* 0x000fe40003800200 */
.L_x_2892:
[----:B------:R-:W-:-:S05]  /*1cdd0*/  BRA.DIV ~URZ, `(.L_x_2896) ;  /* 0x0000a7927f007947 */ /* 0x000fca000b800000 */
[----:B------:R2:W3:Y:S02]  /*1cde0*/  SHFL.IDX PT, R2, R172, 0x1, 0x1c1f ;  /* 0x003c1f00ac027f89 */ /* 0x0004e400000e0000 */
.L_x_3030:
        /* <DEDUP_REMOVED lines=19> */
.L_x_2899:
[----:B------:R-:W-:Y:S04]  /*1cf20*/  MOV R3, 0x1 ;  /* 0x0000000100037802 */ /* 0x000fe80000000f00 */
[----:B------:R-:W-:Y:S11]  /*1cf30*/  ISETP.NE.AND P0, PT, R3, c[0x0][0x32c], PT ;  /* 0x0000cb0003007a0c */ /* 0x000ff60003f05270 */
[----:B------:R-:W-:Y:S02]  /*1cf40*/  @!UPT UIADD3 URZ, URZ, URZ, URZ ;  /* 0x0000003f3f3ff290 */ /* 0x000fe4000fffe03f */
[----:B------:R-:W-:Y:S05]  /*1cf50*/  @P0 IMAD.HI.U32 R3, R2, c[0x0][0x330], RZ ;  /* 0x0000cc0002030a27 */ /* 0x000fea00078e00ff */
[----:B------:R-:W-:Y:S02]  /*1cf60*/  @P0 SHF.R.U32.HI R2, RZ, c[0x0][0x334], R3 ;  /* 0x0000cd00ff020a19 */ /* 0x000fe40000011603 */
.L_x_2900:
[----:B------:R-:W-:Y:S05]  /*1cf70*/  BSYNC B0 ;  /* 0x0000000000007941 */ /* 0x000fea0003800000 */
.L_x_2898:
[----:B------:R-:W-:Y:S04]  /*1cf80*/  IMAD.IADD R3, R4, 0x1, -R252 ;  /* 0x0000000104037824 */ /* 0x000fe800078e0afc */
[----:B------:R-:W-:Y:S05]  /*1cf90*/  IMAD R2, R2, c[0x0][0x32c], R3 ;  /* 0x0000cb0002027a24 */ /* 0x000fea00078e0203 */
[----:B------:R-:W-:Y:S02]  /*1cfa0*/  IMNMX R0, R0, R2, !PT ;  /* 0x0000000200007217 */ /* 0x000fe40007800200 */
[----:B------:R-:W-:Y:S04]  /*1cfb0*/  IADD3 R2, R2, c[0x0][0x32c], RZ ;  /* 0x0000cb0002027a10 */ /* 0x000fe80007ffe0ff */
[----:B------:R-:W-:Y:S02]  /*1cfc0*/  IMNMX R6, R6, R2, PT ;  /* 0x0000000206067217 */ /* 0x000fe40003800200 */
.L_x_2897:
[----:B------:R-:W-:-:S05]  /*1cfd0*/  BRA.DIV ~URZ, `(.L_x_2901) ;  /* 0x0000a6027f007947 */ /* 0x000fca000b800000 */
[----:B------:R3:W4:Y:S02]  /*1cfe0*/  SHFL.IDX PT, R105, R172, 0x2, 0x1c1f ;  /* 0x005c1f00ac697f89 */ /* 0x00072400000e0000 */
.L_x_3031:
        /* <DEDUP_REMOVED lines=19> */
.L_x_2904:
[----:B------:R-:W-:Y:S04]  /*1d120*/  MOV R175, 0x1 ;  /* 0x0000000100af7802 */ /* 0x000fe80000000f00 */
[----:B------:R-:W-:Y:S11]  /*1d130*/  ISETP.NE.AND P0, PT, R175, c[0x0][0x32c], PT ;  /* 0x0000cb00af007a0c */ /* 0x000ff60003f05270 */
[----:B------:R-:W-:Y:S02]  /*1d140*/  @!UPT UIADD3 URZ, URZ, URZ, URZ ;  /* 0x0000003f3f3ff290 */ /* 0x000fe4000fffe03f */
[----:B------:R-:W-:Y:S05]  /*1d150*/  @P0 IMAD.HI.U32 R175, R105, c[0x0][0x330], RZ ;  /* 0x0000cc0069af0a27 */ /* 0x000fea00078e00ff */
[----:B------:R-:W-:Y:S02]  /*1d160*/  @P0 SHF.R.U32.HI R105, RZ, c[0x0][0x334], R175 ;  /* 0x0000cd00ff690a19 */ /* 0x000fe400000116af */
.L_x_2905:
[----:B------:R-:W-:Y:S05]  /*1d170*/  BSYNC B0 ;  /* 0x0000000000007941 */ /* 0x000fea0003800000 */
.L_x_2903:
[----:B------:R-:W-:Y:S04]  /*1d180*/  IMAD.IADD R175, R4, 0x1, -R252 ;  /* 0x0000000104af7824 */ /* 0x000fe800078e0afc */
[----:B------:R-:W-:Y:S05]  /*1d190*/  IMAD R105, R105, c[0x0][0x32c], R175 ;  /* 0x0000cb0069697a24 */ /* 0x000fea00078e02af */
[----:B------:R-:W-:Y:S02]  /*1d1a0*/  IMNMX R2, R2, R105, !PT ;  /* 0x0000006902027217 */ /* 0x000fe40007800200 */
[----:B------:R-:W-:Y:S04]  /*1d1b0*/  IADD3 R105, R105, c[0x0][0x32c], RZ ;  /* 0x0000cb0069697a10 */ /* 0x000fe80007ffe0ff */
[----:B------:R-:W-:Y:S02]  /*1d1c0*/  IMNMX R3, R3, R105, PT ;  /* 0x0000006903037217 */ /* 0x000fe40003800200 */
.L_x_2902:
        /* <DEDUP_REMOVED lines=182> */
.L_x_3032:
        /* <DEDUP_REMOVED lines=19> */
.L_x_2909:
[----:B------:R-:W-:Y:S04]  /*1de60*/  MOV R5, 0x1 ;  /* 0x0000000100057802 */ /* 0x000fe80000000f00 */
[----:B------:R-:W-:Y:S11]  /*1de70*/  ISETP.NE.AND P0, PT, R5, c[0x0][0x32c], PT ;  /* 0x0000cb0005007a0c */ /* 0x000ff60003f05270 */
[----:B------:R-:W-:Y:S02]  /*1de80*/  @!UPT UIADD3 URZ, URZ, URZ, URZ ;  /* 0x0000003f3f3ff290 */ /* 0x000fe4000fffe03f */
[----:B------:R-:W-:Y:S05]  /*1de90*/  @P0 IMAD.HI.U32 R5, R3, c[0x0][0x330], RZ ;  /* 0x0000cc0003050a27 */ /* 0x000fea00078e00ff */
[----:B------:R-:W-:Y:S02]  /*1dea0*/  @P0 SHF.R.U32.HI R3, RZ, c[0x0][0x334], R5 ;  /* 0x0000cd00ff030a19 */ /* 0x000fe40000011605 */
.L_x_2910:
[----:B------:R-:W-:Y:S05]  /*1deb0*/  BSYNC B0 ;  /* 0x0000000000007941 */ /* 0x000fea0003800000 */
.L_x_2908:
[----:B------:R-:W-:Y:S04]  /*1dec0*/  IMAD.IADD R4, R4, 0x1, -R252 ;  /* 0x0000000104047824 */ /* 0x000fe800078e0afc */
[----:B------:R-:W-:Y:S05]  /*1ded0*/  IMAD R3, R3, c[0x0][0x32c], R4 ;  /* 0x0000cb0003037a24 */ /* 0x000fea00078e0204 */
[----:B------:R-:W-:Y:S02]  /*1dee0*/  IMNMX R0, R0, R3, !PT ;  /* 0x0000000300007217 */ /* 0x000fe40007800200 */
[----:B------:R-:W-:Y:S04]  /*1def0*/  IADD3 R3, R3, c[0x0][0x32c], RZ ;  /* 0x0000cb0003037a10 */ /* 0x000fe80007ffe0ff */
[----:B------:R-:W-:Y:S02]  /*1df00*/  IMNMX R2, R2, R3, PT ;  /* 0x0000000302027217 */ /* 0x000fe40003800200 */
.L_x_2907:
        /* <DEDUP_REMOVED lines=96> */
.L_x_3033:
        /* <DEDUP_REMOVED lines=15> */
.L_x_3034:
[C---:B------:R-:W-:Y:S01]  /*1e600*/  FSETP.NEU.FTZ.AND P0, PT, R105.reuse, -INF , PT ;  /* 0xff8000006900780b */ /* 0x040fe20003f1d000 */
[C---:B------:R-:W-:Y:S01]  /*1e610*/  FMUL.FTZ R2, R105.reuse, c[0x0][0x2d0] ;  /* 0x0000b40069027a20 */ /* 0x040fe20000410000 */
[----:B--2---:R-:W-:Y:S01]  /*1e620*/  FMNMX.FTZ R5, R0, R4, !PT ;  /* 0x0000000400057209 */ /* 0x004fe20007810000 */
[----:B------:R-:W-:Y:S01]  /*1e630*/  WARPSYNC 0xffffffff ;  /* 0xffffffff00007948 */ /* 0x000fe20003800000 */
[----:B------:R-:W-:Y:S01]  /*1e640*/  FSEL R0, R105, RZ, P0 ;  /* 0x000000ff69007208 */ /* 0x000fe20000000000 */
[----:B------:R-:W2:Y:S01]  /*1e650*/  LDL R247, [R1+0x1c] ;  /* 0x00001c0001f77983 */ /* 0x000ea20000100800 */
[----:B------:R-:W-:Y:S02]  /*1e660*/  FSEL R2, R2, RZ, P0 ;  /* 0x000000ff02027208 */ /* 0x000fe40000000000 */
[----:B------:R-:W-:Y:S01]  /*1e670*/  FSETP.NEU.FTZ.AND P0, PT, R104, -INF , PT ;  /* 0xff8000006800780b */ /* 0x000fe20003f1d000 */
[----:B------:R-:W-:Y:S02]  /*1e680*/  FADD.FTZ R0, -R0, R106 ;  /* 0x0000006a00007221 */ /* 0x000fe40000010100 */
[--C-:B------:R-:W-:Y:S02]  /*1e690*/  FFMA.FTZ R3, R23, c[0x0][0x2d0], -R2.reuse ;  /* 0x0000b40017037a23 */ /* 0x100fe40000010802 */
[----:B------:R-:W-:Y:S02]  /*1e6a0*/  FMUL.FTZ R0, R0, c[0x0][0x2d0] ;  /* 0x0000b40000007a20 */ /* 0x000fe40000410000 */
[--C-:B------:R-:W-:Y:S02]  /*1e6b0*/  FFMA.FTZ R8, R9, c[0x0][0x2d0], -R2.reuse ;  /* 0x0000b40009087a23 */ /* 0x100fe40000010802 */
[----:B-1----:R-:W1:Y:S01]  /*1e6c0*/  MUFU.EX2 R4, R0 ;  /* 0x0000000000047308 */ /* 0x002e620000000800 */
[--C-:B------:R-:W-:Y:S02]  /*1e6d0*/  FFMA.FTZ R9, R183, c[0x0][0x2d0], -R2.reuse ;  /* 0x0000b400b7097a23 */ /* 0x100fe40000010802 */
[--C-:B------:R-:W-:Y:S02]  /*1e6e0*/  FFMA.FTZ R24, R182, c[0x0][0x2d0], -R2.reuse ;  /* 0x0000b400b6187a23 */ /* 0x100fe40000010802 */
[--C-:B------:R-:W-:Y:S02]  /*1e6f0*/  FFMA.FTZ R106, R179, c[0x0][0x2d0], -R2.reuse ;  /* 0x0000b400b36a7a23 */ /* 0x100fe40000010802 */
[--C-:B------:R-:W-:Y:S02]  /*1e700*/  FFMA.FTZ R190, R175, c[0x0][0x2d0], -R2.reuse ;  /* 0x0000b400afbe7a23 */ /* 0x100fe40000010802 */
[--C-:B------:R-:W-:Y:S01]  /*1e710*/  FFMA.FTZ R223, R27, c[0x0][0x2d0], -R2.reuse ;  /* 0x0000b4001bdf7a23 */ /* 0x100fe20000010802 */
[----:B------:R-:W5:Y:S01]  /*1e720*/  MUFU.EX2 R3, R3 ;  /* 0x0000000300037308 */ /* 0x000f620000000800 */
[--C-:B------:R-:W-:Y:S02]  /*1e730*/  FFMA.FTZ R192, R178, c[0x0][0x2d0], -R2.reuse ;  /* 0x0000b400b2c07a23 */ /* 0x100fe40000010802 */
[--C-:B------:R-:W-:Y:S02]  /*1e740*/  FFMA.FTZ R191, R177, c[0x0][0x2d0], -R2.reuse ;  /* 0x0000b400b1bf7a23 */ /* 0x100fe40000010802 */
[--C-:B------:R-:W-:Y:S02]  /*1e750*/  FFMA.FTZ R225, R39, c[0x0][0x2d0], -R2.reuse ;  /* 0x0000b40027e17a23 */ /* 0x100fe40000010802 */
[--C-:B------:R-:W-:Y:S02]  /*1e760*/  FFMA.FTZ R224, R38, c[0x0][0x2d0], -R2.reuse ;  /* 0x0000b40026e07a23 */ /* 0x100fe40000010802 */
[----:B------:R-:W-:Y:S01]  /*1e770*/  FFMA.FTZ R222, R26, c[0x0][0x2d0], -R2 ;  /* 0x0000b4001ade7a23 */ /* 0x000fe20000010802 */
[----:B------:R-:W-:Y:S10]  /*1e780*/  MUFU.EX2 R106, R106 ;  /* 0x0000006a006a7308 */ /* 0x000ff40000000800 */
[----:B------:R-:W3:Y:S01]  /*1e790*/  MUFU.EX2 R2, R8 ;  /* 0x0000000800027308 */ /* 0x000ee20000000800 */
[C---:B-1----:R-:W-:Y:S02]  /*1e7a0*/  FMUL.FTZ R56, R4.reuse, R56 ;  /* 0x0000003804387220 */ /* 0x042fe40000410000 */
[C---:B------:R-:W-:Y:S02]  /*1e7b0*/  FMUL.FTZ R57, R4.reuse, R57 ;  /* 0x0000003904397220 */ /* 0x040fe40000410000 */
[C---:B-----5:R-:W-:Y:S02]  /*1e7c0*/  FFMA.FTZ R0, R4.reuse, R215, R3 ;  /* 0x000000d704007223 */ /* 0x060fe40000010003 */
        /* <DEDUP_REMOVED lines=9> */
[C---:B---34-:R-:W-:Y:S01]  /*1e860*/  F2FP.BF16.PACK_AB R172, R2.reuse, R3 ;  /* 0x0000000302ac723e */ /* 0x058fe200000010ff */
[----:B------:R-:W-:Y:S01]  /*1e870*/  FADD.FTZ R23, R2, R0 ;  /* 0x0000000002177221 */ /* 0x000fe20000010000 */
[C---:B------:R-:W-:Y:S01]  /*1e880*/  FSEL R0, R104.reuse, RZ, P0 ;  /* 0x000000ff68007208 */ /* 0x040fe20000000000 */
[----:B------:R-:W-:Y:S02]  /*1e890*/  FMUL.FTZ R2, R104, c[0x0][0x2d0] ;  /* 0x0000b40068027a20 */ /* 0x000fe40000410000 */
[----:B------:R-:W-:Y:S02]  /*1e8a0*/  FMUL.FTZ R89, R4, R89 ;  /* 0x0000005904597220 */ /* 0x000fe40000410000 */
[----:B------:R-:W-:Y:S01]  /*1e8b0*/  FADD.FTZ R0, -R0, R107 ;  /* 0x0000006b00007221 */ /* 0x000fe20000010100 */
[----:B------:R-:W-:Y:S01]  /*1e8c0*/  FSEL R2, R2, RZ, P0 ;  /* 0x000000ff02027208 */ /* 0x000fe20000000000 */
[----:B------:R-:W-:Y:S01]  /*1e8d0*/  MUFU.EX2 R107, R190 ;  /* 0x000000be006b7308 */ /* 0x000fe20000000800 */
[----:B------:R-:W-:Y:S01]  /*1e8e0*/  FSETP.NEU.FTZ.AND P0, PT, R6, -INF , PT ;  /* 0xff8000000600780b */ /* 0x000fe20003f1d000 */
[----:B------:R-:W-:Y:S02]  /*1e8f0*/  FMUL.FTZ R0, R0, c[0x0][0x2d0] ;  /* 0x0000b40000007a20 */ /* 0x000fe40000410000 */
[--C-:B------:R-:W-:Y:S02]  /*1e900*/  FFMA.FTZ R3, R36, c[0x0][0x2d0], -R2.reuse ;  /* 0x0000b40024037a23 */ /* 0x100fe40000010802 */
        /* <DEDUP_REMOVED lines=12> */
[----:B------:R-:W-:Y:S03]  /*1e9d0*/  FFMA.FTZ R185, R184, c[0x0][0x2d0], -R2 ;  /* 0x0000b400b8b97a23 */ /* 0x000fe60000010802 */
[----:B------:R-:W3:Y:S10]  /*1e9e0*/  MUFU.EX2 R2, R8 ;  /* 0x0000000800027308 */ /* 0x000ef40000000800 */
[----:B------:R4:W-:Y:S01]  /*1e9f0*/  MUFU.EX2 R235, R39 ;  /* 0x0000002700eb7308 */ /* 0x0009e20000000800 */
[C---:B-1----:R-:W-:Y:S02]  /*1ea00*/  FFMA.FTZ R0, R3.reuse, R214, R26 ;  /* 0x000000d603007223 */ /* 0x042fe4000001001a */
[C---:B------:R-:W-:Y:S02]  /*1ea10*/  FMUL.FTZ R58, R3.reuse, R58 ;  /* 0x0000003a033a7220 */ /* 0x040fe40000410000 */
[C---:B------:R-:W-:Y:S02]  /*1ea20*/  FMUL.FTZ R59, R3.reuse, R59 ;  /* 0x0000003b033b7220 */ /* 0x040fe40000410000 */
[C---:B------:R-:W-:Y:S03]  /*1ea30*/  FMUL.FTZ R70, R3.reuse, R70 ;  /* 0x0000004603467220 */ /* 0x040fe60000410000 */
[----:B------:R-:W-:Y:S01]  /*1ea40*/  MUFU.EX2 R239, R187 ;  /* 0x000000bb00ef7308 */ /* 0x000fe20000000800 */
[C---:B------:R-:W-:Y:S02]  /*1ea50*/  FMUL.FTZ R71, R3.reuse, R71 ;  /* 0x0000004703477220 */ /* 0x040fe40000410000 */
[C---:B---3--:R-:W-:Y:S01]  /*1ea60*/  FADD.FTZ R38, R2.reuse, R0 ;  /* 0x0000000002267221 */ /* 0x048fe20000010000 */
        /* <DEDUP_REMOVED lines=9> */
[----:B----4-:R-:W-:Y:S02]  /*1eb00*/  FMUL.FTZ R39, R3, R155 ;  /* 0x0000009b03277220 */ /* 0x010fe40000410000 */
        /* <DEDUP_REMOVED lines=9> */
[----:B------:R-:W4:Y:S01]  /*1eba0*/  MUFU.EX2 R25, R24 ;  /* 0x0000001800197308 */ /* 0x000f220000000800 */
        /* <DEDUP_REMOVED lines=8> */
[----:B---3--:R-:W-:Y:S02]  /*1ec30*/  FMUL.FTZ R8, R5, c[0x0][0x2d0] ;  /* 0x0000b40005087a20 */ /* 0x008fe40000410000 */
[----:B------:R-:W-:Y:S02]  /*1ec40*/  FADD.FTZ R2, -R2, R109 ;  /* 0x0000006d02027221 */ /* 0x000fe40000010100 */
[----:B------:R-:W-:Y:S01]  /*1ec50*/  FMUL.FTZ R53, R4, R161 ;  /* 0x000000a104357220 */ /* 0x000fe20000410000 */
[----:B------:R-:W-:Y:S01]  /*1ec60*/  FSEL R8, R8, RZ, P0 ;  /* 0x000000ff08087208 */ /* 0x000fe20000000000 */
[----:B------:R-:W3:Y:S01]  /*1ec70*/  MUFU.EX2 R0, R0 ;  /* 0x0000000000007308 */ /* 0x000ee20000000800 */
[----:B------:R-:W-:Y:S02]  /*1ec80*/  FMUL.FTZ R2, R2, c[0x0][0x2d0] ;  /* 0x0000b40002027a20 */ /* 0x000fe40000410000 */
[----:B------:R-:W-:Y:S01]  /*1ec90*/  FMUL.FTZ R54, R3, R162 ;  /* 0x000000a203367220 */ /* 0x000fe20000410000 */
[----:B----4-:R-:W-:Y:S01]  /*1eca0*/  F2FP.BF16.PACK_AB R174, R25, R26 ;  /* 0x0000001a19ae723e */ /* 0x010fe200000010ff */
[--C-:B------:R-:W-:Y:S02]  /*1ecb0*/  FFMA.FTZ R24, R17, c[0x0][0x2d0], -R8.reuse ;  /* 0x0000b40011187a23 */ /* 0x100fe40000010808 */
[--C-:B------:R-:W-:Y:S02]  /*1ecc0*/  FFMA.FTZ R22, R22, c[0x0][0x2d0], -R8.reuse ;  /* 0x0000b40016167a23 */ /* 0x100fe40000010808 */
[--C-:B------:R-:W-:Y:S01]  /*1ecd0*/  FFMA.FTZ R21, R21, c[0x0][0x2d0], -R8.reuse ;  /* 0x0000b40015157a23 */ /* 0x100fe20000010808 */
[----:B------:R-:W4:Y:S01]  /*1ece0*/  MUFU.EX2 R27, R9 ;  /* 0x00000009001b7308 */ /* 0x000f220000000800 */
        /* <DEDUP_REMOVED lines=18> */
[----:B------:R-:W3:Y:S01]  /*1ee10*/  MUFU.EX2 R245, R36 ;  /* 0x0000002400f57308 */ /* 0x000ee20000000800 */
[--C-:B------:R-:W-:Y:S02]  /*1ee20*/  FFMA.FTZ R216, R11, c[0x0][0x2d0], -R8.reuse ;  /* 0x0000b4000bd87a23 */ /* 0x100fe40000010808 */
[----:B------:R-:W-:Y:S02]  /*1ee30*/  FFMA.FTZ R217, R10, c[0x0][0x2d0], -R8 ;  /* 0x0000b4000ad97a23 */ /* 0x000fe40000010808 */
[C---:B------:R-:W-:Y:S02]  /*1ee40*/  FFMA.FTZ R8, R0.reuse, R232, R41 ;  /* 0x000000e800087223 */ /* 0x040fe40000010029 */
[C---:B------:R-:W-:Y:S02]  /*1ee50*/  FMUL.FTZ R12, R0.reuse, R132 ;  /* 0x00000084000c7220 */ /* 0x040fe40000410000 */
[C---:B------:R-:W-:Y:S01]  /*1ee60*/  FMUL.FTZ R13, R0.reuse, R133 ;  /* 0x00000085000d7220 */ /* 0x040fe20000410000 */
[----:B------:R-:W-:Y:S01]  /*1ee70*/  MUFU.EX2 R232, R22 ;  /* 0x0000001600e87308 */ /* 0x000fe20000000800 */
[C---:B------:R-:W-:Y:S01]  /*1ee80*/  FMUL.FTZ R48, R0.reuse, R112 ;  /* 0x0000007000307220 */ /* 0x040fe20000410000 */
[C---:B----4-:R-:W-:Y:S01]  /*1ee90*/  F2FP.BF16.PACK_AB R112, R27.reuse, R41 ;  /* 0x000000291b70723e */ /* 0x050fe200000010ff */
        /* <DEDUP_REMOVED lines=16> */
[----:B------:R4:W5:Y:S01]  /*1efa0*/  MUFU.EX2 R0, R24 ;  /* 0x0000001800007308 */ /* 0x0009620000000800 */
        /* <DEDUP_REMOVED lines=10> */
[----:B---3--:R-:W-:Y:S01]  /*1f050*/  F2FP.BF16.PACK_AB R114, R245, R234 ;  /* 0x000000eaf572723e */ /* 0x008fe200000010ff */
[C---:B------:R-:W-:Y:S02]  /*1f060*/  FMUL.FTZ R51, R2.reuse, R115 ;  /* 0x0000007302337220 */ /* 0x040fe40000410000 */
[C---:B------:R-:W-:Y:S01]  /*1f070*/  FMUL.FTZ R14, R2.reuse, R134 ;  /* 0x00000086020e7220 */ /* 0x040fe20000410000 */
[----:B------:R-:W-:Y:S01]  /*1f080*/  MUFU.EX2 R243, R185 ;  /* 0x000000b900f37308 */ /* 0x000fe20000000800 */
[C---:B------:R-:W-:Y:S01]  /*1f090*/  FMUL.FTZ R15, R2.reuse, R135 ;  /* 0x00000087020f7220 */ /* 0x040fe20000410000 */
[----:B----4-:R-:W1:Y:S01]  /*1f0a0*/  LDSM.16.MT88.4 R24, [R196] ;  /* 0x00000000c418783b */ /* 0x010e620000004200 */
[----:B-----5:R-:W-:Y:S01]  /*1f0b0*/  FFMA.FTZ R132, R2, R233, R0 ;  /* 0x000000e902847223 */ /* 0x020fe20000010000 */
[----:B------:R-:W-:Y:S01]  /*1f0c0*/  F2FP.BF16.PACK_AB R113, R232, R0 ;  /* 0x00000000e871723e */ /* 0x000fe200000010ff */
[C---:B------:R-:W-:Y:S02]  /*1f0d0*/  FMUL.FTZ R18, R2.reuse, R130 ;  /* 0x0000008202127220 */ /* 0x040fe40000410000 */
[----:B------:R-:W-:Y:S03]  /*1f0e0*/  FMUL.FTZ R19, R2, R131 ;  /* 0x0000008302137220 */ /* 0x000fe60000410000 */
[----:B------:R-:W3:Y:S01]  /*1f0f0*/  MUFU.EX2 R233, R21 ;  /* 0x0000001500e97308 */ /* 0x000ee20000000800 */
[----:B------:R-:W-:Y:S01]  /*1f100*/  LDSM.16.MT88.4 R128, [R196+0x1000] ;  /* 0x00100000c480783b */ /* 0x000fe20000004200 */
[----:B------:R-:W-:Y:S02]  /*1f110*/  FMUL.FTZ R20, R4, R144 ;  /* 0x0000009004147220 */ /* 0x000fe40000410000 */
[C---:B------:R-:W-:Y:S02]  /*1f120*/  FMUL.FTZ R22, R3.reuse, R146 ;  /* 0x0000009203167220 */ /* 0x040fe40000410000 */
[C---:B------:R-:W-:Y:S02]  /*1f130*/  FMUL.FTZ R23, R3.reuse, R147 ;  /* 0x0000009303177220 */ /* 0x040fe40000410000 */
[C---:B------:R-:W-:Y:S02]  /*1f140*/  FMUL.FTZ R46, R2.reuse, R118 ;  /* 0x00000076022e7220 */ /* 0x040fe40000410000 */
[C---:B------:R-:W-:Y:S01]  /*1f150*/  FMUL.FTZ R47, R2.reuse, R119 ;  /* 0x00000077022f7220 */ /* 0x040fe20000410000 */
[----:B------:R-:W-:Y:S01]  /*1f160*/  MUFU.EX2 R135, R188 ;  /* 0x000000bc00877308 */ /* 0x000fe20000000800 */
[----:B------:R-:W4:Y:S01]  /*1f170*/  LDSM.16.MT88.4 R116, [R196+0xc00] ;  /* 0x000c0000c474783b */ /* 0x000f220000004200 */
[----:B------:R-:W-:Y:S01]  /*1f180*/  FMUL.FTZ R30, R2, R126 ;  /* 0x0000007e021e7220 */ /* 0x000fe20000410000 */
[----:B--2---:R-:W-:Y:S01]  /*1f190*/  ISETP.GT.AND P0, PT, R212, R247, PT ;  /* 0x000000f7d400720c */ /* 0x004fe20003f04270 */
[C---:B------:R-:W-:Y:S02]  /*1f1a0*/  FMUL.FTZ R31, R2.reuse, R127 ;  /* 0x0000007f021f7220 */ /* 0x040fe40000410000 */
[C---:B------:R-:W-:Y:S02]  /*1f1b0*/  FMUL.FTZ R34, R2.reuse, R122 ;  /* 0x0000007a02227220 */ /* 0x040fe40000410000 */
[----:B------:R-:W-:Y:S01]  /*1f1c0*/  FMUL.FTZ R35, R2, R123 ;  /* 0x0000007b02237220 */ /* 0x000fe20000410000 */
[----:B------:R-:W-:Y:S01]  /*1f1d0*/  LDSM.16.MT88.4 R124, [R197+0x400] ;  /* 0x00040000c57c783b */ /* 0x000fe20000004200 */
[C---:B------:R-:W-:Y:S01]  /*1f1e0*/  FMUL.FTZ R36, R4.reuse, R152 ;  /* 0x0000009804247220 */ /* 0x040fe20000410000 */
[----:B------:R-:W-:Y:S01]  /*1f1f0*/  MUFU.EX2 R134, R182 ;  /* 0x000000b600867308 */ /* 0x000fe20000000800 */
[----:B------:R-:W-:Y:S01]  /*1f200*/  FMUL.FTZ R37, R4, R153 ;  /* 0x0000009904257220 */ /* 0x000fe20000410000 */
[----:B---3--:R-:W-:Y:S01]  /*1f210*/  F2FP.BF16.PACK_AB R115, R246, R233 ;  /* 0x000000e9f673723e */ /* 0x008fe200000010ff */
        /* <DEDUP_REMOVED lines=52> */
[-C--:B----4-:R-:W-:Y:S03]  /*1f560*/  HMMA.16816.F32.BF16 R40, R172, R116.reuse, R40 ;  /* 0x00000074ac28723c */ /* 0x090fe60000041828 */
        /* <DEDUP_REMOVED lines=94> */
[----:B------:R-:W-:Y:S04]  /*1fb50*/  FADD.FTZ R4, R183, R2 ;  /* 0x00000002b7047221 */ /* 0x000fe80000010000 */
        /* <DEDUP_REMOVED lines=46> */
[-C--:B---3--:R-:W-:Y:S08]  /*1fe40*/  HMMA.16816.F32.BF16 R88, R172, R16.reuse, R88 ;  /* 0x00000010ac58723c */ /* 0x088ff00000041858 */
[C---:B------:R-:W-:Y:S08]  /*1fe50*/  HMMA.16816.F32.BF16 R92, R176.reuse, R16, R92 ;  /* 0x00000010b05c723c */ /* 0x040ff0000004185c */
[-C--:B------:R-:W-:Y:S08]  /*1fe60*/  HMMA.16816.F32.BF16 R96, R176, R18.reuse, R96 ;  /* 0x00000012b060723c */ /* 0x080ff00000041860 */
[----:B------:R-:W-:Y:S01]  /*1fe70*/  HMMA.16816.F32.BF16 R100, R172, R18, R100 ;  /* 0x00000012ac64723c */ /* 0x000fe20000041864 */
[----:B------:R-:W-:Y:S07]  /*1fe80*/  @!UPT UIADD3 URZ, URZ, URZ, URZ ;  /* 0x0000003f3f3ff290 */ /* 0x000fee000fffe03f */
[----:B------:R-:W-:-:S11]  /*1fe90*/  @P0 BRA `(.L_x_2913) ;  /* 0xffffbd4000000947 */ /* 0x000fd6000383ffff */
.L_x_2881:
[----:B------:R-:W-:Y:S05]  /*1fea0*/  BRA.DIV ~URZ, `(.L_x_2914) ;  /* 0x00007a427f007947 */ /* 0x000fea000b800000 */
[----:B------:R2:W3:Y:S02]  /*1feb0*/  SHFL.BFLY PT, R0, R215, 0x2, 0x1f ;  /* 0x0c401f00d7007f89 */ /* 0x0004e400000e0000 */
.L_x_3035:
[----:B---3--:R-:W-:Y:S01]  /*1fec0*/  FADD.FTZ R4, R0, R215 ;  /* 0x000000d700047221 */ /* 0x008fe20000010000 */
[----:B------:R-:W-:Y:S05]  /*1fed0*/  BRA.DIV ~URZ, `(.L_x_2915) ;  /* 0x00007a627f007947 */ /* 0x000fea000b800000 */
[----:B------:R-:W3:Y:S04]  /*1fee0*/  SHFL.BFLY PT, R2, R214, 0x2, 0x1f ;  /* 0x0c401f00d6027f89 */ /* 0x000ee800000e0000 */
[----:B------:R-:W4:Y:S04]  /*1fef0*/  SHFL.BFLY PT, R0, R232, 0x2, 0x1f ;  /* 0x0c401f00e8007f89 */ /* 0x000f2800000e0000 */
[----:B------:R-:W5:Y:S04]  /*1ff00*/  SHFL.BFLY PT, R11, R233, 0x2, 0x1f ;  /* 0x0c401f00e90b7f89 */ /* 0x000f6800000e0000 */
[----:B-1----:R-:W1:Y:S01]  /*1ff10*/  SHFL.BFLY PT, R3, R4, 0x1, 0x1f ;  /* 0x0c201f0004037f89 */ /* 0x002e6200000e0000 */
        /* <DEDUP_REMOVED lines=9> */
.L_x_3036:
        /* <DEDUP_REMOVED lines=13> */
[----:B------:R-:W-:Y:S01]  /*20080*/  @P2 MUFU.RCP R3, R9 ;  /* 0x0000000900032308 */ /* 0x000fe20000001000 */
[----:B--2---:R-:W-:-:S07]  /*20090*/  FMUL.FTZ R182, R0, R84 ;  /* 0x0000005400b67220 */ /* 0x004fce0000410000 */
[----:B------:R-:W2:Y:S01]  /*200a0*/  @P2 MUFU.LG2 R9, R9 ;  /* 0x0000000900092308 */ /* 0x000ea20000000c00 */
        /* <DEDUP_REMOVED lines=25> */
[----:B------:R3:W4:Y:S01]  /*20240*/  @P1 MUFU.LG2 R0, R8 ;  /* 0x0000000800001308 */ /* 0x0007220000000c00 */
[----:B-12---:R-:W-:-:S02]  /*20250*/  @P2 FMUL.FTZ R11, R9, 0.69314718246459960938 ;  /* 0x3f317218090b2820 */ /* 0x006fc40000410000 */
[C---:B------:R-:W-:Y:S02]  /*20260*/  FMUL.FTZ R144, R3.reuse, R142 ;  /* 0x0000008e03907220 */ /* 0x040fe40000410000 */
[C---:B------:R-:W-:Y:S02]  /*20270*/  FMUL.FTZ R145, R3.reuse, R143 ;  /* 0x0000008f03917220 */ /* 0x040fe40000410000 */
[C---:B------:R-:W-:Y:S02]  /*20280*/  FMUL.FTZ R88, R3.reuse, R154 ;  /* 0x0000009a03587220 */ /* 0x040fe40000410000 */
[C---:B------:R-:W-:Y:S02]  /*20290*/  FMUL.FTZ R89, R3.reuse, R155 ;  /* 0x0000009b03597220 */ /* 0x040fe40000410000 */
[C---:B------:R-:W-:Y:S02]  /*202a0*/  FMUL.FTZ R100, R3.reuse, R158 ;  /* 0x0000009e03647220 */ /* 0x040fe40000410000 */
[----:B------:R-:W-:-:S02]  /*202b0*/  FMUL.FTZ R101, R3, R159 ;  /* 0x0000009f03657220 */ /* 0x000fc40000410000 */
[C---:B------:R-:W-:Y:S01]  /*202c0*/  FMUL.FTZ R142, R3.reuse, R70 ;  /* 0x00000046038e7220 */ /* 0x040fe20000410000 */
[----:B---3--:R-:W-:Y:S01]  /*202d0*/  @P2 MOV R8, 0x3f317218 ;  /* 0x3f31721800082802 */ /* 0x008fe20000000f00 */
[----:B----4-:R-:W-:Y:S01]  /*202e0*/  @P1 FMUL.FTZ R9, R0, 0.69314718246459960938 ;  /* 0x3f31721800091820 */ /* 0x010fe20000410000 */
        /* <DEDUP_REMOVED lines=82> */
.L_x_2736:
        /* <DEDUP_REMOVED lines=19> */
.L_x_2917:
[----:B--2---:R-:W-:Y:S05]  /*20940*/  BSYNC B0 ;  /* 0x0000000000007941 */ /* 0x004fea0003800000 */
.L_x_2916:
        /* <DEDUP_REMOVED lines=128> */
.L_x_2920:
        /* <DEDUP_REMOVED lines=142> */
.L_x_3037:
[----:B------:R-:W-:Y:S05]  /*21a30*/  BRA.DIV ~URZ, `(.L_x_2923) ;  /* 0x000061927f007947 */ /* 0x000fea000b800000 */
[----:B------:R2:W4:Y:S02]  /*21a40*/  SHFL.IDX PT, R2, R12, RZ, 0x1c1f ;  /* 0x001c1fff0c027589 */ /* 0x00052400000e0000 */
.L_x_3038:
[----:B------:R-:W-:Y:S01]  /*21a50*/  ISETP.GE.AND P0, PT, R4, R0, PT ;  /* 0x000000000400720c */ /* 0x000fe20003f06270 */
[----:B------:R-:W-:-:S12]  /*21a60*/  BSSY B0, `(.L_x_2924) ;  /* 0x0000012000007945 */ /* 0x000fd80003800000 */
[----:B------:R-:W-:Y:S05]  /*21a70*/  @P0 BRA `(.L_x_2925) ;  /* 0x0000010000000947 */ /* 0x000fea0003800000 */
[----:B------:R-:W5:Y:S04]  /*21a80*/  LDL R15, [R1] ;  /* 0x00000000010f7983 */ /* 0x000f680000100800 */
[----:B--2---:R-:W2:Y:S04]  /*21a90*/  LDL R13, [R1+0x4] ;  /* 0x00000400010d7983 */ /* 0x004ea80000100800 */
[----:B----4-:R-:W4:Y:S04]  /*21aa0*/  LDL R64, [R1+0x90] ;  /* 0x0000900001407983 */ /* 0x010f280000100800 */
[----:B---3--:R-:W3:Y:S01]  /*21ab0*/  LDL R14, [R1+0x7c] ;  /* 0x00007c00010e7983 */ /* 0x008ee20000100800 */
[----:B------:R-:W-:-:S13]  /*21ac0*/  ISETP.GE.AND P2, PT, R250, c[0x0][0x3c8], PT ;  /* 0x0000f200fa007a0c */ /* 0x000fda0003f46270 */
[----:B------:R-:W-:-:S04]  /*21ad0*/  @!P2 LEA R10, P5, R250, R2, 0x1 ;  /* 0x00000002fa0aa211 */ /* 0x000fc800078a08ff */
[----:B------:R-:W-:-:S05]  /*21ae0*/  @!P2 LEA.HI.X R11, R250, R6, R251, 0x1, P5 ;  /* 0x00000006fa0ba211 */ /* 0x000fca00028f0cfb */
[----:B------:R1:W-:Y:S01]  /*21af0*/  @!P2 ST.E.128 [R10.64], R24 ;  /* 0x000000180a00a985 */ /* 0x0003e2000c101d08 */
[----:B-----5:R-:W-:Y:S02]  /*21b00*/  ISETP.GE.AND P1, PT, R15, c[0x0][0x3c8], PT ;  /* 0x0000f2000f007a0c */ /* 0x020fe40003f26270 */
[----:B--2---:R-:W-:-:S11]  /*21b10*/  ISETP.GE.AND P0, PT, R13, c[0x0][0x3c8], PT ;  /* 0x0000f2000d007a0c */ /* 0x004fd60003f06270 */
[-C--:B------:R-:W-:Y:S02]  /*21b20*/  @!P1 LEA R8, P4, R15, R2.reuse, 0x1 ;  /* 0x000000020f089211 */ /* 0x080fe400078808ff */
[----:B------:R-:W-:Y:S02]  /*21b30*/  @!P0 LEA R2, P3, R13, R2, 0x1 ;  /* 0x000000020d028211 */ /* 0x000fe400078608ff */
[-C--:B-1--4-:R-:W-:Y:S02]  /*21b40*/  @!P1 LEA.HI.X R9, R15, R6.reuse, R64, 0x1, P4 ;  /* 0x000000060f099211 */ /* 0x092fe400020f0c40 */
[----:B---3--:R-:W-:-:S03]  /*21b50*/  @!P0 LEA.HI.X R3, R13, R6, R14, 0x1, P3 ;  /* 0x000000060d038211 */ /* 0x008fc600018f0c0e */
[----:B------:R1:W-:Y:S04]  /*21b60*/  @!P1 ST.E.128 [R8.64], R20 ;  /* 0x0000001408009985 */ /* 0x0003e8000c101d08 */
[----:B------:R1:W-:Y:S02]  /*21b70*/  @!P0 ST.E.128 [R2.64], R16 ;  /* 0x0000001002008985 */ /* 0x0003e4000c101d08 */
.L_x_2925:
[----:B------:R-:W-:Y:S05]  /*21b80*/  BSYNC B0 ;  /* 0x0000000000007941 */ /* 0x000fea0003800000 */
.L_x_2924:
[----:B------:R-:W-:Y:S05]  /*21b90*/  BRA.DIV ~URZ, `(.L_x_2926) ;  /* 0x000060a27f007947 */ /* 0x000fea000b800000 */
[----:B---3--:R3:W2:Y:S04]  /*21ba0*/  SHFL.IDX PT, R6, R5, 0x1, 0x1c1f ;  /* 0x003c1f0005067f89 */ /* 0x0086a800000e0000 */
[----:B-1--4-:R3:W1:Y:S02]  /*21bb0*/  SHFL.IDX PT, R2, R12, 0x1, 0x1c1f ;  /* 0x003c1f000c027f89 */ /* 0x01266400000e0000 */
.L_x_3039:
[----:B------:R-:W-:Y:S01]  /*21bc0*/  IADD3 R3, R4, 0x20, RZ ;  /* 0x0000002004037810 */ /* 0x000fe20007ffe0ff */
[----:B------:R-:W-:Y:S03]  /*21bd0*/  BSSY B0, `(.L_x_2927) ;  /* 0x0000013000007945 */ /* 0x000fe60003800000 */
[----:B------:R-:W-:-:S13]  /*21be0*/  ISETP.GE.AND P0, PT, R3, R0, PT ;  /* 0x000000000300720c */ /* 0x000fda0003f06270 */
[----:B------:R-:W-:Y:S05]  /*21bf0*/  @P0 BRA `(.L_x_2928) ;  /* 0x0000010000000947 */ /* 0x000fea0003800000 */
[----:B------:R-:W4:Y:S04]  /*21c00*/  LDL R15, [R1] ;  /* 0x00000000010f7983 */ /* 0x000f280000100800 */
[----:B------:R-:W5:Y:S04]  /*21c10*/  LDL R13, [R1+0x4] ;  /* 0x00000400010d7983 */ /* 0x000f680000100800 */
[----:B---3--:R-:W3:Y:S04]  /*21c20*/  LDL R16, [R1+0x90] ;  /* 0x0000900001107983 */ /* 0x008ee80000100800 */
[----:B--2---:R-:W2:Y:S01]  /*21c30*/  LDL R14, [R1+0x7c] ;  /* 0x00007c00010e7983 */ /* 0x004ea20000100800 */
[----:B------:R-:W-:-:S13]  /*21c40*/  ISETP.GE.AND P2, PT, R250, c[0x0][0x3c8], PT ;  /* 0x0000f200fa007a0c */ /* 0x000fda0003f46270 */
[----:B-1----:R-:W-:-:S04]  /*21c50*/  @!P2 LEA R10, P5, R250, R2, 0x1 ;  /* 0x00000002fa0aa211 */ /* 0x002fc800078a08ff */
[----:B------:R-:W-:-:S05]  /*21c60*/  @!P2 LEA.HI.X R11, R250, R6, R251, 0x1, P5 ;  /* 0x00000006fa0ba211 */ /* 0x000fca00028f0cfb */
[----:B------:R1:W-:Y:S01]  /*21c70*/  @!P2 ST.E.128 [R10.64], R36 ;  /* 0x000000240a00a985 */ /* 0x0003e2000c101d08 */
[----:B----4-:R-:W-:Y:S02]  /*21c80*/  ISETP.GE.AND P1, PT, R15, c[0x0][0x3c8], PT ;  /* 0x0000f2000f007a0c */ /* 0x010fe40003f26270 */
[----:B-----5:R-:W-:-:S11]  /*21c90*/  ISETP.GE.AND P0, PT, R13, c[0x0][0x3c8], PT ;  /* 0x0000f2000d007a0c */ /* 0x020fd60003f06270 */
[-C--:B------:R-:W-:Y:S02]  /*21ca0*/  @!P1 LEA R8, P4, R15, R2.reuse, 0x1 ;  /* 0x000000020f089211 */ /* 0x080fe400078808ff */
[----:B------:R-:W-:Y:S02]  /*21cb0*/  @!P0 LEA R2, P3, R13, R2, 0x1 ;  /* 0x000000020d028211 */ /* 0x000fe400078608ff */
[-C--:B---3--:R-:W-:Y:S02]  /*21cc0*/  @!P1 LEA.HI.X R9, R15, R6.reuse, R16, 0x1, P4 ;  /* 0x000000060f099211 */ /* 0x088fe400020f0c10 */
[----:B--2---:R-:W-:-:S03]  /*21cd0*/  @!P0 LEA.HI.X R3, R13, R6, R14, 0x1, P3 ;  /* 0x000000060d038211 */ /* 0x004fc600018f0c0e */
[----:B------:R1:W-:Y:S04]  /*21ce0*/  @!P1 ST.E.128 [R8.64], R32 ;  /* 0x0000002008009985 */ /* 0x0003e8000c101d08 */
[----:B------:R1:W-:Y:S02]  /*21cf0*/  @!P0 ST.E.128 [R2.64], R28 ;  /* 0x0000001c02008985 */ /* 0x0003e4000c101d08 */
.L_x_2928:
[----:B------:R-:W-:Y:S05]  /*21d00*/  BSYNC B0 ;  /* 0x0000000000007941 */ /* 0x000fea0003800000 */
.L_x_2927:
[----:B------:R-:W-:Y:S05]  /*21d10*/  BRA.DIV ~URZ, `(.L_x_2929) ;  /* 0x00005ff27f007947 */ /* 0x000fea000b800000 */
[----:B--2---:R2:W4:Y:S02]  /*21d20*/  SHFL.IDX PT, R6, R5, 0x2, 0x1c1f ;  /* 0x005c1f0005067f89 */ /* 0x00452400000e0000 */
.L_x_3040:
[----:B------:R-:W-:Y:S05]  /*21d30*/  BRA.DIV ~URZ, `(.L_x_2930) ;  /* 0x000060427f007947 */ /* 0x000fea000b800000 */
[----:B-1----:R1:W2:Y:S02]  /*21d40*/  SHFL.IDX PT, R2, R12, 0x2, 0x1c1f ;  /* 0x005c1f000c027f89 */ /* 0x0022a400000e0000 */
.L_x_3041:
[----:B------:R-:W-:Y:S01]  /*21d50*/  IADD3 R3, R4, 0x40, RZ ;  /* 0x0000004004037810 */ /* 0x000fe20007ffe0ff */
[----:B------:R-:W-:Y:S03]  /*21d60*/  BSSY B0, `(.L_x_2931) ;  /* 0x0000013000007945 */ /* 0x000fe60003800000 */
[----:B------:R-:W-:-:S13]  /*21d70*/  ISETP.GE.AND P0, PT, R3, R0, PT ;  /* 0x000000000300720c */ /* 0x000fda0003f06270 */
[----:B------:R-:W-:Y:S05]  /*21d80*/  @P0 BRA `(.L_x_2932) ;  /* 0x0000010000000947 */ /* 0x000fea0003800000 */
[----:B------:R-:W5:Y:S04]  /*21d90*/  LDL R15, [R1] ;  /* 0x00000000010f7983 */ /* 0x000f680000100800 */
[----:B---3--:R-:W3:Y:S04]  /*21da0*/  LDL R13, [R1+0x4] ;  /* 0x00000400010d7983 */ /* 0x008ee80000100800 */
[----:B----4-:R-:W4:Y:S04]  /*21db0*/  LDL R16, [R1+0x90] ;  /* 0x0000900001107983 */ /* 0x010f280000100800 */
[----:B--2---:R-:W2:Y:S01]  /*21dc0*/  LDL R14, [R1+0x7c] ;  /* 0x00007c00010e7983 */ /* 0x004ea20000100800 */
[----:B------:R-:W-:-:S13]  /*21dd0*/  ISETP.GE.AND P2, PT, R250, c[0x0][0x3c8], PT ;  /* 0x0000f200fa007a0c */ /* 0x000fda0003f46270 */
[----:B------:R-:W-:-:S04]  /*21de0*/  @!P2 LEA R10, P5, R250, R2, 0x1 ;  /* 0x00000002fa0aa211 */ /* 0x000fc800078a08ff */
[----:B------:R-:W-:-:S05]  /*21df0*/  @!P2 LEA.HI.X R11, R250, R6, R251, 0x1, P5 ;  /* 0x00000006fa0ba211 */ /* 0x000fca00028f0cfb */
[----:B------:R1:W-:Y:S01]  /*21e00*/  @!P2 ST.E.128 [R10.64], R48 ;  /* 0x000000300a00a985 */ /* 0x0003e2000c101d08 */
[----:B-----5:R-:W-:Y:S02]  /*21e10*/  ISETP.GE.AND P1, PT, R15, c[0x0][0x3c8], PT ;  /* 0x0000f2000f007a0c */ /* 0x020fe40003f26270 */
[----:B---3--:R-:W-:-:S11]  /*21e20*/  ISETP.GE.AND P0, PT, R13, c[0x0][0x3c8], PT ;  /* 0x0000f2000d007a0c */ /* 0x008fd60003f06270 */
[-C--:B------:R-:W-:Y:S02]  /*21e30*/  @!P1 LEA R8, P4, R15, R2.reuse, 0x1 ;  /* 0x000000020f089211 */ /* 0x080fe400078808ff */
[----:B------:R-:W-:Y:S02]  /*21e40*/  @!P0 LEA R2, P3, R13, R2, 0x1 ;  /* 0x000000020d028211 */ /* 0x000fe400078608ff */
[-C--:B----4-:R-:W-:Y:S02]  /*21e50*/  @!P1 LEA.HI.X R9, R15, R6.reuse, R16, 0x1, P4 ;  /* 0x000000060f099211 */ /* 0x090fe400020f0c10 */
[----:B--2---:R-:W-:-:S03]  /*21e60*/  @!P0 LEA.HI.X R3, R13, R6, R14, 0x1, P3 ;  /* 0x000000060d038211 */ /* 0x004fc600018f0c0e */
[----:B------:R1:W-:Y:S04]  /*21e70*/  @!P1 ST.E.128 [R8.64], R44 ;  /* 0x0000002c08009985 */ /* 0x0003e8000c101d08 */
[----:B------:R1:W-:Y:S02]  /*21e80*/  @!P0 ST.E.128 [R2.64], R40 ;  /* 0x0000002802008985 */ /* 0x0003e4000c101d08 */
.L_x_2932:
[----:B------:R-:W-:Y:S05]  /*21e90*/  BSYNC B0 ;  /* 0x0000000000007941 */ /* 0x000fea0003800000 */
.L_x_2931:
[----:B------:R-:W-:Y:S05]  /*21ea0*/  BRA.DIV ~URZ, `(.L_x_2933) ;  /* 0x00005f427f007947 */ /* 0x000fea000b800000 */
[----:B--23--:R-:W2:Y:S04]  /*21eb0*/  SHFL.IDX PT, R5, R5, 0x3, 0x1c1f ;  /* 0x007c1f0005057f89 */ /* 0x00cea800000e0000 */
[----:B-1----:R1:W3:Y:S02]  /*21ec0*/  SHFL.IDX PT, R2, R12, 0x3, 0x1c1f ;  /* 0x007c1f000c027f89 */ /* 0x0022e400000e0000 */
.L_x_3042:
[----:B------:R-:W-:-:S04]  /*21ed0*/  IADD3 R3, R4, 0x60, RZ ;  /* 0x0000006004037810 */ /* 0x000fc80007ffe0ff */
[----:B------:R-:W-:-:S13]  /*21ee0*/  ISETP.GE.AND P0, PT, R3, R0, PT ;  /* 0x000000000300720c */ /* 0x000fda0003f06270 */
[----:B------:R-:W-:Y:S05]  /*21ef0*/  @P0 BRA `(.L_x_2934) ;  /* 0x0000272000000947 */ /* 0x000fea0003800000 */
[----:B-1----:R-:W5:Y:S04]  /*21f00*/  LDL R12, [R1] ;  /* 0x00000000010c7983 */ /* 0x002f680000100800 */
[----:B----4-:R-:W4:Y:S04]  /*21f10*/  LDL R13, [R1+0x90] ;  /* 0x00009000010d7983 */ /* 0x010f280000100800 */
[----:B---3--:R-:W3:Y:S01]  /*21f20*/  LDL R6, [R1+0x4] ;  /* 0x0000040001067983 */ /* 0x008ee20000100800 */
[----:B------:R-:W-:-:S13]  /*21f30*/  ISETP.GE.AND P1, PT, R250, c[0x0][0x3c8], PT ;  /* 0x0000f200fa007a0c */ /* 0x000fda0003f26270 */
[----:B------:R-:W-:-:S04]  /*21f40*/  @!P1 LEA R10, P3, R250, R2, 0x1 ;  /* 0x00000002fa0a9211 */ /* 0x000fc800078608ff */
[----:B--2---:R-:W-:-:S05]  /*21f50*/  @!P1 LEA.HI.X R11, R250, R5, R251, 0x1, P3 ;  /* 0x00000005fa0b9211 */ /* 0x004fca00018f0cfb */
[----:B------:R1:W-:Y:S01]  /*21f60*/  @!P1 ST.E.128 [R10.64], R60 ;  /* 0x0000003c0a009985 */ /* 0x0003e2000c101d08 */
[----:B-----5:R-:W-:-:S13]  /*21f70*/  ISETP.GE.AND P0, PT, R12, c[0x0][0x3c8], PT ;  /* 0x0000f2000c007a0c */ /* 0x020fda0003f06270 */
[----:B------:R-:W-:-:S04]  /*21f80*/  @!P0 LEA R8, P2, R12, R2, 0x1 ;  /* 0x000000020c088211 */ /* 0x000fc800078408ff */
[----:B----4-:R-:W-:-:S05]  /*21f90*/  @!P0 LEA.HI.X R9, R12, R5, R13, 0x1, P2 ;  /* 0x000000050c098211 */ /* 0x010fca00010f0c0d */
[----:B------:R1:W-:Y:S01]  /*21fa0*/  @!P0 ST.E.128 [R8.64], R56 ;  /* 0x0000003808008985 */ /* 0x0003e2000c101d08 */
[----:B---3--:R-:W-:-:S13]  /*21fb0*/  ISETP.GE.AND P0, PT, R6, c[0x0][0x3c8], PT ;  /* 0x0000f20006007a0c */ /* 0x008fda0003f06270 */
[----:B------:R-:W-:Y:S05]  /*21fc0*/  @P0 BRA `(.L_x_2934) ;  /* 0x0000265000000947 */ /* 0x000fea0003800000 */
[----:B------:R-:W2:Y:S01]  /*21fd0*/  LDL R12, [R1+0x7c] ;  /* 0x00007c00010c7983 */ /* 0x000ea20000100800 */
[----:B------:R-:W-:-:S04]  /*21fe0*/  LEA R2, P0, R6, R2, 0x1 ;  /* 0x0000000206027211 */ /* 0x000fc800078008ff */
[----:B--2---:R-:W-:-:S05]  /*21ff0*/  LEA.HI.X R3, R6, R5, R12, 0x1, P0 ;  /* 0x0000000506037211 */ /* 0x004fca00000f0c0c */
[----:B------:R2:W-:Y:S01]  /*22000*/  ST.E.128 [R2.64], R52 ;  /* 0x0000003402007985 */ /* 0x0005e2000c101d08 */
[----:B------:R-:W-:Y:S05]  /*22010*/  BRA `(.L_x_2934) ;  /* 0x0000260000007947 */ /* 0x000fea0003800000 */
.L_x_2921:
        /* <DEDUP_REMOVED lines=33> */
.L_x_3043:
[----:B------:R-:W-:Y:S05]  /*22230*/  BRA.DIV ~URZ, `(.L_x_2936) ;  /* 0x00005cf27f007947 */ /* 0x000fea000b800000 */
[----:B------:R3:W4:Y:S02]  /*22240*/  SHFL.IDX PT, R0, R6, RZ, 0x1c1f ;  /* 0x001c1fff06007589 */ /* 0x00072400000e0000 */
.L_x_3044:
        /* <DEDUP_REMOVED lines=73> */
[----:B------:R-:W-:Y:S02]  /*226e0*/  IADD3 R15, R252, 0x50, RZ ;  /* 0x00000050fc0f7810 */ /* 0x000fe40007ffe0ff */
[----:B----4-:R-:W-:Y:S01]  /*226f0*/  @!P2 LEA R8, P0, R14, R0, 0x2 ;  /* 0x000000000e08a211 */ /* 0x010fe200078010ff */
        /* <DEDUP_REMOVED lines=9> */
.L_x_2938:
[----:B------:R-:W-:Y:S05]  /*22790*/  BSYNC B0 ;  /* 0x0000000000007941 */ /* 0x000fea0003800000 */
.L_x_2937:
[----:B------:R-:W-:Y:S05]  /*227a0*/  BRA.DIV ~URZ, `(.L_x_2939) ;  /* 0x000057f27f007947 */ /* 0x000fea000b800000 */
[----:B--2---:R2:W1:Y:S04]  /*227b0*/  SHFL.IDX PT, R4, R5, 0x1, 0x1c1f ;  /* 0x003c1f0005047f89 */ /* 0x00446800000e0000 */
[----:B----4-:R2:W4:Y:S02]  /*227c0*/  SHFL.IDX PT, R0, R6, 0x1, 0x1c1f ;  /* 0x003c1f0006007f89 */ /* 0x01052400000e0000 */
.L_x_3045:
[----:B------:R-:W-:Y:S01]  /*227d0*/  BSSY B0, `(.L_x_2940) ;  /* 0x0000054000007945 */ /* 0x000fe20003800000 */
[----:B------:R-:W-:Y:S05]  /*227e0*/  @P6 BRA `(.L_x_2941) ;  /* 0x0000052000006947 */ /* 0x000fea0003800000 */
[C---:B------:R-:W-:Y:S02]  /*227f0*/  ISETP.GE.AND P1, PT, R252.reuse, c[0x0][0x3c8], PT ;  /* 0x0000f200fc007a0c */ /* 0x040fe40003f26270 */
[C---:B------:R-:W-:Y:S02]  /*22800*/  IADD3 R12, R252.reuse, 0x8, RZ ;  /* 0x00000008fc0c7810 */ /* 0x040fe40007ffe0ff */
[----:B------:R-:W-:Y:S02]  /*22810*/  IADD3 R14, R252, 0x10, RZ ;  /* 0x00000010fc0e7810 */ /* 0x000fe40007ffe0ff */
[----:B------:R-:W-:-:S02]  /*22820*/  ISETP.GE.AND P0, PT, R12, c[0x0][0x3c8], PT ;  /* 0x0000f2000c007a0c */ /* 0x000fc40003f06270 */
[----:B------:R-:W-:Y:S02]  /*22830*/  IADD3 R11, R252, 0x18, RZ ;  /* 0x00000018fc0b7810 */ /* 0x000fe40007ffe0ff */
        /* <DEDUP_REMOVED lines=25> */
[----:B------:R-:W-:Y:S02]  /*229d0*/  IADD3 R17, R252, 0x48, RZ ;  /* 0x00000048fc117810 */ /* 0x000fe40007ffe0ff */
[----:B------:R-:W-:Y:S02]  /*229e0*/  @!P3 LEA.HI.X R3, R14, R4, R15, 0x2, P4 ;  /* 0x000000040e03b211 */ /* 0x000fe400020f140f */
[C---:B------:R-:W-:Y:S02]  /*229f0*/  IADD3 R14, R252.reuse, 0x30, RZ ;  /* 0x00000030fc0e7810 */ /* 0x040fe40007ffe0ff */
[C---:B----4-:R-:W-:Y:S01]  /*22a00*/  @!P5 LEA R8, P0, R11.reuse, R0, 0x2 ;  /* 0x000000000b08d211 */ /* 0x050fe200078010ff */
[----:B------:R1:W-:Y:S01]  /*22a10*/  @!P3 ST.E.64 [R2.64], R150 ;  /* 0x000000960200b985 */ /* 0x0003e2000c101b08 */
[----:B------:R-:W-:Y:S02]  /*22a20*/  IADD3 R15, R252, 0x28, RZ ;  /* 0x00000028fc0f7810 */ /* 0x000fe40007ffe0ff */
[----:B------:R-:W-:-:S02]  /*22a30*/  @!P5 LEA.HI.X R9, R11, R4, R12, 0x2, P0 ;  /* 0x000000040b09d211 */ /* 0x000fc400000f140c */
[----:B------:R-:W-:Y:S02]  /*22a40*/  IADD3 R11, R252, 0x20, RZ ;  /* 0x00000020fc0b7810 */ /* 0x000fe40007ffe0ff */
        /* <DEDUP_REMOVED lines=13> */
[----:B------:R-:W-:Y:S02]  /*22b20*/  IADD3 R15, R252, 0x48, RZ ;  /* 0x00000048fc0f7810 */ /* 0x000fe40007ffe0ff */
[----:B----4-:R-:W-:Y:S01]  /*22b30*/  @!P0 LEA R8, P2, R14, R0, 0x2 ;  /* 0x000000000e088211 */ /* 0x010fe200078410ff */
        /* <DEDUP_REMOVED lines=18> */
[----:B------:R-:W-:Y:S02]  /*22c60*/  IADD3 R17, R252, 0x50, RZ ;  /* 0x00000050fc117810 */ /* 0x000fe40007ffe0ff */
[----:B-----5:R-:W-:Y:S01]  /*22c70*/  @!P2 LEA R8, P0, R16, R0, 0x2 ;  /* 0x000000001008a211 */ /* 0x020fe200078010ff */
        /* <DEDUP_REMOVED lines=9> */
.L_x_2941:
[----:B------:R-:W-:Y:S05]  /*22d10*/  BSYNC B0 ;  /* 0x0000000000007941 */ /* 0x000fea0003800000 */
.L_x_2940:
[----:B------:R-:W-:Y:S05]  /*22d20*/  BRA.DIV ~URZ, `(.L_x_2942) ;  /* 0x000053427f007947 */ /* 0x000fea000b800000 */
[----:B-1----:R1:W2:Y:S02]  /*22d30*/  SHFL.IDX PT, R4, R5, 0x2, 0x1c1f ;  /* 0x005c1f0005047f89 */ /* 0x0022a400000e0000 */
.L_x_3046:
[----:B------:R-:W-:Y:S05]  /*22d40*/  BRA.DIV ~URZ, `(.L_x_2943) ;  /* 0x000053927f007947 */ /* 0x000fea000b800000 */
[----:B----4-:R4:W1:Y:S02]  /*22d50*/  SHFL.IDX PT, R0, R6, 0x2, 0x1c1f ;  /* 0x005c1f0006007f89 */ /* 0x01086400000e0000 */
.L_x_3047:
        /* <DEDUP_REMOVED lines=25> */
[C---:B------:R-:W-:Y:S02]  /*22ef0*/  @!P4 LEA R8, P5, R17.reuse, R0, 0x2 ;  /* 0x000000001108c211 */ /* 0x040fe400078a10ff */
        /* <DEDUP_REMOVED lines=59> */
.L_x_2945:
[----:B------:R-:W-:Y:S05]  /*232b0*/  BSYNC B0 ;  /* 0x0000000000007941 */ /* 0x000fea0003800000 */
.L_x_2944:
[----:B------:R-:W-:Y:S05]  /*232c0*/  BRA.DIV ~URZ, `(.L_x_2946) ;  /* 0x00004e827f007947 */ /* 0x000fea000b800000 */
[----:B--2---:R2:W3:Y:S04]  /*232d0*/  SHFL.IDX PT, R4, R5, 0x3, 0x1c1f ;  /* 0x007c1f0005047f89 */ /* 0x0044e800000e0000 */
[----:B-1----:R2:W1:Y:S02]  /*232e0*/  SHFL.IDX PT, R0, R6, 0x3, 0x1c1f ;  /* 0x007c1f0006007f89 */ /* 0x00246400000e0000 */
.L_x_3048:
        /* <DEDUP_REMOVED lines=10> */
[----:B------:R-:W-:Y:S02]  /*23390*/  IADD3 R11, R252, 0x8, RZ ;  /* 0x00000008fc0b7810 */ /* 0x000fe40007ffe0ff */
[----:B------:R-:W-:Y:S02]  /*233a0*/  ISETP.GE.AND P2, PT, R6, c[0x0][0x3c8], PT ;  /* 0x0000f20006007a0c */ /* 0x000fe40003f46270 */
[----:B------:R-:W-:Y:S02]  /*233b0*/  @!P4 LEA.HI.X R9, R252, R4, R12, 0x2, P6 ;  /* 0x00000004fc09c211 */ /* 0x000fe400030f140c */
[----:B------:R-:W-:-:S02]  /*233c0*/  SHF.R.S32.HI R11, RZ, 0x1f, R11 ;  /* 0x0000001fff0b7819 */ /* 0x000fc4000001140b */
[----:B------:R-:W-:Y:S01]  /*233d0*/  @!P3 LEA R2, P5, R10, R0, 0x2 ;  /* 0x000000000a02b211 */ /* 0x000fe200078a10ff */
        /* <DEDUP_REMOVED lines=8> */
[----:B------:R-:W-:Y:S02]  /*23460*/  IADD3 R15, R252, 0x28, RZ ;  /* 0x00000028fc0f7810 */ /* 0x000fe40007ffe0ff */
[----:B------:R-:W-:Y:S02]  /*23470*/  @!P2 LEA.HI.X R11, R6, R4, R14, 0x2, P3 ;  /* 0x00000004060ba211 */ /* 0x000fe400018f140e */
[C---:B------:R-:W-:Y:S02]  /*23480*/  IADD3 R6, R252.reuse, 0x20, RZ ;  /* 0x00000020fc067810 */ /* 0x040fe40007ffe0ff */
[----:B------:R-:W-:Y:S01]  /*23490*/  IADD3 R14, R252, 0x18, RZ ;  /* 0x00000018fc0e7810 */ /* 0x000fe20007ffe0ff */
[----:B------:R-:W-:Y:S01]  /*234a0*/  @!P2 ST.E.64 [R10.64], R64 ;  /* 0x000000400a00a985 */ /* 0x000fe2000c101b08 */
[----:B------:R-:W-:-:S02]  /*234b0*/  ISETP.GE.AND P5, PT, R15, c[0x0][0x3c8], PT ;  /* 0x0000f2000f007a0c */ /* 0x000fc40003fa6270 */
[C---:B------:R-:W-:Y:S02]  /*234c0*/  IADD3 R12, R252.reuse, 0x30, RZ ;  /* 0x00000030fc0c7810 */ /* 0x040fe40007ffe0ff */
        /* <DEDUP_REMOVED lines=14> */
[----:B------:R-:W-:Y:S01]  /*235b0*/  IADD3 R13, R252, 0x30, RZ ;  /* 0x00000030fc0d7810 */ /* 0x000fe20007ffe0ff */
        /* <DEDUP_REMOVED lines=45> */
.L_x_2919:
        /* <DEDUP_REMOVED lines=20> */
.L_x_2947:
        /* <DEDUP_REMOVED lines=59> */
.L_x_2949:
[----:B------:R-:W-:Y:S05]  /*23d80*/  BSYNC B0 ;  /* 0x0000000000007941 */ /* 0x000fea0003800000 */
.L_x_2948:
        /* <DEDUP_REMOVED lines=43> */
.L_x_3049:
[----:B------:R-:W-:Y:S05]  /*24040*/  BRA.DIV ~URZ, `(.L_x_2951) ;  /* 0x000042427f007947 */ /* 0x000fea000b800000 */
[----:B------:R3:W4:Y:S02]  /*24050*/  SHFL.IDX PT, R0, R13, RZ, 0x1c1f ;  /* 0x001c1fff0d007589 */ /* 0x00072400000e0000 */
.L_x_3050:
[----:B------:R-:W-:Y:S01]  /*24060*/  IMAD R6, R18, c[0x0][0x4e8], RZ ;  /* 0x00013a0012067a24 */ /* 0x000fe200078e02ff */
[----:B------:R-:W-:Y:S04]  /*24070*/  BSSY B0, `(.L_x_2952) ;  /* 0x0000013000007945 */ /* 0x000fe80003800000 */
        /* <DEDUP_REMOVED lines=9> */
[----:B------:R1:W-:Y:S01]  /*24110*/  @!P2 ST.E.128 [R10.64], RZ ;  /* 0x000000ff0a00a985 */ /* 0x0003e2000c101d08 */
[----:B-----5:R-:W-:Y:S02]  /*24120*/  ISETP.GE.AND P1, PT, R16, c[0x0][0x3c8], PT ;  /* 0x0000f20010007a0c */ /* 0x020fe40003f26270 */
[----:B---3--:R-:W-:-:S11]  /*24130*/  ISETP.GE.AND P0, PT, R14, c[0x0][0x3c8], PT ;  /* 0x0000f2000e007a0c */ /* 0x008fd60003f06270 */
[-C--:B------:R-:W-:Y:S02]  /*24140*/  @!P1 LEA R8, P4, R16, R0.reuse, 0x1 ;  /* 0x0000000010089211 */ /* 0x080fe400078808ff */
[----:B------:R-:W-:Y:S02]  /*24150*/  @!P0 LEA R2, P3, R14, R0, 0x1 ;  /* 0x000000000e028211 */ /* 0x000fe400078608ff */
[-C--:B----4-:R-:W-:Y:S02]  /*24160*/  @!P1 LEA.HI.X R9, R16, R4.reuse, R17, 0x1, P4 ;  /* 0x0000000410099211 */ /* 0x090fe400020f0c11 */
[----:B--2---:R-:W-:-:S03]  /*24170*/  @!P0 LEA.HI.X R3, R14, R4, R15, 0x1, P3 ;  /* 0x000000040e038211 */ /* 0x004fc600018f0c0f */
[----:B------:R1:W-:Y:S04]  /*24180*/  @!P1 ST.E.128 [R8.64], RZ ;  /* 0x000000ff08009985 */ /* 0x0003e8000c101d08 */
[----:B------:R1:W-:Y:S02]  /*24190*/  @!P0 ST.E.128 [R2.64], RZ ;  /* 0x000000ff02008985 */ /* 0x0003e4000c101d08 */
.L_x_2953:
[----:B------:R-:W-:Y:S05]  /*241a0*/  BSYNC B0 ;  /* 0x0000000000007941 */ /* 0x000fea0003800000 */
.L_x_2952:
[----:B------:R-:W-:Y:S05]  /*241b0*/  BRA.DIV ~URZ, `(.L_x_2954) ;  /* 0x000041427f007947 */ /* 0x000fea000b800000 */
[----:B--2---:R2:W1:Y:S04]  /*241c0*/  SHFL.IDX PT, R4, R5, 0x1, 0x1c1f ;  /* 0x003c1f0005047f89 */ /* 0x00446800000e0000 */
[----:B----4-:R2:W4:Y:S02]  /*241d0*/  SHFL.IDX PT, R0, R13, 0x1, 0x1c1f ;  /* 0x003c1f000d007f89 */ /* 0x01052400000e0000 */
.L_x_3051:
[----:B-1----:R-:W-:Y:S01]  /*241e0*/  IADD3 R2, R12, 0x20, RZ ;  /* 0x000000200c027810 */ /* 0x002fe20007ffe0ff */
[----:B------:R-:W-:Y:S03]  /*241f0*/  BSSY B0, `(.L_x_2955) ;  /* 0x0000013000007945 */ /* 0x000fe60003800000 */
[----:B------:R-:W-:-:S13]  /*24200*/  ISETP.GE.AND P0, PT, R2, R6, PT ;  /* 0x000000060200720c */ /* 0x000fda0003f06270 */
[----:B------:R-:W-:Y:S05]  /*24210*/  @P0 BRA `(.L_x_2956) ;  /* 0x0000010000000947 */ /* 0x000fea0003800000 */
[----:B------:R-:W5:Y:S04]  /*24220*/  LDL R16, [R1] ;  /* 0x0000000001107983 */ /* 0x000f680000100800 */
[----:B--2---:R-:W2:Y:S04]  /*24230*/  LDL R14, [R1+0x4] ;  /* 0x00000400010e7983 */ /* 0x004ea80000100800 */
[----:B---3--:R-:W3:Y:S04]  /*24240*/  LDL R17, [R1+0x90] ;  /* 0x0000900001117983 */ /* 0x008ee80000100800 */
[----:B----4-:R-:W4:Y:S01]  /*24250*/  LDL R15, [R1+0x7c] ;  /* 0x00007c00010f7983 */ /* 0x010f220000100800 */
[----:B------:R-:W-:-:S13]  /*24260*/  ISETP.GE.AND P2, PT, R250, c[0x0][0x3c8], PT ;  /* 0x0000f200fa007a0c */ /* 0x000fda0003f46270 */
[----:B------:R-:W-:-:S04]  /*24270*/  @!P2 LEA R10, P5, R250, R0, 0x1 ;  /* 0x00000000fa0aa211 */ /* 0x000fc800078a08ff */
[----:B------:R-:W-:-:S05]  /*24280*/  @!P2 LEA.HI.X R11, R250, R4, R251, 0x1, P5 ;  /* 0x00000004fa0ba211 */ /* 0x000fca00028f0cfb */
[----:B------:R1:W-:Y:S01]  /*24290*/  @!P2 ST.E.128 [R10.64], RZ ;  /* 0x000000ff0a00a985 */ /* 0x0003e2000c101d08 */
[----:B-----5:R-:W-:Y:S02]  /*242a0*/  ISETP.GE.AND P1, PT, R16, c[0x0][0x3c8], PT ;  /* 0x0000f20010007a0c */ /* 0x020fe40003f26270 */
[----:B--2---:R-:W-:-:S11]  /*242b0*/  ISETP.GE.AND P0, PT, R14, c[0x0][0x3c8], PT ;  /* 0x0000f2000e007a0c */ /* 0x004fd60003f06270 */
[-C--:B------:R-:W-:Y:S02]  /*242c0*/  @!P1 LEA R8, P4, R16, R0.reuse, 0x1 ;  /* 0x0000000010089211 */ /* 0x080fe400078808ff */
[----:B------:R-:W-:Y:S02]  /*242d0*/  @!P0 LEA R2, P3, R14, R0, 0x1 ;  /* 0x000000000e028211 */ /* 0x000fe400078608ff */
[-C--:B---3--:R-:W-:Y:S02]  /*242e0*/  @!P1 LEA.HI.X R9, R16, R4.reuse, R17, 0x1, P4 ;  /* 0x0000000410099211 */ /* 0x088fe400020f0c11 */
[----:B----4-:R-:W-:-:S03]  /*242f0*/  @!P0 LEA.HI.X R3, R14, R4, R15, 0x1, P3 ;  /* 0x000000040e038211 */ /* 0x010fc600018f0c0f */
[----:B------:R1:W-:Y:S04]  /*24300*/  @!P1 ST.E.128 [R8.64], RZ ;  /* 0x000000ff08009985 */ /* 0x0003e8000c101d08 */
[----:B------:R1:W-:Y:S02]  /*24310*/  @!P0 ST.E.128 [R2.64], RZ ;  /* 0x000000ff02008985 */ /* 0x0003e4000c101d08 */
.L_x_2956:
[----:B------:R-:W-:Y:S05]  /*24320*/  BSYNC B0 ;  /* 0x0000000000007941 */ /* 0x000fea0003800000 */
.L_x_2955:
[----:B------:R-:W-:Y:S05]  /*24330*/  BRA.DIV ~URZ, `(.L_x_2957) ;  /* 0x000040927f007947 */ /* 0x000fea000b800000 */
[----:B------:R1:W2:Y:S02]  /*24340*/  SHFL.IDX PT, R4, R5, 0x2, 0x1c1f ;  /* 0x005c1f0005047f89 */ /* 0x0002a400000e0000 */
.L_x_3052:
[----:B------:R-:W-:Y:S05]  /*24350*/  BRA.DIV ~URZ, `(.L_x_2958) ;  /* 0x000040e27f007947 */ /* 0x000fea000b800000 */
[----:B----4-:R4:W1:Y:S02]  /*24360*/  SHFL.IDX PT, R0, R13, 0x2, 0x1c1f ;  /* 0x005c1f000d007f89 */ /* 0x01086400000e0000 */
.L_x_3053:
[----:B-1----:R-:W-:Y:S01]  /*24370*/  IADD3 R2, R12, 0x40, RZ ;  /* 0x000000400c027810 */ /* 0x002fe20007ffe0ff */
        /* <DEDUP_REMOVED lines=19> */
.L_x_2960:
[----:B------:R-:W-:Y:S05]  /*244b0*/  BSYNC B0 ;  /* 0x0000000000007941 */ /* 0x000fea0003800000 */
.L_x_2959:
[----:B------:R-:W-:Y:S05]  /*244c0*/  BRA.DIV ~URZ, `(.L_x_2961) ;  /* 0x00003fe27f007947 */ /* 0x000fea000b800000 */
[----:B--2---:R2:W1:Y:S04]  /*244d0*/  SHFL.IDX PT, R4, R5, 0x3, 0x1c1f ;  /* 0x007c1f0005047f89 */ /* 0x00446800000e0000 */
[----:B------:R2:W3:Y:S02]  /*244e0*/  SHFL.IDX PT, R0, R13, 0x3, 0x1c1f ;  /* 0x007c1f000d007f89 */ /* 0x0004e400000e0000 */
.L_x_3054:
[----:B------:R-:W-:-:S04]  /*244f0*/  IADD3 R12, R12, 0x60, RZ ;  /* 0x000000600c0c7810 */ /* 0x000fc80007ffe0ff */
[----:B------:R-:W-:-:S13]  /*24500*/  ISETP.GE.AND P0, PT, R12, R6, PT ;  /* 0x000000060c00720c */ /* 0x000fda0003f06270 */
[----:B------:R-:W-:Y:S05]  /*24510*/  @P0 BRA `(.L_x_2934) ;  /* 0x0000010000000947 */ /* 0x000fea0003800000 */
[----:B------:R-:W5:Y:S04]  /*24520*/  LDL R14, [R1] ;  /* 0x00000000010e7983 */ /* 0x000f680000100800 */
[----:B--2---:R-:W2:Y:S04]  /*24530*/  LDL R5, [R1+0x4] ;  /* 0x0000040001057983 */ /* 0x004ea80000100800 */
[----:B----4-:R-:W4:Y:S04]  /*24540*/  LDL R15, [R1+0x90] ;  /* 0x00009000010f7983 */ /* 0x010f280000100800 */
[----:B---3--:R-:W3:Y:S01]  /*24550*/  LDL R13, [R1+0x7c] ;  /* 0x00007c00010d7983 */ /* 0x008ee20000100800 */
[----:B------:R-:W-:-:S13]  /*24560*/  ISETP.GE.AND P2, PT, R250, c[0x0][0x3c8], PT ;  /* 0x0000f200fa007a0c */ /* 0x000fda0003f46270 */
[----:B-1----:R-:W-:-:S04]  /*24570*/  @!P2 LEA R10, P5, R250, R0, 0x1 ;  /* 0x00000000fa0aa211 */ /* 0x002fc800078a08ff */
[----:B------:R-:W-:-:S05]  /*24580*/  @!P2 LEA.HI.X R11, R250, R4, R251, 0x1, P5 ;  /* 0x00000004fa0ba211 */ /* 0x000fca00028f0cfb */
[----:B------:R1:W-:Y:S01]  /*24590*/  @!P2 ST.E.128 [R10.64], RZ ;  /* 0x000000ff0a00a985 */ /* 0x0003e2000c101d08 */
[----:B-----5:R-:W-:Y:S02]  /*245a0*/  ISETP.GE.AND P1, PT, R14, c[0x0][0x3c8], PT ;  /* 0x0000f2000e007a0c */ /* 0x020fe40003f26270 */
[----:B--2---:R-:W-:-:S11]  /*245b0*/  ISETP.GE.AND P0, PT, R5, c[0x0][0x3c8], PT ;  /* 0x0000f20005007a0c */ /* 0x004fd60003f06270 */
[CC--:B------:R-:W-:Y:S02]  /*245c0*/  @!P1 LEA R8, P4, R14.reuse, R0.reuse, 0x1 ;  /* 0x000000000e089211 */ /* 0x0c0fe400078808ff */
[C---:B------:R-:W-:Y:S02]  /*245d0*/  @!P0 LEA R2, P3, R5.reuse, R0, 0x1 ;  /* 0x0000000005028211 */ /* 0x040fe400078608ff */
[-C--:B----4-:R-:W-:Y:S02]  /*245e0*/  @!P1 LEA.HI.X R9, R14, R4.reuse, R15, 0x1, P4 ;  /* 0x000000040e099211 */ /* 0x090fe400020f0c0f */
[----:B---3--:R-:W-:-:S03]  /*245f0*/  @!P0 LEA.HI.X R3, R5, R4, R13, 0x1, P3 ;  /* 0x0000000405038211 */ /* 0x008fc600018f0c0d */
[----:B------:R1:W-:Y:S04]  /*24600*/  @!P1 ST.E.128 [R8.64], RZ ;  /* 0x000000ff08009985 */ /* 0x0003e8000c101d08 */
[----:B------:R1:W-:Y:S02]  /*24610*/  @!P0 ST.E.128 [R2.64], RZ ;  /* 0x000000ff02008985 */ /* 0x0003e4000c101d08 */
.L_x_2934:
[----:B------:R-:W-:Y:S05]  /*24620*/  BSYNC B1 ;  /* 0x0000000000017941 */ /* 0x000fea0003800000 */
.L_x_2918:
        /* <DEDUP_REMOVED lines=15> */
.L_x_3055:
[----:B------:R-:W-:Y:S05]  /*24720*/  BRA.DIV ~URZ, `(.L_x_2964) ;  /* 0x00003ec27f007947 */ /* 0x000fea000b800000 */
[----:B------:R3:W4:Y:S02]  /*24730*/  SHFL.IDX PT, R9, R76, 0x1, 0x1f ;  /* 0x00201f004c097f89 */ /* 0x00072400000e0000 */
.L_x_3056:
        /* <DEDUP_REMOVED lines=19> */
.L_x_3057:
        /* <DEDUP_REMOVED lines=16> */
.L_x_3058:
[----:B---3--:R-:W-:Y:S01]  /*24970*/  IMAD R0, R0, c[0x0][0x538], RZ ;  /* 0x00014e0000007a24 */ /* 0x008fe200078e02ff */
[----:B------:R-:W-:Y:S04]  /*24980*/  BSSY B1, `(.L_x_2967) ;  /* 0x00000cf000017945 */ /* 0x000fe80003800000 */
[----:B----4-:R-:W-:-:S04]  /*24990*/  IADD3 R9, R0, R9, RZ ;  /* 0x0000000900097210 */ /* 0x010fc80007ffe0ff */
[----:B--2---:R-:W-:-:S13]  /*249a0*/  ISETP.GT.AND P0, PT, R9, R10, PT ;  /* 0x0000000a0900720c */ /* 0x004fda0003f04270 */
[----:B------:R-:W-:Y:S05]  /*249b0*/  @P0 BRA `(.L_x_2968) ;  /* 0x0000026000000947 */ /* 0x000fea0003800000 */
.L_x_2972:
        /* <DEDUP_REMOVED lines=18> */
.L_x_3059:
        /* <DEDUP_REMOVED lines=16> */
.L_x_3060:
[----:B--2---:R-:W-:-:S05]  /*24be0*/  IMAD R0, R0, c[0x0][0x538], RZ ;  /* 0x00014e0000007a24 */ /* 0x004fca00078e02ff */
[----:B------:R-:W-:-:S04]  /*24bf0*/  IADD3 R9, R0, R9, RZ ;  /* 0x0000000900097210 */ /* 0x000fc80007ffe0ff */
[----:B------:R-:W-:-:S13]  /*24c00*/  ISETP.GT.AND P0, PT, R9, R10, PT ;  /* 0x0000000a0900720c */ /* 0x000fda0003f04270 */
[----:B-1----:R-:W-:Y:S05]  /*24c10*/  @!P0 BRA `(.L_x_2972) ;  /* 0xfffffda000008947 */ /* 0x002fea000383ffff */
.L_x_2968:
[----:B------:R-:W-:-:S05]  /*24c20*/  IADD3 R9, -R0, R9, RZ ;  /* 0x0000000900097210 */ /* 0x000fca0007ffe1ff */
[----:B------:R-:W-:-:S05]  /*24c30*/  IMAD R0, R4, c[0x0][0x538], R9 ;  /* 0x00014e0004007a24 */ /* 0x000fca00078e0209 */
[----:B------:R-:W-:Y:S01]  /*24c40*/  ISETP.GT.AND P0, PT, R0, R10, PT ;  /* 0x0000000a0000720c */ /* 0x000fe20003f04270 */
[----:B------:R-:W-:-:S12]  /*24c50*/  BRA.DIV ~URZ, `(.L_x_2973) ;  /* 0x00003df27f007947 */ /* 0x000fd8000b800000 */
[----:B------:R-:W-:-:S03]  /*24c60*/  VOTE.ANY R11, PT, !P0 ;  /* 0x00000000000b7806 */ /* 0x000fc600040e0100 */
.L_x_3061:
[----:B------:R-:W2:Y:S01]  /*24c70*/  LDL.LU R0, [R1+0x8c] ;  /* 0x00008c0001007983 */ /* 0x000ea20000300800 */
[----:B------:R-:W2:Y:S02]  /*24c80*/  POPC R5, R11 ;  /* 0x0000000b00057309 */ /* 0x000ea40000000000 */
[----:B--2---:R-:W-:-:S05]  /*24c90*/  IADD3 R0, R5, R0, RZ ;  /* 0x0000000005007210 */ /* 0x004fca0007ffe0ff */
[----:B------:R2:W-:Y:S01]  /*24ca0*/  STL [R1+0x8c], R0 ;  /* 0x00008c0001007387 */ /* 0x0005e20000100800 */
[----:B------:R-:W-:Y:S05]  /*24cb0*/  BRA.DIV ~URZ, `(.L_x_2974) ;  /* 0x00003de27f007947 */ /* 0x000fea000b800000 */
[----:B------:R3:W4:Y:S04]  /*24cc0*/  SHFL.IDX PT, R6, R6, R5, 0x1f ;  /* 0x00001f0506067589 */ /* 0x00072800000e0000 */
[----:B--2---:R3:W2:Y:S02]  /*24cd0*/  SHFL.IDX PT, R0, R8, R5, 0x1f ;  /* 0x00001f0508007589 */ /* 0x0046a400000e0000 */
.L_x_3062:
[----:B------:R-:W-:Y:S01]  /*24ce0*/  ISETP.NE.AND P0, PT, R11, RZ, PT ;  /* 0x000000ff0b00720c */ /* 0x000fe20003f05270 */
[----:B------:R-:W-:-:S12]  /*24cf0*/  BSSY B0, `(.L_x_2975) ;  /* 0x0000005000007945 */ /* 0x000fd80003800000 */
[----:B------:R-:W-:Y:S05]  /*24d00*/  @!P0 BRA `(.L_x_2976) ;  /* 0x0000003000008947 */ /* 0x000fea0003800000 */
[----:B---3--:R-:W-:Y:S01]  /*24d10*/  IADD3 R5, R5, -0x1, RZ ;  /* 0xffffffff05057810 */ /* 0x008fe20007ffe0ff */
[----:B------:R-:W-:Y:S05]  /*24d20*/  BRA.DIV ~URZ, `(.L_x_2977) ;  /* 0x00003e427f007947 */ /* 0x000fea000b800000 */
[----:B------:R3:W1:Y:S02]  /*24d30*/  SHFL.IDX PT, R12, R4, R5, 0x1f ;  /* 0x00001f05040c7589 */ /* 0x00066400000e0000 */
.L_x_2976:
[----:B------:R-:W-:Y:S05]  /*24d40*/  BSYNC B0 ;  /* 0x0000000000007941 */ /* 0x000fea0003800000 */
.L_x_2975:
        /* <DEDUP_REMOVED lines=68> */
.L_x_2979:
        /* <DEDUP_REMOVED lines=68> */
.L_x_2980:
[----:B------:R-:W-:Y:S05]  /*255d0*/  BSYNC B0 ;  /* 0x0000000000007941 */ /* 0x000fea0003800000 */
.L_x_2978:
[----:B------:R-:W-:-:S04]  /*255e0*/  LOP3.LUT R2, RZ, R2, RZ, 0x33, !PT ;  /* 0x00000002ff027212 */ /* 0x000fc800078e33ff */
[----:B-1----:R-:W-:-:S05]  /*255f0*/  IADD3 R0, R2, R6, RZ ;  /* 0x0000000602007210 */ /* 0x002fca0007ffe0ff */
[----:B------:R1:W-:Y:S01]  /*25600*/  STL [R1+0x84], R0 ;  /* 0x0000840001007387 */ /* 0x0003e20000100800 */
[----:B------:R-:W-:Y:S05]  /*25610*/  BRA `(.L_x_2981) ;  /* 0x0000005000007947 */ /* 0x000fea0003800000 */
.L_x_2969:
[----:B------:R-:W-:Y:S01]  /*25620*/  MOV R0, c[0x0][0x53c] ;  /* 0x00014f0000007a02 */ /* 0x000fe20000000f00 */
[----:B------:R2:W-:Y:S04]  /*25630*/  STL [R1+0x80], R10 ;  /* 0x0000800a01007387 */ /* 0x0005e80000100800 */
[----:B------:R2:W-:Y:S04]  /*25640*/  STL [R1+0x84], RZ ;  /* 0x000084ff01007387 */ /* 0x0005e80000100800 */
[----:B------:R2:W-:Y:S04]  /*25650*/  STL [R1+0x88], RZ ;  /* 0x000088ff01007387 */ /* 0x0005e80000100800 */
[----:B------:R2:W-:Y:S02]  /*25660*/  STL [R1+0x8c], R0 ;  /* 0x00008c0001007387 */ /* 0x0005e40000100800 */
.L_x_2981:
[----:B------:R-:W-:Y:S05]  /*25670*/  BSYNC B1 ;  /* 0x0000000000017941 */ /* 0x000fea0003800000 */
.L_x_2967:
        /* <DEDUP_REMOVED lines=9> */
.L_x_2962:
[----:B-1----:R-:W3:Y:S02]  /*25710*/  LDL R0, [R1+0x8c] ;  /* 0x00008c0001007983 */ /* 0x002ee40000100800 */
[----:B---3--:R-:W-:-:S13]  /*25720*/  ISETP.GE.AND P0, PT, R0, c[0x0][0x53c], PT ;  /* 0x00014f0000007a0c */ /* 0x008fda0003f06270 */
[----:B--2-4-:R-:W-:Y:S01]  /*25730*/  @P0 CALL.REL.NOINC `(.L_x_2982) ;  /* 0x0000001000000944 */ /* 0x014fe20003c00000 */
[----:B------:R-:W-:Y:S05]  /*25740*/  BRA `(.L_x_2983) ;  /* 0xfffdcbb000007947 */ /* 0x000fea000383ffff */
.L_x_2982:
[----:B------:R-:W-:Y:S05]  /*25750*/  EXIT ;  /* 0x000000000000794d */ /* 0x000fea0003800000 */
.L_x_2673:
[----:B------:R-:W-:Y:S01]  /*25760*/  IMAD.MOV.U32 R0, RZ, RZ, R5 ;  /* 0x000000ffff007224 */ /* 0x000fe200078e0005 */
[----:B------:R-:W-:Y:S02]  /*25770*/  MOV R3, 0x1 ;  /* 0x0000000100037802 */ /* 0x000fe40000000f00 */
[----:B------:R-:W-:Y:S02]  /*25780*/  MOV R2, 0x257a0 ;  /* 0x000257a000027802 */ /* 0x000fe40000000f00 */
[----:B------:R-:W-:Y:S05]  /*25790*/  CALL.REL.NOINC `($__internal_42_$__cuda_sm70_shflsync_up_p) ;  /* 0x0000350000007944 */ /* 0x000fea0003c00000 */
[----:B------:R-:W-:Y:S01]  /*257a0*/  MOV R0, R4 ;  /* 0x0000000400007202 */ /* 0x000fe20000000f00 */
[----:B------:R-:W-:Y:S05]  /*257b0*/  BRA `(.L_x_2984) ;  /* 0xfffdaca000007947 */ /* 0x000fea000383ffff */
.L_x_2674:
[----:B------:R-:W-:Y:S01]  /*257c0*/  IMAD.MOV.U32 R0, RZ, RZ, R5 ;  /* 0x000000ffff007224 */ /* 0x000fe200078e0005 */
[----:B------:R-:W-:Y:S02]  /*257d0*/  MOV R3, 0x2 ;  /* 0x0000000200037802 */ /* 0x000fe40000000f00 */
[----:B------:R-:W-:Y:S02]  /*257e0*/  MOV R2, 0x25800 ;  /* 0x0002580000027802 */ /* 0x000fe40000000f00 */
[----:B------:R-:W-:Y:S05]  /*257f0*/  CALL.REL.NOINC `($__internal_42_$__cuda_sm70_shflsync_up_p) ;  /* 0x000034a000007944 */ /* 0x000fea0003c00000 */
[----:B------:R-:W-:Y:S01]  /*25800*/  SEL R4, R4, RZ, P4 ;  /* 0x000000ff04047207 */ /* 0x000fe20002000000 */
[----:B------:R-:W-:Y:S01]  /*25810*/  IMAD.MOV.U32 R3, RZ, RZ, 0x4 ;  /* 0x00000004ff037424 */ /* 0x000fe200078e00ff */
[----:B------:R-:W-:-:S03]  /*25820*/  MOV R2, 0x25850 ;  /* 0x0002585000027802 */ /* 0x000fc60000000f00 */
[----:B------:R-:W-:Y:S02]  /*25830*/  IMAD.IADD R0, R5, 0x1, R4 ;  /* 0x0000000105007824 */ /* 0x000fe400078e0204 */
        /* <DEDUP_REMOVED lines=13> */
[----:B------:R-:W-:Y:S02]  /*25910*/  MOV R217, 0x1f ;  /* 0x0000001f00d97802 */ /* 0x000fe40000000f00 */
[----:B------:R-:W-:Y:S01]  /*25920*/  MOV R3, 0x25960 ;  /* 0x0002596000037802 */ /* 0x000fe20000000f00 */
[----:B------:R-:W-:-:S04]  /*25930*/  IMAD.IADD R4, R0, 0x1, R4 ;  /* 0x0000000100047824 */ /* 0x000fc800078e0204 */
[----:B------:R-:W-:Y:S02]  /*25940*/  IMAD.MOV.U32 R216, RZ, RZ, R4 ;  /* 0x000000ffffd87224 */ /* 0x000fe400078e0004 */
[----:B------:R-:W-:Y:S05]  /*25950*/  CALL.REL.NOINC `($__internal_41_$__cuda_sm70_shflsync_idx_p) ;  /* 0x000032e000007944 */ /* 0x000fea0003c00000 */
[----:B------:R-:W-:Y:S01]  /*25960*/  MOV R0, R217 ;  /* 0x000000d900007202 */ /* 0x000fe20000000f00 */
[----:B------:R-:W-:Y:S05]  /*25970*/  BRA `(.L_x_2985) ;  /* 0xfffdabe000007947 */ /* 0x000fea000383ffff */
.L_x_2676:
[----:B------:R-:W-:Y:S02]  /*25980*/  SEL R0, RZ, 0x1, P0 ;  /* 0x00000001ff007807 */ /* 0x000fe40000000000 */
[----:B------:R-:W-:Y:S02]  /*25990*/  MOV R2, 0x259b0 ;  /* 0x000259b000027802 */ /* 0x000fe40000000f00 */
[----:B------:R-:W-:Y:S05]  /*259a0*/  CALL.REL.NOINC `($__internal_43_$__cuda_sm70_votesync_ballot) ;  /* 0x0000335000007944 */ /* 0x000fea0003c00000 */
[----:B------:R-:W-:Y:S01]  /*259b0*/  MOV R7, R0 ;  /* 0x0000000000077202 */ /* 0x000fe20000000f00 */
[----:B------:R-:W-:Y:S05]  /*259c0*/  BRA `(.L_x_2986) ;  /* 0xfffdac2000007947 */ /* 0x000fea000383ffff */
.L_x_2677:
[----:B------:R-:W-:Y:S01]  /*259d0*/  IMAD.MOV.U32 R216, RZ, RZ, R9 ;  /* 0x000000ffffd87224 */ /* 0x000fe200078e0009 */
[----:B-1----:R-:W-:Y:S01]  /*259e0*/  MOV R2, R0 ;  /* 0x0000000000027202 */ /* 0x002fe20000000f00 */
[----:B------:R-:W-:Y:S01]  /*259f0*/  IMAD.MOV.U32 R217, RZ, RZ, 0x1f ;  /* 0x0000001fffd97424 */ /* 0x000fe200078e00ff */
[----:B------:R-:W-:Y:S02]  /*25a00*/  MOV R3, 0x25a20 ;  /* 0x00025a2000037802 */ /* 0x000fe40000000f00 */
[----:B------:R-:W-:Y:S05]  /*25a10*/  CALL.REL.NOINC `($__internal_41_$__cuda_sm70_shflsync_idx_p) ;  /* 0x0000322000007944 */ /* 0x000fea0003c00000 */
[----:B------:R-:W-:Y:S01]  /*25a20*/  IMAD.MOV.U32 R12, RZ, RZ, R217 ;  /* 0x000000ffff0c7224 */ /* 0x000fe200078e00d9 */
[----:B------:R-:W-:Y:S01]  /*25a30*/  MOV R216, R8 ;  /* 0x0000000800d87202 */ /* 0x000fe20000000f00 */
[----:B------:R-:W-:Y:S01]  /*25a40*/  IMAD.MOV.U32 R5, RZ, RZ, RZ ;  /* 0x000000ffff057224 */ /* 0x000fe200078e00ff */
[----:B------:R-:W-:Y:S01]  /*25a50*/  MOV R2, R0 ;  /* 0x0000000000027202 */ /* 0x000fe20000000f00 */
[----:B------:R-:W-:Y:S01]  /*25a60*/  IMAD.MOV.U32 R217, RZ, RZ, 0x1f ;  /* 0x0000001fffd97424 */ /* 0x000fe200078e00ff */
[----:B------:R-:W-:-:S02]  /*25a70*/  MOV R3, 0x25a90 ;  /* 0x00025a9000037802 */ /* 0x000fc40000000f00 */
[----:B------:R-:W-:Y:S05]  /*25a80*/  CALL.REL.NOINC `($__internal_41_$__cuda_sm70_shflsync_idx_p) ;  /* 0x000031b000007944 */ /* 0x000fea0003c00000 */
[----:B------:R-:W-:Y:S01]  /*25a90*/  MOV R9, R217 ;  /* 0x000000d900097202 */ /* 0x000fe20000000f00 */
[----:B------:R-:W-:Y:S05]  /*25aa0*/  BRA `(.L_x_2987) ;  /* 0xfffdabb000007947 */ /* 0x000fea000383ffff */
.L_x_2680:
[----:B------:R-:W-:Y:S01]  /*25ab0*/  IMAD.MOV.U32 R216, RZ, RZ, R4 ;  /* 0x000000ffffd87224 */ /* 0x000fe200078e0004 */
[----:B-1----:R-:W-:Y:S01]  /*25ac0*/  MOV R2, R0 ;  /* 0x0000000000027202 */ /* 0x002fe20000000f00 */
[----:B------:R-:W-:Y:S01]  /*25ad0*/  IMAD.MOV.U32 R217, RZ, RZ, 0x1f ;  /* 0x0000001fffd97424 */ /* 0x000fe200078e00ff */
[----:B------:R-:W-:-:S02]  /*25ae0*/  MOV R3, 0x25b00 ;  /* 0x00025b0000037802 */ /* 0x000fc40000000f00 */
[----:B---34-:R-:W-:Y:S05]  /*25af0*/  CALL.REL.NOINC `($__internal_41_$__cuda_sm70_shflsync_idx_p) ;  /* 0x0000314000007944 */ /* 0x018fea0003c00000 */
[----:B------:R-:W-:Y:S01]  /*25b00*/  MOV R5, R217 ;  /* 0x000000d900057202 */ /* 0x000fe20000000f00 */
[----:B------:R-:W-:Y:S05]  /*25b10*/  BRA `(.L_x_2679) ;  /* 0xfffdaba000007947 */ /* 0x000fea000383ffff */
.L_x_2737:
[----:B------:R-:W-:Y:S01]  /*25b20*/  IMAD.MOV.U32 R216, RZ, RZ, R6 ;  /* 0x000000ffffd87224 */ /* 0x000fe200078e0006 */
[----:B------:R-:W-:Y:S01]  /*25b30*/  MOV R2, RZ ;  /* 0x000000ff00027202 */ /* 0x000fe20000000f00 */
[----:B------:R-:W-:Y:S01]  /*25b40*/  IMAD.MOV.U32 R217, RZ, RZ, 0x1c1f ;  /* 0x00001c1fffd97424 */ /* 0x000fe200078e00ff */
[----:B------:R-:W-:-:S02]  /*25b50*/  MOV R3, 0x25b70 ;  /* 0x00025b7000037802 */ /* 0x000fc40000000f00 */
[----:B-----5:R-:W-:Y:S05]  /*25b60*/  CALL.REL.NOINC `($__internal_41_$__cuda_sm70_shflsync_idx_p) ;  /* 0x000030d000007944 */ /* 0x020fea0003c00000 */
[----:B------:R-:W-:Y:S01]  /*25b70*/  MOV R4, R217 ;  /* 0x000000d900047202 */ /* 0x000fe20000000f00 */
[----:B------:R-:W-:Y:S05]  /*25b80*/  BRA `(.L_x_2988) ;  /* 0xfffe361000007947 */ /* 0x000fea000383ffff */
.L_x_2738:
[----:B------:R-:W-:Y:S01]  /*25b90*/  IMAD.MOV.U32 R216, RZ, RZ, R12 ;  /* 0x000000ffffd87224 */ /* 0x000fe200078e000c */
[----:B------:R-:W-:Y:S01]  /*25ba0*/  MOV R2, RZ ;  /* 0x000000ff00027202 */ /* 0x000fe20000000f00 */
[----:B------:R-:W-:Y:S01]  /*25bb0*/  IMAD.MOV.U32 R217, RZ, RZ, 0x1c1f ;  /* 0x00001c1fffd97424 */ /* 0x000fe200078e00ff */
[----:B------:R-:W-:-:S02]  /*25bc0*/  MOV R3, 0x25be0 ;  /* 0x00025be000037802 */ /* 0x000fc40000000f00 */
[----:B-12--5:R-:W-:Y:S05]  /*25bd0*/  CALL.REL.NOINC `($__internal_41_$__cuda_sm70_shflsync_idx_p) ;  /* 0x0000306000007944 */ /* 0x026fea0003c00000 */
[----:B------:R-:W-:Y:S01]  /*25be0*/  MOV R0, R217 ;  /* 0x000000d900007202 */ /* 0x000fe20000000f00 */
[----:B------:R-:W-:Y:S05]  /*25bf0*/  BRA `(.L_x_2989) ;  /* 0xfffe35c000007947 */ /* 0x000fea000383ffff */
.L_x_2741:
[----:B------:R-:W-:Y:S01]  /*25c00*/  IMAD.MOV.U32 R216, RZ, RZ, R6 ;  /* 0x000000ffffd87224 */ /* 0x000fe200078e0006 */
[----:B--2---:R-:W-:Y:S01]  /*25c10*/  MOV R2, 0x1 ;  /* 0x0000000100027802 */ /* 0x004fe20000000f00 */
[----:B------:R-:W-:Y:S01]  /*25c20*/  IMAD.MOV.U32 R217, RZ, RZ, 0x1c1f ;  /* 0x00001c1fffd97424 */ /* 0x000fe200078e00ff */
[----:B------:R-:W-:-:S02]  /*25c30*/  MOV R3, 0x25c50 ;  /* 0x00025c5000037802 */ /* 0x000fc40000000f00 */
[----:B-1-345:R-:W-:Y:S05]  /*25c40*/  CALL.REL.NOINC `($__internal_41_$__cuda_sm70_shflsync_idx_p) ;  /* 0x00002ff000007944 */ /* 0x03afea0003c00000 */
[----:B------:R-:W-:Y:S01]  /*25c50*/  IMAD.MOV.U32 R4, RZ, RZ, R217 ;  /* 0x000000ffff047224 */ /* 0x000fe200078e00d9 */
[----:B------:R-:W-:Y:S01]  /*25c60*/  MOV R2, 0x1 ;  /* 0x0000000100027802 */ /* 0x000fe20000000f00 */
[----:B------:R-:W-:Y:S01]  /*25c70*/  IMAD.MOV.U32 R216, RZ, RZ, R12 ;  /* 0x000000ffffd87224 */ /* 0x000fe200078e000c */
[----:B------:R-:W-:-:S02]  /*25c80*/  MOV R217, 0x1c1f ;  /* 0x00001c1f00d97802 */ /* 0x000fc40000000f00 */
[----:B------:R-:W-:Y:S02]  /*25c90*/  MOV R3, 0x25cb0 ;  /* 0x00025cb000037802 */ /* 0x000fe40000000f00 */
[----:B------:R-:W-:Y:S05]  /*25ca0*/  CALL.REL.NOINC `($__internal_41_$__cuda_sm70_shflsync_idx_p) ;  /* 0x00002f9000007944 */ /* 0x000fea0003c00000 */
[----:B------:R-:W-:Y:S01]  /*25cb0*/  MOV R0, R217 ;  /* 0x000000d900007202 */ /* 0x000fe20000000f00 */
[----:B------:R-:W-:Y:S05]  /*25cc0*/  BRA `(.L_x_2990) ;  /* 0xfffe369000007947 */ /* 0x000fea000383ffff */
.L_x_2744:
[----:B------:R-:W-:Y:S01]  /*25cd0*/  IMAD.MOV.U32 R216, RZ, RZ, R6 ;  /* 0x000000ffffd87224 */ /* 0x000fe200078e0006 */
[----:B-1----:R-:W-:Y:S01]  /*25ce0*/  MOV R2, 0x2 ;  /* 0x0000000200027802 */ /* 0x002fe20000000f00 */
[----:B------:R-:W-:Y:S01]  /*25cf0*/  IMAD.MOV.U32 R217, RZ, RZ, 0x1c1f ;  /* 0x00001c1fffd97424 */ /* 0x000fe200078e00ff */
[----:B------:R-:W-:Y:S02]  /*25d00*/  MOV R3, 0x25d20 ;  /* 0x00025d2000037802 */ /* 0x000fe40000000f00 */
[----:B--2345:R-:W-:Y:S05]  /*25d10*/  CALL.REL.NOINC `($__internal_41_$__cuda_sm70_shflsync_idx_p) ;  /* 0x00002f2000007944 */ /* 0x03cfea0003c00000 */
[----:B------:R-:W-:Y:S01]  /*25d20*/  MOV R4, R217 ;  /* 0x000000d900047202 */ /* 0x000fe20000000f00 */
[----:B------:R-:W-:Y:S05]  /*25d30*/  BRA `(.L_x_2991) ;  /* 0xfffe37b000007947 */ /* 0x000fea000383ffff */
.L_x_2745:
[----:B------:R-:W-:Y:S01]  /*25d40*/  IMAD.MOV.U32 R216, RZ, RZ, R12 ;  /* 0x000000ffffd87224 */ /* 0x000fe200078e000c */
[----:B------:R-:W-:Y:S01]  /*25d50*/  MOV R2, 0x2 ;  /* 0x0000000200027802 */ /* 0x000fe20000000f00 */
[----:B------:R-:W-:Y:S01]  /*25d60*/  IMAD.MOV.U32 R217, RZ, RZ, 0x1c1f ;  /* 0x00001c1fffd97424 */ /* 0x000fe200078e00ff */
[----:B------:R-:W-:Y:S02]  /*25d70*/  MOV R3, 0x25d90 ;  /* 0x00025d9000037802 */ /* 0x000fe40000000f00 */
[----:B-12345:R-:W-:Y:S05]  /*25d80*/  CALL.REL.NOINC `($__internal_41_$__cuda_sm70_shflsync_idx_p) ;  /* 0x00002eb000007944 */ /* 0x03efea0003c00000 */
[----:B------:R-:W-:Y:S01]  /*25d90*/  MOV R0, R217 ;  /* 0x000000d900007202 */ /* 0x000fe20000000f00 */
[----:B------:R-:W-:Y:S05]  /*25da0*/  BRA `(.L_x_2992) ;  /* 0xfffe376000007947 */ /* 0x000fea000383ffff */
.L_x_2748:
[----:B------:R-:W-:Y:S01]  /*25db0*/  IMAD.MOV.U32 R216, RZ, RZ, R6 ;  /* 0x000000ffffd87224 */ /* 0x000fe200078e0006 */
[----:B-1----:R-:W-:Y:S01]  /*25dc0*/  MOV R2, 0x3 ;  /* 0x0000000300027802 */ /* 0x002fe20000000f00 */
[----:B------:R-:W-:Y:S01]  /*25dd0*/  IMAD.MOV.U32 R217, RZ, RZ, 0x1c1f ;  /* 0x00001c1fffd97424 */ /* 0x000fe200078e00ff */
[----:B------:R-:W-:-:S02]  /*25de0*/  MOV R3, 0x25e00 ;  /* 0x00025e0000037802 */ /* 0x000fc40000000f00 */
[----:B--2345:R-:W-:Y:S05]  /*25df0*/  CALL.REL.NOINC `($__internal_41_$__cuda_sm70_shflsync_idx_p) ;  /* 0x00002e4000007944 */ /* 0x03cfea0003c00000 */
        /* <DEDUP_REMOVED lines=8> */
.L_x_2795:
[----:B------:R-:W-:Y:S01]  /*25e80*/  IMAD.MOV.U32 R216, RZ, RZ, R6 ;  /* 0x000000ffffd87224 */ /* 0x000fe200078e0006 */
[----:B----4-:R-:W-:Y:S01]  /*25e90*/  MOV R2, 0x1 ;  /* 0x0000000100027802 */ /* 0x010fe20000000f00 */
[----:B------:R-:W-:Y:S01]  /*25ea0*/  IMAD.MOV.U32 R217, RZ, RZ, 0x1c1f ;  /* 0x00001c1fffd97424 */ /* 0x000fe200078e00ff */
[----:B------:R-:W-:Y:S02]  /*25eb0*/  MOV R3, 0x25ed0 ;  /* 0x00025ed000037802 */ /* 0x000fe40000000f00 */
[----:B------:R-:W-:Y:S05]  /*25ec0*/  CALL.REL.NOINC `($__internal_41_$__cuda_sm70_shflsync_idx_p) ;  /* 0x00002d7000007944 */ /* 0x000fea0003c00000 */
[----:B------:R-:W-:Y:S01]  /*25ed0*/  IMAD.MOV.U32 R4, RZ, RZ, R217 ;  /* 0x000000ffff047224 */ /* 0x000fe200078e00d9 */
[----:B------:R-:W-:Y:S01]  /*25ee0*/  MOV R2, 0x1 ;  /* 0x0000000100027802 */ /* 0x000fe20000000f00 */
[----:B------:R-:W-:Y:S01]  /*25ef0*/  IMAD.MOV.U32 R216, RZ, RZ, R26 ;  /* 0x000000ffffd87224 */ /* 0x000fe200078e001a */
[----:B------:R-:W-:Y:S02]  /*25f00*/  MOV R217, 0x1c1f ;  /* 0x00001c1f00d97802 */ /* 0x000fe40000000f00 */
[----:B------:R-:W-:Y:S02]  /*25f10*/  MOV R3, 0x25f30 ;  /* 0x00025f3000037802 */ /* 0x000fe40000000f00 */
[----:B------:R-:W-:Y:S05]  /*25f20*/  CALL.REL.NOINC `($__internal_41_$__cuda_sm70_shflsync_idx_p) ;  /* 0x00002d1000007944 */ /* 0x000fea0003c00000 */
[----:B------:R-:W-:Y:S01]  /*25f30*/  MOV R2, R217 ;  /* 0x000000d900027202 */ /* 0x000fe20000000f00 */
[----:B------:R-:W-:Y:S05]  /*25f40*/  BRA `(.L_x_2994) ;  /* 0xfffeb1a000007947 */ /* 0x000fea000383ffff */
.L_x_2798:
[----:B------:R-:W-:Y:S01]  /*25f50*/  IMAD.MOV.U32 R216, RZ, RZ, R5 ;  /* 0x000000ffffd87224 */ /* 0x000fe200078e0005 */
[----:B------:R-:W-:Y:S01]  /*25f60*/  MOV R2, RZ ;  /* 0x000000ff00027202 */ /* 0x000fe20000000f00 */
[----:B------:R-:W-:Y:S01]  /*25f70*/  IMAD.MOV.U32 R217, RZ, RZ, 0x1c1f ;  /* 0x00001c1fffd97424 */ /* 0x000fe200078e00ff */
[----:B------:R-:W-:-:S02]  /*25f80*/  MOV R3, 0x25fa0 ;  /* 0x00025fa000037802 */ /* 0x000fc40000000f00 */
[----:B------:R-:W-:Y:S05]  /*25f90*/  CALL.REL.NOINC `($__internal_41_$__cuda_sm70_shflsync_idx_p) ;  /* 0x00002ca000007944 */ /* 0x000fea0003c00000 */
[----:B------:R-:W-:Y:S01]  /*25fa0*/  MOV R4, R217 ;  /* 0x000000d900047202 */ /* 0x000fe20000000f00 */
[----:B------:R-:W-:Y:S05]  /*25fb0*/  BRA `(.L_x_2995) ;  /* 0xfffebb3000007947 */ /* 0x000fea000383ffff */
.L_x_2799:
[----:B------:R-:W-:Y:S01]  /*25fc0*/  IMAD.MOV.U32 R216, RZ, RZ, R6 ;  /* 0x000000ffffd87224 */ /* 0x000fe200078e0006 */
[----:B------:R-:W-:Y:S01]  /*25fd0*/  MOV R2, RZ ;  /* 0x000000ff00027202 */ /* 0x000fe20000000f00 */
[----:B------:R-:W-:Y:S01]  /*25fe0*/  IMAD.MOV.U32 R217, RZ, RZ, 0x1c1f ;  /* 0x00001c1fffd97424 */ /* 0x000fe200078e00ff */
[----:B------:R-:W-:-:S02]  /*25ff0*/  MOV R3, 0x26010 ;  /* 0x0002601000037802 */ /* 0x000fc40000000f00 */
[----:B-12---:R-:W-:Y:S05]  /*26000*/  CALL.REL.NOINC `($__internal_41_$__cuda_sm70_shflsync_idx_p) ;  /* 0x00002c3000007944 */ /* 0x006fea0003c00000 */
[----:B------:R-:W-:Y:S01]  /*26010*/  MOV R0, R217 ;  /* 0x000000d900007202 */ /* 0x000fe20000000f00 */
[----:B------:R-:W-:Y:S05]  /*26020*/  BRA `(.L_x_2996) ;  /* 0xfffebae000007947 */ /* 0x000fea000383ffff */
.L_x_2802:
[----:B------:R-:W-:Y:S01]  /*26030*/  IMAD.MOV.U32 R216, RZ, RZ, R5 ;  /* 0x000000ffffd87224 */ /* 0x000fe200078e0005 */
[----:B--2---:R-:W-:Y:S01]  /*26040*/  MOV R2, 0x1 ;  /* 0x0000000100027802 */ /* 0x004fe20000000f00 */
[----:B------:R-:W-:Y:S01]  /*26050*/  IMAD.MOV.U32 R217, RZ, RZ, 0x1c1f ;  /* 0x00001c1fffd97424 */ /* 0x000fe200078e00ff */
[----:B------:R-:W-:-:S03]  /*26060*/  MOV R3, 0x26080 ;  /* 0x0002608000037802 */ /* 0x000fc60000000f00 */
[----:B-1-34-:R-:W-:Y:S05]  /*26070*/  CALL.REL.NOINC `($__internal_41_$__cuda_sm70_shflsync_idx_p) ;  /* 0x00002bc000007944 */ /* 0x01afea0003c00000 */
        /* <DEDUP_REMOVED lines=8> */
.L_x_2803:
[----:B------:R-:W-:Y:S01]  /*26100*/  IMAD.MOV.U32 R216, RZ, RZ, R8 ;  /* 0x000000ffffd87224 */ /* 0x000fe200078e0008 */
[----:B------:R-:W-:Y:S01]  /*26110*/  MOV R2, RZ ;  /* 0x000000ff00027202 */ /* 0x000fe20000000f00 */
[----:B------:R-:W-:Y:S01]  /*26120*/  IMAD.MOV.U32 R217, RZ, RZ, 0x1c1f ;  /* 0x00001c1fffd97424 */ /* 0x000fe200078e00ff */
[----:B------:R-:W-:Y:S02]  /*26130*/  MOV R3, 0x26150 ;  /* 0x0002615000037802 */ /* 0x000fe40000000f00 */
[----:B--23--:R-:W-:Y:S05]  /*26140*/  CALL.REL.NOINC `($__internal_41_$__cuda_sm70_shflsync_idx_p) ;  /* 0x00002af000007944 */ /* 0x00cfea0003c00000 */
[----:B------:R-:W-:Y:S01]  /*26150*/  MOV R2, R217 ;  /* 0x000000d900027202 */ /* 0x000fe20000000f00 */
[----:B------:R-:W-:Y:S05]  /*26160*/  BRA `(.L_x_2998) ;  /* 0xfffebd8000007947 */ /* 0x000fea000383ffff */
.L_x_2808:
[----:B------:R-:W-:Y:S01]  /*26170*/  IMAD.MOV.U32 R216, RZ, RZ, R8 ;  /* 0x000000ffffd87224 */ /* 0x000fe200078e0008 */
[----:B------:R-:W-:Y:S01]  /*26180*/  MOV R2, 0x1 ;  /* 0x0000000100027802 */ /* 0x000fe20000000f00 */
[----:B------:R-:W-:Y:S01]  /*26190*/  IMAD.MOV.U32 R217, RZ, RZ, 0x1c1f ;  /* 0x00001c1fffd97424 */ /* 0x000fe200078e00ff */
[----:B------:R-:W-:Y:S02]  /*261a0*/  MOV R3, 0x261c0 ;  /* 0x000261c000037802 */ /* 0x000fe40000000f00 */
[----:B-123--:R-:W-:Y:S05]  /*261b0*/  CALL.REL.NOINC `($__internal_41_$__cuda_sm70_shflsync_idx_p) ;  /* 0x00002a8000007944 */ /* 0x00efea0003c00000 */
[----:B------:R-:W-:Y:S01]  /*261c0*/  MOV R2, R217 ;  /* 0x000000d900027202 */ /* 0x000fe20000000f00 */
[----:B------:R-:W-:Y:S05]  /*261d0*/  BRA `(.L_x_2999) ;  /* 0xfffebed000007947 */ /* 0x000fea000383ffff */
.L_x_2813:
[----:B------:R-:W-:Y:S01]  /*261e0*/  IMAD.MOV.U32 R216, RZ, RZ, R8 ;  /* 0x000000ffffd87224 */ /* 0x000fe200078e0008 */
[----:B------:R-:W-:Y:S01]  /*261f0*/  MOV R2, 0x2 ;  /* 0x0000000200027802 */ /* 0x000fe20000000f00 */
[----:B------:R-:W-:Y:S01]  /*26200*/  IMAD.MOV.U32 R217, RZ, RZ, 0x1c1f ;  /* 0x00001c1fffd97424 */ /* 0x000fe200078e00ff */
[----:B------:R-:W-:-:S02]  /*26210*/  MOV R3, 0x26230 ;  /* 0x0002623000037802 */ /* 0x000fc40000000f00 */
[----:B----4-:R-:W-:Y:S05]  /*26220*/  CALL.REL.NOINC `($__internal_41_$__cuda_sm70_shflsync_idx_p) ;  /* 0x00002a1000007944 */ /* 0x010fea0003c00000 */
[----:B------:R-:W-:Y:S01]  /*26230*/  MOV R3, R217 ;  /* 0x000000d900037202 */ /* 0x000fe20000000f00 */
[----:B------:R-:W-:Y:S05]  /*26240*/  BRA `(.L_x_3000) ;  /* 0xfffec3e000007947 */ /* 0x000fea000383ffff */
.L_x_2818:
[----:B------:R-:W-:Y:S01]  /*26250*/  IMAD.MOV.U32 R216, RZ, RZ, R8 ;  /* 0x000000ffffd87224 */ /* 0x000fe200078e0008 */
[----:B------:R-:W-:Y:S01]  /*26260*/  MOV R2, 0x3 ;  /* 0x0000000300027802 */ /* 0x000fe20000000f00 */
[----:B------:R-:W-:Y:S01]  /*26270*/  IMAD.MOV.U32 R217, RZ, RZ, 0x1c1f ;  /* 0x00001c1fffd97424 */ /* 0x000fe200078e00ff */
[----:B------:R-:W-:-:S02]  /*26280*/  MOV R3, 0x262a0 ;  /* 0x000262a000037802 */ /* 0x000fc40000000f00 */
[----:B-1--4-:R-:W-:Y:S05]  /*26290*/  CALL.REL.NOINC `($__internal_41_$__cuda_sm70_shflsync_idx_p) ;  /* 0x000029a000007944 */ /* 0x012fea0003c00000 */
[----:B------:R-:W-:Y:S01]  /*262a0*/  MOV R3, R217 ;  /* 0x000000d900037202 */ /* 0x000fe20000000f00 */
[----:B------:R-:W-:Y:S05]  /*262b0*/  BRA `(.L_x_3001) ;  /* 0xfffeca8000007947 */ /* 0x000fea000383ffff */
.L_x_2823:
[----:B------:R-:W-:Y:S02]  /*262c0*/  MOV R0, 0x2 ;  /* 0x0000000200007802 */ /* 0x000fe40000000f00 */
[----:B------:R-:W-:-:S02]  /*262d0*/  MOV R2, 0x262f0 ;  /* 0x000262f000027802 */ /* 0x000fc40000000f00 */
[----:B------:R-:W-:Y:S05]  /*262e0*/  CALL.REL.NOINC `($__internal_40_$__cuda_sm70_shflsync_bfly_p) ;  /* 0x000028f000007944 */ /* 0x000fea0003c00000 */
[----:B------:R-:W-:Y:S05]  /*262f0*/  BRA `(.L_x_3002) ;  /* 0xfffed16000007947 */ /* 0x000fea000383ffff */
.L_x_2824:
[----:B------:R-:W-:Y:S02]  /*26300*/  MOV R0, 0x1 ;  /* 0x0000000100007802 */ /* 0x000fe40000000f00 */
[----:B------:R-:W-:-:S02]  /*26310*/  MOV R2, 0x26330 ;  /* 0x0002633000027802 */ /* 0x000fc40000000f00 */
[----:B------:R-:W-:Y:S05]  /*26320*/  CALL.REL.NOINC `($__internal_40_$__cuda_sm70_shflsync_bfly_p) ;  /* 0x000028b000007944 */ /* 0x000fea0003c00000 */
[----:B------:R-:W-:Y:S01]  /*26330*/  FMNMX.FTZ R105, R4, R0, !PT ;  /* 0x0000000004697209 */ /* 0x000fe20007810000 */
[----:B------:R-:W-:Y:S01]  /*26340*/  IMAD.MOV.U32 R4, RZ, RZ, R5 ;  /* 0x000000ffff047224 */ /* 0x000fe200078e0005 */
[----:B------:R-:W-:Y:S01]  /*26350*/  MOV R2, 0x26380 ;  /* 0x0002638000027802 */ /* 0x000fe20000000f00 */
[----:B------:R-:W-:-:S02]  /*26360*/  IMAD.MOV.U32 R0, RZ, RZ, 0x2 ;  /* 0x00000002ff007424 */ /* 0x000fc400078e00ff */
[----:B------:R-:W-:Y:S05]  /*26370*/  CALL.REL.NOINC `($__internal_40_$__cuda_sm70_shflsync_bfly_p) ;  /* 0x0000286000007944 */ /* 0x000fea0003c00000 */
[----:B------:R-:W-:Y:S01]  /*26380*/  FMNMX.FTZ R5, R5, R0, !PT ;  /* 0x0000000005057209 */ /* 0x000fe20007810000 */
[----:B------:R-:W-:Y:S01]  /*26390*/  IMAD.MOV.U32 R0, RZ, RZ, 0x1 ;  /* 0x00000001ff007424 */ /* 0x000fe200078e00ff */
[----:B------:R-:W-:-:S03]  /*263a0*/  MOV R2, 0x263d0 ;  /* 0x000263d000027802 */ /* 0x000fc60000000f00 */
[----:B------:R-:W-:Y:S02]  /*263b0*/  IMAD.MOV.U32 R4, RZ, RZ, R5 ;  /* 0x000000ffff047224 */ /* 0x000fe400078e0005 */
[----:B------:R-:W-:Y:S05]  /*263c0*/  CALL.REL.NOINC `($__internal_40_$__cuda_sm70_shflsync_bfly_p) ;  /* 0x0000281000007944 */ /* 0x000fea0003c00000 */
[----:B------:R-:W-:Y:S01]  /*263d0*/  FMNMX.FTZ R104, R5, R0, !PT ;  /* 0x0000000005687209 */ /* 0x000fe20007810000 */
[----:B------:R-:W-:Y:S01]  /*263e0*/  IMAD.MOV.U32 R4, RZ, RZ, R6 ;  /* 0x000000ffff047224 */ /* 0x000fe200078e0006 */
[----:B------:R-:W-:Y:S01]  /*263f0*/  MOV R2, 0x26420 ;  /* 0x0002642000027802 */ /* 0x000fe20000000f00 */
[----:B------:R-:W-:Y:S02]  /*26400*/  IMAD.MOV.U32 R0, RZ, RZ, 0x2 ;  /* 0x00000002ff007424 */ /* 0x000fe400078e00ff */
        /* <DEDUP_REMOVED lines=16> */
[----:B------:R-:W-:Y:S01]  /*26510*/  MOV R9, R0 ;  /* 0x0000000000097202 */ /* 0x000fe20000000f00 */
[----:B------:R-:W-:Y:S05]  /*26520*/  BRA `(.L_x_3003) ;  /* 0xfffed02000007947 */ /* 0x000fea000383ffff */
.L_x_2832:
[----:B------:R-:W-:Y:S01]  /*26530*/  MOV R2, RZ ;  /* 0x000000ff00027202 */ /* 0x000fe20000000f00 */
[----:B------:R-:W-:Y:S01]  /*26540*/  IMAD.MOV.U32 R216, RZ, RZ, R5 ;  /* 0x000000ffffd87224 */ /* 0x000fe200078e0005 */
[----:B------:R-:W-:Y:S01]  /*26550*/  MOV R3, 0x26580 ;  /* 0x0002658000037802 */ /* 0x000fe20000000f00 */
[----:B------:R-:W-:Y:S02]  /*26560*/  IMAD.MOV.U32 R217, RZ, RZ, 0x1c1f ;  /* 0x00001c1fffd97424 */ /* 0x000fe400078e00ff */
[----:B------:R-:W-:Y:S05]  /*26570*/  CALL.REL.NOINC `($__internal_41_$__cuda_sm70_shflsync_idx_p) ;  /* 0x000026c000007944 */ /* 0x000fea0003c00000 */
[----:B------:R-:W-:Y:S01]  /*26580*/  MOV R4, R217 ;  /* 0x000000d900047202 */ /* 0x000fe20000000f00 */
[----:B------:R-:W-:-:S05]  /*26590*/  BRA `(.L_x_3004) ;  /* 0xfffee54000007947 */ /* 0x000fca000383ffff */
.L_x_2833:
[----:B------:R-:W-:Y:S01]  /*265a0*/  MOV R2, RZ ;  /* 0x000000ff00027202 */ /* 0x000fe20000000f00 */
[----:B------:R-:W-:Y:S01]  /*265b0*/  IMAD.MOV.U32 R216, RZ, RZ, R6 ;  /* 0x000000ffffd87224 */ /* 0x000fe200078e0006 */
[----:B------:R-:W-:Y:S01]  /*265c0*/  MOV R3, 0x265f0 ;  /* 0x000265f000037802 */ /* 0x000fe20000000f00 */
[----:B------:R-:W-:Y:S02]  /*265d0*/  IMAD.MOV.U32 R217, RZ, RZ, 0x1c1f ;  /* 0x00001c1fffd97424 */ /* 0x000fe400078e00ff */
[----:B-12---:R-:W-:Y:S05]  /*265e0*/  CALL.REL.NOINC `($__internal_41_$__cuda_sm70_shflsync_idx_p) ;  /* 0x0000265000007944 */ /* 0x006fea0003c00000 */
[----:B------:R-:W-:Y:S01]  /*265f0*/  MOV R0, R217 ;  /* 0x000000d900007202 */ /* 0x000fe20000000f00 */
[----:B------:R-:W-:-:S05]  /*26600*/  BRA `(.L_x_3005) ;  /* 0xfffee4f000007947 */ /* 0x000fca000383ffff */
.L_x_2834:
[----:B-1----:R-:W-:Y:S01]  /*26610*/  MOV R2, 0x1 ;  /* 0x0000000100027802 */ /* 0x002fe20000000f00 */
[----:B------:R-:W-:Y:S01]  /*26620*/  IMAD.MOV.U32 R216, RZ, RZ, R5 ;  /* 0x000000ffffd87224 */ /* 0x000fe200078e0005 */
[----:B------:R-:W-:Y:S01]  /*26630*/  MOV R3, 0x26660 ;  /* 0x0002666000037802 */ /* 0x000fe20000000f00 */
[----:B------:R-:W-:Y:S02]  /*26640*/  IMAD.MOV.U32 R217, RZ, RZ, 0x1c1f ;  /* 0x00001c1fffd97424 */ /* 0x000fe400078e00ff */
[----:B---3--:R-:W-:Y:S05]  /*26650*/  CALL.REL.NOINC `($__internal_41_$__cuda_sm70_shflsync_idx_p) ;  /* 0x000025e000007944 */ /* 0x008fea0003c00000 */
[----:B------:R-:W-:Y:S01]  /*26660*/  MOV R2, 0x1 ;  /* 0x0000000100027802 */ /* 0x000fe20000000f00 */
[----:B------:R-:W-:Y:S01]  /*26670*/  IMAD.MOV.U32 R4, RZ, RZ, R217 ;  /* 0x000000ffff047224 */ /* 0x000fe200078e00d9 */
[----:B------:R-:W-:Y:S01]  /*26680*/  MOV R217, 0x1c1f ;  /* 0x00001c1f00d97802 */ /* 0x000fe20000000f00 */
[----:B------:R-:W-:Y:S01]  /*26690*/  IMAD.MOV.U32 R216, RZ, RZ, R6 ;  /* 0x000000ffffd87224 */ /* 0x000fe200078e0006 */
[----:B------:R-:W-:Y:S02]  /*266a0*/  MOV R3, 0x266c0 ;  /* 0x000266c000037802 */ /* 0x000fe40000000f00 */
[----:B------:R-:W-:Y:S05]  /*266b0*/  CALL.REL.NOINC `($__internal_41_$__cuda_sm70_shflsync_idx_p) ;  /* 0x0000258000007944 */ /* 0x000fea0003c00000 */
[----:B------:R-:W-:Y:S01]  /*266c0*/  MOV R0, R217 ;  /* 0x000000d900007202 */ /* 0x000fe20000000f00 */
[----:B------:R-:W-:-:S05]  /*266d0*/  BRA `(.L_x_3006) ;  /* 0xfffee59000007947 */ /* 0x000fca000383ffff */
.L_x_2837:
[----:B------:R-:W-:Y:S01]  /*266e0*/  MOV R2, RZ ;  /* 0x000000ff00027202 */ /* 0x000fe20000000f00 */
[----:B------:R-:W-:Y:S01]  /*266f0*/  IMAD.MOV.U32 R216, RZ, RZ, R6 ;  /* 0x000000ffffd87224 */ /* 0x000fe200078e0006 */
[----:B------:R-:W-:Y:S01]  /*26700*/  MOV R3, 0x26730 ;  /* 0x0002673000037802 */ /* 0x000fe20000000f00 */
[----:B------:R-:W-:Y:S02]  /*26710*/  IMAD.MOV.U32 R217, RZ, RZ, 0x1c1f ;  /* 0x00001c1fffd97424 */ /* 0x000fe400078e00ff */
[----:B------:R-:W-:Y:S05]  /*26720*/  CALL.REL.NOINC `($__internal_41_$__cuda_sm70_shflsync_idx_p) ;  /* 0x0000251000007944 */ /* 0x000fea0003c00000 */
[----:B------:R-:W-:Y:S01]  /*26730*/  MOV R4, R217 ;  /* 0x000000d900047202 */ /* 0x000fe20000000f00 */
[----:B------:R-:W-:-:S05]  /*26740*/  BRA `(.L_x_3007) ;  /* 0xfffeeef000007947 */ /* 0x000fca000383ffff */
.L_x_2838:
[----:B------:R-:W-:Y:S01]  /*26750*/  MOV R2, RZ ;  /* 0x000000ff00027202 */ /* 0x000fe20000000f00 */
[----:B------:R-:W-:Y:S01]  /*26760*/  IMAD.MOV.U32 R216, RZ, RZ, R104 ;  /* 0x000000ffffd87224 */ /* 0x000fe200078e0068 */
[----:B------:R-:W-:Y:S01]  /*26770*/  MOV R3, 0x267a0 ;  /* 0x000267a000037802 */ /* 0x000fe20000000f00 */
[----:B------:R-:W-:Y:S02]  /*26780*/  IMAD.MOV.U32 R217, RZ, RZ, 0x1c1f ;  /* 0x00001c1fffd97424 */ /* 0x000fe400078e00ff */
[----:B-12---:R-:W-:Y:S05]  /*26790*/  CALL.REL.NOINC `($__internal_41_$__cuda_sm70_shflsync_idx_p) ;  /* 0x000024a000007944 */ /* 0x006fea0003c00000 */
[----:B------:R-:W-:Y:S01]  /*267a0*/  MOV R0, R217 ;  /* 0x000000d900007202 */ /* 0x000fe20000000f00 */
[----:B------:R-:W-:-:S05]  /*267b0*/  BRA `(.L_x_3008) ;  /* 0xfffeeea000007947 */ /* 0x000fca000383ffff */
.L_x_2839:
[----:B--2---:R-:W-:Y:S01]  /*267c0*/  MOV R2, 0x1 ;  /* 0x0000000100027802 */ /* 0x004fe20000000f00 */
[----:B------:R-:W-:Y:S01]  /*267d0*/  IMAD.MOV.U32 R216, RZ, RZ, R6 ;  /* 0x000000ffffd87224 */ /* 0x000fe200078e0006 */
[----:B------:R-:W-:Y:S01]  /*267e0*/  MOV R3, 0x26810 ;  /* 0x0002681000037802 */ /* 0x000fe20000000f00 */
[----:B------:R-:W-:Y:S03]  /*267f0*/  IMAD.MOV.U32 R217, RZ, RZ, 0x1c1f ;  /* 0x00001c1fffd97424 */ /* 0x000fe600078e00ff */
[----:B-1-3--:R-:W-:Y:S05]  /*26800*/  CALL.REL.NOINC `($__internal_41_$__cuda_sm70_shflsync_idx_p) ;  /* 0x0000243000007944 */ /* 0x00afea0003c00000 */
        /* <DEDUP_REMOVED lines=8> */
.L_x_2840:
[----:B------:R-:W-:Y:S01]  /*26890*/  MOV R2, RZ ;  /* 0x000000ff00027202 */ /* 0x000fe20000000f00 */
[----:B------:R-:W-:Y:S01]  /*268a0*/  IMAD.MOV.U32 R216, RZ, RZ, R172 ;  /* 0x000000ffffd87224 */ /* 0x000fe200078e00ac */
[----:B------:R-:W-:Y:S01]  /*268b0*/  MOV R3, 0x268e0 ;  /* 0x000268e000037802 */ /* 0x000fe20000000f00 */
[----:B------:R-:W-:Y:S02]  /*268c0*/  IMAD.MOV.U32 R217, RZ, RZ, 0x1c1f ;  /* 0x00001c1fffd97424 */ /* 0x000fe400078e00ff */
[----:B---3--:R-:W-:Y:S05]  /*268d0*/  CALL.REL.NOINC `($__internal_41_$__cuda_sm70_shflsync_idx_p) ;  /* 0x0000236000007944 */ /* 0x008fea0003c00000 */
[----:B------:R-:W-:Y:S01]  /*268e0*/  MOV R0, R217 ;  /* 0x000000d900007202 */ /* 0x000fe20000000f00 */
[----:B------:R-:W-:-:S05]  /*268f0*/  BRA `(.L_x_3010) ;  /* 0xfffef12000007947 */ /* 0x000fca000383ffff */
.L_x_2845:
[----:B------:R-:W-:Y:S01]  /*26900*/  MOV R2, 0x1 ;  /* 0x0000000100027802 */ /* 0x000fe20000000f00 */
[----:B------:R-:W-:Y:S01]  /*26910*/  IMAD.MOV.U32 R216, RZ, RZ, R172 ;  /* 0x000000ffffd87224 */ /* 0x000fe200078e00ac */
[----:B------:R-:W-:Y:S01]  /*26920*/  MOV R3, 0x26950 ;  /* 0x0002695000037802 */ /* 0x000fe20000000f00 */
[----:B------:R-:W-:Y:S02]  /*26930*/  IMAD.MOV.U32 R217, RZ, RZ, 0x1c1f ;  /* 0x00001c1fffd97424 */ /* 0x000fe400078e00ff */
[----:B-1----:R-:W-:Y:S05]  /*26940*/  CALL.REL.NOINC `($__internal_41_$__cuda_sm70_shflsync_idx_p) ;  /* 0x000022f000007944 */ /* 0x002fea0003c00000 */
[----:B------:R-:W-:Y:S01]  /*26950*/  MOV R2, R217 ;  /* 0x000000d900027202 */ /* 0x000fe20000000f00 */
[----:B------:R-:W-:-:S05]  /*26960*/  BRA `(.L_x_3011) ;  /* 0xfffef2b000007947 */ /* 0x000fca000383ffff */
.L_x_2850:
[----:B------:R-:W-:Y:S01]  /*26970*/  MOV R2, 0x2 ;  /* 0x0000000200027802 */ /* 0x000fe20000000f00 */
[----:B------:R-:W-:Y:S01]  /*26980*/  IMAD.MOV.U32 R216, RZ, RZ, R172 ;  /* 0x000000ffffd87224 */ /* 0x000fe200078e00ac */
[----:B------:R-:W-:Y:S01]  /*26990*/  MOV R3, 0x269c0 ;  /* 0x000269c000037802 */ /* 0x000fe20000000f00 */
[----:B------:R-:W-:Y:S02]  /*269a0*/  IMAD.MOV.U32 R217, RZ, RZ, 0x1c1f ;  /* 0x00001c1fffd97424 */ /* 0x000fe400078e00ff */
[----:B-12---:R-:W-:Y:S05]  /*269b0*/  CALL.REL.NOINC `($__internal_41_$__cuda_sm70_shflsync_idx_p) ;  /* 0x0000228000007944 */ /* 0x006fea0003c00000 */
[----:B------:R-:W-:Y:S01]  /*269c0*/  MOV R105, R217 ;  /* 0x000000d900697202 */ /* 0x000fe20000000f00 */
[----:B------:R-:W-:-:S05]  /*269d0*/  BRA `(.L_x_3012) ;  /* 0xfffef44000007947 */ /* 0x000fca000383ffff */
.L_x_2855:
[----:B------:R-:W-:Y:S01]  /*269e0*/  MOV R2, 0x3 ;  /* 0x0000000300027802 */ /* 0x000fe20000000f00 */
[----:B------:R-:W-:Y:S01]  /*269f0*/  IMAD.MOV.U32 R216, RZ, RZ, R172 ;  /* 0x000000ffffd87224 */ /* 0x000fe200078e00ac */
[----:B------:R-:W-:Y:S01]  /*26a00*/  MOV R3, 0x26a30 ;  /* 0x00026a3000037802 */ /* 0x000fe20000000f00 */
[----:B------:R-:W-:Y:S02]  /*26a10*/  IMAD.MOV.U32 R217, RZ, RZ, 0x1c1f ;  /* 0x00001c1fffd97424 */ /* 0x000fe400078e00ff */
[----:B-123--:R-:W-:Y:S05]  /*26a20*/  CALL.REL.NOINC `($__internal_41_$__cuda_sm70_shflsync_idx_p) ;  /* 0x0000221000007944 */ /* 0x00efea0003c00000 */
[----:B------:R-:W-:Y:S01]  /*26a30*/  MOV R3, R217 ;  /* 0x000000d900037202 */ /* 0x000fe20000000f00 */
[----:B------:R-:W-:-:S05]  /*26a40*/  BRA `(.L_x_3013) ;  /* 0xffff011000007947 */ /* 0x000fca000383ffff */
.L_x_2860:
[----:B------:R-:W-:Y:S02]  /*26a50*/  MOV R0, 0x2 ;  /* 0x0000000200007802 */ /* 0x000fe40000000f00 */
[----:B------:R-:W-:Y:S02]  /*26a60*/  MOV R2, 0x26a80 ;  /* 0x00026a8000027802 */ /* 0x000fe40000000f00 */
[----:B--234-:R-:W-:Y:S05]  /*26a70*/  CALL.REL.NOINC `($__internal_40_$__cuda_sm70_shflsync_bfly_p) ;  /* 0x0000216000007944 */ /* 0x01cfea0003c00000 */
[----:B------:R-:W-:-:S05]  /*26a80*/  BRA `(.L_x_3014) ;  /* 0xffff08b000007947 */ /* 0x000fca000383ffff */
.L_x_2861:
[----:B------:R-:W-:Y:S02]  /*26a90*/  MOV R0, 0x1 ;  /* 0x0000000100007802 */ /* 0x000fe40000000f00 */
[----:B------:R-:W-:Y:S02]  /*26aa0*/  MOV R2, 0x26ac0 ;  /* 0x00026ac000027802 */ /* 0x000fe40000000f00 */
[----:B---34-:R-:W-:Y:S05]  /*26ab0*/  CALL.REL.NOINC `($__internal_40_$__cuda_sm70_shflsync_bfly_p) ;  /* 0x0000212000007944 */ /* 0x018fea0003c00000 */
[----:B------:R-:W-:Y:S01]  /*26ac0*/  FMNMX.FTZ R105, R4, R0, !PT ;  /* 0x0000000004697209 */ /* 0x000fe20007810000 */
[----:B------:R-:W-:Y:S01]  /*26ad0*/  IMAD.MOV.U32 R4, RZ, RZ, R5 ;  /* 0x000000ffff047224 */ /* 0x000fe200078e0005 */
[----:B------:R-:W-:Y:S01]  /*26ae0*/  MOV R2, 0x26b10 ;  /* 0x00026b1000027802 */ /* 0x000fe20000000f00 */
[----:B------:R-:W-:Y:S02]  /*26af0*/  IMAD.MOV.U32 R0, RZ, RZ, 0x2 ;  /* 0x00000002ff007424 */ /* 0x000fe400078e00ff */
[----:B------:R-:W-:Y:S05]  /*26b00*/  CALL.REL.NOINC `($__internal_40_$__cuda_sm70_shflsync_bfly_p) ;  /* 0x000020d000007944 */ /* 0x000fea0003c00000 */
[----:B------:R-:W-:Y:S01]  /*26b10*/  FMNMX.FTZ R4, R5, R0, !PT ;  /* 0x0000000005047209 */ /* 0x000fe20007810000 */
[----:B------:R-:W-:Y:S01]  /*26b20*/  IMAD.MOV.U32 R0, RZ, RZ, 0x1 ;  /* 0x00000001ff007424 */ /* 0x000fe200078e00ff */
[----:B------:R-:W-:Y:S02]  /*26b30*/  MOV R2, 0x26b50 ;  /* 0x00026b5000027802 */ /* 0x000fe40000000f00 */
        /* <DEDUP_REMOVED lines=19> */
[----:B------:R-:W-:-:S05]  /*26c70*/  BRA `(.L_x_3015) ;  /* 0xffff07b000007947 */ /* 0x000fca000383ffff */
.L_x_2870:
[----:B------:R-:W-:Y:S01]  /*26c80*/  MOV R2, RZ ;  /* 0x000000ff00027202 */ /* 0x000fe20000000f00 */
[----:B------:R-:W-:Y:S01]  /*26c90*/  IMAD.MOV.U32 R216, RZ, RZ, R8 ;  /* 0x000000ffffd87224 */ /* 0x000fe200078e0008 */
[----:B------:R-:W-:Y:S01]  /*26ca0*/  MOV R3, 0x26cd0 ;  /* 0x00026cd000037802 */ /* 0x000fe20000000f00 */
[----:B------:R-:W-:Y:S02]  /*26cb0*/  IMAD.MOV.U32 R217, RZ, RZ, 0x1c1f ;  /* 0x00001c1fffd97424 */ /* 0x000fe400078e00ff */
[----:B------:R-:W-:Y:S05]  /*26cc0*/  CALL.REL.NOINC `($__internal_41_$__cuda_sm70_shflsync_idx_p) ;  /* 0x00001f7000007944 */ /* 0x000fea0003c00000 */
[----:B------:R-:W-:Y:S01]  /*26cd0*/  MOV R4, R217 ;  /* 0x000000d900047202 */ /* 0x000fe20000000f00 */
[----:B------:R-:W-:-:S05]  /*26ce0*/  BRA `(.L_x_3016) ;  /* 0xffff247000007947 */ /* 0x000fca000383ffff */
.L_x_2871:
[----:B------:R-:W-:Y:S01]  /*26cf0*/  MOV R2, RZ ;  /* 0x000000ff00027202 */ /* 0x000fe20000000f00 */
[----:B------:R-:W-:Y:S01]  /*26d00*/  IMAD.MOV.U32 R216, RZ, RZ, R9 ;  /* 0x000000ffffd87224 */ /* 0x000fe200078e0009 */
[----:B------:R-:W-:Y:S01]  /*26d10*/  MOV R3, 0x26d40 ;  /* 0x00026d4000037802 */ /* 0x000fe20000000f00 */
[----:B------:R-:W-:Y:S02]  /*26d20*/  IMAD.MOV.U32 R217, RZ, RZ, 0x1c1f ;  /* 0x00001c1fffd97424 */ /* 0x000fe400078e00ff */
[----:B-12---:R-:W-:Y:S05]  /*26d30*/  CALL.REL.NOINC `($__internal_41_$__cuda_sm70_shflsync_idx_p) ;  /* 0x00001f0000007944 */ /* 0x006fea0003c00000 */
[----:B------:R-:W-:Y:S01]  /*26d40*/  MOV R0, R217 ;  /* 0x000000d900007202 */ /* 0x000fe20000000f00 */
[----:B------:R-:W-:-:S05]  /*26d50*/  BRA `(.L_x_3017) ;  /* 0xffff242000007947 */ /* 0x000fca000383ffff */
.L_x_2872:
        /* <DEDUP_REMOVED lines=13> */
.L_x_2875:
[----:B------:R-:W-:Y:S01]  /*26e30*/  MOV R2, RZ ;  /* 0x000000ff00027202 */ /* 0x000fe20000000f00 */
[----:B------:R-:W-:Y:S01]  /*26e40*/  IMAD.MOV.U32 R216, RZ, RZ, R172 ;  /* 0x000000ffffd87224 */ /* 0x000fe200078e00ac */
[----:B------:R-:W-:Y:S01]  /*26e50*/  MOV R3, 0x26e80 ;  /* 0x00026e8000037802 */ /* 0x000fe20000000f00 */
[----:B------:R-:W-:Y:S02]  /*26e60*/  IMAD.MOV.U32 R217, RZ, RZ, 0x1c1f ;  /* 0x00001c1fffd97424 */ /* 0x000fe400078e00ff */
[----:B------:R-:W-:Y:S05]  /*26e70*/  CALL.REL.NOINC `($__internal_41_$__cuda_sm70_shflsync_idx_p) ;  /* 0x00001dc000007944 */ /* 0x000fea0003c00000 */
[----:B------:R-:W-:Y:S01]  /*26e80*/  MOV R4, R217 ;  /* 0x000000d900047202 */ /* 0x000fe20000000f00 */
[----:B------:R-:W-:-:S05]  /*26e90*/  BRA `(.L_x_3019) ;  /* 0xffff2e2000007947 */ /* 0x000fca000383ffff */
.L_x_2876:
[----:B------:R-:W-:Y:S01]  /*26ea0*/  MOV R2, RZ ;  /* 0x000000ff00027202 */ /* 0x000fe20000000f00 */
[----:B------:R-:W-:Y:S01]  /*26eb0*/  IMAD.MOV.U32 R216, RZ, RZ, R173 ;  /* 0x000000ffffd87224 */ /* 0x000fe200078e00ad */
[----:B------:R-:W-:Y:S01]  /*26ec0*/  MOV R3, 0x26ef0 ;  /* 0x00026ef000037802 */ /* 0x000fe20000000f00 */
[----:B------:R-:W-:Y:S02]  /*26ed0*/  IMAD.MOV.U32 R217, RZ, RZ, 0x1c1f ;  /* 0x00001c1fffd97424 */ /* 0x000fe400078e00ff */
[----:B-12---:R-:W-:Y:S05]  /*26ee0*/  CALL.REL.NOINC `($__internal_41_$__cuda_sm70_shflsync_idx_p) ;  /* 0x00001d5000007944 */ /* 0x006fea0003c00000 */
[----:B------:R-:W-:Y:S01]  /*26ef0*/  MOV R0, R217 ;  /* 0x000000d900007202 */ /* 0x000fe20000000f00 */
[----:B------:R-:W-:-:S05]  /*26f00*/  BRA `(.L_x_3020) ;  /* 0xffff2dd000007947 */ /* 0x000fca000383ffff */
.L_x_2877:
        /* <DEDUP_REMOVED lines=13> */
.L_x_2878:
[----:B------:R-:W-:Y:S02]  /*26fe0*/  MOV R0, 0x2 ;  /* 0x0000000200007802 */ /* 0x000fe40000000f00 */
[----:B------:R-:W-:Y:S02]  /*26ff0*/  MOV R2, 0x27010 ;  /* 0x0002701000027802 */ /* 0x000fe40000000f00 */
[----:B---3--:R-:W-:Y:S05]  /*27000*/  CALL.REL.NOINC `($__internal_40_$__cuda_sm70_shflsync_bfly_p) ;  /* 0x00001bd000007944 */ /* 0x008fea0003c00000 */
[----:B------:R-:W-:-:S05]  /*27010*/  BRA `(.L_x_3022) ;  /* 0xffff32c000007947 */ /* 0x000fca000383ffff */
.L_x_2879:
[----:B------:R-:W-:Y:S02]  /*27020*/  MOV R0, 0x1 ;  /* 0x0000000100007802 */ /* 0x000fe40000000f00 */
[----:B------:R-:W-:Y:S02]  /*27030*/  MOV R2, 0x27050 ;  /* 0x0002705000027802 */ /* 0x000fe40000000f00 */
[----:B---3--:R-:W-:Y:S05]  /*27040*/  CALL.REL.NOINC `($__internal_40_$__cuda_sm70_shflsync_bfly_p) ;  /* 0x00001b9000007944 */ /* 0x008fea0003c00000 */
        /* <DEDUP_REMOVED lines=28> */
.L_x_2882:
[----:B-1--4-:R-:W-:Y:S01]  /*27210*/  MOV R2, RZ ;  /* 0x000000ff00027202 */ /* 0x012fe20000000f00 */
[----:B------:R-:W-:Y:S01]  /*27220*/  IMAD.MOV.U32 R216, RZ, RZ, R6 ;  /* 0x000000ffffd87224 */ /* 0x000fe200078e0006 */
[----:B------:R-:W-:Y:S01]  /*27230*/  MOV R3, 0x27260 ;  /* 0x0002726000037802 */ /* 0x000fe20000000f00 */
[----:B------:R-:W-:Y:S02]  /*27240*/  IMAD.MOV.U32 R217, RZ, RZ, 0x1c1f ;  /* 0x00001c1fffd97424 */ /* 0x000fe400078e00ff */
[----:B------:R-:W-:Y:S05]  /*27250*/  CALL.REL.NOINC `($__internal_41_$__cuda_sm70_shflsync_idx_p) ;  /* 0x000019e000007944 */ /* 0x000fea0003c00000 */
[----:B------:R-:W-:Y:S01]  /*27260*/  MOV R0, R217 ;  /* 0x000000d900007202 */ /* 0x000fe20000000f00 */
[----:B------:R-:W-:-:S05]  /*27270*/  BRA `(.L_x_3024) ;  /* 0xffff4b4000007947 */ /* 0x000fca000383ffff */
.L_x_2885:
[----:B-1----:R-:W-:Y:S01]  /*27280*/  MOV R2, 0x1 ;  /* 0x0000000100027802 */ /* 0x002fe20000000f00 */
[----:B------:R-:W-:Y:S01]  /*27290*/  IMAD.MOV.U32 R216, RZ, RZ, R6 ;  /* 0x000000ffffd87224 */ /* 0x000fe200078e0006 */
[----:B------:R-:W-:Y:S01]  /*272a0*/  MOV R3, 0x272d0 ;  /* 0x000272d000037802 */ /* 0x000fe20000000f00 */
[----:B------:R-:W-:Y:S02]  /*272b0*/  IMAD.MOV.U32 R217, RZ, RZ, 0x1c1f ;  /* 0x00001c1fffd97424 */ /* 0x000fe400078e00ff */
[----:B------:R-:W-:Y:S05]  /*272c0*/  CALL.REL.NOINC `($__internal_41_$__cuda_sm70_shflsync_idx_p) ;  /* 0x0000197000007944 */ /* 0x000fea0003c00000 */
        /* <DEDUP_REMOVED lines=8> */
.L_x_2888:
[----:B------:R-:W-:Y:S01]  /*27350*/  MOV R2, RZ ;  /* 0x000000ff00027202 */ /* 0x000fe20000000f00 */
[----:B------:R-:W-:Y:S01]  /*27360*/  IMAD.MOV.U32 R216, RZ, RZ, R6 ;  /* 0x000000ffffd87224 */ /* 0x000fe200078e0006 */
[----:B------:R-:W-:Y:S01]  /*27370*/  MOV R3, 0x273a0 ;  /* 0x000273a000037802 */ /* 0x000fe20000000f00 */
[----:B------:R-:W-:Y:S02]  /*27380*/  IMAD.MOV.U32 R217, RZ, RZ, 0x1c1f ;  /* 0x00001c1fffd97424 */ /* 0x000fe400078e00ff */
[----:B------:R-:W-:Y:S05]  /*27390*/  CALL.REL.NOINC `($__internal_41_$__cuda_sm70_shflsync_idx_p) ;  /* 0x000018a000007944 */ /* 0x000fea0003c00000 */
[----:B------:R-:W-:Y:S01]  /*273a0*/  MOV R4, R217 ;  /* 0x000000d900047202 */ /* 0x000fe20000000f00 */
[----:B------:R-:W-:-:S05]  /*273b0*/  BRA `(.L_x_3026) ;  /* 0xffff555000007947 */ /* 0x000fca000383ffff */
.L_x_2889:
[----:B------:R-:W-:Y:S01]  /*273c0*/  MOV R2, RZ ;  /* 0x000000ff00027202 */ /* 0x000fe20000000f00 */
[----:B------:R-:W-:Y:S01]  /*273d0*/  IMAD.MOV.U32 R216, RZ, RZ, R104 ;  /* 0x000000ffffd87224 */ /* 0x000fe200078e0068 */
[----:B------:R-:W-:Y:S01]  /*273e0*/  MOV R3, 0x27410 ;  /* 0x0002741000037802 */ /* 0x000fe20000000f00 */
[----:B------:R-:W-:Y:S02]  /*273f0*/  IMAD.MOV.U32 R217, RZ, RZ, 0x1c1f ;  /* 0x00001c1fffd97424 */ /* 0x000fe400078e00ff */
[----:B-12---:R-:W-:Y:S05]  /*27400*/  CALL.REL.NOINC `($__internal_41_$__cuda_sm70_shflsync_idx_p) ;  /* 0x0000183000007944 */ /* 0x006fea0003c00000 */
[----:B------:R-:W-:Y:S01]  /*27410*/  MOV R0, R217 ;  /* 0x000000d900007202 */ /* 0x000fe20000000f00 */
[----:B------:R-:W-:-:S05]  /*27420*/  BRA `(.L_x_3027) ;  /* 0xffff550000007947 */ /* 0x000fca000383ffff */
.L_x_2890:
        /* <DEDUP_REMOVED lines=13> */
.L_x_2891:
[----:B------:R-:W-:Y:S01]  /*27500*/  MOV R2, RZ ;  /* 0x000000ff00027202 */ /* 0x000fe20000000f00 */
[----:B------:R-:W-:Y:S01]  /*27510*/  IMAD.MOV.U32 R216, RZ, RZ, R172 ;  /* 0x000000ffffd87224 */ /* 0x000fe200078e00ac */
[----:B------:R-:W-:Y:S01]  /*27520*/  MOV R3, 0x27550 ;  /* 0x0002755000037802 */ /* 0x000fe20000000f00 */
[----:B------:R-:W-:Y:S02]  /*27530*/  IMAD.MOV.U32 R217, RZ, RZ, 0x1c1f ;  /* 0x00001c1fffd97424 */ /* 0x000fe400078e00ff */
[----:B---34-:R-:W-:Y:S05]  /*27540*/  CALL.REL.NOINC `($__internal_41_$__cuda_sm70_shflsync_idx_p) ;  /* 0x000016f000007944 */ /* 0x018fea0003c00000 */
[----:B------:R-:W-:Y:S01]  /*27550*/  MOV R0, R217 ;  /* 0x000000d900007202 */ /* 0x000fe20000000f00 */
[----:B------:R-:W-:-:S05]  /*27560*/  BRA `(.L_x_3029) ;  /* 0xffff568000007947 */ /* 0x000fca000383ffff */
.L_x_2896:
[----:B------:R-:W-:Y:S01]  /*27570*/  MOV R2, 0x1 ;  /* 0x0000000100027802 */ /* 0x000fe20000000f00 */
[----:B------:R-:W-:Y:S01]  /*27580*/  IMAD.MOV.U32 R216, RZ, RZ, R172 ;  /* 0x000000ffffd87224 */ /* 0x000fe200078e00ac */
[----:B------:R-:W-:Y:S01]  /*27590*/  MOV R3, 0x275c0 ;  /* 0x000275c000037802 */ /* 0x000fe20000000f00 */
[----:B------:R-:W-:Y:S02]  /*275a0*/  IMAD.MOV.U32 R217, RZ, RZ, 0x1c1f ;  /* 0x00001c1fffd97424 */ /* 0x000fe400078e00ff */
[----:B-1----:R-:W-:Y:S05]  /*275b0*/  CALL.REL.NOINC `($__internal_41_$__cuda_sm70_shflsync_idx_p) ;  /* 0x0000168000007944 */ /* 0x002fea0003c00000 */
[----:B------:R-:W-:Y:S01]  /*275c0*/  MOV R2, R217 ;  /* 0x000000d900027202 */ /* 0x000fe20000000f00 */
[----:B------:R-:W-:-:S05]  /*275d0*/  BRA `(.L_x_3030) ;  /* 0xffff581000007947 */ /* 0x000fca000383ffff */
.L_x_2901:
[----:B------:R-:W-:Y:S01]  /*275e0*/  MOV R2, 0x2 ;  /* 0x0000000200027802 */ /* 0x000fe20000000f00 */
[----:B------:R-:W-:Y:S01]  /*275f0*/  IMAD.MOV.U32 R216, RZ, RZ, R172 ;  /* 0x000000ffffd87224 */ /* 0x000fe200078e00ac */
[----:B------:R-:W-:Y:S01]  /*27600*/  MOV R3, 0x27630 ;  /* 0x0002763000037802 */ /* 0x000fe20000000f00 */
[----:B------:R-:W-:Y:S02]  /*27610*/  IMAD.MOV.U32 R217, RZ, RZ, 0x1c1f ;  /* 0x00001c1fffd97424 */ /* 0x000fe400078e00ff */
[----:B-12---:R-:W-:Y:S05]  /*27620*/  CALL.REL.NOINC `($__internal_41_$__cuda_sm70_shflsync_idx_p) ;  /* 0x0000161000007944 */ /* 0x006fea0003c00000 */
[----:B------:R-:W-:Y:S01]  /*27630*/  MOV R105, R217 ;  /* 0x000000d900697202 */ /* 0x000fe20000000f00 */
[----:B------:R-:W-:-:S05]  /*27640*/  BRA `(.L_x_3031) ;  /* 0xffff59a000007947 */ /* 0x000fca000383ffff */
.L_x_2906:
[----:B------:R-:W-:Y:S01]  /*27650*/  MOV R2, 0x3 ;  /* 0x0000000300027802 */ /* 0x000fe20000000f00 */
[----:B------:R-:W-:Y:S01]  /*27660*/  IMAD.MOV.U32 R216, RZ, RZ, R172 ;  /* 0x000000ffffd87224 */ /* 0x000fe200078e00ac */
[----:B------:R-:W-:Y:S01]  /*27670*/  MOV R3, 0x276a0 ;  /* 0x000276a000037802 */ /* 0x000fe20000000f00 */
[----:B------:R-:W-:Y:S02]  /*27680*/  IMAD.MOV.U32 R217, RZ, RZ, 0x1c1f ;  /* 0x00001c1fffd97424 */ /* 0x000fe400078e00ff */
[----:B-123--:R-:W-:Y:S05]  /*27690*/  CALL.REL.NOINC `($__internal_41_$__cuda_sm70_shflsync_idx_p) ;  /* 0x000015a000007944 */ /* 0x00efea0003c00000 */
[----:B------:R-:W-:Y:S01]  /*276a0*/  MOV R3, R217 ;  /* 0x000000d900037202 */ /* 0x000fe20000000f00 */
[----:B------:R-:W-:-:S05]  /*276b0*/  BRA `(.L_x_3032) ;  /* 0xffff667000007947 */ /* 0x000fca000383ffff */
.L_x_2911:
[----:B------:R-:W-:Y:S02]  /*276c0*/  MOV R0, 0x2 ;  /* 0x0000000200007802 */ /* 0x000fe40000000f00 */
[----:B------:R-:W-:Y:S02]  /*276d0*/  MOV R2, 0x276f0 ;  /* 0x000276f000027802 */ /* 0x000fe40000000f00 */
[----:B--234-:R-:W-:Y:S05]  /*276e0*/  CALL.REL.NOINC `($__internal_40_$__cuda_sm70_shflsync_bfly_p) ;  /* 0x000014f000007944 */ /* 0x01cfea0003c00000 */
[----:B------:R-:W-:-:S05]  /*276f0*/  BRA `(.L_x_3033) ;  /* 0xffff6e1000007947 */ /* 0x000fca000383ffff */
.L_x_2912:
        /* <DEDUP_REMOVED lines=31> */
.L_x_2914:
[----:B------:R-:W-:Y:S01]  /*278f0*/  IMAD.MOV.U32 R4, RZ, RZ, R215 ;  /* 0x000000ffff047224 */ /* 0x000fe200078e00d7 */
[----:B------:R-:W-:-:S02]  /*27900*/  MOV R0, 0x2 ;  /* 0x0000000200007802 */ /* 0x000fc40000000f00 */
[----:B------:R-:W-:Y:S02]  /*27910*/  MOV R2, 0x27930 ;  /* 0x0002793000027802 */ /* 0x000fe40000000f00 */
[----:B-1----:R-:W-:Y:S05]  /*27920*/  CALL.REL.NOINC `($__internal_40_$__cuda_sm70_shflsync_bfly_p) ;  /* 0x000012b000007944 */ /* 0x002fea0003c00000 */
[----:B------:R-:W-:Y:S05]  /*27930*/  BRA `(.L_x_3035) ;  /* 0xffff858000007947 */ /* 0x000fea000383ffff */
.L_x_2915:
[----:B------:R-:W-:Y:S02]  /*27940*/  MOV R0, 0x1 ;  /* 0x0000000100007802 */ /* 0x000fe40000000f00 */
[----:B------:R-:W-:Y:S02]  /*27950*/  MOV R2, 0x27970 ;  /* 0x0002797000027802 */ /* 0x000fe40000000f00 */
[----:B-12---:R-:W-:Y:S05]  /*27960*/  CALL.REL.NOINC `($__internal_40_$__cuda_sm70_shflsync_bfly_p) ;  /* 0x0000127000007944 */ /* 0x006fea0003c00000 */
[----:B------:R-:W-:Y:S01]  /*27970*/  FADD.FTZ R10, R4, R0 ;  /* 0x00000000040a7221 */ /* 0x000fe20000010000 */
[----:B------:R-:W-:Y:S02]  /*27980*/  MOV R4, R214 ;  /* 0x000000d600047202 */ /* 0x000fe40000000f00 */
[----:B------:R-:W-:Y:S02]  /*27990*/  MOV R0, 0x2 ;  /* 0x0000000200007802 */ /* 0x000fe40000000f00 */
[----:B------:R-:W-:Y:S02]  /*279a0*/  MOV R2, 0x279c0 ;  /* 0x000279c000027802 */ /* 0x000fe40000000f00 */
[----:B------:R-:W-:Y:S05]  /*279b0*/  CALL.REL.NOINC `($__internal_40_$__cuda_sm70_shflsync_bfly_p) ;  /* 0x0000122000007944 */ /* 0x000fea0003c00000 */
[----:B------:R-:W-:Y:S01]  /*279c0*/  FADD.FTZ R4, R214, R0 ;  /* 0x00000000d6047221 */ /* 0x000fe20000010000 */
[----:B------:R-:W-:Y:S02]  /*279d0*/  MOV R0, 0x1 ;  /* 0x0000000100007802 */ /* 0x000fe40000000f00 */
[----:B------:R-:W-:-:S02]  /*279e0*/  MOV R2, 0x27a00 ;  /* 0x00027a0000027802 */ /* 0x000fc40000000f00 */
[----:B------:R-:W-:Y:S05]  /*279f0*/  CALL.REL.NOINC `($__internal_40_$__cuda_sm70_shflsync_bfly_p) ;  /* 0x000011e000007944 */ /* 0x000fea0003c00000 */
[----:B------:R-:W-:Y:S01]  /*27a00*/  FADD.FTZ R9, R4, R0 ;  /* 0x0000000004097221 */ /* 0x000fe20000010000 */
[----:B------:R-:W-:-:S02]  /*27a10*/  MOV R4, R232 ;  /* 0x000000e800047202 */ /* 0x000fc40000000f00 */
[----:B------:R-:W-:Y:S02]  /*27a20*/  MOV R0, 0x2 ;  /* 0x0000000200007802 */ /* 0x000fe40000000f00 */
[----:B------:R-:W-:Y:S02]  /*27a30*/  MOV R2, 0x27a50 ;  /* 0x00027a5000027802 */ /* 0x000fe40000000f00 */
[----:B------:R-:W-:Y:S05]  /*27a40*/  CALL.REL.NOINC `($__internal_40_$__cuda_sm70_shflsync_bfly_p) ;  /* 0x0000119000007944 */ /* 0x000fea0003c00000 */
[----:B------:R-:W-:Y:S01]  /*27a50*/  FADD.FTZ R8, R232, R0 ;  /* 0x00000000e8087221 */ /* 0x000fe20000010000 */
[----:B------:R-:W-:Y:S02]  /*27a60*/  MOV R0, 0x1 ;  /* 0x0000000100007802 */ /* 0x000fe40000000f00 */
[----:B------:R-:W-:Y:S02]  /*27a70*/  MOV R2, 0x27aa0 ;  /* 0x00027aa000027802 */ /* 0x000fe40000000f00 */
[----:B------:R-:W-:Y:S02]  /*27a80*/  MOV R4, R8 ;  /* 0x0000000800047202 */ /* 0x000fe40000000f00 */
[----:B------:R-:W-:Y:S05]  /*27a90*/  CALL.REL.NOINC `($__internal_40_$__cuda_sm70_shflsync_bfly_p) ;  /* 0x0000114000007944 */ /* 0x000fea0003c00000 */
[----:B------:R-:W-:Y:S01]  /*27aa0*/  FADD.FTZ R8, R8, R0 ;  /* 0x0000000008087221 */ /* 0x000fe20000010000 */
[----:B------:R-:W-:Y:S02]  /*27ab0*/  MOV R4, R233 ;  /* 0x000000e900047202 */ /* 0x000fe40000000f00 */
[----:B------:R-:W-:-:S02]  /*27ac0*/  MOV R0, 0x2 ;  /* 0x0000000200007802 */ /* 0x000fc40000000f00 */
[----:B------:R-:W-:Y:S02]  /*27ad0*/  MOV R2, 0x27af0 ;  /* 0x00027af000027802 */ /* 0x000fe40000000f00 */
[----:B------:R-:W-:Y:S05]  /*27ae0*/  CALL.REL.NOINC `($__internal_40_$__cuda_sm70_shflsync_bfly_p) ;  /* 0x000010f000007944 */ /* 0x000fea0003c00000 */
[----:B------:R-:W-:Y:S01]  /*27af0*/  FADD.FTZ R11, R233, R0 ;  /* 0x00000000e90b7221 */ /* 0x000fe20000010000 */
[----:B------:R-:W-:Y:S02]  /*27b00*/  MOV R0, 0x1 ;  /* 0x0000000100007802 */ /* 0x000fe40000000f00 */
[----:B------:R-:W-:Y:S02]  /*27b10*/  MOV R2, 0x27b40 ;  /* 0x00027b4000027802 */ /* 0x000fe40000000f00 */
[----:B------:R-:W-:Y:S02]  /*27b20*/  MOV R4, R11 ;  /* 0x0000000b00047202 */ /* 0x000fe40000000f00 */
[----:B------:R-:W-:Y:S05]  /*27b30*/  CALL.REL.NOINC `($__internal_40_$__cuda_sm70_shflsync_bfly_p) ;  /* 0x000010a000007944 */ /* 0x000fea0003c00000 */
[----:B------:R-:W-:Y:S01]  /*27b40*/  MOV R12, R0 ;  /* 0x00000000000c7202 */ /* 0x000fe20000000f00 */
[----:B------:R-:W-:Y:S05]  /*27b50*/  BRA `(.L_x_3036) ;  /* 0xffff845000007947 */ /* 0x000fea000383ffff */
.L_x_2922:
[----:B--23--:R-:W-:Y:S01]  /*27b60*/  IMAD.MOV.U32 R216, RZ, RZ, R5 ;  /* 0x000000ffffd87224 */ /* 0x00cfe200078e0005 */
[----:B------:R-:W-:Y:S01]  /*27b70*/  MOV R2, RZ ;  /* 0x000000ff00027202 */ /* 0x000fe20000000f00 */
[----:B------:R-:W-:Y:S01]  /*27b80*/  IMAD.MOV.U32 R217, RZ, RZ, 0x1c1f ;  /* 0x00001c1fffd97424 */ /* 0x000fe200078e00ff */
[----:B------:R-:W-:Y:S02]  /*27b90*/  MOV R3, 0x27bb0 ;  /* 0x00027bb000037802 */ /* 0x000fe40000000f00 */
[----:B-1--4-:R-:W-:Y:S05]  /*27ba0*/  CALL.REL.NOINC `($__internal_41_$__cuda_sm70_shflsync_idx_p) ;  /* 0x0000109000007944 */ /* 0x012fea0003c00000 */
[----:B------:R-:W-:Y:S01]  /*27bb0*/  MOV R6, R217 ;  /* 0x000000d900067202 */ /* 0x000fe20000000f00 */
[----:B------:R-:W-:Y:S05]  /*27bc0*/  BRA `(.L_x_3037) ;  /* 0xffff9e6000007947 */ /* 0x000fea000383ffff */
.L_x_2923:
[----:B------:R-:W-:Y:S01]  /*27bd0*/  IMAD.MOV.U32 R216, RZ, RZ, R12 ;  /* 0x000000ffffd87224 */ /* 0x000fe200078e000c */
[----:B------:R-:W-:Y:S01]  /*27be0*/  MOV R2, RZ ;  /* 0x000000ff00027202 */ /* 0x000fe20000000f00 */
[----:B------:R-:W-:Y:S01]  /*27bf0*/  IMAD.MOV.U32 R217, RZ, RZ, 0x1c1f ;  /* 0x00001c1fffd97424 */ /* 0x000fe200078e00ff */
[----:B------:R-:W-:-:S02]  /*27c00*/  MOV R3, 0x27c20 ;  /* 0x00027c2000037802 */ /* 0x000fc40000000f00 */
[----:B-1234-:R-:W-:Y:S05]  /*27c10*/  CALL.REL.NOINC `($__internal_41_$__cuda_sm70_shflsync_idx_p) ;  /* 0x0000102000007944 */ /* 0x01efea0003c00000 */
[----:B------:R-:W-:Y:S01]  /*27c20*/  MOV R2, R217 ;  /* 0x000000d900027202 */ /* 0x000fe20000000f00 */
[----:B------:R-:W-:Y:S05]  /*27c30*/  BRA `(.L_x_3038) ;  /* 0xffff9e1000007947 */ /* 0x000fea000383ffff */
.L_x_2926:
[----:B------:R-:W-:Y:S01]  /*27c40*/  IMAD.MOV.U32 R216, RZ, RZ, R5 ;  /* 0x000000ffffd87224 */ /* 0x000fe200078e0005 */
[----:B-1--4-:R-:W-:Y:S01]  /*27c50*/  MOV R2, 0x1 ;  /* 0x0000000100027802 */ /* 0x012fe20000000f00 */
[----:B------:R-:W-:Y:S01]  /*27c60*/  IMAD.MOV.U32 R217, RZ, RZ, 0x1c1f ;  /* 0x00001c1fffd97424 */ /* 0x000fe200078e00ff */
[----:B------:R-:W-:-:S02]  /*27c70*/  MOV R3, 0x27c90 ;  /* 0x00027c9000037802 */ /* 0x000fc40000000f00 */
[----:B--23--:R-:W-:Y:S05]  /*27c80*/  CALL.REL.NOINC `($__internal_41_$__cuda_sm70_shflsync_idx_p) ;  /* 0x00000fb000007944 */ /* 0x00cfea0003c00000 */
        /* <DEDUP_REMOVED lines=8> */
.L_x_2929:
[----:B------:R-:W-:Y:S01]  /*27d10*/  IMAD.MOV.U32 R216, RZ, RZ, R5 ;  /* 0x000000ffffd87224 */ /* 0x000fe200078e0005 */
[----:B-1----:R-:W-:Y:S01]  /*27d20*/  MOV R2, 0x2 ;  /* 0x0000000200027802 */ /* 0x002fe20000000f00 */
[----:B------:R-:W-:Y:S01]  /*27d30*/  IMAD.MOV.U32 R217, RZ, RZ, 0x1c1f ;  /* 0x00001c1fffd97424 */ /* 0x000fe200078e00ff */
[----:B------:R-:W-:Y:S02]  /*27d40*/  MOV R3, 0x27d60 ;  /* 0x00027d6000037802 */ /* 0x000fe40000000f00 */
[----:B--23--:R-:W-:Y:S05]  /*27d50*/  CALL.REL.NOINC `($__internal_41_$__cuda_sm70_shflsync_idx_p) ;  /* 0x00000ee000007944 */ /* 0x00cfea0003c00000 */
[----:B------:R-:W-:Y:S01]  /*27d60*/  MOV R6, R217 ;  /* 0x000000d900067202 */ /* 0x000fe20000000f00 */
[----:B------:R-:W-:Y:S05]  /*27d70*/  BRA `(.L_x_3040) ;  /* 0xffff9fb000007947 */ /* 0x000fea000383ffff */
.L_x_2930:
[----:B------:R-:W-:Y:S01]  /*27d80*/  IMAD.MOV.U32 R216, RZ, RZ, R12 ;  /* 0x000000ffffd87224 */ /* 0x000fe200078e000c */
[----:B-1----:R-:W-:Y:S01]  /*27d90*/  MOV R2, 0x2 ;  /* 0x0000000200027802 */ /* 0x002fe20000000f00 */
[----:B------:R-:W-:Y:S01]  /*27da0*/  IMAD.MOV.U32 R217, RZ, RZ, 0x1c1f ;  /* 0x00001c1fffd97424 */ /* 0x000fe200078e00ff */
[----:B------:R-:W-:Y:S02]  /*27db0*/  MOV R3, 0x27dd0 ;  /* 0x00027dd000037802 */ /* 0x000fe40000000f00 */
[----:B--234-:R-:W-:Y:S05]  /*27dc0*/  CALL.REL.NOINC `($__internal_41_$__cuda_sm70_shflsync_idx_p) ;  /* 0x00000e7000007944 */ /* 0x01cfea0003c00000 */
[----:B------:R-:W-:Y:S01]  /*27dd0*/  MOV R2, R217 ;  /* 0x000000d900027202 */ /* 0x000fe20000000f00 */
[----:B------:R-:W-:Y:S05]  /*27de0*/  BRA `(.L_x_3041) ;  /* 0xffff9f6000007947 */ /* 0x000fea000383ffff */
.L_x_2933:
[----:B------:R-:W-:Y:S01]  /*27df0*/  IMAD.MOV.U32 R216, RZ, RZ, R5 ;  /* 0x000000ffffd87224 */ /* 0x000fe200078e0005 */
[----:B-12---:R-:W-:Y:S01]  /*27e00*/  MOV R2, 0x3 ;  /* 0x0000000300027802 */ /* 0x006fe20000000f00 */
[----:B------:R-:W-:Y:S01]  /*27e10*/  IMAD.MOV.U32 R217, RZ, RZ, 0x1c1f ;  /* 0x00001c1fffd97424 */ /* 0x000fe200078e00ff */
[----:B------:R-:W-:-:S02]  /*27e20*/  MOV R3, 0x27e40 ;  /* 0x00027e4000037802 */ /* 0x000fc40000000f00 */
[----:B---34-:R-:W-:Y:S05]  /*27e30*/  CALL.REL.NOINC `($__internal_41_$__cuda_sm70_shflsync_idx_p) ;  /* 0x00000e0000007944 */ /* 0x018fea0003c00000 */
        /* <DEDUP_REMOVED lines=8> */
.L_x_2935:
[----:B------:R-:W-:Y:S01]  /*27ec0*/  IMAD.MOV.U32 R216, RZ, RZ, R5 ;  /* 0x000000ffffd87224 */ /* 0x000fe200078e0005 */
[----:B------:R-:W-:Y:S01]  /*27ed0*/  MOV R2, RZ ;  /* 0x000000ff00027202 */ /* 0x000fe20000000f00 */
[----:B------:R-:W-:Y:S01]  /*27ee0*/  IMAD.MOV.U32 R217, RZ, RZ, 0x1c1f ;  /* 0x00001c1fffd97424 */ /* 0x000fe200078e00ff */
[----:B------:R-:W-:Y:S02]  /*27ef0*/  MOV R3, 0x27f10 ;  /* 0x00027f1000037802 */ /* 0x000fe40000000f00 */
[----:B------:R-:W-:Y:S05]  /*27f00*/  CALL.REL.NOINC `($__internal_41_$__cuda_sm70_shflsync_idx_p) ;  /* 0x00000d3000007944 */ /* 0x000fea0003c00000 */
[----:B------:R-:W-:Y:S01]  /*27f10*/  MOV R4, R217 ;  /* 0x000000d900047202 */ /* 0x000fe20000000f00 */
[----:B------:R-:W-:Y:S05]  /*27f20*/  BRA `(.L_x_3043) ;  /* 0xffffa30000007947 */ /* 0x000fea000383ffff */
.L_x_2936:
[----:B------:R-:W-:Y:S01]  /*27f30*/  IMAD.MOV.U32 R216, RZ, RZ, R6 ;  /* 0x000000ffffd87224 */ /* 0x000fe200078e0006 */
[----:B------:R-:W-:Y:S01]  /*27f40*/  MOV R2, RZ ;  /* 0x000000ff00027202 */ /* 0x000fe20000000f00 */
[----:B------:R-:W-:Y:S01]  /*27f50*/  IMAD.MOV.U32 R217, RZ, RZ, 0x1c1f ;  /* 0x00001c1fffd97424 */ /* 0x000fe200078e00ff */
[----:B------:R-:W-:Y:S02]  /*27f60*/  MOV R3, 0x27f80 ;  /* 0x00027f8000037802 */ /* 0x000fe40000000f00 */
[----:B-12---:R-:W-:Y:S05]  /*27f70*/  CALL.REL.NOINC `($__internal_41_$__cuda_sm70_shflsync_idx_p) ;  /* 0x00000cc000007944 */ /* 0x006fea0003c00000 */
[----:B------:R-:W-:Y:S01]  /*27f80*/  MOV R0, R217 ;  /* 0x000000d900007202 */ /* 0x000fe20000000f00 */
[----:B------:R-:W-:Y:S05]  /*27f90*/  BRA `(.L_x_3044) ;  /* 0xffffa2b000007947 */ /* 0x000fea000383ffff */
.L_x_2939:
[----:B------:R-:W-:Y:S01]  /*27fa0*/  IMAD.MOV.U32 R216, RZ, RZ, R5 ;  /* 0x000000ffffd87224 */ /* 0x000fe200078e0005 */
[----:B----4-:R-:W-:Y:S01]  /*27fb0*/  MOV R2, 0x1 ;  /* 0x0000000100027802 */ /* 0x010fe20000000f00 */
[----:B------:R-:W-:Y:S01]  /*27fc0*/  IMAD.MOV.U32 R217, RZ, RZ, 0x1c1f ;  /* 0x00001c1fffd97424 */ /* 0x000fe200078e00ff */
[----:B------:R-:W-:-:S02]  /*27fd0*/  MOV R3, 0x27ff0 ;  /* 0x00027ff000037802 */ /* 0x000fc40000000f00 */
[----:B-123--:R-:W-:Y:S05]  /*27fe0*/  CALL.REL.NOINC `($__internal_41_$__cuda_sm70_shflsync_idx_p) ;  /* 0x00000c5000007944 */ /* 0x00efea0003c00000 */
        /* <DEDUP_REMOVED lines=8> */
.L_x_2942:
[----:B------:R-:W-:Y:S01]  /*28070*/  IMAD.MOV.U32 R216, RZ, RZ, R5 ;  /* 0x000000ffffd87224 */ /* 0x000fe200078e0005 */
[----:B----4-:R-:W-:Y:S01]  /*28080*/  MOV R2, 0x2 ;  /* 0x0000000200027802 */ /* 0x010fe20000000f00 */
[----:B------:R-:W-:Y:S01]  /*28090*/  IMAD.MOV.U32 R217, RZ, RZ, 0x1c1f ;  /* 0x00001c1fffd97424 */ /* 0x000fe200078e00ff */
[----:B------:R-:W-:Y:S02]  /*280a0*/  MOV R3, 0x280c0 ;  /* 0x000280c000037802 */ /* 0x000fe40000000f00 */
[----:B-123--:R-:W-:Y:S05]  /*280b0*/  CALL.REL.NOINC `($__internal_41_$__cuda_sm70_shflsync_idx_p) ;  /* 0x00000b8000007944 */ /* 0x00efea0003c00000 */
[----:B------:R-:W-:Y:S01]  /*280c0*/  MOV R4, R217 ;  /* 0x000000d900047202 */ /* 0x000fe20000000f00 */
[----:B------:R-:W-:Y:S05]  /*280d0*/  BRA `(.L_x_3046) ;  /* 0xffffac6000007947 */ /* 0x000fea000383ffff */
.L_x_2943:
[----:B------:R-:W-:Y:S01]  /*280e0*/  IMAD.MOV.U32 R216, RZ, RZ, R6 ;  /* 0x000000ffffd87224 */ /* 0x000fe200078e0006 */
[----:B----4-:R-:W-:Y:S01]  /*280f0*/  MOV R2, 0x2 ;  /* 0x0000000200027802 */ /* 0x010fe20000000f00 */
[----:B------:R-:W-:Y:S01]  /*28100*/  IMAD.MOV.U32 R217, RZ, RZ, 0x1c1f ;  /* 0x00001c1fffd97424 */ /* 0x000fe200078e00ff */
[----:B------:R-:W-:Y:S02]  /*28110*/  MOV R3, 0x28130 ;  /* 0x0002813000037802 */ /* 0x000fe40000000f00 */
[----:B-123--:R-:W-:Y:S05]  /*28120*/  CALL.REL.NOINC `($__internal_41_$__cuda_sm70_shflsync_idx_p) ;  /* 0x00000b1000007944 */ /* 0x00efea0003c00000 */
[----:B------:R-:W-:Y:S01]  /*28130*/  MOV R0, R217 ;  /* 0x000000d900007202 */ /* 0x000fe20000000f00 */
[----:B------:R-:W-:Y:S05]  /*28140*/  BRA `(.L_x_3047) ;  /* 0xffffac1000007947 */ /* 0x000fea000383ffff */
.L_x_2946:
[----:B------:R-:W-:Y:S01]  /*28150*/  IMAD.MOV.U32 R216, RZ, RZ, R5 ;  /* 0x000000ffffd87224 */ /* 0x000fe200078e0005 */
[----:B---3--:R-:W-:Y:S01]  /*28160*/  MOV R2, 0x3 ;  /* 0x0000000300027802 */ /* 0x008fe20000000f00 */
[----:B------:R-:W-:Y:S01]  /*28170*/  IMAD.MOV.U32 R217, RZ, RZ, 0x1c1f ;  /* 0x00001c1fffd97424 */ /* 0x000fe200078e00ff */
[----:B------:R-:W-:-:S02]  /*28180*/  MOV R3, 0x281a0 ;  /* 0x000281a000037802 */ /* 0x000fc40000000f00 */
        /* <DEDUP_REMOVED lines=9> */
.L_x_2950:
[----:B------:R-:W-:Y:S01]  /*28220*/  IMAD.MOV.U32 R216, RZ, RZ, R5 ;  /* 0x000000ffffd87224 */ /* 0x000fe200078e0005 */
[----:B------:R-:W-:Y:S01]  /*28230*/  MOV R2, RZ ;  /* 0x000000ff00027202 */ /* 0x000fe20000000f00 */
[----:B------:R-:W-:Y:S01]  /*28240*/  IMAD.MOV.U32 R217, RZ, RZ, 0x1c1f ;  /* 0x00001c1fffd97424 */ /* 0x000fe200078e00ff */
[----:B------:R-:W-:Y:S02]  /*28250*/  MOV R3, 0x28270 ;  /* 0x0002827000037802 */ /* 0x000fe40000000f00 */
[----:B------:R-:W-:Y:S05]  /*28260*/  CALL.REL.NOINC `($__internal_41_$__cuda_sm70_shflsync_idx_p) ;  /* 0x000009d000007944 */ /* 0x000fea0003c00000 */
[----:B------:R-:W-:Y:S01]  /*28270*/  MOV R4, R217 ;  /* 0x000000d900047202 */ /* 0x000fe20000000f00 */
[----:B------:R-:W-:Y:S05]  /*28280*/  BRA `(.L_x_3049) ;  /* 0xffffbdb000007947 */ /* 0x000fea000383ffff */
.L_x_2951:
[----:B------:R-:W-:Y:S01]  /*28290*/  IMAD.MOV.U32 R216, RZ, RZ, R13 ;  /* 0x000000ffffd87224 */ /* 0x000fe200078e000d */
[----:B------:R-:W-:Y:S01]  /*282a0*/  MOV R2, RZ ;  /* 0x000000ff00027202 */ /* 0x000fe20000000f00 */
[----:B------:R-:W-:Y:S01]  /*282b0*/  IMAD.MOV.U32 R217, RZ, RZ, 0x1c1f ;  /* 0x00001c1fffd97424 */ /* 0x000fe200078e00ff */
[----:B------:R-:W-:Y:S02]  /*282c0*/  MOV R3, 0x282e0 ;  /* 0x000282e000037802 */ /* 0x000fe40000000f00 */
[----:B-12---:R-:W-:Y:S05]  /*282d0*/  CALL.REL.NOINC `($__internal_41_$__cuda_sm70_shflsync_idx_p) ;  /* 0x0000096000007944 */ /* 0x006fea0003c00000 */
[----:B------:R-:W-:Y:S01]  /*282e0*/  MOV R0, R217 ;  /* 0x000000d900007202 */ /* 0x000fe20000000f00 */
[----:B------:R-:W-:Y:S05]  /*282f0*/  BRA `(.L_x_3050) ;  /* 0xffffbd6000007947 */ /* 0x000fea000383ffff */
.L_x_2954:
[----:B------:R-:W-:Y:S01]  /*28300*/  IMAD.MOV.U32 R216, RZ, RZ, R5 ;  /* 0x000000ffffd87224 */ /* 0x000fe200078e0005 */
[----:B-1----:R-:W-:Y:S01]  /*28310*/  MOV R2, 0x1 ;  /* 0x0000000100027802 */ /* 0x002fe20000000f00 */
[----:B------:R-:W-:Y:S01]  /*28320*/  IMAD.MOV.U32 R217, RZ, RZ, 0x1c1f ;  /* 0x00001c1fffd97424 */ /* 0x000fe200078e00ff */
[----:B------:R-:W-:-:S02]  /*28330*/  MOV R3, 0x28350 ;  /* 0x0002835000037802 */ /* 0x000fc40000000f00 */
[----:B--234-:R-:W-:Y:S05]  /*28340*/  CALL.REL.NOINC `($__internal_41_$__cuda_sm70_shflsync_idx_p) ;  /* 0x000008f000007944 */ /* 0x01cfea0003c00000 */
        /* <DEDUP_REMOVED lines=8> */
.L_x_2957:
[----:B------:R-:W-:Y:S01]  /*283d0*/  IMAD.MOV.U32 R216, RZ, RZ, R5 ;  /* 0x000000ffffd87224 */ /* 0x000fe200078e0005 */
[----:B-1----:R-:W-:Y:S01]  /*283e0*/  MOV R2, 0x2 ;  /* 0x0000000200027802 */ /* 0x002fe20000000f00 */
[----:B------:R-:W-:Y:S01]  /*283f0*/  IMAD.MOV.U32 R217, RZ, RZ, 0x1c1f ;  /* 0x00001c1fffd97424 */ /* 0x000fe200078e00ff */
[----:B------:R-:W-:Y:S02]  /*28400*/  MOV R3, 0x28420 ;  /* 0x0002842000037802 */ /* 0x000fe40000000f00 */
[----:B--234-:R-:W-:Y:S05]  /*28410*/  CALL.REL.NOINC `($__internal_41_$__cuda_sm70_shflsync_idx_p) ;  /* 0x0000082000007944 */ /* 0x01cfea0003c00000 */
[----:B------:R-:W-:Y:S01]  /*28420*/  MOV R4, R217 ;  /* 0x000000d900047202 */ /* 0x000fe20000000f00 */
[----:B------:R-:W-:Y:S05]  /*28430*/  BRA `(.L_x_3052) ;  /* 0xffffbf1000007947 */ /* 0x000fea000383ffff */
.L_x_2958:
[----:B------:R-:W-:Y:S01]  /*28440*/  IMAD.MOV.U32 R216, RZ, RZ, R13 ;  /* 0x000000ffffd87224 */ /* 0x000fe200078e000d */
[----:B-1----:R-:W-:Y:S01]  /*28450*/  MOV R2, 0x2 ;  /* 0x0000000200027802 */ /* 0x002fe20000000f00 */
[----:B------:R-:W-:Y:S01]  /*28460*/  IMAD.MOV.U32 R217, RZ, RZ, 0x1c1f ;  /* 0x00001c1fffd97424 */ /* 0x000fe200078e00ff */
[----:B------:R-:W-:Y:S02]  /*28470*/  MOV R3, 0x28490 ;  /* 0x0002849000037802 */ /* 0x000fe40000000f00 */
[----:B--234-:R-:W-:Y:S05]  /*28480*/  CALL.REL.NOINC `($__internal_41_$__cuda_sm70_shflsync_idx_p) ;  /* 0x000007b000007944 */ /* 0x01cfea0003c00000 */
[----:B------:R-:W-:Y:S01]  /*28490*/  MOV R0, R217 ;  /* 0x000000d900007202 */ /* 0x000fe20000000f00 */
[----:B------:R-:W-:Y:S05]  /*284a0*/  BRA `(.L_x_3053) ;  /* 0xffffbec000007947 */ /* 0x000fea000383ffff */
.L_x_2961:
        /* <DEDUP_REMOVED lines=13> */
.L_x_2963:
[----:B------:R-:W-:Y:S01]  /*28580*/  IMAD.MOV.U32 R216, RZ, RZ, R76 ;  /* 0x000000ffffd87224 */ /* 0x000fe200078e004c */
[----:B------:R-:W-:Y:S01]  /*28590*/  MOV R2, RZ ;  /* 0x000000ff00027202 */ /* 0x000fe20000000f00 */
[----:B------:R-:W-:Y:S01]  /*285a0*/  IMAD.MOV.U32 R217, RZ, RZ, 0x1f ;  /* 0x0000001fffd97424 */ /* 0x000fe200078e00ff */
[----:B------:R-:W-:Y:S02]  /*285b0*/  MOV R3, 0x285d0 ;  /* 0x000285d000037802 */ /* 0x000fe40000000f00 */
[----:B------:R-:W-:Y:S05]  /*285c0*/  CALL.REL.NOINC `($__internal_41_$__cuda_sm70_shflsync_idx_p) ;  /* 0x0000067000007944 */ /* 0x000fea0003c00000 */
[----:B------:R-:W-:Y:S01]  /*285d0*/  MOV R10, R217 ;  /* 0x000000d9000a7202 */ /* 0x000fe20000000f00 */
[----:B------:R-:W-:Y:S05]  /*285e0*/  BRA `(.L_x_3055) ;  /* 0xffffc13000007947 */ /* 0x000fea000383ffff */
.L_x_2964:
[----:B------:R-:W-:Y:S01]  /*285f0*/  IMAD.MOV.U32 R216, RZ, RZ, R76 ;  /* 0x000000ffffd87224 */ /* 0x000fe200078e004c */
[----:B------:R-:W-:Y:S01]  /*28600*/  MOV R2, 0x1 ;  /* 0x0000000100027802 */ /* 0x000fe20000000f00 */
[----:B------:R-:W-:Y:S01]  /*28610*/  IMAD.MOV.U32 R217, RZ, RZ, 0x1f ;  /* 0x0000001fffd97424 */ /* 0x000fe200078e00ff */
[----:B------:R-:W-:Y:S02]  /*28620*/  MOV R3, 0x28640 ;  /* 0x0002864000037802 */ /* 0x000fe40000000f00 */
[----:B-12---:R-:W-:Y:S05]  /*28630*/  CALL.REL.NOINC `($__internal_41_$__cuda_sm70_shflsync_idx_p) ;  /* 0x0000060000007944 */ /* 0x006fea0003c00000 */
[----:B------:R-:W-:Y:S01]  /*28640*/  MOV R9, R217 ;  /* 0x000000d900097202 */ /* 0x000fe20000000f00 */
[----:B------:R-:W-:Y:S05]  /*28650*/  BRA `(.L_x_3056) ;  /* 0xffffc0e000007947 */ /* 0x000fea000383ffff */
.L_x_2965:
[----:B------:R-:W-:Y:S02]  /*28660*/  MOV R3, 0x1 ;  /* 0x0000000100037802 */ /* 0x000fe40000000f00 */
[----:B------:R-:W-:-:S02]  /*28670*/  MOV R2, 0x28690 ;  /* 0x0002869000027802 */ /* 0x000fc40000000f00 */
[----:B-1234-:R-:W-:Y:S05]  /*28680*/  CALL.REL.NOINC `($__internal_42_$__cuda_sm70_shflsync_up_p) ;  /* 0x0000061000007944 */ /* 0x01efea0003c00000 */
[----:B------:R-:W-:Y:S05]  /*28690*/  BRA `(.L_x_3057) ;  /* 0xffffc1d000007947 */ /* 0x000fea000383ffff */
.L_x_2966:
[----:B------:R-:W-:Y:S02]  /*286a0*/  MOV R3, 0x2 ;  /* 0x0000000200037802 */ /* 0x000fe40000000f00 */
[----:B------:R-:W-:-:S02]  /*286b0*/  MOV R2, 0x286d0 ;  /* 0x000286d000027802 */ /* 0x000fc40000000f00 */
[----:B--2-4-:R-:W-:Y:S05]  /*286c0*/  CALL.REL.NOINC `($__internal_42_$__cuda_sm70_shflsync_up_p) ;  /* 0x000005d000007944 */ /* 0x014fea0003c00000 */
        /* <DEDUP_REMOVED lines=24> */
.L_x_2970:
[----:B------:R-:W-:Y:S02]  /*28850*/  MOV R3, 0x1 ;  /* 0x0000000100037802 */ /* 0x000fe40000000f00 */
[----:B------:R-:W-:Y:S02]  /*28860*/  MOV R2, 0x28880 ;  /* 0x0002888000027802 */ /* 0x000fe40000000f00 */
[----:B------:R-:W-:Y:S05]  /*28870*/  CALL.REL.NOINC `($__internal_42_$__cuda_sm70_shflsync_up_p) ;  /* 0x0000042000007944 */ /* 0x000fea0003c00000 */
[----:B------:R-:W-:Y:S01]  /*28880*/  MOV R2, R4 ;  /* 0x0000000400027202 */ /* 0x000fe20000000f00 */
[----:B------:R-:W-:Y:S05]  /*28890*/  BRA `(.L_x_3059) ;  /* 0xffffc24000007947 */ /* 0x000fea000383ffff */
.L_x_2971:
        /* <DEDUP_REMOVED lines=27> */
.L_x_2973:
[----:B------:R-:W-:Y:S02]  /*28a50*/  SEL R0, RZ, 0x1, P0 ;  /* 0x00000001ff007807 */ /* 0x000fe40000000000 */
[----:B------:R-:W-:Y:S02]  /*28a60*/  MOV R2, 0x28a80 ;  /* 0x00028a8000027802 */ /* 0x000fe40000000f00 */
[----:B-1----:R-:W-:Y:S05]  /*28a70*/  CALL.REL.NOINC `($__internal_43_$__cuda_sm70_votesync_ballot) ;  /* 0x0000028000007944 */ /* 0x002fea0003c00000 */
[----:B------:R-:W-:Y:S01]  /*28a80*/  MOV R11, R0 ;  /* 0x00000000000b7202 */ /* 0x000fe20000000f00 */
[----:B------:R-:W-:Y:S05]  /*28a90*/  BRA `(.L_x_3061) ;  /* 0xffffc1d000007947 */ /* 0x000fea000383ffff */
.L_x_2974:
[----:B------:R-:W-:Y:S01]  /*28aa0*/  IMAD.MOV.U32 R216, RZ, RZ, R6 ;  /* 0x000000ffffd87224 */ /* 0x000fe200078e0006 */
[----:B------:R-:W-:Y:S01]  /*28ab0*/  MOV R2, R5 ;  /* 0x0000000500027202 */ /* 0x000fe20000000f00 */
[----:B------:R-:W-:Y:S01]  /*28ac0*/  IMAD.MOV.U32 R217, RZ, RZ, 0x1f ;  /* 0x0000001fffd97424 */ /* 0x000fe200078e00ff */
[----:B------:R-:W-:Y:S02]  /*28ad0*/  MOV R3, 0x28af0 ;  /* 0x00028af000037802 */ /* 0x000fe40000000f00 */
[----:B-12---:R-:W-:Y:S05]  /*28ae0*/  CALL.REL.NOINC `($__internal_41_$__cuda_sm70_shflsync_idx_p) ;  /* 0x0000015000007944 */ /* 0x006fea0003c00000 */
[----:B------:R-:W-:Y:S01]  /*28af0*/  IMAD.MOV.U32 R6, RZ, RZ, R217 ;  /* 0x000000ffff067224 */ /* 0x000fe200078e00d9 */
[----:B------:R-:W-:Y:S01]  /*28b00*/  MOV R2, R5 ;  /* 0x0000000500027202 */ /* 0x000fe20000000f00 */
[----:B------:R-:W-:Y:S01]  /*28b10*/  IMAD.MOV.U32 R216, RZ, RZ, R8 ;  /* 0x000000ffffd87224 */ /* 0x000fe200078e0008 */
[----:B------:R-:W-:-:S02]  /*28b20*/  MOV R217, 0x1f ;  /* 0x0000001f00d97802 */ /* 0x000fc40000000f00 */
[----:B------:R-:W-:Y:S02]  /*28b30*/  MOV R3, 0x28b50 ;  /* 0x00028b5000037802 */ /* 0x000fe40000000f00 */
[----:B------:R-:W-:Y:S05]  /*28b40*/  CALL.REL.NOINC `($__internal_41_$__cuda_sm70_shflsync_idx_p) ;  /* 0x000000f000007944 */ /* 0x000fea0003c00000 */
[----:B------:R-:W-:Y:S01]  /*28b50*/  MOV R0, R217 ;  /* 0x000000d900007202 */ /* 0x000fe20000000f00 */
[----:B------:R-:W-:Y:S05]  /*28b60*/  BRA `(.L_x_3062) ;  /* 0xffffc17000007947 */ /* 0x000fea000383ffff */
.L_x_2977:
[----:B------:R-:W-:Y:S01]  /*28b70*/  IMAD.MOV.U32 R216, RZ, RZ, R4 ;  /* 0x000000ffffd87224 */ /* 0x000fe200078e0004 */
[----:B------:R-:W-:Y:S01]  /*28b80*/  MOV R2, R5 ;  /* 0x0000000500027202 */ /* 0x000fe20000000f00 */
[----:B------:R-:W-:Y:S01]  /*28b90*/  IMAD.MOV.U32 R217, RZ, RZ, 0x1f ;  /* 0x0000001fffd97424 */ /* 0x000fe200078e00ff */
[----:B------:R-:W-:Y:S02]  /*28ba0*/  MOV R3, 0x28bc0 ;  /* 0x00028bc000037802 */ /* 0x000fe40000000f00 */
[----:B-12-4-:R-:W-:Y:S05]  /*28bb0*/  CALL.REL.NOINC `($__internal_41_$__cuda_sm70_shflsync_idx_p) ;  /* 0x0000008000007944 */ /* 0x016fea0003c00000 */
[----:B------:R-:W-:Y:S01]  /*28bc0*/  MOV R12, R217 ;  /* 0x000000d9000c7202 */ /* 0x000fe20000000f00 */
[----:B------:R-:W-:Y:S05]  /*28bd0*/  BRA `(.L_x_2976) ;  /* 0xffffc16000007947 */ /* 0x000fea000383ffff */
        .weak           $__internal_40_$__cuda_sm70_shflsync_bfly_p
        .type           $__internal_40_$__cuda_sm70_shflsync_bfly_p,@function
        .size           $__internal_40_$__cuda_sm70_shflsync_bfly_p,($__internal_41_$__cuda_sm70_shflsync_idx_p - $__internal_40_$__cuda_sm70_shflsync_bfly_p)
$__internal_40_$__cuda_sm70_shflsync_bfly_p:
[----:B------:R-:W-:Y:S02]  /*28be0*/  MOV R173, 0xffffffff ;  /* 0xffffffff00ad7802 */ /* 0x000fe40000000f00 */
[----:B------:R-:W-:Y:S02]  /*28bf0*/  MOV R3, 0x1f ;  /* 0x0000001f00037802 */ /* 0x000fe40000000f00 */
[----:B------:R-:W-:Y:S04]  /*28c00*/  WARPSYNC R173 ;  /* 0x000000ad00007348 */ /* 0x000fe80003800000 */
[----:B------:R1:W2:Y:S02]  /*28c10*/  SHFL.BFLY PT, R0, R4, R0, R3 ;  /* 0x0c00000004007389 */ /* 0x0002a400000e0003 */
[----:B-1----:R-:W-:-:S04]  /*28c20*/  MOV R3, 0x0 ;  /* 0x0000000000037802 */ /* 0x002fc80000000f00 */
[----:B--2---:R-:W-:Y:S05]  /*28c30*/  RET.REL.NODEC R2 `(_ZN7cutlass13device_kernelIN5flash19enable_sm80_to_sm89INS1_16FlashAttnFwdSm80INS1_25CollectiveMainloopFwdSm80ILi4ELi1ELb0EN4cute5tupleIJNS5_1CILi128EEENS7_ILi48EEENS7_ILi96EEEEEELi96ENS_10bfloat16_tEfNS_4arch4Sm80ELb0ELb1ELb0ELb1ELb1ELb1ELb1ELb1EEENS1_21CollectiveEpilogueFwdINS6_IJS8_SA_S9_EEENS6_IJNS7_ILi1EEESI_SI_EEESC_SE_Li128ELb1ELb1ELb1ELb0EEENS1_36VarlenDynamicPersistentTileSchedulerILi128ELi48ELi128ELi128ELb1ELb1ELb0ELb1ELb0ELb1EEEEEEEEEvNT_6ParamsE) ;  /* 0xfffd73c002007950 */ /* 0x004fea0003c3ffff */
        .weak           $__internal_41_$__cuda_sm70_shflsync_idx_p
        .type           $__internal_41_$__cuda_sm70_shflsync_idx_p,@function
        .size           $__internal_41_$__cuda_sm70_shflsync_idx_p,($__internal_42_$__cuda_sm70_shflsync_up_p - $__internal_41_$__cuda_sm70_shflsync_idx_p)
$__internal_41_$__cuda_sm70_shflsync_idx_p:
[----:B------:R-:W-:-:S04]  /*28c40*/  MOV R219, 0xffffffff ;  /* 0xffffffff00db7802 */ /* 0x000fc80000000f00 */
[----:B------:R-:W-:Y:S04]  /*28c50*/  WARPSYNC R219 ;  /* 0x000000db00007348 */ /* 0x000fe80003800000 */
[----:B------:R1:W2:Y:S02]  /*28c60*/  SHFL.IDX PT, R217, R216, R2, R217 ;  /* 0x00000002d8d97389 */ /* 0x0002a400000e00d9 */
[----:B-1----:R-:W-:Y:S02]  /*28c70*/  MOV R2, R3 ;  /* 0x0000000300027202 */ /* 0x002fe40000000f00 */
[----:B------:R-:W-:-:S04]  /*28c80*/  MOV R3, 0x0 ;  /* 0x0000000000037802 */ /* 0x000fc80000000f00 */
[----:B--2---:R-:W-:Y:S05]  /*28c90*/  RET.REL.NODEC R2 `(_ZN7cutlass13device_kernelIN5flash19enable_sm80_to_sm89INS1_16FlashAttnFwdSm80INS1_25CollectiveMainloopFwdSm80ILi4ELi1ELb0EN4cute5tupleIJNS5_1CILi128EEENS7_ILi48EEENS7_ILi96EEEEEELi96ENS_10bfloat16_tEfNS_4arch4Sm80ELb0ELb1ELb0ELb1ELb1ELb1ELb1ELb1EEENS1_21CollectiveEpilogueFwdINS6_IJS8_SA_S9_EEENS6_IJNS7_ILi1EEESI_SI_EEESC_SE_Li128ELb1ELb1ELb1ELb0EEENS1_36VarlenDynamicPersistentTileSchedulerILi128ELi48ELi128ELi128ELb1ELb1ELb0ELb1ELb0ELb1EEEEEEEEEvNT_6ParamsE) ;  /* 0xfffd736002007950 */ /* 0x004fea0003c3ffff */
        .weak           $__internal_42_$__cuda_sm70_shflsync_up_p
        .type           $__internal_42_$__cuda_sm70_shflsync_up_p,@function
        .size           $__internal_42_$__cuda_sm70_shflsync_up_p,($__internal_43_$__cuda_sm70_votesync_ballot - $__internal_42_$__cuda_sm70_shflsync_up_p)
$__internal_42_$__cuda_sm70_shflsync_up_p:
[----:B------:R-:W-:Y:S02]  /*28ca0*/  MOV R4, RZ ;  /* 0x000000ff00047202 */ /* 0x000fe40000000f00 */
[----:B------:R-:W-:-:S04]  /*28cb0*/  MOV R11, 0xffffffff ;  /* 0xffffffff000b7802 */ /* 0x000fc80000000f00 */
[----:B------:R-:W-:Y:S04]  /*28cc0*/  WARPSYNC R11 ;  /* 0x0000000b00007348 */ /* 0x000fe80003800000 */
[----:B------:R1:W2:Y:S02]  /*28cd0*/  SHFL.UP PT, R4, R0, R3, R4 ;  /* 0x0400000300047389 */ /* 0x0002a400000e0004 */
[----:B-1----:R-:W-:-:S04]  /*28ce0*/  MOV R3, 0x0 ;  /* 0x0000000000037802 */ /* 0x002fc80000000f00 */
[----:B--2---:R-:W-:Y:S05]  /*28cf0*/  RET.REL.NODEC R2 `(_ZN7cutlass13device_kernelIN5flash19enable_sm80_to_sm89INS1_16FlashAttnFwdSm80INS1_25CollectiveMainloopFwdSm80ILi4ELi1ELb0EN4cute5tupleIJNS5_1CILi128EEENS7_ILi48EEENS7_ILi96EEEEEELi96ENS_10bfloat16_tEfNS_4arch4Sm80ELb0ELb1ELb0ELb1ELb1ELb1ELb1ELb1EEENS1_21CollectiveEpilogueFwdINS6_IJS8_SA_S9_EEENS6_IJNS7_ILi1EEESI_SI_EEESC_SE_Li128ELb1ELb1ELb1ELb0EEENS1_36VarlenDynamicPersistentTileSchedulerILi128ELi48ELi128ELi128ELb1ELb1ELb0ELb1ELb0ELb1EEEEEEEEEvNT_6ParamsE) ;  /* 0xfffd730002007950 */ /* 0x004fea0003c3ffff */
        .weak           $__internal_43_$__cuda_sm70_votesync_ballot
        .type           $__internal_43_$__cuda_sm70_votesync_ballot,@function
        .size           $__internal_43_$__cuda_sm70_votesync_ballot,(.L_x_3682 - $__internal_43_$__cuda_sm70_votesync_ballot)
$__internal_43_$__cuda_sm70_votesync_ballot:
[----:B------:R-:W-:Y:S01]  /*28d00*/  ISETP.NE.U32.AND P0, PT, R0, 0x1, PT ;  /* 0x000000010000780c */ /* 0x000fe20003f05070 */
[----:B------:R-:W-:-:S04]  /*28d10*/  IMAD.MOV.U32 R3, RZ, RZ, -0x1 ;  /* 0xffffffffff037424 */ /* 0x000fc800078e00ff */
[----:B------:R-:W-:Y:S08]  /*28d20*/  WARPSYNC R3 ;  /* 0x0000000300007348 */ /* 0x000ff00003800000 */
[----:B------:R-:W-:-:S04]  /*28d30*/  VOTE.ANY R0, PT, !P0 ;  /* 0x0000000000007806 */ /* 0x000fc800040e0100 */
[----:B------:R-:W-:Y:S01]  /*28d40*/  LOP3.LUT R0, R0, R3, RZ, 0xc0, !PT ;  /* 0x0000000300007212 */ /* 0x000fe200078ec0ff */
[----:B------:R-:W-:-:S04]  /*28d50*/  IMAD.MOV.U32 R3, RZ, RZ, 0x0 ;  /* 0x00000000ff037424 */ /* 0x000fc800078e00ff */
[----:B------:R-:W-:Y:S05]  /*28d60*/  RET.REL.NODEC R2 `(_ZN7cutlass13device_kernelIN5flash19enable_sm80_to_sm89INS1_16FlashAttnFwdSm80INS1_25CollectiveMainloopFwdSm80ILi4ELi1ELb0EN4cute5tupleIJNS5_1CILi128EEENS7_ILi48EEENS7_ILi96EEEEEELi96ENS_10bfloat16_tEfNS_4arch4Sm80ELb0ELb1ELb0ELb1ELb1ELb1ELb1ELb1EEENS1_21CollectiveEpilogueFwdINS6_IJS8_SA_S9_EEENS6_IJNS7_ILi1EEESI_SI_EEESC_SE_Li128ELb1ELb1ELb1ELb0EEENS1_36VarlenDynamicPersistentTileSchedulerILi128ELi48ELi128ELi128ELb1ELb1ELb0ELb1ELb0ELb1EEEEEEEEEvNT_6ParamsE) ;  /* 0xfffd729002007950 */ /* 0x000fea0003c3ffff */
.L_x_3063:
        /* <DEDUP_REMOVED lines=9> */
.L_x_3682:


//--------------------- .text._ZN7cutlass13device_kernelIN5flash19enable_sm80_to_sm89INS1_16FlashAttnFwdSm80INS1_25CollectiveMainloopFwdSm80ILi4ELi1ELb0EN4cute5tupleIJNS5_1CILi128EEENS7_ILi64EEENS7_ILi96EEEEEELi96ENS_10bfloat16_tEfNS_4arch4Sm80ELb1ELb0ELb0ELb0ELb1ELb0ELb1ELb1EEENS1_21CollectiveEpilogueFwdINS6_IJS8_SA_S9_EEENS6_IJNS7_ILi1EEESI_SI_EEESC_SE_Li128ELb0ELb1ELb1ELb0EEENS1_30DynamicPersistentTileSchedulerILi128ELi128ELb1ELb1ELb0EEEEEEEEEvNT_6ParamsE --------------------------
	.section	.text._ZN7cutlass13device_kernelIN5flash19enable_sm80_to_sm89INS1_16FlashAttnFwdSm80INS1_25CollectiveMainloopFwdSm80ILi4ELi1ELb0EN4cute5tupleIJNS5_1CILi128EEENS7_ILi64EEENS7_ILi96EEEEEELi96ENS_10bfloat16_tEfNS_4arch4Sm80ELb1ELb0ELb0ELb0ELb1ELb0ELb1ELb1EEENS1_21CollectiveEpilogueFwdINS6_IJS8_SA_S9_EEENS6_IJNS7_ILi1EEESI_SI_EEESC_SE_Li128ELb0ELb1ELb1ELb0EEENS1_30DynamicPersistentTileSchedulerILi128ELi128ELb1ELb1ELb0EEEEEEEEEvNT_6ParamsE,"ax",@progbits
	.sectioninfo	@"SHI_REGISTERS=255"
	.align	128
.text._ZN7cutlass13device_kernelIN5flash19enable_sm80_to_sm89INS1_16FlashAttnFwdSm80INS1_25CollectiveMainloopFwdSm80ILi4ELi1ELb0EN4cute5tupleIJNS5_1CILi128EEENS7_ILi64EEENS7_ILi96EEEEEELi96ENS_10bfloat16_tEfNS_4arch4Sm80ELb1ELb0ELb0ELb0ELb1ELb0ELb1ELb1EEENS1_21CollectiveEpilogueFwdINS6_IJS8_SA_S9_EEENS6_IJNS7_ILi1EEESI_SI_EEESC_SE_Li128ELb0ELb1ELb1ELb0EEENS1_30DynamicPersistentTileSchedulerILi128ELi128ELb1ELb1ELb0EEEEEEEEEvNT_6ParamsE:
        .type           _ZN7cutlass13device_kernelIN5flash19enable_sm80_to_sm89INS1_16FlashAttnFwdSm80INS1_25CollectiveMainloopFwdSm80ILi4ELi1ELb0EN4cute5tupleIJNS5_1CILi128EEENS7_ILi64EEENS7_ILi96EEEEEELi96ENS_10bfloat16_tEfNS_4arch4Sm80ELb1ELb0ELb0ELb0ELb1ELb0ELb1ELb1EEENS1_21CollectiveEpilogueFwdINS6_IJS8_SA_S9_EEENS6_IJNS7_ILi1EEESI_SI_EEESC_SE_Li128ELb0ELb1ELb1ELb0EEENS1_30DynamicPersistentTileSchedulerILi128ELi128ELb1ELb1ELb0EEEEEEEEEvNT_6ParamsE,@function
        .size           _ZN7cutlass13device_kernelIN5flash19enable_sm80_to_sm89INS1_16FlashAttnFwdSm80INS1_25CollectiveMainloopFwdSm80ILi4ELi1ELb0EN4cute5tupleIJNS5_1CILi128EEENS7_ILi64EEENS7_ILi96EEEEEELi96ENS_10bfloat16_tEfNS_4arch4Sm80ELb1ELb0ELb0ELb0ELb1ELb0ELb1ELb1EEENS1_21CollectiveEpilogueFwdINS6_IJS8_SA_S9_EEENS6_IJNS7_ILi1EEESI_SI_EEESC_SE_Li128ELb0ELb1ELb1ELb0EEENS1_30DynamicPersistentTileSchedulerILi128ELi128ELb1ELb1ELb0EEEEEEEEEvNT_6ParamsE,(.L_x_3687 - _ZN7cutlass13device_kernelIN5flash19enable_sm80_to_sm89INS1_16FlashAttnFwdSm80INS1_25CollectiveMainloopFwdSm80ILi4ELi1ELb0EN4cute5tupleIJNS5_1CILi128EEENS7_ILi64EEENS7_ILi96EEEEEELi96ENS_10bfloat16_tEfNS_4arch4Sm80ELb1ELb0ELb0ELb0ELb1ELb0ELb1ELb1EEENS1_21CollectiveEpilogueFwdINS6_IJS8_SA_S9_EEENS6_IJNS7_ILi1EEESI_SI_EEESC_SE_Li128ELb0ELb1ELb1ELb0EEENS1_30DynamicPersistentTileSchedulerILi128ELi128ELb1ELb1ELb0EEEEEEEEEvNT_6ParamsE)
        .other          _ZN7cutlass13device_kernelIN5flash19enable_sm80_to_sm89INS1_16FlashAttnFwdSm80INS1_25CollectiveMainloopFwdSm80ILi4ELi1ELb0EN4cute5tupleIJNS5_1CILi128EEENS7_ILi64EEENS7_ILi96EEEEEELi96ENS_10bfloat16_tEfNS_4arch4Sm80ELb1ELb0ELb0ELb0ELb1ELb0ELb1ELb1EEENS1_21CollectiveEpilogueFwdINS6_IJS8_SA_S9_EEENS6_IJNS7_ILi1EEESI_SI_EEESC_SE_Li128ELb0ELb1ELb1ELb0EEENS1_30DynamicPersistentTileSchedulerILi128ELi128ELb1ELb1ELb0EEEEEEEEEvNT_6ParamsE,@"STO_CUDA_ENTRY STV_DEFAULT"
_ZN7cutlass13device_kernelIN5flash19enable_sm80_to_sm89INS1_16FlashAttnFwdSm80INS1_25CollectiveMainloopFwdSm80ILi4ELi1ELb0EN4cute5tupleIJNS5_1CILi128EEENS7_ILi64EEENS7_ILi96EEEEEELi96ENS_10bfloat16_tEfNS_4arch4Sm80ELb1ELb0ELb0ELb0ELb1ELb0ELb1ELb1EEENS1_21CollectiveEpilogueFwdINS6_IJS8_SA_S9_EEENS6_IJNS7_ILi1EEESI_SI_EEESC_SE_Li128ELb0ELb1ELb1ELb0EEENS1_30DynamicPersistentTileSchedulerILi128ELi128ELb1ELb1ELb0EEEEEEEEEvNT_6ParamsE:
        /* <DEDUP_REMOVED lines=175> */
.L_x_3125:
        /* <DEDUP_REMOVED lines=19> */
.L_x_3065:
[----:B------:R-:W-:-:S04]  /*0c20*/  MOV R0, c[0x0][0x554] ;  /* 0x0001550000007a02 */ /* 0x000fc80000000f00 */
[----:B------:R-:W-:Y:S02]  /*0c30*/  ISETP.NE.AND P0, PT, R0, 0x1, PT ;  /* 0x000000010000780c */ /* 0x000fe40003f05270 */
[----:B------:R-:W-:-:S11]  /*0c40*/  MOV R0, R2 ;  /* 0x0000000200007202 */ /* 0x000fd60000000f00 */
[----:B------:R-:W-:-:S05]  /*0c50*/  @P0 IMAD.HI.U32 R4, R2, c[0x0][0x558], RZ ;  /* 0x0001560002040a27 */ /* 0x000fca00078e00ff */
[----:B------:R-:W-:-:S05]  /*0c60*/  @P0 SHF.R.U32.HI R0, RZ, c[0x0][0x55c], R4 ;  /* 0x00015700ff000a19 */ /* 0x000fca0000011604 */
[----:B------:R-:W-:Y:S02]  /*0c70*/  IMAD R4, R0, c[0x0][0x554], RZ ;  /* 0x0001550000047a24 */ /* 0x000fe400078e02ff */
.L_x_3066:
[----:B------:R-:W-:Y:S05]  /*0c80*/  BSYNC B0 ;  /* 0x0000000000007941 */ /* 0x000fea0003800000 */
.L_x_3064:
        /* <DEDUP_REMOVED lines=83> */
.L_x_3068:
[----:B------:R-:W-:Y:S05]  /*11c0*/  BSYNC B0 ;  /* 0x0000000000007941 */ /* 0x000fea0003800000 */
.L_x_3067:
        /* <DEDUP_REMOVED lines=76> */
[----:B------:R3:W-:Y:S01]  /*1690*/  STL [R1], R4 ;  /* 0x0000000401007387 */ /* 0x0007e20000100800 */
        /* <DEDUP_REMOVED lines=33> */
.L_x_3126:
[----:B------:R-:W-:Y:S05]  /*18b0*/  BRA.DIV ~URZ, `(.L_x_3071) ;  /* 0x0000de727f007947 */ /* 0x000fea000b800000 */
[----:B------:R3:W4:Y:S02]  /*18c0*/  SHFL.IDX PT, R0, R11, RZ, 0x1c1f ;  /* 0x001c1fff0b007589 */ /* 0x00072400000e0000 */
.L_x_3127:
        /* <DEDUP_REMOVED lines=32> */
.L_x_3073:
[----:B------:R-:W-:Y:S05]  /*1ad0*/  BSYNC B0 ;  /* 0x0000000000007941 */ /* 0x000fea0003800000 */
.L_x_3072:
[----:B------:R-:W-:Y:S05]  /*1ae0*/  BRA.DIV ~URZ, `(.L_x_3074) ;  /* 0x0000dca27f007947 */ /* 0x000fea000b800000 */
[----:B--2---:R2:W3:Y:S04]  /*1af0*/  SHFL.IDX PT, R4, R5, 0x1, 0x1c1f ;  /* 0x003c1f0005047f89 */ /* 0x0044e800000e0000 */
[----:B-1--4-:R2:W1:Y:S02]  /*1b00*/  SHFL.IDX PT, R0, R11, 0x1, 0x1c1f ;  /* 0x003c1f000b007f89 */ /* 0x01246400000e0000 */
.L_x_3128:
        /* <DEDUP_REMOVED lines=25> */
.L_x_3076:
[----:B------:R-:W-:Y:S05]  /*1ca0*/  BSYNC B0 ;  /* 0x0000000000007941 */ /* 0x000fea0003800000 */
.L_x_3075:
[----:B------:R-:W-:Y:S05]  /*1cb0*/  BRA.DIV ~URZ, `(.L_x_3077) ;  /* 0x0000db927f007947 */ /* 0x000fea000b800000 */
[----:B---3--:R3:W4:Y:S02]  /*1cc0*/  SHFL.IDX PT, R4, R5, 0x2, 0x1c1f ;  /* 0x005c1f0005047f89 */ /* 0x00872400000e0000 */
.L_x_3129:
[----:B------:R-:W-:Y:S05]  /*1cd0*/  BRA.DIV ~URZ, `(.L_x_3078) ;  /* 0x0000dbe27f007947 */ /* 0x000fea000b800000 */
[----:B-1----:R1:W2:Y:S02]  /*1ce0*/  SHFL.IDX PT, R0, R11, 0x2, 0x1c1f ;  /* 0x005c1f000b007f89 */ /* 0x0022a400000e0000 */
.L_x_3130:
        /* <DEDUP_REMOVED lines=25> */
.L_x_3080:
[----:B------:R-:W-:Y:S05]  /*1e80*/  BSYNC B0 ;  /* 0x0000000000007941 */ /* 0x000fea0003800000 */
.L_x_3079:
[----:B------:R-:W-:Y:S05]  /*1e90*/  BRA.DIV ~URZ, `(.L_x_3081) ;  /* 0x0000da827f007947 */ /* 0x000fea000b800000 */
[----:B----4-:R4:W1:Y:S04]  /*1ea0*/  SHFL.IDX PT, R4, R5, 0x3, 0x1c1f ;  /* 0x007c1f0005047f89 */ /* 0x01086800000e0000 */
[----:B--2---:R4:W2:Y:S02]  /*1eb0*/  SHFL.IDX PT, R0, R11, 0x3, 0x1c1f ;  /* 0x007c1f000b007f89 */ /* 0x0048a400000e0000 */
.L_x_3131:
        /* <DEDUP_REMOVED lines=32> */
[----:B------:R-:W2:Y:S04]  /*20c0*/  LDL R158, [R1] ;  /* 0x00000000019e7983 */ /* 0x000ea80000100800 */
[----:B------:R-:W4:Y:S01]  /*20d0*/  LDL R159, [R1+0x20] ;  /* 0x00002000019f7983 */ /* 0x000f220000100800 */
[----:B------:R-:W-:-:S03]  /*20e0*/  IMAD.MOV.U32 R0, RZ, RZ, c[0x0][0x2b8] ;  /* 0x0000ae00ff007624 */ /* 0x000fc600078e00ff */
[----:B------:R-:W5:Y:S02]  /*20f0*/  LDL R34, [R1+0x40] ;  /* 0x0000400001227983 */ /* 0x000f640000100800 */
[----:B------:R-:W-:Y:S01]  /*2100*/  ISETP.NE.AND P2, PT, R0, 0x1, PT ;  /* 0x000000010000780c */ /* 0x000fe20003f45270 */
[----:B------:R-:W-:Y:S01]  /*2110*/  IMAD.MOV.U32 R219, RZ, RZ, RZ ;  /* 0x000000ffffdb7224 */ /* 0x000fe200078e00ff */
[----:B------:R-:W-:Y:S01]  /*2120*/  BAR.SYNC.DEFER_BLOCKING 0x0 ;  /* 0x0000000000007b1d */ /* 0x000fe20000010000 */
[----:B-12---:R-:W-:-:S05]  /*2130*/  IMAD R2, R140, 0x40, R158 ;  /* 0x000000408c027824 */ /* 0x006fca00078e029e */
[C---:B------:R-:W-:Y:S01]  /*2140*/  ISETP.GE.AND P1, PT, R2.reuse, R247, PT ;  /* 0x000000f70200720c */ /* 0x040fe20003f26270 */
[----:B----4-:R-:W-:-:S03]  /*2150*/  IMAD.IADD R2, R2, 0x1, R159 ;  /* 0x0000000102027824 */ /* 0x010fc600078e029f */
[----:B------:R-:W-:Y:S01]  /*2160*/  ISETP.GT.OR P1, PT, R158, 0x3f, P1 ;  /* 0x0000003f9e00780c */ /* 0x000fe20000f24670 */
[----:B------:R-:W-:-:S04]  /*2170*/  @P2 IMAD.HI.U32 R3, R2, c[0x0][0x2bc], RZ ;  /* 0x0000af0002032a27 */ /* 0x000fc800078e00ff */
[----:B------:R-:W-:Y:S01]  /*2180*/  IMAD.MOV.U32 R0, RZ, RZ, R2 ;  /* 0x000000ffff007224 */ /* 0x000fe200078e0002 */
[----:B------:R-:W-:-:S07]  /*2190*/  @P2 SHF.R.U32.HI R0, RZ, c[0x0][0x2c0], R3 ;  /* 0x0000b000ff002a19 */ /* 0x000fce0000011603 */
[----:B------:R-:W-:-:S04]  /*21a0*/  @!P1 IADD3 R3, P0, R0, R156, RZ ;  /* 0x0000009c00039210 */ /* 0x000fc80007f1e0ff */
[----:B---3--:R-:W-:Y:S02]  /*21b0*/  @!P1 LEA.HI.X.SX32 R5, R0, R153, 0x1, P0 ;  /* 0x0000009900059211 */ /* 0x008fe400000f0eff */
[----:B------:R-:W-:-:S04]  /*21c0*/  @!P1 LEA R4, P0, R3, c[0x0][0x2a0], 0x2 ;  /* 0x0000a80003049a11 */ /* 0x000fc800078010ff */
[----:B------:R-:W-:-:S05]  /*21d0*/  @!P1 LEA.HI.X R5, R3, c[0x0][0x2a4], R5, 0x2, P0 ;  /* 0x0000a90003059a11 */ /* 0x000fca00000f1405 */
[----:B------:R-:W2:Y:S01]  /*21e0*/  @!P1 LDG.E R219, [R4.64] ;  /* 0x0000000604db9981 */ /* 0x000ea2000c1e1900 */
[----:B------:R-:W-:-:S04]  /*21f0*/  IMAD.MOV R0, RZ, RZ, -R0 ;  /* 0x000000ffff007224 */ /* 0x000fc800078e0a00 */
[----:B------:R-:W-:Y:S01]  /*2200*/  IMAD R221, R0, c[0x0][0x2b8], R2 ;  /* 0x0000ae0000dd7a24 */ /* 0x000fe200078e0202 */
[----:B------:R-:W1:Y:S04]  /*2210*/  S2R R15, SR_TID.X ;  /* 0x00000000000f7919 */ /* 0x000e680000002100 */
[----:B------:R-:W-:Y:S01]  /*2220*/  SHF.R.S32.HI R29, RZ, 0x1f, R221 ;  /* 0x0000001fff1d7819 */ /* 0x000fe200000114dd */
[----:B------:R-:W-:-:S04]  /*2230*/  IMAD.WIDE.U32 R2, R221, c[0x0][0x1e0], RZ ;  /* 0x00007800dd027a25 */ /* 0x000fc800078e00ff */
[----:B------:R-:W-:-:S04]  /*2240*/  IMAD R0, R29, c[0x0][0x1e0], RZ ;  /* 0x000078001d007a24 */ /* 0x000fc800078e02ff */
[----:B------:R-:W-:-:S04]  /*2250*/  IMAD R0, R221, c[0x0][0x1e4], R0 ;  /* 0x00007900dd007a24 */ /* 0x000fc800078e0200 */
[----:B------:R-:W-:Y:S02]  /*2260*/  IMAD.IADD R3, R3, 0x1, R0 ;  /* 0x0000000103037824 */ /* 0x000fe400078e0200 */
[----:B------:R-:W-:Y:S02]  /*2270*/  IMAD R0, R31, c[0x0][0x1e8], RZ ;  /* 0x00007a001f007a24 */ /* 0x000fe400078e02ff */
[----:B-----5:R-:W-:-:S04]  /*2280*/  IMAD.WIDE.U32 R154, R34, c[0x0][0x1e8], RZ ;  /* 0x00007a00229a7a25 */ /* 0x020fc800078e00ff */
[----:B------:R-:W-:Y:S01]  /*2290*/  IMAD R0, R34, c[0x0][0x1ec], R0 ;  /* 0x00007b0022007a24 */ /* 0x000fe200078e0200 */
[----:B-1----:R-:W-:-:S03]  /*22a0*/  SHF.R.S32.HI R14, RZ, 0x1f, R15 ;  /* 0x0000001fff0e7819 */ /* 0x002fc6000001140f */
[----:B------:R-:W-:Y:S01]  /*22b0*/  IMAD.IADD R152, R155, 0x1, R0 ;  /* 0x000000019b987824 */ /* 0x000fe200078e0200 */
[----:B------:R-:W-:Y:S01]  /*22c0*/  LEA.HI R14, R14, R15, RZ, 0x2 ;  /* 0x0000000f0e0e7211 */ /* 0x000fe200078f10ff */
[----:B------:R-:W-:-:S03]  /*22d0*/  IMAD R148, R140, -0x40, R247 ;  /* 0xffffffc08c947824 */ /* 0x000fc600078e02f7 */
[----:B------:R-:W-:-:S05]  /*22e0*/  SHF.R.S32.HI R14, RZ, 0x2, R14 ;  /* 0x00000002ff0e7819 */ /* 0x000fca000001140e */
[----:B------:R-:W-:-:S05]  /*22f0*/  IMAD.IADD R28, R148, 0x1, -R14 ;  /* 0x00000001941c7824 */ /* 0x000fca00078e0a0e */
[----:B------:R-:W-:-:S13]  /*2300*/  ISETP.GE.AND P4, PT, R28, 0x1, PT ;  /* 0x000000011c00780c */ /* 0x000fda0003f86270 */
[----:B------:R-:W-:Y:S02]  /*2310*/  @P4 ISETP.GE.AND P1, PT, R227, c[0x0][0x1d4], PT ;  /* 0x00007500e3004a0c */ /* 0x000fe40003f26270 */
[----:B------:R-:W-:Y:S02]  /*2320*/  @P4 ISETP.GE.AND P5, PT, R97, c[0x0][0x1d4], PT ;  /* 0x0000750061004a0c */ /* 0x000fe40003fa6270 */
[----:B------:R-:W-:Y:S01]  /*2330*/  ISETP.GE.AND P6, PT, R28, 0x21, PT ;  /* 0x000000211c00780c */ /* 0x000fe20003fc6270 */
[----:B------:R-:W-:Y:S01]  /*2340*/  IMAD.WIDE.U32 R32, R34, c[0x0][0x210], RZ ;  /* 0x0000840022207a25 */ /* 0x000fe200078e00ff */
[----:B------:R-:W-:Y:S03]  /*2350*/  STL.64 [R1+0x10], R154 ;  /* 0x0000109a01007387 */ /* 0x000fe60000100a00 */
[----:B------:R-:W-:Y:S02]  /*2360*/  IMAD.SHL.U32 R149, R227, 0x2, RZ ;  /* 0x00000002e3957824 */ /* 0x000fe400078e00ff */
[----:B------:R-:W-:-:S02]  /*2370*/  IMAD.SHL.U32 R150, R97, 0x2, RZ ;  /* 0x0000000261967824 */ /* 0x000fc400078e00ff */
[----:B------:R-:W-:Y:S01]  /*2380*/  IMAD.SHL.U32 R151, R96, 0x2, RZ ;  /* 0x0000000260977824 */ /* 0x000fe200078e00ff */
[----:B------:R-:W-:Y:S04]  /*2390*/  STL [R1+0x24], R152 ;  /* 0x0000249801007387 */ /* 0x000fe80000100800 */
[----:B------:R-:W-:Y:S01]  /*23a0*/  STL.64 [R1+0x28], R32 ;  /* 0x0000282001007387 */ /* 0x000fe20000100a00 */
        /* <DEDUP_REMOVED lines=15> */
[----:B----4-:R-:W-:-:S03]  /*24a0*/  @P4 IMAD.SHL.U32 R0, R11, 0x2, RZ ;  /* 0x000000020b004824 */ /* 0x010fc600078e00ff */
[----:B------:R-:W-:Y:S02]  /*24b0*/  @P4 LEA.HI.X R9, R97, R4, R99, 0x1, P0 ;  /* 0x0000000461094211 */ /* 0x000fe400000f0c63 */
[----:B------:R1:W-:Y:S01]  /*24c0*/  @P4 LDGSTS.E.BYPASS.LTC128B.128 [R0+0x3100], [R6.64], !P1 ;  /* 0x0310000006004fae */ /* 0x0003e2000c901d46 */
[----:B------:R-:W-:-:S03]  /*24d0*/  @P4 ISETP.GE.AND P1, PT, R96, c[0x0][0x1d4], PT ;  /* 0x0000750060004a0c */ /* 0x000fc60003f26270 */
        /* <DEDUP_REMOVED lines=12> */
[----:B------:R-:W-:Y:S01]  /*25a0*/  @P6 LEA.HI.X R3, R96, R10, R98, 0x1, P5 ;  /* 0x0000000a60036211 */ /* 0x000fe200028f0c62 */
[----:B-1----:R-:W-:-:S05]  /*25b0*/  @P6 IMAD.SHL.U32 R0, R11, 0x2, RZ ;  /* 0x000000020b006824 */ /* 0x002fca00078e00ff */
[----:B------:R1:W-:Y:S04]  /*25c0*/  @P6 LDGSTS.E.BYPASS.LTC128B.128 [R0+0x3900], [R8.64], !P4 ;  /* 0x0390000008006fae */ /* 0x0003e8000e101d46 */
[----:B------:R2:W-:Y:S04]  /*25d0*/  @P6 LDGSTS.E.BYPASS.LTC128B.128 [R0+0x4900], [R4.64], !P1 ;  /* 0x0490000004006fae */ /* 0x0005e8000c901d46 */
[----:B------:R3:W-:Y:S04]  /*25e0*/  @P6 LDGSTS.E.BYPASS.LTC128B.128 [R0+0x5900], [R2.64], !P0 ;  /* 0x0590000002006fae */ /* 0x0007e8000c101d46 */
[----:B------:R-:W0:Y:S01]  /*25f0*/  LDGDEPBAR ;  /* 0x00000000000079af */ /* 0x000e220000000000 */
[----:B------:R-:W-:-:S04]  /*2600*/  DEPBAR.LE SB0, 0x1 ;  /* 0x000080400000791a */ /* 0x000fc80000000000 */
[----:B------:R-:W-:-:S04]  /*2610*/  DEPBAR.LE SB0, 0x0 ;  /* 0x000080000000791a */ /* 0x000fc80000000000 */
[----:B------:R-:W-:Y:S06]  /*2620*/  BAR.SYNC.DEFER_BLOCKING 0x0 ;  /* 0x0000000000007b1d */ /* 0x000fec0000010000 */
[----:B--2---:R-:W-:Y:S04]  /*2630*/  LDSM.16.M88.4 R4, [R203+0x1000] ;  /* 0x00100000cb04783b */ /* 0x004fe80000000200 */
[----:B------:R-:W2:Y:S04]  /*2640*/  LDSM.16.M88.4 R12, [R200] ;  /* 0x00000000c80c783b */ /* 0x000ea80000000200 */
[----:B------:R-:W4:Y:S04]  /*2650*/  LDSM.16.M88.4 R16, [R200+0x400] ;  /* 0x00040000c810783b */ /* 0x000f280000000200 */
[----:B------:R-:W5:Y:S04]  /*2660*/  LDSM.16.M88.4 R20, [R200+0x800] ;  /* 0x00080000c814783b */ /* 0x000f680000000200 */
[----:B------:R-:W5:Y:S04]  /*2670*/  LDSM.16.M88.4 R24, [R200+0xc00] ;  /* 0x000c0000c818783b */ /* 0x000f680000000200 */
[----:B-1----:R-:W1:Y:S01]  /*2680*/  LDSM.16.M88.4 R8, [R203] ;  /* 0x00000000cb08783b */ /* 0x002e620000000200 */
[----:B---3--:R-:W-:-:S02]  /*2690*/  IMAD R0, R29, c[0x0][0x208], RZ ;  /* 0x000082001d007a24 */ /* 0x008fc400078e02ff */
[----:B------:R-:W-:Y:S01]  /*26a0*/  IMAD.WIDE.U32 R2, R221, c[0x0][0x208], RZ ;  /* 0x00008200dd027a25 */ /* 0x000fe200078e00ff */
[----:B------:R-:W-:Y:S01]  /*26b0*/  SHF.L.U64.HI R142, R97, 0x1, R99 ;  /* 0x00000001618e7819 */ /* 0x000fe20000010263 */
[----:B------:R-:W-:Y:S02]  /*26c0*/  LDSM.16.M88.4 R40, [R215] ;  /* 0x00000000d728783b */ /* 0x000fe40000000200 */
[----:B------:R-:W-:Y:S01]  /*26d0*/  IMAD R0, R221, c[0x0][0x20c], R0 ;  /* 0x00008300dd007a24 */ /* 0x000fe200078e0200 */
[----:B------:R-:W-:Y:S01]  /*26e0*/  ISETP.GE.AND P5, PT, R227, c[0x0][0x1d4], PT ;  /* 0x00007500e3007a0c */ /* 0x000fe20003fa6270 */
[----:B------:R-:W-:Y:S02]  /*26f0*/  LDSM.16.M88.4 R36, [R205] ;  /* 0x00000000cd24783b */ /* 0x000fe40000000200 */
[----:B------:R-:W-:Y:S02]  /*2700*/  IMAD.IADD R3, R3, 0x1, R0 ;  /* 0x0000000103037824 */ /* 0x000fe400078e0200 */
[----:B------:R-:W-:-:S02]  /*2710*/  IMAD R0, R30, c[0x0][0x218], RZ ;  /* 0x000086001e007a24 */ /* 0x000fc400078e02ff */
[----:B------:R-:W-:Y:S01]  /*2720*/  IMAD.WIDE.U32 R2, R219, c[0x0][0x218], R2 ;  /* 0x00008600db027a25 */ /* 0x000fe200078e0002 */
[C---:B--2---:R-:W-:Y:S08]  /*2730*/  HMMA.16816.F32.BF16 R64, R4.reuse, R12, RZ ;  /* 0x0000000c0440723c */ /* 0x044ff000000418ff */
[C---:B----4-:R-:W-:Y:S08]  /*2740*/  HMMA.16816.F32.BF16 R44, R4.reuse, R16, RZ ;  /* 0x00000010042c723c */ /* 0x050ff000000418ff */
[C---:B-----5:R-:W-:Y:S08]  /*2750*/  HMMA.16816.F32.BF16 R68, R4.reuse, R20, RZ ;  /* 0x000000140444723c */ /* 0x060ff000000418ff */
[C---:B------:R-:W-:Y:S08]  /*2760*/  HMMA.16816.F32.BF16 R48, R4.reuse, R24, RZ ;  /* 0x000000180430723c */ /* 0x040ff000000418ff */
[C---:B------:R-:W-:Y:S08]  /*2770*/  HMMA.16816.F32.BF16 R84, R4.reuse, R14, RZ ;  /* 0x0000000e0454723c */ /* 0x040ff000000418ff */
[C---:B------:R-:W-:Y:S08]  /*2780*/  HMMA.16816.F32.BF16 R88, R4.reuse, R18, RZ ;  /* 0x000000120458723c */ /* 0x040ff000000418ff */
[C---:B------:R-:W-:Y:S08]  /*2790*/  HMMA.16816.F32.BF16 R92, R4.reuse, R22, RZ ;  /* 0x00000016045c723c */ /* 0x040ff000000418ff */
[----:B------:R-:W-:Y:S07]  /*27a0*/  HMMA.16816.F32.BF16 R116, R4, R26, RZ ;  /* 0x0000001a0474723c */ /* 0x000fee00000418ff */
[----:B------:R-:W-:-:S04]  /*27b0*/  IMAD R4, R31, c[0x0][0x210], RZ ;  /* 0x000084001f047a24 */ /* 0x000fc800078e02ff */
[----:B------:R-:W-:-:S04]  /*27c0*/  IMAD R4, R34, c[0x0][0x214], R4 ;  /* 0x0000850022047a24 */ /* 0x000fc800078e0204 */
[----:B------:R-:W-:Y:S02]  /*27d0*/  IMAD.IADD R5, R33, 0x1, R4 ;  /* 0x0000000121057824 */ /* 0x000fe400078e0204 */
[----:B------:R-:W-:Y:S01]  /*27e0*/  IMAD R4, R219, c[0x0][0x21c], R0 ;  /* 0x00008700db047a24 */ /* 0x000fe200078e0200 */
[----:B------:R-:W-:Y:S01]  /*27f0*/  IADD3 R0, P0, R2, R32, RZ ;  /* 0x0000002002007210 */ /* 0x000fe20007f1e0ff */
[C---:B-1----:R-:W-:Y:S01]  /*2800*/  HMMA.16816.F32.BF16 R120, R8.reuse, R12, RZ ;  /* 0x0000000c0878723c */ /* 0x042fe200000418ff */
[----:B------:R-:W-:Y:S02]  /*2810*/  STL [R1+0x34], R5 ;  /* 0x0000340501007387 */ /* 0x000fe40000100800 */
[----:B------:R-:W-:Y:S02]  /*2820*/  IADD3.X R2, R5, R3, R4, P0, !PT ;  /* 0x0000000305027210 */ /* 0x000fe400007fe404 */
[C---:B------:R-:W-:Y:S01]  /*2830*/  LEA R3, P0, R0.reuse, c[0x0][0x1f8], 0x1 ;  /* 0x00007e0000037a11 */ /* 0x040fe200078008ff */
[----:B------:R-:W-:Y:S03]  /*2840*/  LDSM.16.M88.4 R4, [R204+0x1000] ;  /* 0x00100000cc04783b */ /* 0x000fe60000000200 */
[----:B------:R-:W-:Y:S01]  /*2850*/  LEA.HI.X R12, R0, c[0x0][0x1fc], R2, 0x1, P0 ;  /* 0x00007f00000c7a11 */ /* 0x000fe200000f0c02 */
[C---:B------:R-:W-:Y:S01]  /*2860*/  HMMA.16816.F32.BF16 R76, R8.reuse, R18, RZ ;  /* 0x00000012084c723c */ /* 0x040fe200000418ff */
[----:B------:R-:W1:Y:S04]  /*2870*/  SHFL.IDX PT, R0, R3, RZ, 0x1c1f ;  /* 0x001c1fff03007589 */ /* 0x000e6800000e0000 */
[----:B------:R-:W-:Y:S03]  /*2880*/  LDSM.16.M88.4 R32, [R216] ;  /* 0x00000000d820783b */ /* 0x000fe60000000200 */
[C---:B------:R-:W-:Y:S08]  /*2890*/  HMMA.16816.F32.BF16 R56, R8.reuse, R20, RZ ;  /* 0x000000140838723c */ /* 0x040ff000000418ff */
[----:B------:R-:W-:Y:S07]  /*28a0*/  HMMA.16816.F32.BF16 R72, R8, R22, RZ ;  /* 0x000000160848723c */ /* 0x000fee00000418ff */
[----:B-1----:R-:W-:-:S02]  /*28b0*/  IADD3 R22, P1, R0, R149, RZ ;  /* 0x0000009500167210 */ /* 0x002fc40007f3e0ff */
[C---:B------:R-:W-:Y:S02]  /*28c0*/  IADD3 R20, P0, R0.reuse, R150, RZ ;  /* 0x0000009600147210 */ /* 0x040fe40007f1e0ff */
[----:B------:R-:W-:Y:S02]  /*28d0*/  IADD3 R18, P4, R0, R151, RZ ;  /* 0x0000009700127210 */ /* 0x000fe40007f9e0ff */
[----:B------:R-:W2:Y:S04]  /*28e0*/  LDL R0, [R1+0x4] ;  /* 0x0000040001007983 */ /* 0x000ea80000100800 */
[----:B------:R-:W1:Y:S04]  /*28f0*/  SHFL.IDX PT, R2, R12, RZ, 0x1c1f ;  /* 0x001c1fff0c027589 */ /* 0x000e6800000e0000 */
[----:B------:R-:W3:Y:S04]  /*2900*/  SHFL.IDX PT, R3, R3, 0x1, 0x1c1f ;  /* 0x003c1f0003037f89 */ /* 0x000ee800000e0000 */
[----:B------:R-:W4:Y:S01]  /*2910*/  SHFL.IDX PT, R12, R12, 0x1, 0x1c1f ;  /* 0x003c1f000c0c7f89 */ /* 0x000f2200000e0000 */
[----:B------:R-:W-:Y:S01]  /*2920*/  HMMA.16816.F32.BF16 R52, R8, R24, RZ ;  /* 0x000000180834723c */ /* 0x000fe200000418ff */
[----:B------:R-:W-:-:S07]  /*2930*/  SHF.L.U64.HI R143, R96, 0x1, R98 ;  /* 0x00000001608f7819 */ /* 0x000fce0000010262 */
[----:B------:R-:W-:Y:S01]  /*2940*/  HMMA.16816.F32.BF16 R60, R8, R26, RZ ;  /* 0x0000001a083c723c */ /* 0x000fe200000418ff */
[----:B------:R-:W5:Y:S01]  /*2950*/  LDSM.16.M88.4 R24, [R214] ;  /* 0x00000000d618783b */ /* 0x000f620000000200 */
[----:B------:R-:W-:Y:S02]  /*2960*/  SHF.L.U64.HI R141, R227, 0x1, R104 ;  /* 0x00000001e38d7819 */ /* 0x000fe40000010268 */
[----:B------:R-:W-:Y:S01]  /*2970*/  ISETP.LT.OR P6, PT, R28, 0x1, P5 ;  /* 0x000000011c00780c */ /* 0x000fe20002fc1670 */
[----:B-1----:R-:W-:-:S03]  /*2980*/  IMAD.X R21, R2, 0x1, R142, P0 ;  /* 0x0000000102157824 */ /* 0x002fc600000e068e */
[----:B------:R-:W-:Y:S01]  /*2990*/  HMMA.16816.F32.BF16 R100, R8, R14, RZ ;  /* 0x0000000e0864723c */ /* 0x000fe200000418ff */
[C---:B------:R-:W-:Y:S01]  /*29a0*/  IMAD.X R19, R2.reuse, 0x1, R143, P4 ;  /* 0x0000000102137824 */ /* 0x040fe200020e068f */
[----:B------:R-:W-:Y:S01]  /*29b0*/  ISETP.GE.AND P4, PT, R97, c[0x0][0x1d4], PT ;  /* 0x0000750061007a0c */ /* 0x000fe20003f86270 */
[----:B------:R-:W-:-:S04]  /*29c0*/  IMAD.X R23, R2, 0x1, R141, P1 ;  /* 0x0000000102177824 */ /* 0x000fc800008e068d */
[C---:B---3--:R-:W-:Y:S01]  /*29d0*/  IADD3 R14, P0, R3.reuse, R150, RZ ;  /* 0x00000096030e7210 */ /* 0x048fe20007f1e0ff */
[----:B------:R-:W-:Y:S01]  /*29e0*/  HMMA.16816.F32.BF16 R80, R8, R16, RZ ;  /* 0x000000100850723c */ /* 0x000fe200000418ff */
[----:B------:R-:W1:Y:S03]  /*29f0*/  LDSM.16.M88.4 R8, [R204] ;  /* 0x00000000cc08783b */ /* 0x000e660000000200 */
[----:B----4-:R-:W-:Y:S01]  /*2a00*/  IMAD.X R15, R12, 0x1, R142, P0 ;  /* 0x000000010c0f7824 */ /* 0x010fe200000e068e */
[----:B------:R-:W-:Y:S01]  /*2a10*/  ISETP.LT.OR P0, PT, R28, 0x1, P4 ;  /* 0x000000011c00780c */ /* 0x000fe20002701670 */
[----:B------:R-:W-:Y:S01]  /*2a20*/  @!PT LDS RZ, [RZ] ;  /* 0x00000000fffff984 */ /* 0x000fe20000000800 */
[----:B------:R-:W-:Y:S01]  /*2a30*/  @!PT LDS RZ, [RZ] ;  /* 0x00000000fffff984 */ /* 0x000fe20000000800 */
[----:B------:R-:W-:Y:S01]  /*2a40*/  @!PT LDS RZ, [RZ] ;  /* 0x00000000fffff984 */ /* 0x000fe20000000800 */
[----:B------:R3:W-:Y:S01]  /*2a50*/  LDGSTS.E.BYPASS.LTC128B.128 [R218+0x100], [R22.64], !P6 ;  /* 0x0010000016da7fae */ /* 0x0007e2000f101d46 */
[----:B------:R-:W-:-:S05]  /*2a60*/  IADD3 R16, P1, R3, R149, RZ ;  /* 0x0000009503107210 */ /* 0x000fca0007f3e0ff */
[----:B------:R-:W-:Y:S01]  /*2a70*/  IMAD.X R17, R12, 0x1, R141, P1 ;  /* 0x000000010c117824 */ /* 0x000fe200008e068d */
[----:B------:R-:W-:Y:S02]  /*2a80*/  ISETP.GE.AND P1, PT, R96, c[0x0][0x1d4], PT ;  /* 0x0000750060007a0c */ /* 0x000fe40003f26270 */
[C---:B------:R-:W-:Y:S02]  /*2a90*/  ISETP.LT.OR P5, PT, R28.reuse, 0x21, P5 ;  /* 0x000000211c00780c */ /* 0x040fe40002fa1670 */
[C---:B------:R-:W-:Y:S01]  /*2aa0*/  ISETP.LT.OR P6, PT, R28.reuse, 0x1, P1 ;  /* 0x000000011c00780c */ /* 0x040fe20000fc1670 */
[----:B------:R3:W-:Y:S01]  /*2ab0*/  LDGSTS.E.BYPASS.LTC128B.128 [R218+0x1100], [R20.64], !P0 ;  /* 0x0110000014da7fae */ /* 0x0007e2000c101d46 */
[C---:B------:R-:W-:Y:S02]  /*2ac0*/  ISETP.LT.OR P4, PT, R28.reuse, 0x21, P4 ;  /* 0x000000211c00780c */ /* 0x040fe40002781670 */
[----:B------:R-:W-:Y:S02]  /*2ad0*/  ISETP.LT.OR P1, PT, R28, 0x21, P1 ;  /* 0x000000211c00780c */ /* 0x000fe40000f21670 */
[----:B------:R-:W-:-:S05]  /*2ae0*/  IADD3 R2, P0, R3, R151, RZ ;  /* 0x0000009703027210 */ /* 0x000fca0007f1e0ff */
[----:B------:R-:W-:Y:S02]  /*2af0*/  IMAD.X R3, R12, 0x1, R143, P0 ;  /* 0x000000010c037824 */ /* 0x000fe400000e068f */
[----:B------:R4:W-:Y:S01]  /*2b00*/  LDGSTS.E.BYPASS.LTC128B.128 [R218+0x2100], [R18.64], !P6 ;  /* 0x0210000012da7fae */ /* 0x0009e2000f101d46 */
[C---:B-----5:R-:W-:Y:S03]  /*2b10*/  HMMA.16816.F32.BF16 R136, R4.reuse, R24, R48 ;  /* 0x000000180488723c */ /* 0x060fe60000041830 */
[----:B------:R4:W-:Y:S04]  /*2b20*/  LDGSTS.E.BYPASS.LTC128B.128 [R218+0x900], [R16.64], !P5 ;  /* 0x0090000010da7fae */ /* 0x0009e8000e901d46 */
[----:B------:R5:W-:Y:S01]  /*2b30*/  LDGSTS.E.BYPASS.LTC128B.128 [R218+0x1900], [R14.64], !P4 ;  /* 0x019000000eda7fae */ /* 0x000be2000e101d46 */
[C---:B------:R-:W-:Y:S03]  /*2b40*/  HMMA.16816.F32.BF16 R96, R4.reuse, R32, R44 ;  /* 0x000000200460723c */ /* 0x040fe6000004182c */
[----:B------:R2:W-:Y:S04]  /*2b50*/  LDGSTS.E.BYPASS.LTC128B.128 [R218+0x2900], [R2.64], !P1 ;  /* 0x0290000002da7fae */ /* 0x0005e8000c901d46 */
[----:B------:R-:W-:Y:S04]  /*2b60*/  LDSM.16.M88.4 R48, [R200+0x1000] ;  /* 0x00100000c830783b */ /* 0x000fe80000000200 */
[----:B------:R-:W-:Y:S01]  /*2b70*/  LDSM.16.M88.4 R44, [R200+0x1400] ;  /* 0x00140000c82c783b */ /* 0x000fe20000000200 */
[-C--:B------:R-:W-:Y:S03]  /*2b80*/  HMMA.16816.F32.BF16 R144, R4, R40.reuse, R68 ;  /* 0x000000280490723c */ /* 0x080fe60000041844 */
[----:B------:R-:W-:Y:S04]  /*2b90*/  LDSM.16.M88.4 R28, [R212] ;  /* 0x00000000d41c783b */ /* 0x000fe80000000200 */
[----:B------:R-:W0:Y:S01]  /*2ba0*/  LDGDEPBAR ;  /* 0x00000000000079af */ /* 0x000e220000000000 */
[----:B-1----:R-:W-:Y:S03]  /*2bb0*/  HMMA.16816.F32.BF16 R128, R8, R40, R56 ;  /* 0x000000280880723c */ /* 0x002fe60000041838 */
[----:B----4-:R-:W-:Y:S04]  /*2bc0*/  LDSM.16.M88.4 R16, [R200+0x1c00] ;  /* 0x001c0000c810783b */ /* 0x010fe80000000200 */
[----:B-----5:R-:W1:Y:S01]  /*2bd0*/  LDSM.16.M88.4 R12, [R203+0x3000] ;  /* 0x00300000cb0c783b */ /* 0x020e620000000200 */
[C---:B------:R-:W-:Y:S08]  /*2be0*/  HMMA.16816.F32.BF16 R64, R4.reuse, R36, R64 ;  /* 0x000000240440723c */ /* 0x040ff00000041840 */
[----:B------:R-:W-:Y:S08]  /*2bf0*/  HMMA.16816.F32.BF16 R68, R4, R38, R84 ;  /* 0x000000260444723c */ /* 0x000ff00000041854 */
[C---:B------:R-:W-:Y:S08]  /*2c00*/  HMMA.16816.F32.BF16 R120, R8.reuse, R36, R120 ;  /* 0x000000240878723c */ /* 0x040ff00000041878 */
[----:B------:R-:W-:Y:S01]  /*2c10*/  HMMA.16816.F32.BF16 R56, R8, R38, R100 ;  /* 0x000000260838723c */ /* 0x000fe20000041864 */
[----:B------:R-:W4:Y:S07]  /*2c20*/  LDSM.16.M88.4 R36, [R200+0x1800] ;  /* 0x00180000c824783b */ /* 0x000f2e0000000200 */
[----:B---3--:R-:W-:Y:S08]  /*2c30*/  HMMA.16816.F32.BF16 R20, R4, R34, R88 ;  /* 0x000000220414723c */ /* 0x008ff00000041858 */
[C---:B------:R-:W-:Y:S08]  /*2c40*/  HMMA.16816.F32.BF16 R124, R8.reuse, R32, R80 ;  /* 0x00000020087c723c */ /* 0x040ff00000041850 */
[C---:B------:R-:W-:Y:S01]  /*2c50*/  HMMA.16816.F32.BF16 R132, R8.reuse, R24, R52 ;  /* 0x000000180884723c */ /* 0x040fe20000041834 */
[----:B------:R-:W-:Y:S07]  /*2c60*/  LDSM.16.M88.4 R52, [R210] ;  /* 0x00000000d234783b */ /* 0x000fee0000000200 */
[C---:B------:R-:W-:Y:S01]  /*2c70*/  HMMA.16816.F32.BF16 R108, R8.reuse, R34, R76 ;  /* 0x00000022086c723c */ /* 0x040fe2000004184c */
[----:B------:R-:W-:Y:S07]  /*2c80*/  LDSM.16.M88.4 R32, [R213] ;  /* 0x00000000d520783b */ /* 0x000fee0000000200 */
[C---:B------:R-:W-:Y:S08]  /*2c90*/  HMMA.16816.F32.BF16 R112, R8.reuse, R42, R72 ;  /* 0x0000002a0870723c */ /* 0x040ff00000041848 */
[----:B------:R-:W-:Y:S01]  /*2ca0*/  HMMA.16816.F32.BF16 R104, R8, R26, R60 ;  /* 0x0000001a0868723c */ /* 0x000fe2000004183c */
[----:B------:R-:W3:Y:S07]  /*2cb0*/  LDSM.16.M88.4 R8, [R203+0x2000] ;  /* 0x00200000cb08783b */ /* 0x000eee0000000200 */
[C---:B------:R-:W-:Y:S08]  /*2cc0*/  HMMA.16816.F32.BF16 R92, R4.reuse, R42, R92 ;  /* 0x0000002a045c723c */ /* 0x040ff0000004185c */
[----:B------:R-:W-:Y:S01]  /*2cd0*/  HMMA.16816.F32.BF16 R116, R4, R26, R116 ;  /* 0x0000001a0474723c */ /* 0x000fe20000041874 */
[----:B------:R-:W-:Y:S04]  /*2ce0*/  LDSM.16.M88.4 R24, [R211] ;  /* 0x00000000d318783b */ /* 0x000fe80000000200 */
[----:B------:R-:W-:Y:S03]  /*2cf0*/  LDSM.16.M88.4 R4, [R204+0x3000] ;  /* 0x00300000cc04783b */ /* 0x000fe60000000200 */
[C---:B-1----:R-:W-:Y:S08]  /*2d00*/  HMMA.16816.F32.BF16 R100, R12.reuse, R48, R64 ;  /* 0x000000300c64723c */ /* 0x042ff00000041840 */
[C---:B------:R-:W-:Y:S01]  /*2d10*/  HMMA.16816.F32.BF16 R64, R12.reuse, R46, R20 ;  /* 0x0000002e0c40723c */ /* 0x040fe20000041814 */
[----:B------:R-:W1:Y:S07]  /*2d20*/  LDSM.16.M88.4 R20, [R204+0x2000] ;  /* 0x00200000cc14783b */ /* 0x000e6e0000000200 */
[C---:B------:R-:W-:Y:S08]  /*2d30*/  HMMA.16816.F32.BF16 R96, R12.reuse, R44, R96 ;  /* 0x0000002c0c60723c */ /* 0x040ff00000041860 */
[C---:B------:R-:W-:Y:S08]  /*2d40*/  HMMA.16816.F32.BF16 R84, R12.reuse, R50, R68 ;  /* 0x000000320c54723c */ /* 0x040ff00000041844 */
[C---:B----4-:R-:W-:Y:S08]  /*2d50*/  HMMA.16816.F32.BF16 R80, R12.reuse, R36, R144 ;  /* 0x000000240c50723c */ /* 0x050ff00000041890 */
        /* <DEDUP_REMOVED lines=13> */
[----:B------:R-:W3:Y:S07]  /*2e30*/  LDSM.16.M88.4 R16, [R203+0x5000] ;  /* 0x00500000cb10783b */ /* 0x000eee0000000200 */
[C---:B-1----:R-:W-:Y:S01]  /*2e40*/  HMMA.16816.F32.BF16 R108, R20.reuse, R24, R12 ;  /* 0x00000018146c723c */ /* 0x042fe2000004180c */
[----:B------:R-:W1:Y:S07]  /*2e50*/  LDSM.16.M88.4 R12, [R203+0x4000] ;  /* 0x00400000cb0c783b */ /* 0x000e6e0000000200 */
[C---:B------:R-:W-:Y:S01]  /*2e60*/  HMMA.16816.F32.BF16 R112, R20.reuse, R30, R44 ;  /* 0x0000001e1470723c */ /* 0x040fe2000004182c */
[----:B------:R-:W4:Y:S07]  /*2e70*/  LDSM.16.M88.4 R44, [R200+0x2400] ;  /* 0x00240000c82c783b */ /* 0x000f2e0000000200 */
[----:B------:R-:W-:Y:S01]  /*2e80*/  HMMA.16816.F32.BF16 R116, R20, R28, R40 ;  /* 0x0000001c1474723c */ /* 0x000fe20000041828 */
[----:B------:R-:W5:Y:S07]  /*2e90*/  LDSM.16.M88.4 R40, [R200+0x2800] ;  /* 0x00280000c828783b */ /* 0x000f6e0000000200 */
[C---:B------:R-:W-:Y:S08]  /*2ea0*/  HMMA.16816.F32.BF16 R100, R4.reuse, R32, R100 ;  /* 0x000000200464723c */ /* 0x040ff00000041864 */
[----:B------:R-:W-:Y:S08]  /*2eb0*/  HMMA.16816.F32.BF16 R136, R4, R34, R84 ;  /* 0x000000220488723c */ /* 0x000ff00000041854 */
[C---:B------:R-:W-:Y:S08]  /*2ec0*/  HMMA.16816.F32.BF16 R120, R20.reuse, R32, R72 ;  /* 0x000000201478723c */ /* 0x040ff00000041848 */
[----:B------:R-:W-:Y:S01]  /*2ed0*/  HMMA.16816.F32.BF16 R56, R20, R34, R56 ;  /* 0x000000221438723c */ /* 0x000fe20000041838 */
[----:B------:R-:W-:Y:S07]  /*2ee0*/  LDSM.16.M88.4 R32, [R209] ;  /* 0x00000000d120783b */ /* 0x000fee0000000200 */
[C---:B------:R-:W-:Y:S08]  /*2ef0*/  HMMA.16816.F32.BF16 R132, R4.reuse, R28, R96 ;  /* 0x0000001c0484723c */ /* 0x040ff00000041860 */
[C---:B------:R-:W-:Y:S01]  /*2f00*/  HMMA.16816.F32.BF16 R128, R4.reuse, R30, R64 ;  /* 0x0000001e0480723c */ /* 0x040fe20000041840 */
[----:B------:R-:W-:Y:S07]  /*2f10*/  LDSM.16.M88.4 R28, [R208] ;  /* 0x00000000d01c783b */ /* 0x000fee0000000200 */
[C---:B------:R-:W-:Y:S08]  /*2f20*/  HMMA.16816.F32.BF16 R84, R4.reuse, R24, R80 ;  /* 0x000000180454723c */ /* 0x040ff00000041850 */
[C---:B------:R-:W-:Y:S08]  /*2f30*/  HMMA.16816.F32.BF16 R80, R4.reuse, R26, R92 ;  /* 0x0000001a0450723c */ /* 0x040ff0000004185c */
[C---:B------:R-:W-:Y:S08]  /*2f40*/  HMMA.16816.F32.BF16 R124, R4.reuse, R52, R88 ;  /* 0x00000034047c723c */ /* 0x040ff00000041858 */
[----:B------:R-:W-:Y:S01]  /*2f50*/  HMMA.16816.F32.BF16 R64, R4, R54, R76 ;  /* 0x000000360440723c */ /* 0x000fe2000004184c */
[----:B------:R-:W1:Y:S07]  /*2f60*/  LDSM.16.M88.4 R4, [R204+0x5000] ;  /* 0x00500000cc04783b */ /* 0x000e6e0000000200 */
[C---:B------:R-:W-:Y:S01]  /*2f70*/  HMMA.16816.F32.BF16 R104, R20.reuse, R26, R60 ;  /* 0x0000001a1468723c */ /* 0x040fe2000004183c */
[----:B------:R-:W1:Y:S07]  /*2f80*/  LDSM.16.M88.4 R24, [R207] ;  /* 0x00000000cf18783b */ /* 0x000e6e0000000200 */
[C---:B------:R-:W-:Y:S08]  /*2f90*/  HMMA.16816.F32.BF16 R72, R20.reuse, R52, R68 ;  /* 0x000000341448723c */ /* 0x040ff00000041844 */
[----:B------:R-:W-:Y:S01]  /*2fa0*/  HMMA.16816.F32.BF16 R68, R20, R54, R8 ;  /* 0x000000361444723c */ /* 0x000fe20000041808 */
[----:B------:R-:W4:Y:S04]  /*2fb0*/  LDSM.16.M88.4 R8, [R204+0x4000] ;  /* 0x00400000cc08783b */ /* 0x000f280000000200 */
[----:B------:R-:W5:Y:S01]  /*2fc0*/  LDSM.16.M88.4 R20, [R206] ;  /* 0x00000000ce14783b */ /* 0x000f620000000200 */
[----:B--2---:R-:W-:Y:S01]  /*2fd0*/  ISETP.GT.AND P0, PT, R140, R0, PT ;  /* 0x000000008c00720c */ /* 0x004fe20003f04270 */
[----:B------:R-:W-:-:S04]  /*2fe0*/  DEPBAR.LE SB0, 0x0 ;  /* 0x000080000000791a */ /* 0x000fc80000000000 */
[C---:B---3--:R-:W-:Y:S08]  /*2ff0*/  HMMA.16816.F32.BF16 R100, R16.reuse, R48, R100 ;  /* 0x000000301064723c */ /* 0x048ff00000041864 */
[----:B------:R-:W-:Y:S08]  /*3000*/  HMMA.16816.F32.BF16 R96, R16, R50, R136 ;  /* 0x000000321060723c */ /* 0x000ff00000041888 */
[C---:B-1----:R-:W-:Y:S08]  /*3010*/  HMMA.16816.F32.BF16 R60, R12.reuse, R48, R120 ;  /* 0x000000300c3c723c */ /* 0x042ff00000041878 */
[----:B------:R-:W-:Y:S08]  /*3020*/  HMMA.16816.F32.BF16 R56, R12, R50, R56 ;  /* 0x000000320c38723c */ /* 0x000ff00000041838 */
[C---:B----4-:R-:W-:Y:S08]  /*3030*/  HMMA.16816.F32.BF16 R92, R16.reuse, R44, R132 ;  /* 0x0000002c105c723c */ /* 0x050ff00000041884 */
[----:B------:R-:W-:Y:S08]  /*3040*/  HMMA.16816.F32.BF16 R88, R16, R46, R128 ;  /* 0x0000002e1058723c */ /* 0x000ff00000041880 */
[C---:B------:R-:W-:Y:S08]  /*3050*/  HMMA.16816.F32.BF16 R52, R12.reuse, R44, R116 ;  /* 0x0000002c0c34723c */ /* 0x040ff00000041874 */
[----:B------:R-:W-:Y:S08]  /*3060*/  HMMA.16816.F32.BF16 R48, R12, R46, R112 ;  /* 0x0000002e0c30723c */ /* 0x000ff00000041870 */
[C---:B-----5:R-:W-:Y:S08]  /*3070*/  HMMA.16816.F32.BF16 R84, R16.reuse, R40, R84 ;  /* 0x000000281054723c */ /* 0x060ff00000041854 */
[C---:B------:R-:W-:Y:S08]  /*3080*/  HMMA.16816.F32.BF16 R80, R16.reuse, R42, R80 ;  /* 0x0000002a1050723c */ /* 0x040ff00000041850 */
[C---:B------:R-:W-:Y:S08]  /*3090*/  HMMA.16816.F32.BF16 R76, R16.reuse, R36, R124 ;  /* 0x00000024104c723c */ /* 0x040ff0000004187c */
[----:B------:R-:W-:Y:S08]  /*30a0*/  HMMA.16816.F32.BF16 R64, R16, R38, R64 ;  /* 0x000000261040723c */ /* 0x000ff00000041840 */
[C---:B------:R-:W-:Y:S08]  /*30b0*/  HMMA.16816.F32.BF16 R44, R12.reuse, R40, R108 ;  /* 0x000000280c2c723c */ /* 0x040ff0000004186c */
[C---:B------:R-:W-:Y:S08]  /*30c0*/  HMMA.16816.F32.BF16 R40, R12.reuse, R42, R104 ;  /* 0x0000002a0c28723c */ /* 0x040ff00000041868 */
[C---:B------:R-:W-:Y:S08]  /*30d0*/  HMMA.16816.F32.BF16 R16, R12.reuse, R36, R72 ;  /* 0x000000240c10723c */ /* 0x040ff00000041848 */
[----:B------:R-:W-:Y:S01]  /*30e0*/  HMMA.16816.F32.BF16 R12, R12, R38, R68 ;  /* 0x000000260c0c723c */ /* 0x000fe20000041844 */
[----:B------:R-:W-:Y:S01]  /*30f0*/  BSSY B0, `(.L_x_3082) ;  /* 0x000005d000007945 */ /* 0x000fe20003800000 */
[----:B------:R-:W-:-:S06]  /*3100*/  ISETP.GT.AND P1, PT, R158, 0x3f, PT ;  /* 0x0000003f9e00780c */ /* 0x000fcc0003f24270 */
        /* <DEDUP_REMOVED lines=15> */
[----:B------:R-:W-:Y:S01]  /*3200*/  HMMA.16816.F32.BF16 R24, R8, R22, R12 ;  /* 0x000000160818723c */ /* 0x000fe2000004180c */
[----:B------:R-:W-:Y:S06]  /*3210*/  BAR.SYNC.DEFER_BLOCKING 0x0 ;  /* 0x0000000000007b1d */ /* 0x000fec0000010000 */
[----:B------:R-:W-:Y:S01]  /*3220*/  @!UPT UIADD3 URZ, URZ, URZ, URZ ;  /* 0x0000003f3f3ff290 */ /* 0x000fe2000fffe03f */
[----:B------:R-:W-:Y:S11]  /*3230*/  @!P0 BRA `(.L_x_3083) ;  /* 0x0000048000008947 */ /* 0x000ff60003800000 */
[----:B------:R-:W-:Y:S01]  /*3240*/  IMAD R2, R140, 0x40, R159 ;  /* 0x000000408c027824 */ /* 0x000fe200078e029f */
[----:B------:R-:W-:-:S04]  /*3250*/  MOV R219, RZ ;  /* 0x000000ff00db7202 */ /* 0x000fc80000000f00 */
        /* <DEDUP_REMOVED lines=26> */
.L_x_3132:
[----:B------:R-:W-:Y:S05]  /*3400*/  BRA.DIV ~URZ, `(.L_x_3085) ;  /* 0x0000c6427f007947 */ /* 0x000fea000b800000 */
[----:B------:R-:W3:Y:S01]  /*3410*/  SHFL.IDX PT, R0, R12, RZ, 0x1c1f ;  /* 0x001c1fff0c007589 */ /* 0x000ee200000e0000 */
[C---:B------:R-:W-:Y:S02]  /*3420*/  IADD3 R2, R227.reuse, 0x20, RZ ;  /* 0x00000020e3027810 */ /* 0x040fe40007ffe0ff */
[C---:B------:R-:W-:Y:S02]  /*3430*/  IADD3 R8, R227.reuse, 0x40, RZ ;  /* 0x00000040e3087810 */ /* 0x040fe40007ffe0ff */
[----:B------:R-:W-:Y:S02]  /*3440*/  ISETP.GE.AND P4, PT, R2, c[0x0][0x1d4], PT ;  /* 0x0000750002007a0c */ /* 0x000fe40003f86270 */
[----:B------:R-:W-:Y:S02]  /*3450*/  ISETP.GE.AND P5, PT, R227, c[0x0][0x1d4], PT ;  /* 0x00007500e3007a0c */ /* 0x000fe40003fa6270 */
[----:B------:R-:W-:-:S02]  /*3460*/  SEL R10, RZ, 0x10, P4 ;  /* 0x00000010ff0a7807 */ /* 0x000fc40002000000 */
[----:B------:R-:W-:Y:S02]  /*3470*/  SEL R11, RZ, 0x10, P5 ;  /* 0x00000010ff0b7807 */ /* 0x000fe40002800000 */
[C---:B---3--:R-:W-:Y:S02]  /*3480*/  IADD3 R6, P0, R0.reuse, R149, RZ ;  /* 0x0000009500067210 */ /* 0x048fe40007f1e0ff */
[----:B------:R-:W-:-:S03]  /*3490*/  IADD3 R2, P6, R0, R150, RZ ;  /* 0x0000009600027210 */ /* 0x000fc60007fde0ff */
[----:B--2---:R-:W-:Y:S01]  /*34a0*/  IMAD.X R7, R4, 0x1, R141, P0 ;  /* 0x0000000104077824 */ /* 0x004fe200000e068d */
        /* <DEDUP_REMOVED lines=12> */
.L_x_3133:
        /* <DEDUP_REMOVED lines=21> */
.L_x_3083:
[----:B------:R-:W-:Y:S05]  /*36c0*/  BSYNC B0 ;  /* 0x0000000000007941 */ /* 0x000fea0003800000 */
.L_x_3082:
        /* <DEDUP_REMOVED lines=10> */
[----:B------:R1:W-:Y:S03]  /*3770*/  STL [R1+0x8], R4 ;  /* 0x0000080401007387 */ /* 0x0003e60000100800 */
[----:B------:R-:W-:-:S05]  /*3780*/  IMAD R0, R3, c[0x0][0x1d0], R0 ;  /* 0x0000740003007a24 */ /* 0x000fca00078e0200 */
[----:B------:R-:W-:Y:S02]  /*3790*/  IADD3 R5, R0, -c[0x0][0x168], -R5 ;  /* 0x80005a0000057a10 */ /* 0x000fe40007ffe805 */
[----:B-1----:R-:W-:Y:S01]  /*37a0*/  @P3 SHF.R.U32.HI R4, RZ, c[0x0][0x2cc], R2 ;  /* 0x0000b300ff043a19 */ /* 0x002fe20000011602 */
[----:B------:R-:W-:Y:S05]  /*37b0*/  BRA.DIV ~URZ, `(.L_x_3086) ;  /* 0x0000c4e27f007947 */ /* 0x000fea000b800000 */
[----:B------:R1:W2:Y:S02]  /*37c0*/  SHFL.IDX PT, R0, R4, RZ, 0x1c1f ;  /* 0x001c1fff04007589 */ /* 0x0002a400000e0000 */
.L_x_3134:
        /* <DEDUP_REMOVED lines=37> */
[----:B------:R-:W4:Y:S01]  /*3a20*/  SHFL.IDX PT, R0, R4, 0x3, 0x1c1f ;  /* 0x007c1f0004007f89 */ /* 0x000f2200000e0000 */
[----:B--2---:R-:W-:-:S02]  /*3a30*/  IMAD.IADD R3, R5, 0x1, R3 ;  /* 0x0000000105037824 */ /* 0x004fc400078e0203 */
[----:B---3--:R-:W-:-:S03]  /*3a40*/  IMAD.IADD R2, R5, 0x1, R2 ;  /* 0x0000000105027824 */ /* 0x008fc600078e0202 */
[----:B------:R-:W-:Y:S01]  /*3a50*/  IMNMX R3, R6, R3, PT ;  /* 0x0000000306037217 */ /* 0x000fe20003800200 */
[----:B----4-:R-:W-:-:S03]  /*3a60*/  IMAD.IADD R0, R5, 0x1, R0 ;  /* 0x0000000105007824 */ /* 0x010fc600078e0200 */
[C---:B------:R-:W-:Y:S02]  /*3a70*/  ISETP.GT.AND P0, PT, R3.reuse, 0x9, PT ;  /* 0x000000090300780c */ /* 0x040fe40003f04270 */
[----:B------:R-:W-:Y:S02]  /*3a80*/  ISETP.GT.AND P6, PT, R3, RZ, PT ;  /* 0x000000ff0300720c */ /* 0x000fe40003fc4270 */
[----:B------:R-:W-:Y:S02]  /*3a90*/  FSEL R16, R59, -INF , P0 ;  /* 0xff8000003b107808 */ /* 0x000fe40000000000 */
[----:B------:R-:W-:Y:S02]  /*3aa0*/  ISETP.GT.AND P0, PT, R3, 0x19, PT ;  /* 0x000000190300780c */ /* 0x000fe40003f04270 */
[----:B------:R-:W-:Y:S02]  /*3ab0*/  FSEL R9, R62, -INF , P6 ;  /* 0xff8000003e097808 */ /* 0x000fe40003000000 */
[----:B------:R-:W-:-:S02]  /*3ac0*/  FSEL R24, R51, -INF , P0 ;  /* 0xff80000033187808 */ /* 0x000fc40000000000 */
[C---:B------:R-:W-:Y:S02]  /*3ad0*/  ISETP.GT.AND P0, PT, R3.reuse, 0x29, PT ;  /* 0x000000290300780c */ /* 0x040fe40003f04270 */
[C---:B------:R-:W-:Y:S02]  /*3ae0*/  ISETP.GT.AND P4, PT, R3.reuse, 0x8, PT ;  /* 0x000000080300780c */ /* 0x040fe40003f84270 */
[----:B------:R-:W-:Y:S02]  /*3af0*/  ISETP.GT.AND P6, PT, R3, 0x10, PT ;  /* 0x000000100300780c */ /* 0x000fe40003fc4270 */
[----:B------:R-:W-:Y:S02]  /*3b00*/  FSEL R125, R43, -INF , P0 ;  /* 0xff8000002b7d7808 */ /* 0x000fe40000000000 */
[----:B------:R-:W-:Y:S02]  /*3b10*/  ISETP.GT.AND P0, PT, R3, 0x31, PT ;  /* 0x000000310300780c */ /* 0x000fe40003f04270 */
[----:B------:R-:W-:-:S02]  /*3b20*/  IMNMX R2, R6, R2, PT ;  /* 0x0000000206027217 */ /* 0x000fc40003800200 */
[----:B------:R-:W-:Y:S02]  /*3b30*/  FSEL R14, R58, -INF , P4 ;  /* 0xff8000003a0e7808 */ /* 0x000fe40002000000 */
[----:B------:R-:W-:Y:S02]  /*3b40*/  FSEL R17, R54, -INF , P6 ;  /* 0xff80000036117808 */ /* 0x000fe40003000000 */
[C---:B------:R-:W-:Y:S02]  /*3b50*/  ISETP.GT.AND P4, PT, R3.reuse, 0x18, PT ;  /* 0x000000180300780c */ /* 0x040fe40003f84270 */
[----:B------:R-:W-:Y:S02]  /*3b60*/  ISETP.GT.AND P6, PT, R3, 0x20, PT ;  /* 0x000000200300780c */ /* 0x000fe40003fc4270 */
[----:B------:R-:W-:Y:S02]  /*3b70*/  FSEL R132, R31, -INF , P0 ;  /* 0xff8000001f847808 */ /* 0x000fe40000000000 */
[----:B------:R-:W-:-:S02]  /*3b80*/  ISETP.GT.AND P5, PT, R3, 0x1, PT ;  /* 0x000000010300780c */ /* 0x000fc40003fa4270 */
[----:B------:R-:W-:Y:S02]  /*3b90*/  ISETP.GT.AND P0, PT, R2, RZ, PT ;  /* 0x000000ff0200720c */ /* 0x000fe40003f04270 */
[----:B------:R-:W-:Y:S02]  /*3ba0*/  IMNMX R0, R6, R0, PT ;  /* 0x0000000006007217 */ /* 0x000fe40003800200 */
[----:B------:R-:W-:Y:S02]  /*3bb0*/  FSEL R23, R50, -INF , P4 ;  /* 0xff80000032177808 */ /* 0x000fe40002000000 */
[----:B------:R-:W-:Y:S02]  /*3bc0*/  FSEL R128, R46, -INF , P6 ;  /* 0xff8000002e807808 */ /* 0x000fe40003000000 */
[----:B------:R-:W-:Y:S02]  /*3bd0*/  FSEL R10, R63, -INF , P5 ;  /* 0xff8000003f0a7808 */ /* 0x000fe40002800000 */
[----:B------:R-:W-:-:S02]  /*3be0*/  ISETP.GT.AND P4, PT, R3, 0x28, PT ;  /* 0x000000280300780c */ /* 0x000fc40003f84270 */
[C---:B------:R-:W-:Y:S02]  /*3bf0*/  ISETP.GT.AND P6, PT, R3.reuse, 0x30, PT ;  /* 0x000000300300780c */ /* 0x040fe40003fc4270 */
[----:B------:R-:W-:Y:S02]  /*3c00*/  FSEL R20, R100, -INF , P0 ;  /* 0xff80000064147808 */ /* 0x000fe40000000000 */
[----:B------:R-:W-:Y:S02]  /*3c10*/  ISETP.GT.AND P5, PT, R3, 0x11, PT ;  /* 0x000000110300780c */ /* 0x000fe40003fa4270 */
[----:B------:R-:W-:Y:S02]  /*3c20*/  ISETP.GT.AND P0, PT, R0, 0x1, PT ;  /* 0x000000010000780c */ /* 0x000fe40003f04270 */
[----:B------:R-:W-:Y:S02]  /*3c30*/  FSEL R126, R42, -INF , P4 ;  /* 0xff8000002a7e7808 */ /* 0x000fe40002000000 */
[----:B------:R-:W-:-:S02]  /*3c40*/  FSEL R129, R30, -INF , P6 ;  /* 0xff8000001e817808 */ /* 0x000fc40003000000 */
[----:B------:R-:W-:Y:S02]  /*3c50*/  FSEL R19, R55, -INF , P5 ;  /* 0xff80000037137808 */ /* 0x000fe40002800000 */
[----:B------:R-:W-:Y:S02]  /*3c60*/  ISETP.GT.AND P4, PT, R3, 0x39, PT ;  /* 0x000000390300780c */ /* 0x000fe40003f84270 */
[----:B------:R-:W-:Y:S02]  /*3c70*/  FSEL R30, R103, -INF , P0 ;  /* 0xff800000671e7808 */ /* 0x000fe40000000000 */
[----:B------:R-:W-:Y:S02]  /*3c80*/  ISETP.GT.AND P5, PT, R3, 0x21, PT ;  /* 0x000000210300780c */ /* 0x000fe40003fa4270 */
[----:B------:R-:W-:Y:S02]  /*3c90*/  ISETP.GT.AND P0, PT, R2, 0x9, PT ;  /* 0x000000090200780c */ /* 0x000fe40003f04270 */
[----:B------:R-:W-:-:S02]  /*3ca0*/  FSEL R130, R27, -INF , P4 ;  /* 0xff8000001b827808 */ /* 0x000fc40002000000 */
[----:B------:R-:W-:Y:S02]  /*3cb0*/  FSEL R127, R47, -INF , P5 ;  /* 0xff8000002f7f7808 */ /* 0x000fe40002800000 */
[----:B------:R-:W-:Y:S02]  /*3cc0*/  FSEL R27, R37, -INF , P0 ;  /* 0xff800000251b7808 */ /* 0x000fe40000000000 */
[----:B------:R-:W-:Y:S02]  /*3cd0*/  ISETP.GT.AND P5, PT, R3, 0x38, PT ;  /* 0x000000380300780c */ /* 0x000fe40003fa4270 */
[C---:B------:R-:W-:Y:S02]  /*3ce0*/  ISETP.GT.AND P4, PT, R2.reuse, 0x1, PT ;  /* 0x000000010200780c */ /* 0x040fe40003f84270 */
[----:B------:R-:W-:Y:S02]  /*3cf0*/  ISETP.GT.AND P0, PT, R2, 0x10, PT ;  /* 0x000000100200780c */ /* 0x000fe40003f04270 */
[----:B------:R-:W-:-:S02]  /*3d00*/  FSEL R131, R26, -INF , P5 ;  /* 0xff8000001a837808 */ /* 0x000fc40002800000 */
[----:B------:R-:W-:Y:S02]  /*3d10*/  FSEL R22, R101, -INF , P4 ;  /* 0xff80000065167808 */ /* 0x000fe40002000000 */
[----:B------:R-:W-:Y:S02]  /*3d20*/  FSEL R28, R92, -INF , P0 ;  /* 0xff8000005c1c7808 */ /* 0x000fe40000000000 */
[----:B------:R-:W-:Y:S02]  /*3d30*/  ISETP.GT.AND P5, PT, R0, RZ, PT ;  /* 0x000000ff0000720c */ /* 0x000fe40003fa4270 */
[----:B------:R-:W-:Y:S02]  /*3d40*/  ISETP.GT.AND P4, PT, R2, 0x8, PT ;  /* 0x000000080200780c */ /* 0x000fe40003f84270 */
[----:B------:R-:W-:Y:S02]  /*3d50*/  ISETP.GT.AND P0, PT, R0, 0x11, PT ;  /* 0x000000110000780c */ /* 0x000fe40003f04270 */
[----:B------:R-:W-:-:S02]  /*3d60*/  FSEL R26, R102, -INF , P5 ;  /* 0xff800000661a7808 */ /* 0x000fc40002800000 */
[----:B------:R-:W-:Y:S02]  /*3d70*/  FSEL R25, R36, -INF , P4 ;  /* 0xff80000024197808 */ /* 0x000fe40002000000 */
[----:B------:R-:W-:Y:S02]  /*3d80*/  FSEL R52, R95, -INF , P0 ;  /* 0xff8000005f347808 */ /* 0x000fe40000000000 */
[C---:B------:R-:W-:Y:S02]  /*3d90*/  ISETP.GT.AND P5, PT, R0.reuse, 0x8, PT ;  /* 0x000000080000780c */ /* 0x040fe40003fa4270 */
        /* <DEDUP_REMOVED lines=17> */
[C---:B------:R-:W-:Y:S02]  /*3eb0*/  ISETP.GT.AND P5, PT, R0.reuse, 0x19, PT ;  /* 0x000000190000780c */ /* 0x040fe40003fa4270 */
[----:B------:R-:W-:Y:S02]  /*3ec0*/  ISETP.GT.AND P4, PT, R0, 0x20, PT ;  /* 0x000000200000780c */ /* 0x000fe40003f84270 */
        /* <DEDUP_REMOVED lines=11> */
[----:B------:R-:W-:Y:S02]  /*3f80*/  FSEL R122, R80, -INF , P5 ;  /* 0xff800000507a7808 */ /* 0x000fe40002800000 */
[----:B------:R-:W-:Y:S02]  /*3f90*/  FSEL R124, R81, -INF , P4 ;  /* 0xff800000517c7808 */ /* 0x000fe40002000000 */
[----:B------:R-:W-:-:S02]  /*3fa0*/  FSEL R114, R83, -INF , P0 ;  /* 0xff80000053727808 */ /* 0x000fc40000000000 */
[C---:B------:R-:W-:Y:S02]  /*3fb0*/  ISETP.GT.AND P5, PT, R2.reuse, 0x31, PT ;  /* 0x000000310200780c */ /* 0x040fe40003fa4270 */
[----:B------:R-:W-:Y:S02]  /*3fc0*/  ISETP.GT.AND P4, PT, R2, 0x38, PT ;  /* 0x000000380200780c */ /* 0x000fe40003f84270 */
[----:B------:R-:W-:Y:S02]  /*3fd0*/  FSEL R115, R82, -INF , P6 ;  /* 0xff80000052737808 */ /* 0x000fe40003000000 */
[----:B------:R-:W-:Y:S02]  /*3fe0*/  ISETP.GT.AND P0, PT, R0, 0x30, PT ;  /* 0x000000300000780c */ /* 0x000fe40003f04270 */
[----:B------:R-:W-:Y:S02]  /*3ff0*/  ISETP.GT.AND P6, PT, R2, 0x39, PT ;  /* 0x000000390200780c */ /* 0x000fe40003fc4270 */
[----:B------:R-:W-:-:S02]  /*4000*/  FMNMX.FTZ R2, R11, R3, !PT ;  /* 0x000000030b027209 */ /* 0x000fc40007810000 */
[----:B------:R-:W-:Y:S02]  /*4010*/  FSEL R121, R77, -INF , P5 ;  /* 0xff8000004d797808 */ /* 0x000fe40002800000 */
[----:B------:R-:W-:Y:S02]  /*4020*/  FSEL R120, R64, -INF , P4 ;  /* 0xff80000040787808 */ /* 0x000fe40002000000 */
[----:B------:R-:W-:Y:S02]  /*4030*/  FSEL R112, R78, -INF , P0 ;  /* 0xff8000004e707808 */ /* 0x000fe40000000000 */
        /* <DEDUP_REMOVED lines=9> */
[----:B-1----:R-:W-:Y:S02]  /*40d0*/  FMNMX.FTZ R4, R26, R30, !PT ;  /* 0x0000001e1a047209 */ /* 0x002fe40007810000 */
        /* <DEDUP_REMOVED lines=39> */
[----:B------:R-:W-:Y:S02]  /*4350*/  FSEL R111, R79, -INF , P5 ;  /* 0xff8000004f6f7808 */ /* 0x000fe40002800000 */
[----:B------:R-:W-:-:S02]  /*4360*/  FMNMX.FTZ R0, R98, R0, !PT ;  /* 0x0000000062007209 */ /* 0x000fc40007810000 */
[----:B------:R-:W-:Y:S02]  /*4370*/  FMNMX.FTZ R103, R132, R103, !PT ;  /* 0x0000006784677209 */ /* 0x000fe40007810000 */
[----:B------:R-:W-:Y:S02]  /*4380*/  FMNMX.FTZ R3, R112, R3, !PT ;  /* 0x0000000370037209 */ /* 0x000fe40007810000 */
[----:B------:R-:W-:Y:S02]  /*4390*/  FSEL R117, R65, -INF , P6 ;  /* 0xff80000041757808 */ /* 0x000fe40003000000 */
[----:B------:R-:W-:Y:S02]  /*43a0*/  FMNMX.FTZ R2, R120, R2, !PT ;  /* 0x0000000278027209 */ /* 0x000fe40007810000 */
[----:B------:R-:W-:Y:S02]  /*43b0*/  FSEL R110, R66, -INF , P4 ;  /* 0xff800000426e7808 */ /* 0x000fe40002000000 */
[----:B------:R-:W-:-:S02]  /*43c0*/  FMNMX.FTZ R0, R97, R0, !PT ;  /* 0x0000000061007209 */ /* 0x000fc40007810000 */
        /* <DEDUP_REMOVED lines=23> */
.L_x_3135:
        /* <DEDUP_REMOVED lines=20> */
[----:B------:R-:W2:Y:S01]  /*4680*/  LDSM.16.MT88.4 R40, [R201+0x400] ;  /* 0x00040000c928783b */ /* 0x000ea20000004200 */
[----:B------:R-:W-:-:S03]  /*4690*/  FFMA.FTZ R97, R97, c[0x0][0x2d0], -R4 ;  /* 0x0000b40061617a23 */ /* 0x000fc60000010804 */
[----:B------:R-:W-:Y:S01]  /*46a0*/  LDSM.16.MT88.4 R64, [R201+0x2000] ;  /* 0x00200000c940783b */ /* 0x000fe20000004200 */
[----:B-1----:R-:W-:Y:S02]  /*46b0*/  FFMA.FTZ R0, R8, c[0x0][0x2d0], -R4 ;  /* 0x0000b40008007a23 */ /* 0x002fe40000010804 */
[----:B------:R1:W-:Y:S01]  /*46c0*/  MUFU.EX2 R238, R5 ;  /* 0x0000000500ee7308 */ /* 0x0003e20000000800 */
[----:B------:R-:W-:Y:S01]  /*46d0*/  LDSM.16.MT88.4 R68, [R202+0x2000] ;  /* 0x00200000ca44783b */ /* 0x000fe20000004200 */
[----:B-----5:R-:W-:-:S06]  /*46e0*/  FMUL.FTZ R2, R102, c[0x0][0x2d0] ;  /* 0x0000b40066027a20 */ /* 0x020fcc0000410000 */
[----:B------:R5:W-:Y:S01]  /*46f0*/  MUFU.EX2 R164, R0 ;  /* 0x0000000000a47308 */ /* 0x000be20000000800 */
[----:B------:R-:W-:Y:S02]  /*4700*/  FSEL R2, R2, RZ, P0 ;  /* 0x000000ff02027208 */ /* 0x000fe40000000000 */
[----:B------:R-:W-:-:S05]  /*4710*/  FSETP.NEU.FTZ.AND P0, PT, R101, -INF , PT ;  /* 0xff8000006500780b */ /* 0x000fca0003f1d000 */
[----:B------:R-:W-:Y:S01]  /*4720*/  MUFU.EX2 R236, R99 ;  /* 0x0000006300ec7308 */ /* 0x000fe20000000800 */
[----:B-1----:R-:W-:Y:S02]  /*4730*/  FFMA.FTZ R5, R29, c[0x0][0x2d0], -R2 ;  /* 0x0000b4001d057a23 */ /* 0x002fe40000010802 */
[----:B-----5:R-:W-:-:S05]  /*4740*/  FFMA.FTZ R0, R11, c[0x0][0x2d0], -R4 ;  /* 0x0000b4000b007a23 */ /* 0x020fca0000010804 */
[----:B------:R1:W-:Y:S08]  /*4750*/  MUFU.EX2 R233, R5 ;  /* 0x0000000500e97308 */ /* 0x0003f00000000800 */
[----:B------:R5:W-:Y:S01]  /*4760*/  MUFU.EX2 R167, R0 ;  /* 0x0000000000a77308 */ /* 0x000be20000000800 */
[----:B-1----:R-:W-:-:S07]  /*4770*/  FFMA.FTZ R5, R33, c[0x0][0x2d0], -R2 ;  /* 0x0000b40021057a23 */ /* 0x002fce0000010802 */
[----:B------:R-:W-:Y:S01]  /*4780*/  MUFU.EX2 R234, R5 ;  /* 0x0000000500ea7308 */ /* 0x000fe20000000800 */
[----:B-----5:R-:W-:-:S07]  /*4790*/  FFMA.FTZ R0, R12, c[0x0][0x2d0], -R4 ;  /* 0x0000b4000c007a23 */ /* 0x020fce0000010804 */
[----:B------:R1:W-:Y:S02]  /*47a0*/  MUFU.EX2 R192, R0 ;  /* 0x0000000000c07308 */ /* 0x0003e40000000800 */
[----:B-1----:R-:W-:-:S06]  /*47b0*/  FFMA.FTZ R0, R13, c[0x0][0x2d0], -R4 ;  /* 0x0000b4000d007a23 */ /* 0x002fcc0000010804 */
[----:B------:R1:W-:Y:S02]  /*47c0*/  MUFU.EX2 R240, R0 ;  /* 0x0000000000f07308 */ /* 0x0003e40000000800 */
[----:B-1----:R-:W-:-:S06]  /*47d0*/  FFMA.FTZ R0, R15, c[0x0][0x2d0], -R4 ;  /* 0x0000b4000f007a23 */ /* 0x002fcc0000010804 */
[----:B------:R1:W5:Y:S02]  /*47e0*/  MUFU.EX2 R241, R0 ;  /* 0x0000000000f17308 */ /* 0x0003640000000800 */
[----:B-1----:R-:W-:Y:S01]  /*47f0*/  FFMA.FTZ R0, R21, c[0x0][0x2d0], -R4 ;  /* 0x0000b40015007a23 */ /* 0x002fe20000010804 */
[----:B-----5:R-:W-:-:S05]  /*4800*/  F2FP.BF16.PACK_AB R12, R241, R240 ;  /* 0x000000f0f10c723e */ /* 0x020fca00000010ff */
[----:B------:R1:W-:Y:S02]  /*4810*/  MUFU.EX2 R243, R0 ;  /* 0x0000000000f37308 */ /* 0x0003e40000000800 */
[----:B-1----:R-:W-:-:S06]  /*4820*/  FFMA.FTZ R0, R9, c[0x0][0x2d0], -R3 ;  /* 0x0000b40009007a23 */ /* 0x002fcc0000010803 */
[----:B------:R1:W-:Y:S02]  /*4830*/  MUFU.EX2 R150, R0 ;  /* 0x0000000000967308 */ /* 0x0003e40000000800 */
[----:B-1----:R-:W-:-:S06]  /*4840*/  FFMA.FTZ R0, R10, c[0x0][0x2d0], -R3 ;  /* 0x0000b4000a007a23 */ /* 0x002fcc0000010803 */
[----:B------:R1:W5:Y:S02]  /*4850*/  MUFU.EX2 R149, R0 ;  /* 0x0000000000957308 */ /* 0x0003640000000800 */
[----:B-1----:R-:W-:Y:S01]  /*4860*/  FFMA.FTZ R0, R14, c[0x0][0x2d0], -R3 ;  /* 0x0000b4000e007a23 */ /* 0x002fe20000010803 */
[----:B-----5:R-:W-:Y:S02]  /*4870*/  F2FP.BF16.PACK_AB R21, R149, R150 ;  /* 0x000000969515723e */ /* 0x020fe400000010ff */
[----:B------:R-:W-:-:S03]  /*4880*/  F2FP.BF16.PACK_AB R14, R243, R242 ;  /* 0x000000f2f30e723e */ /* 0x000fc600000010ff */
[----:B------:R1:W-:Y:S02]  /*4890*/  MUFU.EX2 R151, R0 ;  /* 0x0000000000977308 */ /* 0x0003e40000000800 */
[----:B-1----:R-:W-:-:S06]  /*48a0*/  FFMA.FTZ R0, R16, c[0x0][0x2d0], -R3 ;  /* 0x0000b40010007a23 */ /* 0x002fcc0000010803 */
[----:B------:R1:W5:Y:S02]  /*48b0*/  MUFU.EX2 R166, R0 ;  /* 0x0000000000a67308 */ /* 0x0003640000000800 */
[----:B-1----:R-:W-:Y:S01]  /*48c0*/  FFMA.FTZ R0, R17, c[0x0][0x2d0], -R3 ;  /* 0x0000b40011007a23 */ /* 0x002fe20000010803 */
[----:B-----5:R-:W-:-:S05]  /*48d0*/  F2FP.BF16.PACK_AB R23, R166, R151 ;  /* 0x00000097a617723e */ /* 0x020fca00000010ff */
[----:B------:R1:W-:Y:S02]  /*48e0*/  MUFU.EX2 R235, R0 ;  /* 0x0000000000eb7308 */ /* 0x0003e40000000800 */
[----:B-1----:R-:W-:-:S06]  /*48f0*/  FFMA.FTZ R0, R19, c[0x0][0x2d0], -R3 ;  /* 0x0000b40013007a23 */ /* 0x002fcc0000010803 */
[----:B------:R1:W5:Y:S02]  /*4900*/  MUFU.EX2 R237, R0 ;  /* 0x0000000000ed7308 */ /* 0x0003640000000800 */
[----:B-1----:R-:W-:Y:S01]  /*4910*/  FFMA.FTZ R0, R24, c[0x0][0x2d0], -R3 ;  /* 0x0000b40018007a23 */ /* 0x002fe20000010803 */
[----:B-----5:R-:W-:-:S05]  /*4920*/  F2FP.BF16.PACK_AB R13, R237, R235 ;  /* 0x000000ebed0d723e */ /* 0x020fca00000010ff */
[----:B------:R1:W5:Y:S02]  /*4930*/  MUFU.EX2 R239, R0 ;  /* 0x0000000000ef7308 */ /* 0x0003640000000800 */
[----:B-1----:R-:W-:Y:S01]  /*4940*/  FFMA.FTZ R0, R20, c[0x0][0x2d0], -R2 ;  /* 0x0000b40014007a23 */ /* 0x002fe20000010802 */
[----:B------:R-:W-:Y:S02]  /*4950*/  F2FP.BF16.PACK_AB R20, R164, R165 ;  /* 0x000000a5a414723e */ /* 0x000fe400000010ff */
[----:B-----5:R-:W-:-:S03]  /*4960*/  F2FP.BF16.PACK_AB R15, R239, R238 ;  /* 0x000000eeef0f723e */ /* 0x020fc600000010ff */
[----:B------:R1:W-:Y:S02]  /*4970*/  MUFU.EX2 R135, R0 ;  /* 0x0000000000877308 */ /* 0x0003e40000000800 */
[----:B-1----:R-:W-:Y:S01]  /*4980*/  FFMA.FTZ R0, R22, c[0x0][0x2d0], -R2 ;  /* 0x0000b40016007a23 */ /* 0x002fe20000010802 */
[----:B------:R-:W-:-:S05]  /*4990*/  F2FP.BF16.PACK_AB R22, R192, R167 ;  /* 0x000000a7c016723e */ /* 0x000fca00000010ff */
[----:B------:R1:W5:Y:S02]  /*49a0*/  MUFU.EX2 R134, R0 ;  /* 0x0000000000867308 */ /* 0x0003640000000800 */
[C---:B---3--:R-:W-:Y:S08]  /*49b0*/  HMMA.16816.F32.BF16 R84, R20.reuse, R48, RZ ;  /* 0x000000301454723c */ /* 0x048ff000000418ff */
[----:B----4-:R-:W-:Y:S01]  /*49c0*/  HMMA.16816.F32.BF16 R80, R20, R56, RZ ;  /* 0x000000381450723c */ /* 0x010fe200000418ff */
[----:B-1----:R-:W-:Y:S01]  /*49d0*/  FFMA.FTZ R0, R25, c[0x0][0x2d0], -R2 ;  /* 0x0000b40019007a23 */ /* 0x002fe20000010802 */
[----:B-----5:R-:W-:-:S03]  /*49e0*/  F2FP.BF16.PACK_AB R16, R134, R135 ;  /* 0x000000878610723e */ /* 0x020fc600000010ff */
[----:B------:R1:W-:Y:S03]  /*49f0*/  MUFU.EX2 R148, R0 ;  /* 0x0000000000947308 */ /* 0x0003e60000000800 */
[----:B------:R-:W-:Y:S01]  /*4a00*/  HMMA.16816.F32.BF16 R44, R20, R36, RZ ;  /* 0x00000024142c723c */ /* 0x000fe200000418ff */
[----:B-1----:R-:W-:-:S04]  /*4a10*/  FFMA.FTZ R0, R27, c[0x0][0x2d0], -R2 ;  /* 0x0000b4001b007a23 */ /* 0x002fc80000010802 */
[----:B------:R1:W3:Y:S11]  /*4a20*/  MUFU.EX2 R231, R0 ;  /* 0x0000000000e77308 */ /* 0x0002f60000000800 */
[----:B------:R-:W-:Y:S08]  /*4a30*/  @!UPT UIADD3 URZ, URZ, URZ, URZ ;  /* 0x0000003f3f3ff290 */ /* 0x000ff0000fffe03f */
[----:B--2---:R-:W-:Y:S01]  /*4a40*/  HMMA.16816.F32.BF16 R144, R12, R40, R44 ;  /* 0x000000280c90723c */ /* 0x004fe2000004182c */
[----:B------:R-:W-:Y:S01]  /*4a50*/  LDSM.16.MT88.4 R44, [R202+0x1400] ;  /* 0x00140000ca2c783b */ /* 0x000fe20000004200 */
[----:B-1----:R-:W-:Y:S01]  /*4a60*/  FFMA.FTZ R0, R28, c[0x0][0x2d0], -R2 ;  /* 0x0000b4001c007a23 */ /* 0x002fe20000010802 */
[----:B---3--:R-:W-:-:S03]  /*4a70*/  F2FP.BF16.PACK_AB R18, R231, R148 ;  /* 0x00000094e712723e */ /* 0x008fc600000010ff */
[----:B------:R1:W2:Y:S02]  /*4a80*/  MUFU.EX2 R232, R0 ;  /* 0x0000000000e87308 */ /* 0x0002a40000000800 */
[----:B-1----:R-:W-:Y:S01]  /*4a90*/  FMUL.FTZ R0, R101, c[0x0][0x2d0] ;  /* 0x0000b40065007a20 */ /* 0x002fe20000410000 */
[----:B--2---:R-:W-:-:S04]  /*4aa0*/  F2FP.BF16.PACK_AB R8, R233, R232 ;  /* 0x000000e8e908723e */ /* 0x004fc800000010ff */
[----:B------:R-:W-:-:S05]  /*4ab0*/  FSEL R0, R0, RZ, P0 ;  /* 0x000000ff00007208 */ /* 0x000fca0000000000 */
[--C-:B------:R-:W-:Y:S02]  /*4ac0*/  FFMA.FTZ R5, R26, c[0x0][0x2d0], -R0.reuse ;  /* 0x0000b4001a057a23 */ /* 0x100fe40000010800 */
[--C-:B------:R-:W-:Y:S01]  /*4ad0*/  FFMA.FTZ R6, R52, c[0x0][0x2d0], -R0.reuse ;  /* 0x0000b40034067a23 */ /* 0x100fe20000010800 */
[----:B------:R-:W1:Y:S01]  /*4ae0*/  LDSM.16.MT88.4 R24, [R201+0x1400] ;  /* 0x00140000c918783b */ /* 0x000e620000004200 */
[----:B------:R2:W-:Y:S08]  /*4af0*/  MUFU.EX2 R133, R5 ;  /* 0x0000000500857308 */ /* 0x0005f00000000800 */
[----:B------:R-:W-:Y:S01]  /*4b00*/  MUFU.EX2 R230, R6 ;  /* 0x0000000600e67308 */ /* 0x000fe20000000800 */
[----:B--2---:R-:W-:-:S07]  /*4b10*/  FFMA.FTZ R5, R30, c[0x0][0x2d0], -R0 ;  /* 0x0000b4001e057a23 */ /* 0x004fce0000010800 */
[----:B------:R2:W3:Y:S02]  /*4b20*/  MUFU.EX2 R100, R5 ;  /* 0x0000000500647308 */ /* 0x0004e40000000800 */
[--C-:B--2---:R-:W-:Y:S01]  /*4b30*/  FFMA.FTZ R5, R31, c[0x0][0x2d0], -R0.reuse ;  /* 0x0000b4001f057a23 */ /* 0x104fe20000010800 */
[----:B---3--:R-:W-:Y:S01]  /*4b40*/  F2FP.BF16.PACK_AB R17, R100, R133 ;  /* 0x000000856411723e */ /* 0x008fe200000010ff */
[----:B------:R-:W2:Y:S01]  /*4b50*/  LDSM.16.MT88.4 R28, [R202+0x400] ;  /* 0x00040000ca1c783b */ /* 0x000ea20000004200 */
[----:B-1----:R-:W-:Y:S03]  /*4b60*/  HMMA.16816.F32.BF16 R160, R12, R24, R80 ;  /* 0x000000180ca0723c */ /* 0x002fe60000041850 */
[----:B------:R1:W-:Y:S02]  /*4b70*/  MUFU.EX2 R226, R5 ;  /* 0x0000000500e27308 */ /* 0x0003e40000000800 */
[----:B-1----:R-:W-:-:S06]  /*4b80*/  FFMA.FTZ R5, R32, c[0x0][0x2d0], -R0 ;  /* 0x0000b40020057a23 */ /* 0x002fcc0000010800 */
[----:B------:R1:W3:Y:S02]  /*4b90*/  MUFU.EX2 R229, R5 ;  /* 0x0000000500e57308 */ /* 0x0002e40000000800 */
[----:B-1----:R-:W-:Y:S01]  /*4ba0*/  FFMA.FTZ R5, R35, c[0x0][0x2d0], -R2 ;  /* 0x0000b40023057a23 */ /* 0x002fe20000010802 */
[----:B---3--:R-:W-:Y:S01]  /*4bb0*/  F2FP.BF16.PACK_AB R19, R229, R226 ;  /* 0x000000e2e513723e */ /* 0x008fe200000010ff */
[----:B--2---:R-:W-:Y:S04]  /*4bc0*/  HMMA.16816.F32.BF16 R152, R12, R28, R84 ;  /* 0x0000001c0c98723c */ /* 0x004fe80000041854 */
[----:B------:R1:W2:Y:S04]  /*4bd0*/  MUFU.EX2 R246, R5 ;  /* 0x0000000500f67308 */ /* 0x0002a80000000800 */
[C---:B------:R-:W-:Y:S08]  /*4be0*/  HMMA.16816.F32.BF16 R76, R16.reuse, R48, RZ ;  /* 0x00000030104c723c */ /* 0x040ff000000418ff */
[----:B------:R-:W-:Y:S01]  /*4bf0*/  HMMA.16816.F32.BF16 R72, R16, R56, RZ ;  /* 0x000000381048723c */ /* 0x000fe200000418ff */
[--C-:B-1----:R-:W-:Y:S01]  /*4c00*/  FFMA.FTZ R5, R34, c[0x0][0x2d0], -R0.reuse ;  /* 0x0000b40022057a23 */ /* 0x102fe20000010800 */
[----:B--2---:R-:W-:Y:S01]  /*4c10*/  F2FP.BF16.PACK_AB R10, R246, R234 ;  /* 0x000000eaf60a723e */ /* 0x004fe200000010ff */
[----:B------:R-:W1:Y:S02]  /*4c20*/  LDSM.16.MT88.4 R32, [R202+0x1000] ;  /* 0x00100000ca20783b */ /* 0x000e640000004200 */
[----:B------:R2:W3:Y:S03]  /*4c30*/  MUFU.EX2 R228, R5 ;  /* 0x0000000500e47308 */ /* 0x0004e60000000800 */
[-C--:B------:R-:W-:Y:S08]  /*4c40*/  HMMA.16816.F32.BF16 R84, R20, R64.reuse, RZ ;  /* 0x000000401454723c */ /* 0x080ff000000418ff */
[----:B------:R-:W-:Y:S01]  /*4c50*/  HMMA.16816.F32.BF16 R80, R16, R64, RZ ;  /* 0x000000401050723c */ /* 0x000fe200000418ff */
[----:B--2---:R-:W-:Y:S01]  /*4c60*/  FFMA.FTZ R5, R53, c[0x0][0x2d0], -R0 ;  /* 0x0000b40035057a23 */ /* 0x004fe20000010800 */
[----:B---3--:R-:W-:-:S06]  /*4c70*/  F2FP.BF16.PACK_AB R9, R230, R228 ;  /* 0x000000e4e609723e */ /* 0x008fcc00000010ff */
[----:B------:R-:W-:Y:S01]  /*4c80*/  HMMA.16816.F32.BF16 R52, R16, R36, RZ ;  /* 0x000000241034723c */ /* 0x000fe200000418ff */
[----:B------:R-:W-:Y:S01]  /*4c90*/  FFMA.FTZ R65, R96, c[0x0][0x2d0], -R4 ;  /* 0x0000b40060417a23 */ /* 0x000fe20000010804 */
[----:B------:R2:W-:Y:S08]  /*4ca0*/  MUFU.EX2 R245, R5 ;  /* 0x0000000500f57308 */ /* 0x0005f00000000800 */
[----:B------:R-:W-:Y:S01]  /*4cb0*/  MUFU.EX2 R65, R65 ;  /* 0x0000004100417308 */ /* 0x000fe20000000800 */
[----:B--2---:R-:W-:-:S02]  /*4cc0*/  FFMA.FTZ R5, R60, c[0x0][0x2d0], -R0 ;  /* 0x0000b4003c057a23 */ /* 0x004fc40000010800 */
[----:B------:R-:W2:Y:S01]  /*4cd0*/  LDSM.16.MT88.4 R60, [R201+0x2400] ;  /* 0x00240000c93c783b */ /* 0x000ea20000004200 */
[-C--:B-1----:R-:W-:Y:S04]  /*4ce0*/  HMMA.16816.F32.BF16 R88, R16, R32.reuse, RZ ;  /* 0x000000201058723c */ /* 0x082fe800000418ff */
[----:B------:R-:W1:Y:S04]  /*4cf0*/  MUFU.EX2 R244, R5 ;  /* 0x0000000500f47308 */ /* 0x000e680000000800 */
        /* <DEDUP_REMOVED lines=12> */
[----:B------:R4:W5:Y:S05]  /*4dc0*/  MUFU.EX2 R222, R28 ;  /* 0x0000001c00de7308 */ /* 0x00096a0000000800 */
[----:B------:R-:W-:Y:S03]  /*4dd0*/  HMMA.16816.F32.BF16 R4, R16, R50, RZ ;  /* 0x000000321004723c */ /* 0x000fe600000418ff */
[----:B------:R5:W-:Y:S01]  /*4de0*/  MUFU.EX2 R223, R25 ;  /* 0x0000001900df7308 */ /* 0x000be20000000800 */
[----:B---3--:R-:W-:-:S04]  /*4df0*/  FFMA.FTZ R29, R129, c[0x0][0x2d0], -R3 ;  /* 0x0000b400811d7a23 */ /* 0x008fc80000010803 */
[----:B--2---:R-:W-:Y:S03]  /*4e00*/  HMMA.16816.F32.BF16 R188, R8, R60, R80 ;  /* 0x0000003c08bc723c */ /* 0x004fe60000041850 */
[----:B------:R2:W3:Y:S01]  /*4e10*/  MUFU.EX2 R225, R24 ;  /* 0x0000001800e17308 */ /* 0x0004e20000000800 */
[----:B----4-:R-:W-:-:S04]  /*4e20*/  FFMA.FTZ R28, R132, c[0x0][0x2d0], -R3 ;  /* 0x0000b400841c7a23 */ /* 0x010fc80000010803 */
[----:B-1----:R-:W-:Y:S01]  /*4e30*/  HMMA.16816.F32.BF16 R180, R12, R52, R76 ;  /* 0x000000340cb4723c */ /* 0x002fe2000004184c */
[--C-:B-----5:R-:W-:Y:S02]  /*4e40*/  FFMA.FTZ R25, R123, c[0x0][0x2d0], -R2.reuse ;  /* 0x0000b4007b197a23 */ /* 0x120fe40000010802 */
[----:B------:R-:W-:Y:S05]  /*4e50*/  MUFU.EX2 R29, R29 ;  /* 0x0000001d001d7308 */ /* 0x000fea0000000800 */
[----:B------:R-:W-:Y:S01]  /*4e60*/  HMMA.16816.F32.BF16 R76, R8, R30, R4 ;  /* 0x0000001e084c723c */ /* 0x000fe20000041804 */
[----:B--2---:R-:W-:Y:S02]  /*4e70*/  FFMA.FTZ R24, R121, c[0x0][0x2d0], -R2 ;  /* 0x0000b40079187a23 */ /* 0x004fe40000010802 */
[----:B------:R-:W-:Y:S05]  /*4e80*/  MUFU.EX2 R28, R28 ;  /* 0x0000001c001c7308 */ /* 0x000fea0000000800 */
[C---:B------:R-:W-:Y:S03]  /*4e90*/  HMMA.16816.F32.BF16 R4, R16.reuse, R58, RZ ;  /* 0x0000003a1004723c */ /* 0x040fe600000418ff */
[----:B------:R-:W-:Y:S05]  /*4ea0*/  MUFU.EX2 R25, R25 ;  /* 0x0000001900197308 */ /* 0x000fea0000000800 */
[----:B------:R-:W-:Y:S03]  /*4eb0*/  HMMA.16816.F32.BF16 R72, R16, R68, RZ ;  /* 0x000000441048723c */ /* 0x000fe600000418ff */
[----:B------:R-:W-:Y:S05]  /*4ec0*/  MUFU.EX2 R24, R24 ;  /* 0x0000001800187308 */ /* 0x000fea0000000800 */
[----:B------:R-:W-:Y:S08]  /*4ed0*/  HMMA.16816.F32.BF16 R176, R12, R60, R84 ;  /* 0x0000003c0cb0723c */ /* 0x000ff00000041854 */
        /* <DEDUP_REMOVED lines=9> */
[----:B------:R-:W-:Y:S08]  /*4f70*/  HMMA.16816.F32.BF16 R4, R20, R50, RZ ;  /* 0x000000321404723c */ /* 0x000ff000000418ff */
[-C--:B------:R-:W-:Y:S08]  /*4f80*/  HMMA.16816.F32.BF16 R72, R8, R42.reuse, R72 ;  /* 0x0000002a0848723c */ /* 0x080ff00000041848 */
[----:B------:R-:W-:Y:S08]  /*4f90*/  HMMA.16816.F32.BF16 R36, R12, R42, R36 ;  /* 0x0000002a0c24723c */ /* 0x000ff00000041824 */
        /* <DEDUP_REMOVED lines=11> */
[----:B---3--:R-:W-:-:S06]  /*5050*/  F2FP.BF16.PACK_AB R10, R225, R223 ;  /* 0x000000dfe10a723e */ /* 0x008fcc00000010ff */
[--C-:B------:R-:W-:Y:S01]  /*5060*/  FFMA.FTZ R27, R131, c[0x0][0x2d0], -R3.reuse ;  /* 0x0000b400831b7a23 */ /* 0x100fe20000010803 */
[C---:B------:R-:W-:Y:S01]  /*5070*/  HMMA.16816.F32.BF16 R4, R20.reuse, R66, RZ ;  /* 0x000000421404723c */ /* 0x040fe200000418ff */
[----:B------:R-:W-:Y:S01]  /*5080*/  FFMA.FTZ R26, R130, c[0x0][0x2d0], -R3 ;  /* 0x0000b400821a7a23 */ /* 0x000fe20000010803 */
[----:B------:R-:W1:Y:S05]  /*5090*/  MUFU.EX2 R67, R98 ;  /* 0x0000006200437308 */ /* 0x000e6a0000000800 */
[----:B------:R-:W-:Y:S01]  /*50a0*/  FADD.FTZ R66, R133, R100 ;  /* 0x0000006485427221 */ /* 0x000fe20000010000 */
[C---:B------:R-:W-:Y:S02]  /*50b0*/  HMMA.16816.F32.BF16 R32, R20.reuse, R34, RZ ;  /* 0x000000221420723c */ /* 0x040fe400000418ff */
[----:B------:R2:W3:Y:S06]  /*50c0*/  MUFU.EX2 R100, R97 ;  /* 0x0000006100647308 */ /* 0x0004ec0000000800 */
[----:B------:R-:W-:Y:S02]  /*50d0*/  HMMA.16816.F32.BF16 R20, R20, R70, RZ ;  /* 0x000000461414723c */ /* 0x000fe400000418ff */
[----:B------:R-:W-:Y:S01]  /*50e0*/  MUFU.EX2 R27, R27 ;  /* 0x0000001b001b7308 */ /* 0x000fe20000000800 */
[----:B-1----:R-:W-:-:S05]  /*50f0*/  F2FP.BF16.PACK_AB R96, R67, R236 ;  /* 0x000000ec4360723e */ /* 0x002fca00000010ff */
[C---:B------:R-:W-:Y:S02]  /*5100*/  HMMA.16816.F32.BF16 R60, R12.reuse, R62, R4 ;  /* 0x0000003e0c3c723c */ /* 0x040fe40000041804 */
[----:B------:R-:W1:Y:S01]  /*5110*/  MUFU.EX2 R26, R26 ;  /* 0x0000001a001a7308 */ /* 0x000e620000000800 */
[----:B--2---:R-:W-:Y:S02]  /*5120*/  F2FP.BF16.PACK_AB R97, R28, R29 ;  /* 0x0000001d1c61723e */ /* 0x004fe400000010ff */
[----:B---3--:R-:W-:Y:S02]  /*5130*/  F2FP.BF16.PACK_AB R98, R65, R100 ;  /* 0x000000644162723e */ /* 0x008fe400000010ff */
[----:B------:R-:W-:Y:S01]  /*5140*/  FFMA.FTZ R4, R128, c[0x0][0x2d0], -R3 ;  /* 0x0000b40080047a23 */ /* 0x000fe20000010803 */
[----:B------:R-:W-:Y:S01]  /*5150*/  HMMA.16816.F32.BF16 R44, R12, R46, R32 ;  /* 0x0000002e0c2c723c */ /* 0x000fe20000041820 */
[----:B------:R-:W-:Y:S01]  /*5160*/  FADD.FTZ R5, R165, R164 ;  /* 0x000000a4a5057221 */ /* 0x000fe20000010000 */
[----:B------:R-:W-:Y:S01]  /*5170*/  LDSM.16.MT88.4 R128, [R202+0xc00] ;  /* 0x000c0000ca80783b */ /* 0x000fe20000004200 */
[----:B------:R2:W-:Y:S01]  /*5180*/  MUFU.EX2 R197, R4 ;  /* 0x0000000400c57308 */ /* 0x0005e20000000800 */
[----:B------:R-:W-:-:S04]  /*5190*/  FADD.FTZ R6, R150, R149 ;  /* 0x0000009596067221 */ /* 0x000fc80000010000 */
[----:B------:R-:W-:Y:S01]  /*51a0*/  HMMA.16816.F32.BF16 R52, R12, R54, R20 ;  /* 0x000000360c34723c */ /* 0x000fe20000041814 */
[----:B------:R-:W3:Y:S01]  /*51b0*/  LDSM.16.MT88.4 R12, [R201+0x800] ;  /* 0x00080000c90c783b */ /* 0x000ee20000004200 */
[----:B-1----:R-:W-:-:S05]  /*51c0*/  F2FP.BF16.PACK_AB R99, R26, R27 ;  /* 0x0000001b1a63723e */ /* 0x002fca00000010ff */
[--C-:B------:R-:W-:Y:S02]  /*51d0*/  FFMA.FTZ R23, R120, c[0x0][0x2d0], -R2.reuse ;  /* 0x0000b40078177a23 */ /* 0x100fe40000010802 */
[----:B------:R-:W-:Y:S02]  /*51e0*/  FFMA.FTZ R22, R117, c[0x0][0x2d0], -R2 ;  /* 0x0000b40075167a23 */ /* 0x000fe40000010802 */
[----:B--2---:R-:W-:Y:S02]  /*51f0*/  FFMA.FTZ R4, R127, c[0x0][0x2d0], -R3 ;  /* 0x0000b4007f047a23 */ /* 0x004fe40000010803 */
[--C-:B------:R-:W-:Y:S01]  /*5200*/  FFMA.FTZ R20, R112, c[0x0][0x2d0], -R0.reuse ;  /* 0x0000b40070147a23 */ /* 0x100fe20000010800 */
[----:B------:R-:W-:Y:S01]  /*5210*/  MUFU.EX2 R23, R23 ;  /* 0x0000001700177308 */ /* 0x000fe20000000800 */
[----:B------:R-:W-:-:S07]  /*5220*/  FFMA.FTZ R21, R111, c[0x0][0x2d0], -R0 ;  /* 0x0000b4006f157a23 */ /* 0x000fce0000010800 */
[----:B------:R1:W2:Y:S08]  /*5230*/  MUFU.EX2 R198, R4 ;  /* 0x0000000400c67308 */ /* 0x0002b00000000800 */
[----:B------:R-:W-:Y:S01]  /*5240*/  MUFU.EX2 R22, R22 ;  /* 0x0000001600167308 */ /* 0x000fe20000000800 */
[----:B-1----:R-:W-:Y:S01]  /*5250*/  FFMA.FTZ R4, R126, c[0x0][0x2d0], -R3 ;  /* 0x0000b4007e047a23 */ /* 0x002fe20000010803 */
[----:B--2---:R-:W-:-:S06]  /*5260*/  F2FP.BF16.PACK_AB R9, R198, R197 ;  /* 0x000000c5c609723e */ /* 0x004fcc00000010ff */
[----:B------:R-:W-:Y:S08]  /*5270*/  MUFU.EX2 R20, R20 ;  /* 0x0000001400147308 */ /* 0x000ff00000000800 */
[----:B------:R1:W-:Y:S08]  /*5280*/  MUFU.EX2 R199, R4 ;  /* 0x0000000400c77308 */ /* 0x0003f00000000800 */
[----:B------:R-:W-:Y:S01]  /*5290*/  MUFU.EX2 R21, R21 ;  /* 0x0000001500157308 */ /* 0x000fe20000000800 */
[----:B-1----:R-:W-:-:S02]  /*52a0*/  FFMA.FTZ R4, R125, c[0x0][0x2d0], -R3 ;  /* 0x0000b4007d047a23 */ /* 0x002fc40000010803 */
[----:B------:R-:W-:-:S05]  /*52b0*/  FFMA.FTZ R3, R124, c[0x0][0x2d0], -R2 ;  /* 0x0000b4007c037a23 */ /* 0x000fca0000010802 */
[----:B------:R1:W2:Y:S08]  /*52c0*/  MUFU.EX2 R220, R4 ;  /* 0x0000000400dc7308 */ /* 0x0002b00000000800 */
[----:B------:R4:W-:Y:S01]  /*52d0*/  MUFU.EX2 R193, R3 ;  /* 0x0000000300c17308 */ /* 0x0009e20000000800 */
[----:B-1----:R-:W-:Y:S01]  /*52e0*/  FFMA.FTZ R4, R119, c[0x0][0x2d0], -R2 ;  /* 0x0000b40077047a23 */ /* 0x002fe20000010802 */
[----:B--2---:R-:W-:-:S06]  /*52f0*/  F2FP.BF16.PACK_AB R11, R220, R199 ;  /* 0x000000c7dc0b723e */ /* 0x004fcc00000010ff */
[----:B------:R1:W-:Y:S01]  /*5300*/  MUFU.EX2 R195, R4 ;  /* 0x0000000400c37308 */ /* 0x0003e20000000800 */
[----:B----4-:R-:W-:Y:S01]  /*5310*/  FFMA.FTZ R3, R115, c[0x0][0x2d0], -R0 ;  /* 0x0000b40073037a23 */ /* 0x010fe20000010800 */
[----:B---3--:R-:W-:Y:S06]  /*5320*/  HMMA.16816.F32.BF16 R144, R8, R12, R144 ;  /* 0x0000000c0890723c */ /* 0x008fec0000041890 */
[----:B------:R2:W-:Y:S01]  /*5330*/  MUFU.EX2 R106, R3 ;  /* 0x00000003006a7308 */ /* 0x0005e20000000800 */
[----:B-1----:R-:W-:-:S07]  /*5340*/  FFMA.FTZ R4, R118, c[0x0][0x2d0], -R2 ;  /* 0x0000b40076047a23 */ /* 0x002fce0000010802 */
[----:B------:R1:W3:Y:S01]  /*5350*/  MUFU.EX2 R196, R4 ;  /* 0x0000000400c47308 */ /* 0x0002e20000000800 */
[----:B--2---:R-:W-:Y:S02]  /*5360*/  FADD.FTZ R3, R167, R5 ;  /* 0x00000005a7037221 */ /* 0x004fe40000010000 */
[----:B-1----:R-:W-:Y:S02]  /*5370*/  FFMA.FTZ R4, R122, c[0x0][0x2d0], -R2 ;  /* 0x0000b4007a047a23 */ /* 0x002fe40000010802 */
[----:B------:R-:W-:Y:S01]  /*5380*/  FFMA.FTZ R2, R113, c[0x0][0x2d0], -R0 ;  /* 0x0000b40071027a23 */ /* 0x000fe20000010800 */
[----:B------:R-:W-:Y:S02]  /*5390*/  LDSM.16.MT88.4 R120, [R201+0x1c00] ;  /* 0x001c0000c978783b */ /* 0x000fe40000004200 */
[----:B------:R1:W-:Y:S08]  /*53a0*/  MUFU.EX2 R194, R4 ;  /* 0x0000000400c27308 */ /* 0x0003f00000000800 */
[----:B------:R2:W-:Y:S01]  /*53b0*/  MUFU.EX2 R107, R2 ;  /* 0x00000002006b7308 */ /* 0x0005e20000000800 */
[----:B-1----:R-:W-:-:S04]  /*53c0*/  FADD.FTZ R4, R135, R134 ;  /* 0x0000008687047221 */ /* 0x002fc80000010000 */
        /* <DEDUP_REMOVED lines=9> */
[----:B------:R-:W-:Y:S01]  /*5460*/  HMMA.16816.F32.BF16 R148, R8, R14, R36 ;  /* 0x0000000e0894723c */ /* 0x000fe20000041824 */
[----:B------:R-:W-:Y:S01]  /*5470*/  FADD.FTZ R0, R166, R0 ;  /* 0x00000000a6007221 */ /* 0x000fe20000010000 */
[----:B------:R-:W-:Y:S03]  /*5480*/  LDSM.16.MT88.4 R112, [R202+0x1c00] ;  /* 0x001c0000ca70783b */ /* 0x000fe60000004200 */
[----:B------:R-:W-:Y:S01]  /*5490*/  FADD.FTZ R0, R235, R0 ;  /* 0x00000000eb007221 */ /* 0x000fe20000010000 */
[----:B-1----:R-:W-:Y:S01]  /*54a0*/  F2FP.BF16.PACK_AB R7, R105, R106 ;  /* 0x0000006a6907723e */ /* 0x002fe200000010ff */
[----:B------:R-:W-:Y:S02]  /*54b0*/  FADD.FTZ R2, R192, R3 ;  /* 0x00000003c0027221 */ /* 0x000fe40000010000 */
[----:B------:R-:W-:-:S02]  /*54c0*/  FADD.FTZ R3, R231, R64 ;  /* 0x00000040e7037221 */ /* 0x000fc40000010000 */
        /* <DEDUP_REMOVED lines=10> */
[----:B------:R-:W-:Y:S03]  /*5570*/  LDSM.16.MT88.4 R76, [R201+0x2c00] ;  /* 0x002c0000c94c783b */ /* 0x000fe60000004200 */
        /* <DEDUP_REMOVED lines=86> */
[----:B------:R-:W-:Y:S02]  /*5ae0*/  SHF.R.S32.HI R4, RZ, 0x6, R16 ;  /* 0x00000006ff047819 */ /* 0x000fe40000011410 */
[----:B------:R-:W-:Y:S01]  /*5af0*/  IADD3 R220, R224, -0x2, RZ ;  /* 0xfffffffee0dc7810 */ /* 0x000fe20007ffe0ff */
[----:B------:R-:W-:Y:S01]  /*5b00*/  FADD.FTZ R0, R25, R0 ;  /* 0x0000000019007221 */ /* 0x000fe20000010000 */
[----:B------:R-:W-:Y:S03]  /*5b10*/  HMMA.16816.F32.BF16 R112, R92, R114, R36 ;  /* 0x000000725c70723c */ /* 0x000fe60000041824 */
[----:B------:R-:W-:-:S02]  /*5b20*/  FADD.FTZ R250, R24, R0 ;  /* 0x0000000018fa7221 */ /* 0x000fc40000010000 */
[----:B------:R-:W-:Y:S02]  /*5b30*/  FADD.FTZ R0, R20, R2 ;  /* 0x0000000214007221 */ /* 0x000fe40000010000 */
        /* <DEDUP_REMOVED lines=15> */
[----:B------:R-:W-:Y:S11]  /*5c30*/  ISETP.GE.AND P0, PT, R220, R32, PT ;  /* 0x00000020dc00720c */ /* 0x000ff60003f06270 */
[----:B------:R-:W-:Y:S02]  /*5c40*/  @!UPT UIADD3 URZ, URZ, URZ, URZ ;  /* 0x0000003f3f3ff290 */ /* 0x000fe4000fffe03f */
[----:B------:R-:W-:Y:S05]  /*5c50*/  @!P0 BRA `(.L_x_3088) ;  /* 0x0000406000008947 */ /* 0x000fea0003800000 */
[----:B------:R-:W-:Y:S01]  /*5c60*/  IMAD.MOV.U32 R106, RZ, RZ, R103 ;  /* 0x000000ffff6a7224 */ /* 0x000fe200078e0067 */
[----:B------:R-:W-:Y:S01]  /*5c70*/  MOV R108, R101 ;  /* 0x00000065006c7202 */ /* 0x000fe20000000f00 */
[----:B------:R-:W-:Y:S01]  /*5c80*/  IMAD.MOV.U32 R105, RZ, RZ, R104 ;  /* 0x000000ffff697224 */ /* 0x000fe200078e0068 */
[----:B------:R-:W-:Y:S02]  /*5c90*/  MOV R107, R102 ;  /* 0x00000066006b7202 */ /* 0x000fe40000000f00 */
.L_x_3099:
        /* <DEDUP_REMOVED lines=17> */
[----:B--2---:R-:W-:Y:S11]  /*5db0*/  ISETP.GT.AND P0, PT, R0, R220, PT ;  /* 0x000000dc0000720c */ /* 0x004ff60003f04270 */
[----:B------:R-:W-:Y:S02]  /*5dc0*/  @!UPT UIADD3 URZ, URZ, URZ, URZ ;  /* 0x0000003f3f3ff290 */ /* 0x000fe4000fffe03f */
        /* <DEDUP_REMOVED lines=13> */
[----:B------:R-:W-:Y:S01]  /*5ea0*/  SHF.R.S32.HI R6, RZ, 0x1f, R227 ;  /* 0x0000001fff067819 */ /* 0x000fe200000114e3 */
[----:B------:R-:W-:Y:S02]  /*5eb0*/  IMAD R4, R219, c[0x0][0x21c], R4 ;  /* 0x00008700db047a24 */ /* 0x000fe400078e0204 */
[----:B------:R-:W-:Y:S01]  /*5ec0*/  IMAD.IADD R3, R3, 0x1, R0 ;  /* 0x0000000103037824 */ /* 0x000fe200078e0200 */
[----:B------:R-:W-:Y:S01]  /*5ed0*/  SHF.L.U64.HI R13, R227, 0x1, R6 ;  /* 0x00000001e30d7819 */ /* 0x000fe20000010206 */
[----:B------:R-:W-:Y:S02]  /*5ee0*/  IMAD.SHL.U32 R22, R5, 0x2, RZ ;  /* 0x0000000205167824 */ /* 0x000fe400078e00ff */
[----:B------:R-:W-:Y:S04]  /*5ef0*/  IMAD.WIDE.U32 R2, R219, c[0x0][0x218], R2 ;  /* 0x00008600db027a25 */ /* 0x000fe800078e0002 */
[C---:B------:R-:W-:Y:S01]  /*5f00*/  IMAD.SHL.U32 R20, R227.reuse, 0x2, RZ ;  /* 0x00000002e3147824 */ /* 0x040fe200078e00ff */
[----:B--2---:R-:W-:Y:S02]  /*5f10*/  IADD3 R0, P0, R8, R2, RZ ;  /* 0x0000000208007210 */ /* 0x004fe40007f1e0ff */
[----:B------:R-:W-:Y:S02]  /*5f20*/  IADD3 R8, R227, 0x20, RZ ;  /* 0x00000020e3087810 */ /* 0x000fe40007ffe0ff */
[----:B---3--:R-:W-:Y:S02]  /*5f30*/  IADD3.X R4, R7, R3, R4, P0, !PT ;  /* 0x0000000307047210 */ /* 0x008fe400007fe404 */
[----:B------:R-:W-:Y:S02]  /*5f40*/  IADD3 R7, R227, 0x20, RZ ;  /* 0x00000020e3077810 */ /* 0x000fe40007ffe0ff */
[C---:B------:R-:W-:Y:S02]  /*5f50*/  LEA R12, P0, R0.reuse, c[0x0][0x1f8], 0x1 ;  /* 0x00007e00000c7a11 */ /* 0x040fe400078008ff */
[----:B------:R-:W-:Y:S01]  /*5f60*/  SHF.R.S32.HI R8, RZ, 0x1f, R8 ;  /* 0x0000001fff087819 */ /* 0x000fe20000011408 */
[C---:B------:R-:W-:Y:S01]  /*5f70*/  IMAD.SHL.U32 R21, R7.reuse, 0x2, RZ ;  /* 0x0000000207157824 */ /* 0x040fe200078e00ff */
[----:B------:R-:W-:Y:S02]  /*5f80*/  LEA.HI.X R5, R0, c[0x0][0x1fc], R4, 0x1, P0 ;  /* 0x00007f0000057a11 */ /* 0x000fe400000f0c04 */
[----:B------:R-:W-:Y:S01]  /*5f90*/  SHF.L.U64.HI R14, R7, 0x1, R8 ;  /* 0x00000001070e7819 */ /* 0x000fe20000010208 */
[----:B------:R-:W-:-:S05]  /*5fa0*/  BRA.DIV ~URZ, `(.L_x_3091) ;  /* 0x0000aaf27f007947 */ /* 0x000fca000b800000 */
[----:B------:R1:W2:Y:S02]  /*5fb0*/  SHFL.IDX PT, R4, R5, RZ, 0x1c1f ;  /* 0x001c1fff05047589 */ /* 0x0002a400000e0000 */
.L_x_3136:
[----:B------:R-:W-:-:S05]  /*5fc0*/  BRA.DIV ~URZ, `(.L_x_3092) ;  /* 0x0000ab427f007947 */ /* 0x000fca000b800000 */
[----:B------:R-:W3:Y:S01]  /*5fd0*/  SHFL.IDX PT, R0, R12, RZ, 0x1c1f ;  /* 0x001c1fff0c007589 */ /* 0x000ee200000e0000 */
[C---:B------:R-:W-:Y:S02]  /*5fe0*/  IADD3 R2, R227.reuse, 0x20, RZ ;  /* 0x00000020e3027810 */ /* 0x040fe40007ffe0ff */
[C---:B------:R-:W-:Y:S02]  /*5ff0*/  ISETP.GE.AND P5, PT, R227.reuse, c[0x0][0x1d4], PT ;  /* 0x00007500e3007a0c */ /* 0x040fe40003fa6270 */
[----:B------:R-:W-:Y:S02]  /*6000*/  ISETP.GE.AND P4, PT, R2, c[0x0][0x1d4], PT ;  /* 0x0000750002007a0c */ /* 0x000fe40003f86270 */
[----:B------:R-:W-:Y:S02]  /*6010*/  IADD3 R8, R227, 0x40, RZ ;  /* 0x00000040e3087810 */ /* 0x000fe40007ffe0ff */
[----:B------:R-:W-:Y:S02]  /*6020*/  SEL R11, RZ, 0x10, P5 ;  /* 0x00000010ff0b7807 */ /* 0x000fe40002800000 */
[----:B------:R-:W-:Y:S02]  /*6030*/  SEL R10, RZ, 0x10, P4 ;  /* 0x00000010ff0a7807 */ /* 0x000fe40002000000 */
[C---:B---3--:R-:W-:Y:S02]  /*6040*/  IADD3 R6, P0, R0.reuse, R20, RZ ;  /* 0x0000001400067210 */ /* 0x048fe40007f1e0ff */
[----:B------:R-:W-:Y:S03]  /*6050*/  IADD3 R2, P6, R0, R21, RZ ;  /* 0x0000001500027210 */ /* 0x000fe60007fde0ff */
        /* <DEDUP_REMOVED lines=13> */
.L_x_3137:
        /* <DEDUP_REMOVED lines=21> */
.L_x_3090:
[----:B-1-34-:R-:W-:Y:S05]  /*6280*/  BSYNC B0 ;  /* 0x0000000000007941 */ /* 0x01afea0003800000 */
.L_x_3089:
        /* <DEDUP_REMOVED lines=83> */
[----:B------:R-:W-:Y:S07]  /*67c0*/  LDSM.16.M88.4 R184, [R200+0x2800] ;  /* 0x00280000c8b8783b */ /* 0x000fee0000000200 */
[----:B------:R-:W-:Y:S01]  /*67d0*/  HMMA.16816.F32.BF16 R64, R176, R194, R64 ;  /* 0x000000c2b040723c */ /* 0x000fe20000041840 */
[----:B------:R-:W1:Y:S07]  /*67e0*/  LDSM.16.M88.4 R176, [R200+0x2400] ;  /* 0x00240000c8b0783b */ /* 0x000e6e0000000200 */
[-C--:B--2---:R-:W-:Y:S01]  /*67f0*/  HMMA.16816.F32.BF16 R4, R100, R180.reuse, R4 ;  /* 0x000000b46404723c */ /* 0x084fe20000041804 */
[----:B------:R-:W2:Y:S07]  /*6800*/  LDSM.16.M88.4 R192, [R200+0x2c00] ;  /* 0x002c0000c8c0783b */ /* 0x000eae0000000200 */
[C---:B---3--:R-:W-:Y:S08]  /*6810*/  HMMA.16816.F32.BF16 R8, R188.reuse, R180, R8 ;  /* 0x000000b4bc08723c */ /* 0x048ff00000041808 */
        /* <DEDUP_REMOVED lines=13> */
[-C--:B--2---:R-:W-:Y:S08]  /*68f0*/  HMMA.16816.F32.BF16 R52, R100, R192.reuse, R52 ;  /* 0x000000c06434723c */ /* 0x084ff00000041834 */
[C---:B------:R-:W-:Y:S08]  /*6900*/  HMMA.16816.F32.BF16 R56, R188.reuse, R192, R56 ;  /* 0x000000c0bc38723c */ /* 0x040ff00000041838 */
[-C--:B------:R-:W-:Y:S01]  /*6910*/  HMMA.16816.F32.BF16 R60, R188, R194.reuse, R60 ;  /* 0x000000c2bc3c723c */ /* 0x080fe2000004183c */
[----:B------:R-:W-:Y:S07]  /*6920*/  LDSM.16.M88.4 R188, [R207] ;  /* 0x00000000cfbc783b */ /* 0x000fee0000000200 */
[----:B------:R-:W-:Y:S01]  /*6930*/  HMMA.16816.F32.BF16 R64, R100, R194, R64 ;  /* 0x000000c26440723c */ /* 0x000fe20000041840 */
[----:B------:R-:W2:Y:S07]  /*6940*/  LDSM.16.M88.4 R100, [R208] ;  /* 0x00000000d064783b */ /* 0x000eae0000000200 */
[-C--:B-1----:R-:W-:Y:S01]  /*6950*/  HMMA.16816.F32.BF16 R4, R176, R180.reuse, R4 ;  /* 0x000000b4b004723c */ /* 0x082fe20000041804 */
[----:B------:R-:W1:Y:S01]  /*6960*/  LDSM.16.M88.4 R192, [R206] ;  /* 0x00000000cec0783b */ /* 0x000e620000000200 */
[----:B------:R-:W-:Y:S06]  /*6970*/  DEPBAR.LE SB0, 0x0 ;  /* 0x000080000000791a */ /* 0x000fec0000000000 */
[C---:B---3--:R-:W-:Y:S01]  /*6980*/  HMMA.16816.F32.BF16 R8, R184.reuse, R180, R8 ;  /* 0x000000b4b808723c */ /* 0x048fe20000041808 */
[----:B------:R-:W-:Y:S07]  /*6990*/  BAR.SYNC.DEFER_BLOCKING 0x0 ;  /* 0x0000000000007b1d */ /* 0x000fee0000010000 */
        /* <DEDUP_REMOVED lines=16> */
[C---:B------:R-:W-:Y:S01]  /*6aa0*/  IADD3 R103, R227.reuse, 0x20, RZ ;  /* 0x00000020e3677810 */ /* 0x040fe20007ffe0ff */
[----:B------:R-:W2:Y:S01]  /*6ab0*/  LDL R2, [R1+0x20] ;  /* 0x0000200001027983 */ /* 0x000ea20000100800 */
[----:B------:R-:W-:Y:S01]  /*6ac0*/  SHF.R.S32.HI R102, RZ, 0x1f, R227 ;  /* 0x0000001fff667819 */ /* 0x000fe200000114e3 */
[----:B------:R-:W-:Y:S01]  /*6ad0*/  IMAD.MOV.U32 R219, RZ, RZ, RZ ;  /* 0x000000ffffdb7224 */ /* 0x000fe200078e00ff */
[----:B------:R-:W-:Y:S01]  /*6ae0*/  SHF.R.S32.HI R103, RZ, 0x1f, R103 ;  /* 0x0000001fff677819 */ /* 0x000fe20000011467 */
[----:B------:R-:W3:Y:S01]  /*6af0*/  LDL R0, [R1] ;  /* 0x0000000001007983 */ /* 0x000ee20000100800 */
[C---:B------:R-:W-:Y:S03]  /*6b00*/  IMAD.SHL.U32 R176, R227.reuse, 0x2, RZ ;  /* 0x00000002e3b07824 */ /* 0x040fe600078e00ff */
        /* <DEDUP_REMOVED lines=9> */
[C---:B----4-:R-:W-:Y:S02]  /*6ba0*/  @!P1 IADD3 R3, P0, R0.reuse, R110, RZ ;  /* 0x0000006e00039210 */ /* 0x050fe40007f1e0ff */
[----:B------:R-:W-:Y:S02]  /*6bb0*/  IADD3 R110, R227, 0x40, RZ ;  /* 0x00000040e36e7810 */ /* 0x000fe40007ffe0ff */
[----:B-----5:R-:W-:Y:S01]  /*6bc0*/  @!P1 LEA.HI.X.SX32 R101, R0, R109, 0x1, P0 ;  /* 0x0000006d00659211 */ /* 0x020fe200000f0eff */
[----:B------:R-:W-:Y:S01]  /*6bd0*/  IMAD.MOV R0, RZ, RZ, -R0 ;  /* 0x000000ffff007224 */ /* 0x000fe200078e0a00 */
[----:B------:R-:W-:Y:S01]  /*6be0*/  @!P1 LEA R100, P0, R3, c[0x0][0x2a0], 0x2 ;  /* 0x0000a80003649a11 */ /* 0x000fe200078010ff */
[----:B------:R-:W-:Y:S01]  /*6bf0*/  IMAD.SHL.U32 R178, R110, 0x2, RZ ;  /* 0x000000026eb27824 */ /* 0x000fe200078e00ff */
        /* <DEDUP_REMOVED lines=12> */
[----:B------:R-:W-:Y:S01]  /*6cc0*/  IMAD.SHL.U32 R177, R109, 0x2, RZ ;  /* 0x000000026db17824 */ /* 0x000fe200078e00ff */
[----:B------:R-:W-:Y:S01]  /*6cd0*/  SHF.L.U64.HI R109, R227, 0x1, R102 ;  /* 0x00000001e36d7819 */ /* 0x000fe20000010266 */
        /* <DEDUP_REMOVED lines=11> */
.L_x_3138:
[----:B------:R-:W-:-:S05]  /*6d90*/  BRA.DIV ~URZ, `(.L_x_3096) ;  /* 0x0000a0327f007947 */ /* 0x000fca000b800000 */
[----:B------:R-:W3:Y:S01]  /*6da0*/  SHFL.IDX PT, R0, R104, RZ, 0x1c1f ;  /* 0x001c1fff68007589 */ /* 0x000ee200000e0000 */
[C---:B------:R-:W-:Y:S02]  /*6db0*/  ISETP.GE.AND P5, PT, R227.reuse, c[0x0][0x1d4], PT ;  /* 0x00007500e3007a0c */ /* 0x040fe40003fa6270 */
[C---:B------:R-:W-:Y:S02]  /*6dc0*/  IADD3 R180, R227.reuse, 0x20, RZ ;  /* 0x00000020e3b47810 */ /* 0x040fe40007ffe0ff */
[----:B------:R-:W-:Y:S02]  /*6dd0*/  IADD3 R179, R227, 0x40, RZ ;  /* 0x00000040e3b37810 */ /* 0x000fe40007ffe0ff */
[----:B------:R-:W-:Y:S02]  /*6de0*/  ISETP.GE.AND P4, PT, R180, c[0x0][0x1d4], PT ;  /* 0x00007500b4007a0c */ /* 0x000fe40003f86270 */
[C---:B---3--:R-:W-:Y:S02]  /*6df0*/  IADD3 R2, P0, R0.reuse, R176, RZ ;  /* 0x000000b000027210 */ /* 0x048fe40007f1e0ff */
[----:B------:R-:W-:Y:S03]  /*6e00*/  IADD3 R102, P6, R0, R177, RZ ;  /* 0x000000b100667210 */ /* 0x000fe60007fde0ff */
[C---:B--2---:R-:W-:Y:S01]  /*6e10*/  IMAD.X R3, R100.reuse, 0x1, R109, P0 ;  /* 0x0000000164037824 */ /* 0x044fe200000e066d */
[----:B------:R-:W-:Y:S01]  /*6e20*/  ISETP.GE.AND P0, PT, R179, c[0x0][0x1d4], PT ;  /* 0x00007500b3007a0c */ /* 0x000fe20003f06270 */
[----:B------:R-:W-:Y:S03]  /*6e30*/  IMAD.X R103, R100, 0x1, R110, P6 ;  /* 0x0000000164677824 */ /* 0x000fe600030e066e */
[----:B------:R-:W-:Y:S01]  /*6e40*/  @!PT LDS RZ, [RZ] ;  /* 0x00000000fffff984 */ /* 0x000fe20000000800 */
[----:B------:R-:W-:Y:S01]  /*6e50*/  @!PT LDS RZ, [RZ] ;  /* 0x00000000fffff984 */ /* 0x000fe20000000800 */
[----:B------:R2:W-:Y:S04]  /*6e60*/  LDGSTS.E.BYPASS.LTC128B.128 [R218+0x3100], [R2.64], !P5 ;  /* 0x0310000002da7fae */ /* 0x0005e8000e901d46 */
[----:B------:R3:W-:Y:S01]  /*6e70*/  LDGSTS.E.BYPASS.LTC128B.128 [R218+0x4100], [R102.64], !P4 ;  /* 0x0410000066da7fae */ /* 0x0007e2000e101d46 */
[----:B--2---:R-:W-:Y:S03]  /*6e80*/  IADD3 R2, P6, R0, R178, RZ ;  /* 0x000000b200027210 */ /* 0x004fe60007fde0ff */
[----:B------:R-:W2:Y:S01]  /*6e90*/  SHFL.IDX PT, R0, R104, 0x1, 0x1c1f ;  /* 0x003c1f0068007f89 */ /* 0x000ea200000e0000 */
[----:B---3--:R-:W-:Y:S01]  /*6ea0*/  SEL R102, RZ, 0x10, P5 ;  /* 0x00000010ff667807 */ /* 0x008fe20002800000 */
[----:B------:R-:W-:Y:S01]  /*6eb0*/  IMAD.X R3, R100, 0x1, R111, P6 ;  /* 0x0000000164037824 */ /* 0x000fe200030e066f */
[----:B------:R-:W-:Y:S01]  /*6ec0*/  SEL R103, RZ, 0x10, P4 ;  /* 0x00000010ff677807 */ /* 0x000fe20002000000 */
[----:B------:R3:W4:Y:S04]  /*6ed0*/  SHFL.IDX PT, R100, R101, 0x1, 0x1c1f ;  /* 0x003c1f0065647f89 */ /* 0x00072800000e0000 */
[----:B------:R1:W-:Y:S02]  /*6ee0*/  LDGSTS.E.BYPASS.LTC128B.128 [R218+0x5100], [R2.64], !P0 ;  /* 0x0510000002da7fae */ /* 0x0003e4000c101d46 */
[----:B-1-3--:R-:W-:Y:S02]  /*6ef0*/  SEL R101, RZ, 0x10, P0 ;  /* 0x00000010ff657807 */ /* 0x00afe40000000000 */
.L_x_3139:
[C---:B--2---:R-:W-:Y:S02]  /*6f00*/  ISETP.NE.U32.AND P5, PT, R102.reuse, RZ, PT ;  /* 0x000000ff6600720c */ /* 0x044fe40003fa5070 */
[----:B------:R-:W-:Y:S02]  /*6f10*/  IADD3 R102, -R102, 0x10, RZ ;  /* 0x0000001066667810 */ /* 0x000fe40007ffe1ff */
[C---:B------:R-:W-:Y:S02]  /*6f20*/  ISETP.NE.U32.AND P6, PT, R103.reuse, RZ, PT ;  /* 0x000000ff6700720c */ /* 0x040fe40003fc5070 */
[----:B------:R-:W-:Y:S02]  /*6f30*/  LOP3.LUT R102, R102, 0xf, RZ, 0xc0, !PT ;  /* 0x0000000f66667812 */ /* 0x000fe400078ec0ff */
[----:B------:R-:W-:Y:S02]  /*6f40*/  IADD3 R103, -R103, 0x10, RZ ;  /* 0x0000001067677810 */ /* 0x000fe40007ffe1ff */
[----:B------:R-:W-:Y:S02]  /*6f50*/  IADD3 R2, P4, P0, R102, R0, R176 ;  /* 0x0000000066027210 */ /* 0x000fe4000789e0b0 */
[----:B------:R-:W-:Y:S02]  /*6f60*/  LOP3.LUT R103, R103, 0xf, RZ, 0xc0, !PT ;  /* 0x0000000f67677812 */ /* 0x000fe400078ec0ff */
[----:B----4-:R-:W-:Y:S02]  /*6f70*/  IADD3.X R3, RZ, R100, R109, P4, P0 ;  /* 0x00000064ff037210 */ /* 0x010fe400027e046d */
[----:B------:R-:W-:Y:S03]  /*6f80*/  IADD3 R102, P4, P0, R103, R0, R177 ;  /* 0x0000000067667210 */ /* 0x000fe6000789e0b1 */
[----:B------:R-:W-:Y:S01]  /*6f90*/  @!PT LDS RZ, [RZ] ;  /* 0x00000000fffff984 */ /* 0x000fe20000000800 */
[----:B------:R-:W-:Y:S01]  /*6fa0*/  @!PT LDS RZ, [RZ] ;  /* 0x00000000fffff984 */ /* 0x000fe20000000800 */
[----:B------:R-:W-:Y:S01]  /*6fb0*/  @!PT LDS RZ, [RZ] ;  /* 0x00000000fffff984 */ /* 0x000fe20000000800 */
[----:B------:R1:W-:Y:S01]  /*6fc0*/  LDGSTS.E.BYPASS.LTC128B.128.ZFILL [R218+0x3900], [R2.64], P5 ;  /* 0x0390000002da7fae */ /* 0x0003e2000a941d46 */
[C---:B------:R-:W-:Y:S02]  /*6fd0*/  ISETP.NE.U32.AND P5, PT, R101.reuse, RZ, PT ;  /* 0x000000ff6500720c */ /* 0x040fe40003fa5070 */
[----:B------:R-:W-:Y:S05]  /*6fe0*/  IADD3.X R103, RZ, R100, R110, P4, P0 ;  /* 0x00000064ff677210 */ /* 0x000fea00027e046e */
[----:B------:R2:W-:Y:S01]  /*6ff0*/  LDGSTS.E.BYPASS.LTC128B.128.ZFILL [R218+0x4900], [R102.64], P6 ;  /* 0x0490000066da7fae */ /* 0x0005e2000b141d46 */
[----:B-1----:R-:W-:Y:S04]  /*7000*/  IADD3 R2, -R101, 0x10, RZ ;  /* 0x0000001065027810 */ /* 0x002fe80007ffe1ff */
[----:B------:R-:W-:Y:S04]  /*7010*/  LOP3.LUT R2, R2, 0xf, RZ, 0xc0, !PT ;  /* 0x0000000f02027812 */ /* 0x000fe800078ec0ff */
[----:B------:R-:W-:Y:S04]  /*7020*/  IADD3 R2, P4, P0, R2, R0, R178 ;  /* 0x0000000002027210 */ /* 0x000fe8000789e0b2 */
[----:B------:R-:W-:Y:S05]  /*7030*/  IADD3.X R3, RZ, R100, R111, P4, P0 ;  /* 0x00000064ff037210 */ /* 0x000fea00027e046f */
[----:B------:R2:W-:Y:S04]  /*7040*/  LDGSTS.E.BYPASS.LTC128B.128.ZFILL [R218+0x5900], [R2.64], P5 ;  /* 0x0590000002da7fae */ /* 0x0005e8000a941d46 */
.L_x_3094:
[----:B------:R-:W-:Y:S05]  /*7050*/  BSYNC B0 ;  /* 0x0000000000007941 */ /* 0x000fea0003800000 */
.L_x_3093:
[----:B------:R-:W-:Y:S01]  /*7060*/  MOV R101, 0x1 ;  /* 0x0000000100657802 */ /* 0x000fe20000000f00 */
[----:B--2---:R-:W2:Y:S04]  /*7070*/  LDL R3, [R1+0x8] ;  /* 0x0000080001037983 */ /* 0x004ea80000100800 */
        /* <DEDUP_REMOVED lines=12> */
.L_x_3140:
        /* <DEDUP_REMOVED lines=55> */
[----:B------:R-:W-:Y:S02]  /*74b0*/  ISETP.GT.AND P0, PT, R2, 0x9, PT ;  /* 0x000000090200780c */ /* 0x000fe40003f04270 */
[----:B------:R-:W-:Y:S02]  /*74c0*/  FSEL R6, R6, -INF , P6 ;  /* 0xff80000006067808 */ /* 0x000fe40003000000 */
[----:B------:R-:W-:Y:S02]  /*74d0*/  FSEL R17, R7, -INF , P5 ;  /* 0xff80000007117808 */ /* 0x000fe40002800000 */
[----:B------:R-:W-:Y:S02]  /*74e0*/  FSEL R18, R18, -INF , P4 ;  /* 0xff80000012127808 */ /* 0x000fe40002000000 */
[----:B------:R-:W-:Y:S02]  /*74f0*/  FSEL R19, R19, -INF , P0 ;  /* 0xff80000013137808 */ /* 0x000fe40000000000 */
[C---:B------:R-:W-:Y:S02]  /*7500*/  ISETP.GT.AND P6, PT, R2.reuse, 0x10, PT ;  /* 0x000000100200780c */ /* 0x040fe40003fc4270 */
        /* <DEDUP_REMOVED lines=23> */
[C---:B------:R-:W-:Y:S02]  /*7680*/  ISETP.GT.AND P6, PT, R0.reuse, RZ, PT ;  /* 0x000000ff0000720c */ /* 0x040fe40003fc4270 */
[----:B------:R-:W-:Y:S02]  /*7690*/  ISETP.GT.AND P5, PT, R0, 0x1, PT ;  /* 0x000000010000780c */ /* 0x000fe40003fa4270 */
[C---:B------:R-:W-:Y:S02]  /*76a0*/  ISETP.GT.AND P4, PT, R101.reuse, RZ, PT ;  /* 0x000000ff6500720c */ /* 0x040fe40003f84270 */
[----:B------:R-:W-:Y:S02]  /*76b0*/  ISETP.GT.AND P0, PT, R101, 0x1, PT ;  /* 0x000000016500780c */ /* 0x000fe40003f04270 */
[----:B------:R-:W-:Y:S02]  /*76c0*/  FSEL R16, R8, -INF , P6 ;  /* 0xff80000008107808 */ /* 0x000fe40003000000 */
[----:B------:R-:W-:Y:S02]  /*76d0*/  FSEL R9, R9, -INF , P5 ;  /* 0xff80000009097808 */ /* 0x000fe40002800000 */
[----:B------:R-:W-:Y:S02]  /*76e0*/  FSEL R10, R10, -INF , P4 ;  /* 0xff8000000a0a7808 */ /* 0x000fe40002000000 */
[----:B------:R-:W-:Y:S02]  /*76f0*/  FSEL R11, R11, -INF , P0 ;  /* 0xff8000000b0b7808 */ /* 0x000fe40000000000 */
[C---:B------:R-:W-:Y:S02]  /*7700*/  ISETP.GT.AND P6, PT, R0.reuse, 0x8, PT ;  /* 0x000000080000780c */ /* 0x040fe40003fc4270 */
[----:B------:R-:W-:Y:S02]  /*7710*/  ISETP.GT.AND P5, PT, R0, 0x9, PT ;  /* 0x000000090000780c */ /* 0x000fe40003fa4270 */
[C---:B------:R-:W-:Y:S02]  /*7720*/  ISETP.GT.AND P4, PT, R101.reuse, 0x8, PT ;  /* 0x000000086500780c */ /* 0x040fe40003f84270 */
        /* <DEDUP_REMOVED lines=9> */
[----:B------:R-:W-:Y:S02]  /*77c0*/  FMNMX.FTZ R104, R52, R104, !PT ;  /* 0x0000006834687209 */ /* 0x000fe40007810000 */
        /* <DEDUP_REMOVED lines=75> */
[----:B------:R-:W-:Y:S02]  /*7c80*/  ISETP.GT.AND P6, PT, R101, 0x30, PT ;  /* 0x000000306500780c */ /* 0x000fe40003fc4270 */
[----:B------:R-:W-:Y:S02]  /*7c90*/  FMNMX.FTZ R102, R61, R102, !PT ;  /* 0x000000663d667209 */ /* 0x000fe40007810000 */
[C---:B------:R-:W-:Y:S02]  /*7ca0*/  ISETP.GT.AND P5, PT, R101.reuse, 0x31, PT ;  /* 0x000000316500780c */ /* 0x040fe40003fa4270 */
[----:B------:R-:W-:Y:S02]  /*7cb0*/  FSEL R58, R58, -INF , P6 ;  /* 0xff8000003a3a7808 */ /* 0x000fe40003000000 */
[----:B------:R-:W-:Y:S02]  /*7cc0*/  ISETP.GT.AND P4, PT, R101, 0x38, PT ;  /* 0x000000386500780c */ /* 0x000fe40003f84270 */
[----:B------:R-:W-:Y:S02]  /*7cd0*/  FSEL R59, R59, -INF , P5 ;  /* 0xff8000003b3b7808 */ /* 0x000fe40002800000 */
[----:B------:R-:W-:Y:S02]  /*7ce0*/  ISETP.GT.AND P0, PT, R101, 0x39, PT ;  /* 0x000000396500780c */ /* 0x000fe40003f04270 */
[----:B--2---:R-:W-:Y:S02]  /*7cf0*/  FMNMX.FTZ R103, R103, R0, !PT ;  /* 0x0000000067677209 */ /* 0x004fe40007810000 */
[----:B------:R-:W-:Y:S02]  /*7d00*/  FSEL R62, R62, -INF , P4 ;  /* 0xff8000003e3e7808 */ /* 0x000fe40002000000 */
[----:B------:R-:W-:Y:S01]  /*7d10*/  FSEL R63, R63, -INF , P0 ;  /* 0xff8000003f3f7808 */ /* 0x000fe20000000000 */
[----:B------:R-:W2:Y:S02]  /*7d20*/  SHFL.BFLY PT, R0, R103, 0x1, 0x1f ;  /* 0x0c201f0067007f89 */ /* 0x000ea400000e0000 */
[----:B--2---:R-:W-:Y:S06]  /*7d30*/  FMNMX.FTZ R103, R103, R0, !PT ;  /* 0x0000000067677209 */ /* 0x004fec0007810000 */
        /* <DEDUP_REMOVED lines=15> */
[----:B-1----:R-:W-:Y:S04]  /*7e30*/  FMNMX.FTZ R100, R47, R0, !PT ;  /* 0x000000002f647209 */ /* 0x002fe80007810000 */
[----:B------:R-:W-:Y:S04]  /*7e40*/  FMNMX.FTZ R100, R58, R100, !PT ;  /* 0x000000643a647209 */ /* 0x000fe80007810000 */
[----:B------:R-:W-:Y:S04]  /*7e50*/  FMNMX.FTZ R100, R59, R100, !PT ;  /* 0x000000643b647209 */ /* 0x000fe80007810000 */
[----:B------:R-:W-:Y:S04]  /*7e60*/  FMNMX.FTZ R100, R62, R100, !PT ;  /* 0x000000643e647209 */ /* 0x000fe80007810000 */
[----:B------:R-:W-:Y:S05]  /*7e70*/  FMNMX.FTZ R100, R63, R100, !PT ;  /* 0x000000643f647209 */ /* 0x000fea0007810000 */
[----:B------:R-:W1:Y:S02]  /*7e80*/  SHFL.BFLY PT, R0, R100, 0x2, 0x1f ;  /* 0x0c401f0064007f89 */ /* 0x000e6400000e0000 */
[----:B-1----:R-:W-:Y:S06]  /*7e90*/  FMNMX.FTZ R100, R100, R0, !PT ;  /* 0x0000000064647209 */ /* 0x002fec0007810000 */
[----:B------:R1:W2:Y:S02]  /*7ea0*/  SHFL.BFLY PT, R0, R100, 0x1, 0x1f ;  /* 0x0c201f0064007f89 */ /* 0x0002a400000e0000 */
.L_x_3141:
        /* <DEDUP_REMOVED lines=29> */
[----:B------:R3:W-:Y:S04]  /*8080*/  MUFU.EX2 R178, R5 ;  /* 0x0000000500b27308 */ /* 0x0007e80000000800 */
        /* <DEDUP_REMOVED lines=11> */
[----:B------:R-:W-:Y:S01]  /*8140*/  LDSM.16.MT88.4 R52, [R201+0x1000] ;  /* 0x00100000c934783b */ /* 0x000fe20000004200 */
[--C-:B------:R-:W-:Y:S02]  /*8150*/  FFMA.FTZ R189, R35, c[0x0][0x2d0], -R2.reuse ;  /* 0x0000b40023bd7a23 */ /* 0x100fe40000010802 */
[--C-:B------:R-:W-:Y:S02]  /*8160*/  FFMA.FTZ R226, R50, c[0x0][0x2d0], -R2.reuse ;  /* 0x0000b40032e27a23 */ /* 0x100fe40000010802 */
[--C-:B------:R-:W-:Y:S01]  /*8170*/  FFMA.FTZ R225, R51, c[0x0][0x2d0], -R2.reuse ;  /* 0x0000b40033e17a23 */ /* 0x100fe20000010802 */
[----:B------:R-:W-:Y:S01]  /*8180*/  MUFU.EX2 R192, R192 ;  /* 0x000000c000c07308 */ /* 0x000fe20000000800 */
[--C-:B------:R-:W-:Y:S02]  /*8190*/  FFMA.FTZ R240, R66, c[0x0][0x2d0], -R2.reuse ;  /* 0x0000b40042f07a23 */ /* 0x100fe40000010802 */
[--C-:B------:R-:W-:Y:S07]  /*81a0*/  FFMA.FTZ R244, R67, c[0x0][0x2d0], -R2.reuse ;  /* 0x0000b40043f47a23 */ /* 0x100fee0000010802 */
[----:B------:R-:W-:Y:S10]  /*81b0*/  MUFU.EX2 R190, R190 ;  /* 0x000000be00be7308 */ /* 0x000ff40000000800 */
[----:B------:R-:W-:Y:S10]  /*81c0*/  MUFU.EX2 R189, R189 ;  /* 0x000000bd00bd7308 */ /* 0x000ff40000000800 */
[----:B------:R-:W-:Y:S10]  /*81d0*/  MUFU.EX2 R229, R229 ;  /* 0x000000e500e57308 */ /* 0x000ff40000000800 */
[----:B------:R-:W-:Y:S01]  /*81e0*/  MUFU.EX2 R228, R228 ;  /* 0x000000e400e47308 */ /* 0x000fe20000000800 */
[----:B-1----:R-:W-:Y:S01]  /*81f0*/  FFMA.FTZ R0, R100, R236, R3 ;  /* 0x000000ec64007223 */ /* 0x002fe20000010003 */
[----:B--2---:R-:W-:Y:S01]  /*8200*/  F2FP.BF16.PACK_AB R176, R4, R3 ;  /* 0x0000000304b0723e */ /* 0x004fe200000010ff */
[----:B------:R-:W-:Y:S02]  /*8210*/  FFMA.FTZ R3, R6, c[0x0][0x2d0], -R2 ;  /* 0x0000b40006037a23 */ /* 0x000fe40000010802 */
[----:B------:R-:W-:Y:S01]  /*8220*/  FADD.FTZ R7, R4, R0 ;  /* 0x0000000004077221 */ /* 0x000fe20000010000 */
[----:B------:R-:W-:Y:S01]  /*8230*/  FSEL R0, R103, RZ, P0 ;  /* 0x000000ff67007208 */ /* 0x000fe20000000000 */
[--C-:B------:R-:W-:Y:S01]  /*8240*/  FFMA.FTZ R4, R17, c[0x0][0x2d0], -R2.reuse ;  /* 0x0000b40011047a23 */ /* 0x100fe20000010802 */
[----:B------:R-:W-:Y:S01]  /*8250*/  FSETP.NEU.FTZ.AND P0, PT, R102, -INF , PT ;  /* 0xff8000006600780b */ /* 0x000fe20003f1d000 */
[----:B------:R-:W-:Y:S01]  /*8260*/  FFMA.FTZ R6, R18, c[0x0][0x2d0], -R2 ;  /* 0x0000b40012067a23 */ /* 0x000fe20000010802 */
[----:B------:R-:W-:Y:S01]  /*8270*/  MUFU.EX2 R177, R3 ;  /* 0x0000000300b17308 */ /* 0x000fe20000000800 */
[----:B------:R-:W-:Y:S02]  /*8280*/  FADD.FTZ R0, -R0, R106 ;  /* 0x0000006a00007221 */ /* 0x000fe40000010100 */
[----:B------:R-:W-:Y:S02]  /*8290*/  FMUL.FTZ R2, R102, c[0x0][0x2d0] ;  /* 0x0000b40066027a20 */ /* 0x000fe40000410000 */
[----:B------:R-:W-:Y:S02]  /*82a0*/  FMUL.FTZ R0, R0, c[0x0][0x2d0] ;  /* 0x0000b40000007a20 */ /* 0x000fe40000410000 */
[----:B------:R-:W-:Y:S01]  /*82b0*/  FMUL.FTZ R48, R100, R164 ;  /* 0x000000a464307220 */ /* 0x000fe20000410000 */
[----:B------:R-:W-:Y:S01]  /*82c0*/  FSEL R2, R2, RZ, P0 ;  /* 0x000000ff02027208 */ /* 0x000fe20000000000 */
[C---:B------:R-:W-:Y:S01]  /*82d0*/  FMUL.FTZ R49, R100.reuse, R165 ;  /* 0x000000a564317220 */ /* 0x040fe20000410000 */
[----:B------:R-:W1:Y:S01]  /*82e0*/  MUFU.EX2 R3, R0 ;  /* 0x0000000000037308 */ /* 0x000e620000000800 */
[----:B------:R-:W-:Y:S02]  /*82f0*/  FMUL.FTZ R64, R100, R172 ;  /* 0x000000ac64407220 */ /* 0x000fe40000410000 */
[--C-:B------:R-:W-:Y:S02]  /*8300*/  FFMA.FTZ R186, R25, c[0x0][0x2d0], -R2.reuse ;  /* 0x0000b40019ba7a23 */ /* 0x100fe40000010802 */
[--C-:B------:R-:W-:Y:S02]  /*8310*/  FFMA.FTZ R185, R28, c[0x0][0x2d0], -R2.reuse ;  /* 0x0000b4001cb97a23 */ /* 0x100fe40000010802 */
[--C-:B---3--:R-:W-:Y:S02]  /*8320*/  FFMA.FTZ R5, R9, c[0x0][0x2d0], -R2.reuse ;  /* 0x0000b40009057a23 */ /* 0x108fe40000010802 */
[--C-:B------:R-:W-:Y:S01]  /*8330*/  FFMA.FTZ R32, R12, c[0x0][0x2d0], -R2.reuse ;  /* 0x0000b4000c207a23 */ /* 0x100fe20000010802 */
[----:B------:R-:W2:Y:S01]  /*8340*/  MUFU.EX2 R4, R4 ;  /* 0x0000000400047308 */ /* 0x000ea20000000800 */
        /* <DEDUP_REMOVED lines=8> */
[----:B-1----:R-:W-:Y:S02]  /*83d0*/  FFMA.FTZ R0, R3, R222, R177 ;  /* 0x000000de03007223 */ /* 0x002fe400000100b1 */
[--C-:B------:R-:W-:Y:S02]  /*83e0*/  FFMA.FTZ R236, R56, c[0x0][0x2d0], -R2.reuse ;  /* 0x0000b40038ec7a23 */ /* 0x100fe40000010802 */
[--C-:B------:R-:W-:Y:S01]  /*83f0*/  FFMA.FTZ R238, R57, c[0x0][0x2d0], -R2.reuse ;  /* 0x0000b40039ee7a23 */ /* 0x100fe20000010802 */
[----:B------:R-:W-:Y:S01]  /*8400*/  MUFU.EX2 R6, R6 ;  /* 0x0000000600067308 */ /* 0x000fe20000000800 */
[--C-:B------:R-:W-:Y:S02]  /*8410*/  FFMA.FTZ R243, R60, c[0x0][0x2d0], -R2.reuse ;  /* 0x0000b4003cf37a23 */ /* 0x100fe40000010802 */
[----:B------:R-:W-:Y:S01]  /*8420*/  FFMA.FTZ R247, R61, c[0x0][0x2d0], -R2 ;  /* 0x0000b4003df77a23 */ /* 0x000fe20000010802 */
        /* <DEDUP_REMOVED lines=9> */
[C---:B------:R-:W-:Y:S02]  /*84c0*/  FMUL.FTZ R35, R3.reuse, R159 ;  /* 0x0000009f03237220 */ /* 0x040fe40000410000 */
[----:B------:R-:W-:Y:S02]  /*84d0*/  FMUL.FTZ R0, R0, c[0x0][0x2d0] ;  /* 0x0000b40000007a20 */ /* 0x000fe40000410000 */
[----:B------:R-:W-:Y:S02]  /*84e0*/  FADD.FTZ R2, -R2, R108 ;  /* 0x0000006c02027221 */ /* 0x000fe40000010100 */
[----:B---3--:R-:W-:Y:S01]  /*84f0*/  FADD.FTZ R5, R178, R7 ;  /* 0x00000007b2057221 */ /* 0x008fe20000010000 */
[----:B------:R-:W1:Y:S01]  /*8500*/  MUFU.EX2 R21, R4 ;  /* 0x0000000400157308 */ /* 0x000e620000000800 */
[----:B------:R-:W-:Y:S01]  /*8510*/  FMUL.FTZ R2, R2, c[0x0][0x2d0] ;  /* 0x0000b40002027a20 */ /* 0x000fe20000410000 */
[C---:B------:R-:W-:Y:S01]  /*8520*/  F2FP.BF16.PACK_AB R178, R8.reuse, R178 ;  /* 0x000000b208b2723e */ /* 0x040fe200000010ff */
[----:B------:R-:W-:Y:S02]  /*8530*/  FADD.FTZ R181, R8, R5 ;  /* 0x0000000508b57221 */ /* 0x000fe40000010000 */
[C---:B------:R-:W-:Y:S02]  /*8540*/  FMUL.FTZ R5, R100.reuse, R145 ;  /* 0x0000009164057220 */ /* 0x040fe40000410000 */
[C---:B------:R-:W-:Y:S02]  /*8550*/  FMUL.FTZ R7, R3.reuse, R147 ;  /* 0x0000009303077220 */ /* 0x040fe40000410000 */
[C---:B------:R-:W-:Y:S01]  /*8560*/  FMUL.FTZ R50, R3.reuse, R166 ;  /* 0x000000a603327220 */ /* 0x040fe20000410000 */
[----:B------:R-:W2:Y:S01]  /*8570*/  MUFU.EX2 R0, R0 ;  /* 0x0000000000007308 */ /* 0x000ea20000000800 */
        /* <DEDUP_REMOVED lines=10> */
[----:B-1----:R-:W-:Y:S01]  /*8620*/  F2FP.BF16.PACK_AB R108, R20, R21 ;  /* 0x00000015146c723e */ /* 0x002fe200000010ff */
[----:B------:R-:W-:Y:S02]  /*8630*/  FMUL.FTZ R4, R101, c[0x0][0x2d0] ;  /* 0x0000b40065047a20 */ /* 0x000fe40000410000 */
[C---:B------:R-:W-:Y:S02]  /*8640*/  FMUL.FTZ R71, R3.reuse, R71 ;  /* 0x0000004703477220 */ /* 0x040fe40000410000 */
[----:B------:R-:W-:Y:S01]  /*8650*/  FMUL.FTZ R80, R100, R80 ;  /* 0x0000005064507220 */ /* 0x000fe20000410000 */
[----:B------:R-:W-:Y:S01]  /*8660*/  FSEL R4, R4, RZ, P0 ;  /* 0x000000ff04047208 */ /* 0x000fe20000000000 */
[----:B------:R-:W-:Y:S01]  /*8670*/  FMUL.FTZ R81, R100, R81 ;  /* 0x0000005164517220 */ /* 0x000fe20000410000 */
[----:B------:R-:W-:Y:S01]  /*8680*/  MUFU.EX2 R252, R185 ;  /* 0x000000b900fc7308 */ /* 0x000fe20000000800 */
[----:B------:R-:W-:Y:S02]  /*8690*/  FMUL.FTZ R82, R3, R82 ;  /* 0x0000005203527220 */ /* 0x000fe40000410000 */
        /* <DEDUP_REMOVED lines=19> */
[----:B--2---:R-:W-:Y:S02]  /*87d0*/  FFMA.FTZ R4, R0, R250, R21 ;  /* 0x000000fa00047223 */ /* 0x004fe40000010015 */
[----:B---3--:R-:W-:Y:S02]  /*87e0*/  FMUL.FTZ R30, R2, R130 ;  /* 0x00000082021e7220 */ /* 0x008fe40000410000 */
[----:B------:R-:W-:Y:S01]  /*87f0*/  FADD.FTZ R130, R20, R4 ;  /* 0x0000000414827221 */ /* 0x000fe20000010000 */
[----:B------:R-:W-:Y:S01]  /*8800*/  MUFU.EX2 R250, R188 ;  /* 0x000000bc00fa7308 */ /* 0x000fe20000000800 */
[----:B------:R-:W2:Y:S01]  /*8810*/  LDSM.16.MT88.4 R20, [R201] ;  /* 0x00000000c914783b */ /* 0x000ea20000004200 */
[----:B------:R-:W-:Y:S02]  /*8820*/  FMUL.FTZ R26, R2, R134 ;  /* 0x00000086021a7220 */ /* 0x000fe40000410000 */
[C---:B------:R-:W-:Y:S02]  /*8830*/  FMUL.FTZ R12, R0.reuse, R136 ;  /* 0x00000088000c7220 */ /* 0x040fe40000410000 */
[C---:B------:R-:W-:Y:S02]  /*8840*/  FMUL.FTZ R24, R0.reuse, R132 ;  /* 0x0000008400187220 */ /* 0x040fe40000410000 */
[----:B------:R-:W-:Y:S02]  /*8850*/  FMUL.FTZ R25, R0, R133 ;  /* 0x0000008500197220 */ /* 0x000fe40000410000 */
[----:B------:R-:W3:Y:S01]  /*8860*/  MUFU.EX2 R134, R36 ;  /* 0x0000002400867308 */ /* 0x000ee20000000800 */
[C---:B------:R-:W-:Y:S02]  /*8870*/  FMUL.FTZ R27, R2.reuse, R135 ;  /* 0x00000087021b7220 */ /* 0x040fe40000410000 */
[----:B------:R-:W-:Y:S02]  /*8880*/  FMUL.FTZ R31, R2, R131 ;  /* 0x00000083021f7220 */ /* 0x000fe40000410000 */
[----:B------:R-:W-:Y:S02]  /*8890*/  FMUL.FTZ R28, R0, R128 ;  /* 0x00000080001c7220 */ /* 0x000fe40000410000 */
[----:B------:R-:W-:Y:S02]  /*88a0*/  FADD.FTZ R128, R6, R33 ;  /* 0x0000002106807221 */ /* 0x000fe40000010000 */
[----:B------:R-:W-:Y:S01]  /*88b0*/  FMUL.FTZ R4, R100, R144 ;  /* 0x0000009064047220 */ /* 0x000fe20000410000 */
[----:B------:R4:W-:Y:S01]  /*88c0*/  MUFU.EX2 R133, R32 ;  /* 0x0000002000857308 */ /* 0x0009e20000000800 */
[C---:B------:R-:W-:Y:S02]  /*88d0*/  FMUL.FTZ R8, R0.reuse, R140 ;  /* 0x0000008c00087220 */ /* 0x040fe40000410000 */
[C---:B------:R-:W-:Y:S02]  /*88e0*/  FMUL.FTZ R9, R0.reuse, R141 ;  /* 0x0000008d00097220 */ /* 0x040fe40000410000 */
[----:B------:R-:W-:Y:S02]  /*88f0*/  FMUL.FTZ R29, R0, R129 ;  /* 0x00000081001d7220 */ /* 0x000fe40000410000 */
[C---:B-1----:R-:W-:Y:S02]  /*8900*/  FFMA.FTZ R129, R2.reuse, R251, R109 ;  /* 0x000000fb02817223 */ /* 0x042fe4000001006d */
[C---:B------:R-:W-:Y:S01]  /*8910*/  FMUL.FTZ R10, R2.reuse, R142 ;  /* 0x0000008e020a7220 */ /* 0x040fe20000410000 */
[----:B------:R-:W1:Y:S01]  /*8920*/  MUFU.EX2 R131, R18 ;  /* 0x0000001200837308 */ /* 0x000e620000000800 */
[----:B------:R-:W-:Y:S02]  /*8930*/  FMUL.FTZ R11, R2, R143 ;  /* 0x0000008f020b7220 */ /* 0x000fe40000410000 */
[----:B------:R-:W-:Y:S01]  /*8940*/  FMUL.FTZ R13, R0, R137 ;  /* 0x00000089000d7220 */ /* 0x000fe20000410000 */
[----:B---3--:R-:W-:Y:S01]  /*8950*/  F2FP.BF16.PACK_AB R179, R134, R6 ;  /* 0x0000000686b3723e */ /* 0x008fe200000010ff */
[----:B------:R-:W-:Y:S01]  /*8960*/  FMUL.FTZ R6, R3, R146 ;  /* 0x0000009203067220 */ /* 0x000fe20000410000 */
[----:B------:R-:W3:Y:S01]  /*8970*/  LDSM.16.MT88.4 R36, [R202] ;  /* 0x00000000ca24783b */ /* 0x000ee20000004200 */
[----:B------:R-:W-:Y:S02]  /*8980*/  FMUL.FTZ R33, R100, R157 ;  /* 0x0000009d64217220 */ /* 0x000fe40000410000 */
[C---:B------:R-:W-:Y:S01]  /*8990*/  FMUL.FTZ R60, R0.reuse, R112 ;  /* 0x00000070003c7220 */ /* 0x040fe20000410000 */
[----:B------:R5:W-:Y:S01]  /*89a0*/  MUFU.EX2 R132, R17 ;  /* 0x0000001100847308 */ /* 0x000be20000000800 */
[----:B------:R-:W-:Y:S01]  /*89b0*/  FMUL.FTZ R61, R0, R113 ;  /* 0x00000071003d7220 */ /* 0x000fe20000410000 */
[-C--:B--2---:R-:W-:Y:S05]  /*89c0*/  HMMA.16816.F32.BF16 R4, R176, R20.reuse, R4 ;  /* 0x00000014b004723c */ /* 0x084fea0000041804 */
[C---:B------:R-:W-:Y:S02]  /*89d0*/  FMUL.FTZ R14, R2.reuse, R138 ;  /* 0x0000008a020e7220 */ /* 0x040fe40000410000 */
[----:B------:R-:W-:Y:S01]  /*89e0*/  FMUL.FTZ R15, R2, R139 ;  /* 0x0000008b020f7220 */ /* 0x000fe20000410000 */
[----:B------:R-:W2:Y:S01]  /*89f0*/  MUFU.EX2 R135, R16 ;  /* 0x0000001000877308 */ /* 0x000ea20000000800 */
[----:B----4-:R-:W-:Y:S02]  /*8a00*/  FMUL.FTZ R32, R100, R156 ;  /* 0x0000009c64207220 */ /* 0x010fe40000410000 */
[----:B------:R-:W-:Y:S01]  /*8a10*/  LDSM.16.MT88.4 R156, [R202+0xc00] ;  /* 0x000c0000ca9c783b */ /* 0x000fe20000004200 */
[----:B-1----:R-:W-:Y:S01]  /*8a20*/  F2FP.BF16.PACK_AB R109, R131, R109 ;  /* 0x0000006d836d723e */ /* 0x002fe200000010ff */
[----:B------:R-:W-:Y:S02]  /*8a30*/  FMUL.FTZ R18, R3, R150 ;  /* 0x0000009603127220 */ /* 0x000fe40000410000 */
[C---:B------:R-:W-:Y:S02]  /*8a40*/  FMUL.FTZ R62, R2.reuse, R114 ;  /* 0x00000072023e7220 */ /* 0x040fe40000410000 */
[----:B------:R-:W-:Y:S01]  /*8a50*/  FMUL.FTZ R63, R2, R115 ;  /* 0x00000073023f7220 */ /* 0x000fe20000410000 */
[----:B------:R-:W1:Y:S01]  /*8a60*/  MUFU.EX2 R136, R19 ;  /* 0x0000001300887308 */ /* 0x000e620000000800 */
[----:B------:R-:W4:Y:S01]  /*8a70*/  LDSM.16.MT88.4 R112, [R202+0x1000] ;  /* 0x00100000ca70783b */ /* 0x000f220000004200 */
[----:B------:R-:W-:Y:S02]  /*8a80*/  FMUL.FTZ R40, R0, R124 ;  /* 0x0000007c00287220 */ /* 0x000fe40000410000 */
[----:B-----5:R-:W-:Y:S02]  /*8a90*/  FMUL.FTZ R17, R100, R149 ;  /* 0x0000009564117220 */ /* 0x020fe40000410000 */
[----:B------:R-:W-:Y:S02]  /*8aa0*/  FMUL.FTZ R41, R0, R125 ;  /* 0x0000007d00297220 */ /* 0x000fe40000410000 */
[C---:B------:R-:W-:Y:S02]  /*8ab0*/  FMUL.FTZ R42, R2.reuse, R126 ;  /* 0x0000007e022a7220 */ /* 0x040fe40000410000 */
[----:B------:R-:W-:Y:S01]  /*8ac0*/  FMUL.FTZ R43, R2, R127 ;  /* 0x0000007f022b7220 */ /* 0x000fe20000410000 */
[----:B------:R-:W-:Y:S01]  /*8ad0*/  MUFU.EX2 R140, R186 ;  /* 0x000000ba008c7308 */ /* 0x000fe20000000800 */
[----:B------:R-:W-:Y:S01]  /*8ae0*/  FMUL.FTZ R44, R0, R120 ;  /* 0x00000078002c7220 */ /* 0x000fe20000410000 */
[----:B------:R-:W-:Y:S01]  /*8af0*/  LDSM.16.MT88.4 R124, [R201+0x1400] ;  /* 0x00140000c97c783b */ /* 0x000fe20000004200 */
[----:B--2---:R-:W-:Y:S01]  /*8b00*/  F2FP.BF16.PACK_AB R111, R135, R132 ;  /* 0x00000084876f723e */ /* 0x004fe200000010ff */
[----:B------:R-:W-:Y:S02]  /*8b10*/  FMUL.FTZ R16, R100, R148 ;  /* 0x0000009464107220 */ /* 0x000fe40000410000 */
[----:B------:R-:W-:Y:S02]  /*8b20*/  FMUL.FTZ R45, R0, R121 ;  /* 0x00000079002d7220 */ /* 0x000fe40000410000 */
[C---:B------:R-:W-:Y:S02]  /*8b30*/  FMUL.FTZ R46, R2.reuse, R122 ;  /* 0x0000007a022e7220 */ /* 0x040fe40000410000 */
[----:B------:R-:W-:Y:S01]  /*8b40*/  FMUL.FTZ R47, R2, R123 ;  /* 0x0000007b022f7220 */ /* 0x000fe20000410000 */
[----:B------:R-:W-:Y:S01]  /*8b50*/  MUFU.EX2 R138, R180 ;  /* 0x000000b4008a7308 */ /* 0x000fe20000000800 */
[----:B------:R-:W-:Y:S01]  /*8b60*/  FMUL.FTZ R56, R0, R116 ;  /* 0x0000007400387220 */ /* 0x000fe20000410000 */
[----:B-1----:R-:W-:Y:S01]  /*8b70*/  F2FP.BF16.PACK_AB R110, R136, R133 ;  /* 0x00000085886e723e */ /* 0x002fe200000010ff */
[----:B------:R-:W-:Y:S01]  /*8b80*/  LDSM.16.MT88.4 R120, [R202+0x400] ;  /* 0x00040000ca78783b */ /* 0x000fe20000004200 */
[C---:B------:R-:W-:Y:S02]  /*8b90*/  FMUL.FTZ R19, R3.reuse, R151 ;  /* 0x0000009703137220 */ /* 0x040fe40000410000 */
[----:B------:R-:W-:Y:S02]  /*8ba0*/  FMUL.FTZ R57, R0, R117 ;  /* 0x0000007500397220 */ /* 0x000fe40000410000 */
[C---:B------:R-:W-:Y:S01]  /*8bb0*/  FMUL.FTZ R58, R2.reuse, R118 ;  /* 0x00000076023a7220 */ /* 0x040fe20000410000 */
[C---:B------:R-:W-:Y:S01]  /*8bc0*/  HMMA.16816.F32.BF16 R8, R108.reuse, R20, R8 ;  /* 0x000000146c08723c */ /* 0x040fe20000041808 */
[----:B------:R-:W-:Y:S01]  /*8bd0*/  MUFU.EX2 R139, R182 ;  /* 0x000000b6008b7308 */ /* 0x000fe20000000800 */
[----:B------:R-:W-:Y:S02]  /*8be0*/  LDSM.16.MT88.4 R148, [R201+0xc00] ;  /* 0x000c0000c994783b */ /* 0x000fe40000004200 */
[----:B------:R-:W-:Y:S02]  /*8bf0*/  FMUL.FTZ R59, R2, R119 ;  /* 0x00000077023b7220 */ /* 0x000fe40000410000 */
[----:B------:R-:W-:Y:S02]  /*8c00*/  FMUL.FTZ R72, R0, R72 ;  /* 0x0000004800487220 */ /* 0x000fe40000410000 */
[-C--:B------:R-:W-:Y:S02]  /*8c10*/  HMMA.16816.F32.BF16 R12, R108, R22.reuse, R12 ;  /* 0x000000166c0c723c */ /* 0x080fe4000004180c */
[----:B------:R-:W-:Y:S01]  /*8c20*/  LDSM.16.MT88.4 R116, [R201+0x400] ;  /* 0x00040000c974783b */ /* 0x000fe20000004200 */
[----:B------:R-:W-:Y:S01]  /*8c30*/  MUFU.EX2 R251, R183 ;  /* 0x000000b700fb7308 */ /* 0x000fe20000000800 */
[C---:B------:R-:W-:Y:S02]  /*8c40*/  FMUL.FTZ R20, R100.reuse, R152 ;  /* 0x0000009864147220 */ /* 0x040fe40000410000 */
[----:B------:R-:W-:Y:S02]  /*8c50*/  FMUL.FTZ R21, R100, R153 ;  /* 0x0000009964157220 */ /* 0x000fe40000410000 */
[C---:B------:R-:W-:Y:S04]  /*8c60*/  HMMA.16816.F32.BF16 R16, R176.reuse, R22, R16 ;  /* 0x00000016b010723c */ /* 0x040fe80000041810 */
[----:B------:R-:W-:Y:S01]  /*8c70*/  FMUL.FTZ R73, R0, R73 ;  /* 0x0000004900497220 */ /* 0x000fe20000410000 */
[----:B------:R1:W-:Y:S01]  /*8c80*/  MUFU.EX2 R137, R234 ;  /* 0x000000ea00897308 */ /* 0x0003e20000000800 */
[C---:B------:R-:W-:Y:S02]  /*8c90*/  FMUL.FTZ R74, R2.reuse, R74 ;  /* 0x0000004a024a7220 */ /* 0x040fe40000410000 */
[C---:B------:R-:W-:Y:S04]  /*8ca0*/  FMUL.FTZ R22, R3.reuse, R154 ;  /* 0x0000009a03167220 */ /* 0x040fe80000410000 */
[C---:B------:R-:W-:Y:S02]  /*8cb0*/  FMUL.FTZ R23, R3.reuse, R155 ;  /* 0x0000009b03177220 */ /* 0x040fe40000410000 */
[----:B------:R-:W-:Y:S01]  /*8cc0*/  FMUL.FTZ R75, R2, R75 ;  /* 0x0000004b024b7220 */ /* 0x000fe20000410000 */
[----:B------:R-:W-:Y:S01]  /*8cd0*/  MUFU.EX2 R106, R193 ;  /* 0x000000c1006a7308 */ /* 0x000fe20000000800 */
[C---:B------:R-:W-:Y:S02]  /*8ce0*/  FMUL.FTZ R76, R0.reuse, R76 ;  /* 0x0000004c004c7220 */ /* 0x040fe40000410000 */
[----:B------:R-:W-:Y:S01]  /*8cf0*/  FMUL.FTZ R77, R0, R77 ;  /* 0x0000004d004d7220 */ /* 0x000fe20000410000 */
[-C--:B---3--:R-:W-:Y:S03]  /*8d00*/  HMMA.16816.F32.BF16 R20, R176, R36.reuse, R20 ;  /* 0x00000024b014723c */ /* 0x088fe60000041814 */
[C---:B------:R-:W-:Y:S02]  /*8d10*/  FMUL.FTZ R78, R2.reuse, R78 ;  /* 0x0000004e024e7220 */ /* 0x040fe40000410000 */
[----:B------:R-:W-:Y:S01]  /*8d20*/  FMUL.FTZ R79, R2, R79 ;  /* 0x0000004f024f7220 */ /* 0x000fe20000410000 */
[----:B------:R-:W-:Y:S01]  /*8d30*/  MUFU.EX2 R141, R191 ;  /* 0x000000bf008d7308 */ /* 0x000fe20000000800 */
[C---:B------:R-:W-:Y:S01]  /*8d40*/  FMUL.FTZ R83, R3.reuse, R83 ;  /* 0x0000005303537220 */ /* 0x040fe20000410000 */
[C---:B------:R-:W-:Y:S04]  /*8d50*/  HMMA.16816.F32.BF16 R24, R108.reuse, R36, R24 ;  /* 0x000000246c18723c */ /* 0x040fe80000041818 */
[----:B-1----:R-:W-:Y:S01]  /*8d60*/  MOV R234, R184 ;  /* 0x000000b800ea7202 */ /* 0x002fe20000000f00 */
[C---:B------:R-:W-:Y:S02]  /*8d70*/  FMUL.FTZ R84, R100.reuse, R84 ;  /* 0x0000005464547220 */ /* 0x040fe40000410000 */
[C---:B------:R-:W-:Y:S01]  /*8d80*/  FMUL.FTZ R36, R100.reuse, R160 ;  /* 0x000000a064247220 */ /* 0x040fe20000410000 */
[-C--:B------:R-:W-:Y:S01]  /*8d90*/  HMMA.16816.F32.BF16 R28, R108, R38.reuse, R28 ;  /* 0x000000266c1c723c */ /* 0x080fe2000004181c */
[----:B------:R-:W-:Y:S03]  /*8da0*/  MUFU.EX2 R222, R222 ;  /* 0x000000de00de7308 */ /* 0x000fe60000000800 */
[C---:B------:R-:W-:Y:S02]  /*8db0*/  FMUL.FTZ R37, R100.reuse, R161 ;  /* 0x000000a164257220 */ /* 0x040fe40000410000 */
[----:B------:R-:W-:Y:S02]  /*8dc0*/  FMUL.FTZ R85, R100, R85 ;  /* 0x0000005564557220 */ /* 0x000fe40000410000 */
[C---:B------:R-:W-:Y:S03]  /*8dd0*/  HMMA.16816.F32.BF16 R32, R176.reuse, R38, R32 ;  /* 0x00000026b020723c */ /* 0x040fe60000041820 */
[----:B------:R-:W-:Y:S01]  /*8de0*/  MUFU.EX2 R223, R223 ;  /* 0x000000df00df7308 */ /* 0x000fe20000000800 */
[C---:B------:R-:W-:Y:S02]  /*8df0*/  FMUL.FTZ R86, R3.reuse, R86 ;  /* 0x0000005603567220 */ /* 0x040fe40000410000 */
[C---:B------:R-:W-:Y:S02]  /*8e00*/  FMUL.FTZ R87, R3.reuse, R87 ;  /* 0x0000005703577220 */ /* 0x040fe40000410000 */
[C---:B------:R-:W-:Y:S04]  /*8e10*/  FMUL.FTZ R38, R3.reuse, R162 ;  /* 0x000000a203267220 */ /* 0x040fe80000410000 */
[----:B------:R-:W-:Y:S01]  /*8e20*/  FMUL.FTZ R39, R3, R163 ;  /* 0x000000a303277220 */ /* 0x000fe20000410000 */
[----:B------:R-:W-:Y:S01]  /*8e30*/  MUFU.EX2 R224, R224 ;  /* 0x000000e000e07308 */ /* 0x000fe20000000800 */
[C---:B------:R-:W-:Y:S02]  /*8e40*/  FMUL.FTZ R88, R0.reuse, R88 ;  /* 0x0000005800587220 */ /* 0x040fe40000410000 */
[C---:B------:R-:W-:Y:S02]  /*8e50*/  FMUL.FTZ R89, R0.reuse, R89 ;  /* 0x0000005900597220 */ /* 0x040fe40000410000 */
[C---:B------:R-:W-:Y:S01]  /*8e60*/  FMUL.FTZ R92, R0.reuse, R92 ;  /* 0x0000005c005c7220 */ /* 0x040fe20000410000 */
[-C--:B------:R-:W-:Y:S03]  /*8e70*/  HMMA.16816.F32.BF16 R36, R176, R52.reuse, R36 ;  /* 0x00000034b024723c */ /* 0x080fe60000041824 */
[----:B------:R-:W-:Y:S01]  /*8e80*/  FMUL.FTZ R93, R0, R93 ;  /* 0x0000005d005d7220 */ /* 0x000fe20000410000 */
[----:B------:R-:W-:Y:S01]  /*8e90*/  MUFU.EX2 R194, R238 ;  /* 0x000000ee00c27308 */ /* 0x000fe20000000800 */
[----:B------:R-:W-:Y:S02]  /*8ea0*/  FADD.FTZ R0, R105, R181 ;  /* 0x000000b569007221 */ /* 0x000fe40000010000 */
[----:B------:R-:W-:Y:S01]  /*8eb0*/  LDSM.16.MT88.4 R180, [R201+0x2c00] ;  /* 0x002c0000c9b4783b */ /* 0x000fe20000004200 */
[C---:B------:R-:W-:Y:S04]  /*8ec0*/  HMMA.16816.F32.BF16 R40, R108.reuse, R52, R40 ;  /* 0x000000346c28723c */ /* 0x040fe80000041828 */
[C---:B------:R-:W-:Y:S02]  /*8ed0*/  FMUL.FTZ R96, R100.reuse, R96 ;  /* 0x0000006064607220 */ /* 0x040fe40000410000 */
[C---:B------:R-:W-:Y:S01]  /*8ee0*/  FMUL.FTZ R97, R100.reuse, R97 ;  /* 0x0000006164617220 */ /* 0x040fe20000410000 */
[----:B------:R-:W-:Y:S01]  /*8ef0*/  MUFU.EX2 R193, R243 ;  /* 0x000000f300c17308 */ /* 0x000fe20000000800 */
[-C--:B------:R-:W-:Y:S04]  /*8f00*/  HMMA.16816.F32.BF16 R44, R108, R54.reuse, R44 ;  /* 0x000000366c2c723c */ /* 0x080fe8000004182c */
[C---:B------:R-:W-:Y:S02]  /*8f10*/  FMUL.FTZ R52, R100.reuse, R168 ;  /* 0x000000a864347220 */ /* 0x040fe40000410000 */
        /* <DEDUP_REMOVED lines=11> */
[-C--:B----4-:R-:W-:Y:S03]  /*8fd0*/  HMMA.16816.F32.BF16 R52, R176, R112.reuse, R52 ;  /* 0x00000070b034723c */ /* 0x090fe60000041834 */
[----:B------:R-:W-:Y:S02]  /*8fe0*/  FADD.FTZ R3, R134, R128 ;  /* 0x0000008086037221 */ /* 0x000fe40000010000 */
[----:B------:R-:W-:Y:S01]  /*8ff0*/  MUFU.EX2 R128, R230 ;  /* 0x000000e600807308 */ /* 0x000fe20000000800 */
[C---:B------:R-:W-:Y:S02]  /*9000*/  FMUL.FTZ R94, R2.reuse, R94 ;  /* 0x0000005e025e7220 */ /* 0x040fe40000410000 */
[C---:B------:R-:W-:Y:S04]  /*9010*/  HMMA.16816.F32.BF16 R56, R108.reuse, R112, R56 ;  /* 0x000000706c38723c */ /* 0x040fe80000041838 */
[----:B------:R-:W-:Y:S03]  /*9020*/  FMUL.FTZ R95, R2, R95 ;  /* 0x0000005f025f7220 */ /* 0x000fe60000410000 */
[----:B------:R-:W1:Y:S01]  /*9030*/  MUFU.EX2 R2, R195 ;  /* 0x000000c300027308 */ /* 0x000e620000000800 */
[-C--:B------:R-:W-:Y:S08]  /*9040*/  HMMA.16816.F32.BF16 R60, R108, R114.reuse, R60 ;  /* 0x000000726c3c723c */ /* 0x080ff0000004183c */
[C---:B------:R-:W-:Y:S01]  /*9050*/  HMMA.16816.F32.BF16 R64, R176.reuse, R114, R64 ;  /* 0x00000072b040723c */ /* 0x040fe20000041840 */
[----:B------:R-:W2:Y:S01]  /*9060*/  LDSM.16.MT88.4 R112, [R201+0x2000] ;  /* 0x00200000c970783b */ /* 0x000ea20000004200 */
[----:B------:R-:W-:Y:S10]  /*9070*/  MUFU.EX2 R230, R198 ;  /* 0x000000c600e67308 */ /* 0x000ff40000000800 */
[----:B------:R-:W-:Y:S01]  /*9080*/  MUFU.EX2 R198, R241 ;  /* 0x000000f100c67308 */ /* 0x000fe20000000800 */
[----:B-1----:R-:W-:Y:S04]  /*9090*/  FADD.FTZ R0, R2, R0 ;  /* 0x0000000002007221 */ /* 0x002fe80000010000 */
[----:B------:R-:W-:Y:S05]  /*90a0*/  FADD.FTZ R0, R107, R0 ;  /* 0x000000006b007221 */ /* 0x000fea0000010000 */
[----:B------:R-:W1:Y:S01]  /*90b0*/  MUFU.EX2 R195, R236 ;  /* 0x000000ec00c37308 */ /* 0x000e620000000800 */
[-C--:B--2---:R-:W-:Y:S08]  /*90c0*/  HMMA.16816.F32.BF16 R68, R176, R112.reuse, R68 ;  /* 0x00000070b044723c */ /* 0x084ff00000041844 */
[C---:B------:R-:W-:Y:S08]  /*90d0*/  HMMA.16816.F32.BF16 R72, R108.reuse, R112, R72 ;  /* 0x000000706c48723c */ /* 0x040ff00000041848 */
[-C--:B------:R-:W-:Y:S08]  /*90e0*/  HMMA.16816.F32.BF16 R76, R108, R114.reuse, R76 ;  /* 0x000000726c4c723c */ /* 0x080ff0000004184c */
[C---:B------:R-:W-:Y:S01]  /*90f0*/  HMMA.16816.F32.BF16 R80, R176.reuse, R114, R80 ;  /* 0x00000072b050723c */ /* 0x040fe20000041850 */
[----:B------:R-:W2:Y:S07]  /*9100*/  LDSM.16.MT88.4 R112, [R202+0x2000] ;  /* 0x00200000ca70783b */ /* 0x000eae0000004200 */
        /* <DEDUP_REMOVED lines=12> */
[----:B------:R-:W-:Y:S03]  /*91d0*/  MUFU.EX2 R129, R231 ;  /* 0x000000e700817308 */ /* 0x000fe60000000800 */
[----:B------:R-:W-:Y:S01]  /*91e0*/  F2FP.BF16.PACK_AB R114, R184, R252 ;  /* 0x000000fcb872723e */ /* 0x000fe200000010ff */
[----:B------:R-:W-:Y:S01]  /*91f0*/  FADD.FTZ R105, R132, R0 ;  /* 0x0000000084697221 */ /* 0x000fe20000010000 */
[----:B------:R-:W-:Y:S01]  /*9200*/  F2FP.BF16.PACK_AB R115, R250, R251 ;  /* 0x000000fbfa73723e */ /* 0x000fe200000010ff */
[-C--:B------:R-:W-:Y:S04]  /*9210*/  HMMA.16816.F32.BF16 R4, R108, R116.reuse, R4 ;  /* 0x000000746c04723c */ /* 0x080fe80000041804 */
[----:B------:R-:W2:Y:S01]  /*9220*/  MUFU.EX2 R107, R233 ;  /* 0x000000e9006b7308 */ /* 0x000ea20000000800 */
[----:B------:R-:W-:Y:S01]  /*9230*/  FADD.FTZ R105, R135, R105 ;  /* 0x0000006987697221 */ /* 0x000fe20000010000 */
[----:B-1----:R-:W-:Y:S01]  /*9240*/  F2FP.BF16.PACK_AB R176, R194, R195 ;  /* 0x000000c3c2b0723e */ /* 0x002fe200000010ff */
[----:B------:R-:W-:Y:S01]  /*9250*/  LDSM.16.MT88.4 R132, [R201+0x2800] ;  /* 0x00280000c984783b */ /* 0x000fe20000004200 */
[C---:B------:R-:W-:Y:S06]  /*9260*/  HMMA.16816.F32.BF16 R8, R112.reuse, R116, R8 ;  /* 0x000000747008723c */ /* 0x040fec0000041808 */
[----:B------:R-:W1:Y:S02]  /*9270*/  MUFU.EX2 R106, R232 ;  /* 0x000000e8006a7308 */ /* 0x000e640000000800 */
[-C--:B------:R-:W-:Y:S08]  /*9280*/  HMMA.16816.F32.BF16 R12, R112, R118.reuse, R12 ;  /* 0x00000076700c723c */ /* 0x080ff0000004180c */
[C---:B------:R-:W-:Y:S01]  /*9290*/  HMMA.16816.F32.BF16 R16, R108.reuse, R118, R16 ;  /* 0x000000766c10723c */ /* 0x040fe20000041810 */
[----:B------:R-:W3:Y:S01]  /*92a0*/  LDSM.16.MT88.4 R116, [R202+0x1400] ;  /* 0x00140000ca74783b */ /* 0x000ee20000004200 */
[----:B------:R-:W-:Y:S02]  /*92b0*/  MUFU.EX2 R231, R226 ;  /* 0x000000e200e77308 */ /* 0x000fe40000000800 */
[----:B--2---:R-:W-:Y:S04]  /*92c0*/  FADD.FTZ R0, R107, R2 ;  /* 0x000000026b007221 */ /* 0x004fe80000010000 */
[-C--:B------:R-:W-:Y:S04]  /*92d0*/  HMMA.16816.F32.BF16 R20, R108, R120.reuse, R20 ;  /* 0x000000786c14723c */ /* 0x080fe80000041814 */
[----:B------:R-:W-:Y:S01]  /*92e0*/  MUFU.EX2 R232, R225 ;  /* 0x000000e100e87308 */ /* 0x000fe20000000800 */
[----:B-1----:R-:W-:Y:S03]  /*92f0*/  FADD.FTZ R0, R106, R0 ;  /* 0x000000006a007221 */ /* 0x002fe60000010000 */
[C---:B------:R-:W-:Y:S04]  /*9300*/  HMMA.16816.F32.BF16 R24, R112.reuse, R120, R24 ;  /* 0x000000787018723c */ /* 0x040fe80000041818 */
[----:B------:R-:W-:Y:S02]  /*9310*/  FADD.FTZ R0, R129, R0 ;  /* 0x0000000081007221 */ /* 0x000fe40000010000 */
[----:B------:R-:W-:Y:S02]  /*9320*/  MUFU.EX2 R225, R217 ;  /* 0x000000d900e17308 */ /* 0x000fe40000000800 */
[-C--:B------:R-:W-:Y:S04]  /*9330*/  HMMA.16816.F32.BF16 R28, R112, R122.reuse, R28 ;  /* 0x0000007a701c723c */ /* 0x080fe8000004181c */
[----:B------:R-:W-:Y:S02]  /*9340*/  FADD.FTZ R2, R128, R0 ;  /* 0x0000000080027221 */ /* 0x000fe40000010000 */
[----:B------:R-:W-:Y:S02]  /*9350*/  FADD.FTZ R0, R136, R100 ;  /* 0x0000006488007221 */ /* 0x000fe40000010000 */
[C---:B------:R-:W-:Y:S01]  /*9360*/  HMMA.16816.F32.BF16 R32, R108.reuse, R122, R32 ;  /* 0x0000007a6c20723c */ /* 0x040fe20000041820 */
[----:B------:R-:W1:Y:S01]  /*9370*/  LDSM.16.MT88.4 R120, [R201+0x2400] ;  /* 0x00240000c978783b */ /* 0x000e620000004200 */
[----:B------:R2:W4:Y:S02]  /*9380*/  MUFU.EX2 R136, R235 ;  /* 0x000000eb00887308 */ /* 0x0005240000000800 */
[----:B------:R-:W-:Y:S02]  /*9390*/  FADD.FTZ R100, R192, R3 ;  /* 0x00000003c0647221 */ /* 0x000fe40000010000 */
[----:B------:R-:W-:Y:S02]  /*93a0*/  FADD.FTZ R3, R187, R0 ;  /* 0x00000000bb037221 */ /* 0x000fe40000010000 */
[-C--:B------:R-:W-:Y:S01]  /*93b0*/  HMMA.16816.F32.BF16 R36, R108, R124.reuse, R36 ;  /* 0x0000007c6c24723c */ /* 0x080fe20000041824 */
[----:B------:R-:W-:Y:S03]  /*93c0*/  LDSM.16.MT88.4 R184, [R202+0x2c00] ;  /* 0x002c0000cab8783b */ /* 0x000fe60000004200 */
[----:B------:R-:W5:Y:S01]  /*93d0*/  MUFU.EX2 R226, R199 ;  /* 0x000000c700e27308 */ /* 0x000f620000000800 */
[----:B------:R-:W-:Y:S02]  /*93e0*/  FADD.FTZ R0, R137, R2 ;  /* 0x0000000289007221 */ /* 0x000fe40000010000 */
[----:B------:R-:W-:Y:S01]  /*93f0*/  FADD.FTZ R2, R141, R100 ;  /* 0x000000648d027221 */ /* 0x000fe20000010000 */
[C---:B------:R-:W-:Y:S04]  /*9400*/  HMMA.16816.F32.BF16 R40, R112.reuse, R124, R40 ;  /* 0x0000007c7028723c */ /* 0x040fe80000041828 */
[----:B------:R-:W-:Y:S02]  /*9410*/  FADD.FTZ R3, R140, R3 ;  /* 0x000000038c037221 */ /* 0x000fe40000010000 */
[----:B------:R-:W-:Y:S02]  /*9420*/  MUFU.EX2 R199, R240 ;  /* 0x000000f000c77308 */ /* 0x000fe40000000800 */
[-C--:B------:R-:W-:Y:S04]  /*9430*/  HMMA.16816.F32.BF16 R44, R112, R126.reuse, R44 ;  /* 0x0000007e702c723c */ /* 0x080fe8000004182c */
[----:B--2---:R-:W-:Y:S01]  /*9440*/  MOV R235, R189 ;  /* 0x000000bd00eb7202 */ /* 0x004fe20000000f00 */
[----:B----4-:R-:W-:Y:S02]  /*9450*/  FADD.FTZ R0, R136, R0 ;  /* 0x0000000088007221 */ /* 0x010fe40000010000 */
[----:B------:R-:W-:Y:S01]  /*9460*/  FADD.FTZ R3, R252, R3 ;  /* 0x00000003fc037221 */ /* 0x000fe20000010000 */
[C---:B------:R-:W-:Y:S01]  /*9470*/  HMMA.16816.F32.BF16 R48, R108.reuse, R126, R48 ;  /* 0x0000007e6c30723c */ /* 0x040fe20000041830 */
[----:B------:R-:W2:Y:S01]  /*9480*/  LDSM.16.MT88.4 R124, [R202+0x2400] ;  /* 0x00240000ca7c783b */ /* 0x000ea20000004200 */
[----:B------:R-:W4:Y:S02]  /*9490*/  MUFU.EX2 R233, R197 ;  /* 0x000000c500e97308 */ /* 0x000f240000000800 */
[----:B------:R-:W-:Y:S04]  /*94a0*/  FADD.FTZ R3, R234, R3 ;  /* 0x00000003ea037221 */ /* 0x000fe80000010000 */
[-C--:B---3--:R-:W-:Y:S04]  /*94b0*/  HMMA.16816.F32.BF16 R52, R108, R116.reuse, R52 ;  /* 0x000000746c34723c */ /* 0x088fe80000041834 */
[----:B------:R-:W-:Y:S01]  /*94c0*/  MUFU.EX2 R197, R244 ;  /* 0x000000f400c57308 */ /* 0x000fe20000000800 */
[----:B------:R-:W-:Y:S03]  /*94d0*/  FADD.FTZ R3, R225, R3 ;  /* 0x00000003e1037221 */ /* 0x000fe60000010000 */
[C---:B------:R-:W-:Y:S04]  /*94e0*/  HMMA.16816.F32.BF16 R56, R112.reuse, R116, R56 ;  /* 0x000000747038723c */ /* 0x040fe80000041838 */
[----:B-----5:R-:W-:Y:S02]  /*94f0*/  FADD.FTZ R3, R226, R3 ;  /* 0x00000003e2037221 */ /* 0x020fe40000010000 */
[----:B------:R-:W-:Y:S01]  /*9500*/  MUFU.EX2 R217, R196 ;  /* 0x000000c400d97308 */ /* 0x000fe20000000800 */
[----:B------:R-:W-:Y:S01]  /*9510*/  F2FP.BF16.PACK_AB R116, R106, R107 ;  /* 0x0000006b6a74723e */ /* 0x000fe200000010ff */
[-C--:B------:R-:W-:Y:S04]  /*9520*/  HMMA.16816.F32.BF16 R60, R112, R118.reuse, R60 ;  /* 0x00000076703c723c */ /* 0x080fe8000004183c */
[----:B------:R-:W-:Y:S01]  /*9530*/  F2FP.BF16.PACK_AB R117, R228, R229 ;  /* 0x000000e5e475723e */ /* 0x000fe200000010ff */
[----:B------:R-:W-:Y:S03]  /*9540*/  FADD.FTZ R3, R230, R3 ;  /* 0x00000003e6037221 */ /* 0x000fe60000010000 */
[C---:B------:R-:W-:Y:S01]  /*9550*/  HMMA.16816.F32.BF16 R64, R108.reuse, R118, R64 ;  /* 0x000000766c40723c */ /* 0x040fe20000041840 */
[----:B------:R3:W5:Y:S03]  /*9560*/  MUFU.EX2 R107, R239 ;  /* 0x000000ef006b7308 */ /* 0x0007660000000800 */
[----:B----4-:R-:W-:Y:S03]  /*9570*/  FADD.FTZ R3, R233, R3 ;  /* 0x00000003e9037221 */ /* 0x010fe60000010000 */
[----:B------:R-:W-:Y:S01]  /*9580*/  F2FP.BF16.PACK_AB R118, R128, R129 ;  /* 0x000000818076723e */ /* 0x000fe200000010ff */
[-C--:B-1----:R-:W-:Y:S01]  /*9590*/  HMMA.16816.F32.BF16 R68, R108, R120.reuse, R68 ;  /* 0x000000786c44723c */ /* 0x082fe20000041844 */
[----:B------:R-:W-:Y:S02]  /*95a0*/  LDSM.16.MT88.4 R128, [R201+0x1800] ;  /* 0x00180000c980783b */ /* 0x000fe40000004200 */
[----:B------:R-:W1:Y:S01]  /*95b0*/  MUFU.EX2 R106, R245 ;  /* 0x000000f5006a7308 */ /* 0x000e620000000800 */
[----:B------:R-:W-:Y:S01]  /*95c0*/  F2FP.BF16.PACK_AB R119, R232, R231 ;  /* 0x000000e7e877723e */ /* 0x000fe200000010ff */
[----:B------:R-:W-:Y:S03]  /*95d0*/  FADD.FTZ R3, R195, R3 ;  /* 0x00000003c3037221 */ /* 0x000fe60000010000 */
[C---:B------:R-:W-:Y:S05]  /*95e0*/  HMMA.16816.F32.BF16 R72, R112.reuse, R120, R72 ;  /* 0x000000787048723c */ /* 0x040fea0000041848 */
[----:B------:R-:W-:Y:S03]  /*95f0*/  MUFU.EX2 R196, R237 ;  /* 0x000000ed00c47308 */ /* 0x000fe60000000800 */
[-C--:B------:R-:W-:Y:S04]  /*9600*/  HMMA.16816.F32.BF16 R76, R112, R122.reuse, R76 ;  /* 0x0000007a704c723c */ /* 0x080fe8000004184c */
[----:B---3--:R-:W-:Y:S01]  /*9610*/  MOV R239, R190 ;  /* 0x000000be00ef7202 */ /* 0x008fe20000000f00 */
[----:B-----5:R-:W-:Y:S02]  /*9620*/  FADD.FTZ R0, R107, R0 ;  /* 0x000000006b007221 */ /* 0x020fe40000010000 */
[----:B------:R-:W3:Y:S01]  /*9630*/  MUFU.EX2 R192, R247 ;  /* 0x000000f700c07308 */ /* 0x000ee20000000800 */
[C---:B------:R-:W-:Y:S01]  /*9640*/  HMMA.16816.F32.BF16 R80, R108.reuse, R122, R80 ;  /* 0x0000007a6c50723c */ /* 0x040fe20000041850 */
[----:B------:R-:W4:Y:S03]  /*9650*/  LDSM.16.MT88.4 R120, [R201+0x800] ;  /* 0x00080000c978783b */ /* 0x000f260000004200 */
[----:B-1----:R-:W-:Y:S02]  /*9660*/  FADD.FTZ R236, R106, R0 ;  /* 0x000000006aec7221 */ /* 0x002fe40000010000 */
[----:B------:R-:W-:Y:S01]  /*9670*/  FADD.FTZ R0, R138, R105 ;  /* 0x000000698a007221 */ /* 0x000fe20000010000 */
[----:B------:R-:W-:Y:S01]  /*9680*/  MOV R105, R104 ;  /* 0x0000006800697202 */ /* 0x000fe20000000f00 */
[-C--:B--2---:R-:W-:Y:S01]  /*9690*/  HMMA.16816.F32.BF16 R84, R108, R124.reuse, R84 ;  /* 0x0000007c6c54723c */ /* 0x084fe20000041854 */
[----:B------:R-:W1:Y:S03]  /*96a0*/  MUFU.EX2 R190, R242 ;  /* 0x000000f200be7308 */ /* 0x000e660000000800 */
[----:B------:R-:W-:Y:S02]  /*96b0*/  FADD.FTZ R100, R139, R0 ;  /* 0x000000008b647221 */ /* 0x000fe40000010000 */
[----:B------:R-:W-:Y:S02]  /*96c0*/  FADD.FTZ R0, R239, R2 ;  /* 0x00000002ef007221 */ /* 0x000fe40000010000 */
[C---:B------:R-:W-:Y:S03]  /*96d0*/  HMMA.16816.F32.BF16 R88, R112.reuse, R124, R88 ;  /* 0x0000007c7058723c */ /* 0x040fe60000041858 */
[----:B------:R-:W2:Y:S01]  /*96e0*/  MUFU.EX2 R189, R248 ;  /* 0x000000f800bd7308 */ /* 0x000ea20000000800 */
[----:B------:R-:W-:Y:S02]  /*96f0*/  FADD.FTZ R2, R251, R100 ;  /* 0x00000064fb027221 */ /* 0x000fe40000010000 */
[----:B------:R-:W-:Y:S01]  /*9700*/  FADD.FTZ R0, R235, R0 ;  /* 0x00000000eb007221 */ /* 0x000fe20000010000 */
[----:B---3--:R-:W-:Y:S01]  /*9710*/  F2FP.BF16.PACK_AB R178, R192, R193 ;  /* 0x000000c1c0b2723e */ /* 0x008fe200000010ff */
[-C--:B------:R-:W-:Y:S01]  /*9720*/  HMMA.16816.F32.BF16 R92, R112, R126.reuse, R92 ;  /* 0x0000007e705c723c */ /* 0x080fe2000004185c */
[----:B------:R-:W3:Y:S03]  /*9730*/  LDSM.16.MT88.4 R112, [R202+0x800] ;  /* 0x00080000ca70783b */ /* 0x000ee60000004200 */
[----:B------:R-:W-:Y:S02]  /*9740*/  FADD.FTZ R2, R250, R2 ;  /* 0x00000002fa027221 */ /* 0x000fe40000010000 */
[----:B------:R-:W-:Y:S02]  /*9750*/  FADD.FTZ R0, R229, R0 ;  /* 0x00000000e5007221 */ /* 0x000fe40000010000 */
[----:B------:R-:W-:Y:S01]  /*9760*/  HMMA.16816.F32.BF16 R96, R108, R126, R96 ;  /* 0x0000007e6c60723c */ /* 0x000fe20000041860 */
[----:B------:R-:W5:Y:S03]  /*9770*/  LDSM.16.MT88.4 R124, [R202+0x1800] ;  /* 0x00180000ca7c783b */ /* 0x000f660000004200 */
[----:B-1----:R-:W-:Y:S01]  /*9780*/  F2FP.BF16.PACK_AB R177, R191, R190 ;  /* 0x000000bebfb1723e */ /* 0x002fe200000010ff */
[----:B------:R-:W-:Y:S02]  /*9790*/  FADD.FTZ R2, R217, R2 ;  /* 0x00000002d9027221 */ /* 0x000fe40000010000 */
[----:B------:R-:W-:Y:S01]  /*97a0*/  F2FP.BF16.PACK_AB R108, R226, R225 ;  /* 0x000000e1e26c723e */ /* 0x000fe200000010ff */
[----:B------:R-:W-:Y:S01]  /*97b0*/  FADD.FTZ R0, R228, R0 ;  /* 0x00000000e4007221 */ /* 0x000fe20000010000 */
[-C--:B----4-:R-:W-:Y:S05]  /*97c0*/  HMMA.16816.F32.BF16 R4, R116, R120.reuse, R4 ;  /* 0x000000787404723c */ /* 0x090fea0000041804 */
[----:B------:R-:W-:Y:S01]  /*97d0*/  F2FP.BF16.PACK_AB R110, R233, R230 ;  /* 0x000000e6e96e723e */ /* 0x000fe200000010ff */
[C---:B------:R-:W-:Y:S01]  /*97e0*/  FADD.FTZ R2, R222.reuse, R2 ;  /* 0x00000002de027221 */ /* 0x040fe20000010000 */
[----:B------:R-:W-:Y:S01]  /*97f0*/  F2FP.BF16.PACK_AB R109, R222, R217 ;  /* 0x000000d9de6d723e */ /* 0x000fe200000010ff */
[----:B------:R-:W-:Y:S01]  /*9800*/  FADD.FTZ R0, R231, R0 ;  /* 0x00000000e7007221 */ /* 0x000fe20000010000 */
[----:B------:R-:W-:Y:S03]  /*9810*/  F2FP.BF16.PACK_AB R111, R224, R223 ;  /* 0x000000dfe06f723e */ /* 0x000fe600000010ff */
[----:B--2---:R-:W-:Y:S01]  /*9820*/  F2FP.BF16.PACK_AB R179, R188, R189 ;  /* 0x000000bdbcb3723e */ /* 0x004fe200000010ff */
        /* <DEDUP_REMOVED lines=27> */
[-C--:B------:R-:W-:Y:S07]  /*99e0*/  HMMA.16816.F32.BF16 R92, R108, R122.reuse, R92 ;  /* 0x0000007a6c5c723c */ /* 0x080fee000004185c */
[----:B------:R-:W-:Y:S01]  /*99f0*/  F2FP.BF16.PACK_AB R108, R136, R137 ;  /* 0x00000089886c723e */ /* 0x000fe200000010ff */
[----:B------:R-:W-:Y:S04]  /*9a00*/  HMMA.16816.F32.BF16 R96, R116, R122, R96 ;  /* 0x0000007a7460723c */ /* 0x000fe80000041860 */
[----:B------:R-:W-:Y:S02]  /*9a10*/  F2FP.BF16.PACK_AB R110, R106, R107 ;  /* 0x0000006b6a6e723e */ /* 0x000fe400000010ff */
[C---:B------:R-:W-:Y:S02]  /*9a20*/  F2FP.BF16.PACK_AB R109, R198.reuse, R196 ;  /* 0x000000c4c66d723e */ /* 0x040fe400000010ff */
[----:B------:R-:W-:Y:S04]  /*9a30*/  F2FP.BF16.PACK_AB R111, R197, R199 ;  /* 0x000000c7c56f723e */ /* 0x000fe800000010ff */
[----:B------:R-:W-:Y:S02]  /*9a40*/  MOV R106, R103 ;  /* 0x00000067006a7202 */ /* 0x000fe40000000f00 */
[----:B------:R-:W-:Y:S01]  /*9a50*/  MOV R107, R102 ;  /* 0x00000066006b7202 */ /* 0x000fe20000000f00 */
        /* <DEDUP_REMOVED lines=33> */
[----:B------:R-:W-:Y:S07]  /*9c70*/  HMMA.16816.F32.BF16 R96, R108, R186, R96 ;  /* 0x000000ba6c60723c */ /* 0x000fee0000041860 */
[----:B------:R-:W-:Y:S02]  /*9c80*/  MOV R108, R101 ;  /* 0x00000065006c7202 */ /* 0x000fe40000000f00 */
[C---:B--2---:R-:W-:Y:S03]  /*9c90*/  ISETP.GT.AND P0, PT, R220.reuse, R5, PT ;  /* 0x00000005dc00720c */ /* 0x044fe60003f04270 */
[----:B------:R-:W-:Y:S10]  /*9ca0*/  IADD3 R220, R220, -0x1, RZ ;  /* 0xffffffffdcdc7810 */ /* 0x000ff40007ffe0ff */
[----:B------:R-:W-:-:S05]  /*9cb0*/  @P0 BRA `(.L_x_3099) ;  /* 0xffffbfe000000947 */ /* 0x000fca000383ffff */
.L_x_3088:
[----:B------:R-:W2:Y:S02]  /*9cc0*/  LDL R0, [R1+0x4] ;  /* 0x0000040001007983 */ /* 0x000ea40000100800 */
[----:B--2---:R-:W-:-:S13]  /*9cd0*/  ISETP.GE.AND P0, PT, R220, R0, PT ;  /* 0x00000000dc00720c */ /* 0x004fda0003f06270 */
[----:B------:R-:W-:Y:S05]  /*9ce0*/  @!P0 BRA `(.L_x_3100) ;  /* 0x000034d000008947 */ /* 0x000fea0003800000 */
[----:B------:R-:W-:Y:S01]  /*9cf0*/  IMAD.MOV.U32 R106, RZ, RZ, R103 ;  /* 0x000000ffff6a7224 */ /* 0x000fe200078e0067 */
[----:B------:R-:W-:Y:S01]  /*9d00*/  MOV R108, R101 ;  /* 0x00000065006c7202 */ /* 0x000fe20000000f00 */
[----:B------:R-:W-:Y:S01]  /*9d10*/  IMAD.MOV.U32 R105, RZ, RZ, R104 ;  /* 0x000000ffff697224 */ /* 0x000fe200078e0068 */
[----:B------:R-:W-:Y:S02]  /*9d20*/  MOV R107, R102 ;  /* 0x00000066006b7202 */ /* 0x000fe40000000f00 */
.L_x_3107:
        /* <DEDUP_REMOVED lines=33> */
[----:B------:R-:W-:Y:S01]  /*9f40*/  IMAD.SHL.U32 R54, R7, 0x2, RZ ;  /* 0x0000000207367824 */ /* 0x000fe200078e00ff */
        /* <DEDUP_REMOVED lines=11> */
.L_x_3142:
        /* <DEDUP_REMOVED lines=13> */
[C---:B------:R-:W-:Y:S02]  /*a0d0*/  IADD3 R46, -R217.reuse, 0x10, RZ ;  /* 0x00000010d92e7810 */ /* 0x040fe40007ffe1ff */
        /* <DEDUP_REMOVED lines=8> */
[----:B------:R-:W-:Y:S03]  /*a160*/  IADD3 R36, P6, R2, R45, RZ ;  /* 0x0000002d02247210 */ /* 0x000fe60007fde0ff */
[--C-:B------:R-:W-:Y:S01]  /*a170*/  IMAD.X R29, R0, 0x1, R38.reuse, P3 ;  /* 0x00000001001d7824 */ /* 0x100fe200018e0626 */
[----:B------:R-:W-:Y:S02]  /*a180*/  ISETP.GE.AND P3, PT, R110, c[0x0][0x1d4], PT ;  /* 0x000075006e007a0c */ /* 0x000fe40003f66270 */
[----:B------:R-:W-:Y:S01]  /*a190*/  IMAD.X R37, R0, 0x1, R39, P6 ;  /* 0x0000000100257824 */ /* 0x000fe200030e0627 */
[----:B------:R-:W-:Y:S01]  /*a1a0*/  IADD3 R40, P6, R2, R54, RZ ;  /* 0x0000003602287210 */ /* 0x000fe20007fde0ff */
[----:B------:R3:W-:Y:S01]  /*a1b0*/  LDGSTS.E.BYPASS.LTC128B.128 [R218+0x100], [R28.64], !P0 ;  /* 0x001000001cda7fae */ /* 0x0007e2000c101d46 */
[-C--:B-----5:R-:W-:Y:S03]  /*a1c0*/  IADD3 R46, P5, P0, R46, R3.reuse, R47 ;  /* 0x000000032e2e7210 */ /* 0x0a0fe600078be02f */
[----:B------:R-:W-:Y:S01]  /*a1d0*/  IMAD.X R41, R0, 0x1, R53, P6 ;  /* 0x0000000100297824 */ /* 0x000fe200030e0635 */
[----:B------:R-:W-:Y:S02]  /*a1e0*/  ISETP.NE.U32.AND P6, PT, R217, RZ, PT ;  /* 0x000000ffd900720c */ /* 0x000fe40003fc5070 */
[-C--:B-1----:R-:W-:Y:S01]  /*a1f0*/  IADD3.X R47, RZ, R52.reuse, R38, P5, P0 ;  /* 0x00000034ff2f7210 */ /* 0x082fe20002fe0426 */
[----:B------:R1:W-:Y:S01]  /*a200*/  LDGSTS.E.BYPASS.LTC128B.128 [R218+0x1100], [R36.64], !P4 ;  /* 0x0110000024da7fae */ /* 0x0003e2000e101d46 */
[-C--:B------:R-:W-:Y:S02]  /*a210*/  IADD3 R44, P5, P0, R44, R3.reuse, R45 ;  /* 0x000000032c2c7210 */ /* 0x080fe400078be02d */
[----:B------:R-:W-:Y:S02]  /*a220*/  SEL R0, RZ, 0x10, P3 ;  /* 0x00000010ff007807 */ /* 0x000fe40001800000 */
[-C--:B------:R-:W-:Y:S02]  /*a230*/  IADD3.X R45, RZ, R52.reuse, R39, P5, P0 ;  /* 0x00000034ff2d7210 */ /* 0x080fe40002fe0427 */
[----:B------:R-:W-:Y:S01]  /*a240*/  ISETP.NE.U32.AND P0, PT, R42, RZ, PT ;  /* 0x000000ff2a00720c */ /* 0x000fe20003f05070 */
[----:B------:R4:W-:Y:S01]  /*a250*/  LDGSTS.E.BYPASS.LTC128B.128 [R218+0x2100], [R40.64], !P3 ;  /* 0x0210000028da7fae */ /* 0x0009e2000d901d46 */
[----:B------:R-:W-:Y:S04]  /*a260*/  IADD3 R2, -R0, 0x10, RZ ;  /* 0x0000001000027810 */ /* 0x000fe80007ffe1ff */
[----:B------:R-:W-:Y:S03]  /*a270*/  LOP3.LUT R2, R2, 0xf, RZ, 0xc0, !PT ;  /* 0x0000000f02027812 */ /* 0x000fe600078ec0ff */
[----:B------:R5:W-:Y:S01]  /*a280*/  LDGSTS.E.BYPASS.LTC128B.128.ZFILL [R218+0x900], [R46.64], P6 ;  /* 0x009000002eda7fae */ /* 0x000be2000b141d46 */
[----:B------:R-:W-:Y:S01]  /*a290*/  ISETP.NE.U32.AND P6, PT, R0, RZ, PT ;  /* 0x000000ff0000720c */ /* 0x000fe20003fc5070 */
[-C--:B---3--:R-:W-:Y:S06]  /*a2a0*/  HMMA.16816.F32.BF16 R28, R60, R34.reuse, RZ ;  /* 0x000000223c1c723c */ /* 0x088fec00000418ff */
[----:B------:R5:W-:Y:S01]  /*a2b0*/  LDGSTS.E.BYPASS.LTC128B.128.ZFILL [R218+0x1900], [R44.64], P0 ;  /* 0x019000002cda7fae */ /* 0x000be20008141d46 */
[----:B------:R-:W-:Y:S01]  /*a2c0*/  IADD3 R2, P5, P0, R2, R3, R54 ;  /* 0x0000000302027210 */ /* 0x000fe200078be036 */
[C---:B------:R-:W-:Y:S04]  /*a2d0*/  HMMA.16816.F32.BF16 R32, R64.reuse, R34, RZ ;  /* 0x000000224020723c */ /* 0x040fe800000418ff */
[----:B------:R-:W-:Y:S04]  /*a2e0*/  IADD3.X R3, RZ, R52, R53, P5, P0 ;  /* 0x00000034ff037210 */ /* 0x000fe80002fe0435 */
[-C--:B-1----:R-:W-:Y:S01]  /*a2f0*/  HMMA.16816.F32.BF16 R36, R64, R48.reuse, RZ ;  /* 0x000000304024723c */ /* 0x082fe200000418ff */
[----:B------:R1:W-:Y:S07]  /*a300*/  LDGSTS.E.BYPASS.LTC128B.128.ZFILL [R218+0x2900], [R2.64], P6 ;  /* 0x0290000002da7fae */ /* 0x0003ee000b141d46 */
[C---:B----4-:R-:W-:Y:S01]  /*a310*/  HMMA.16816.F32.BF16 R40, R60.reuse, R48, RZ ;  /* 0x000000303c28723c */ /* 0x050fe200000418ff */
        /* <DEDUP_REMOVED lines=29> */
[-C--:B---3--:R-:W-:Y:S08]  /*a4f0*/  HMMA.16816.F32.BF16 R4, R100, R180.reuse, R4 ;  /* 0x000000b46404723c */ /* 0x088ff00000041804 */
        /* <DEDUP_REMOVED lines=15> */
[-C--:B------:R-:W-:Y:S08]  /*a5f0*/  HMMA.16816.F32.BF16 R52, R100, R192.reuse, R52 ;  /* 0x000000c06434723c */ /* 0x080ff00000041834 */
[C---:B------:R-:W-:Y:S08]  /*a600*/  HMMA.16816.F32.BF16 R56, R188.reuse, R192, R56 ;  /* 0x000000c0bc38723c */ /* 0x040ff00000041838 */
[-C--:B------:R-:W-:Y:S01]  /*a610*/  HMMA.16816.F32.BF16 R60, R188, R194.reuse, R60 ;  /* 0x000000c2bc3c723c */ /* 0x080fe2000004183c */
[----:B------:R-:W-:Y:S07]  /*a620*/  LDSM.16.M88.4 R188, [R211] ;  /* 0x00000000d3bc783b */ /* 0x000fee0000000200 */
[----:B------:R-:W-:Y:S01]  /*a630*/  HMMA.16816.F32.BF16 R64, R100, R194, R64 ;  /* 0x000000c26440723c */ /* 0x000fe20000041840 */
[----:B------:R-:W4:Y:S07]  /*a640*/  LDSM.16.M88.4 R100, [R212] ;  /* 0x00000000d464783b */ /* 0x000f2e0000000200 */
[-C--:B--2---:R-:W-:Y:S01]  /*a650*/  HMMA.16816.F32.BF16 R4, R176, R180.reuse, R4 ;  /* 0x000000b4b004723c */ /* 0x084fe20000041804 */
[----:B------:R-:W2:Y:S07]  /*a660*/  LDSM.16.M88.4 R192, [R210] ;  /* 0x00000000d2c0783b */ /* 0x000eae0000000200 */
        /* <DEDUP_REMOVED lines=14> */
[-C--:B--2---:R-:W-:Y:S08]  /*a750*/  HMMA.16816.F32.BF16 R52, R176, R192.reuse, R52 ;  /* 0x000000c0b034723c */ /* 0x084ff00000041834 */
[C---:B------:R-:W-:Y:S08]  /*a760*/  HMMA.16816.F32.BF16 R56, R184.reuse, R192, R56 ;  /* 0x000000c0b838723c */ /* 0x040ff00000041838 */
[-C--:B------:R-:W-:Y:S01]  /*a770*/  HMMA.16816.F32.BF16 R60, R184, R194.reuse, R60 ;  /* 0x000000c2b83c723c */ /* 0x080fe2000004183c */
[----:B------:R-:W-:Y:S07]  /*a780*/  LDSM.16.M88.4 R184, [R200+0x2800] ;  /* 0x00280000c8b8783b */ /* 0x000fee0000000200 */
[----:B------:R-:W-:Y:S01]  /*a790*/  HMMA.16816.F32.BF16 R64, R176, R194, R64 ;  /* 0x000000c2b040723c */ /* 0x000fe20000041840 */
[----:B------:R-:W2:Y:S07]  /*a7a0*/  LDSM.16.M88.4 R176, [R200+0x2400] ;  /* 0x00240000c8b0783b */ /* 0x000eae0000000200 */
[-C--:B---3--:R-:W-:Y:S01]  /*a7b0*/  HMMA.16816.F32.BF16 R4, R100, R180.reuse, R4 ;  /* 0x000000b46404723c */ /* 0x088fe20000041804 */
[----:B------:R-:W3:Y:S07]  /*a7c0*/  LDSM.16.M88.4 R192, [R200+0x2c00] ;  /* 0x002c0000c8c0783b */ /* 0x000eee0000000200 */
[C---:B----4-:R-:W-:Y:S08]  /*a7d0*/  HMMA.16816.F32.BF16 R8, R188.reuse, R180, R8 ;  /* 0x000000b4bc08723c */ /* 0x050ff00000041808 */
[-C--:B------:R-:W-:Y:S08]  /*a7e0*/  HMMA.16816.F32.BF16 R12, R188, R182.reuse, R12 ;  /* 0x000000b6bc0c723c */ /* 0x080ff0000004180c */
[C---:B------:R-:W-:Y:S01]  /*a7f0*/  HMMA.16816.F32.BF16 R16, R100.reuse, R182, R16 ;  /* 0x000000b66410723c */ /* 0x040fe20000041810 */
[----:B------:R-:W-:Y:S07]  /*a800*/  LDSM.16.M88.4 R180, [R209] ;  /* 0x00000000d1b4783b */ /* 0x000fee0000000200 */
[-C--:B--2---:R-:W-:Y:S08]  /*a810*/  HMMA.16816.F32.BF16 R20, R100, R176.reuse, R20 ;  /* 0x000000b06414723c */ /* 0x084ff00000041814 */
        /* <DEDUP_REMOVED lines=9> */
[-C--:B---3--:R-:W-:Y:S08]  /*a8b0*/  HMMA.16816.F32.BF16 R52, R100, R192.reuse, R52 ;  /* 0x000000c06434723c */ /* 0x088ff00000041834 */
[C---:B------:R-:W-:Y:S08]  /*a8c0*/  HMMA.16816.F32.BF16 R56, R188.reuse, R192, R56 ;  /* 0x000000c0bc38723c */ /* 0x040ff00000041838 */
[-C--:B------:R-:W-:Y:S01]  /*a8d0*/  HMMA.16816.F32.BF16 R60, R188, R194.reuse, R60 ;  /* 0x000000c2bc3c723c */ /* 0x080fe2000004183c */
[----:B------:R-:W-:Y:S07]  /*a8e0*/  LDSM.16.M88.4 R188, [R207] ;  /* 0x00000000cfbc783b */ /* 0x000fee0000000200 */
[----:B------:R-:W-:Y:S01]  /*a8f0*/  HMMA.16816.F32.BF16 R64, R100, R194, R64 ;  /* 0x000000c26440723c */ /* 0x000fe20000041840 */
[----:B------:R-:W3:Y:S07]  /*a900*/  LDSM.16.M88.4 R100, [R208] ;  /* 0x00000000d064783b */ /* 0x000eee0000000200 */
[-C--:B--2---:R-:W-:Y:S01]  /*a910*/  HMMA.16816.F32.BF16 R4, R176, R180.reuse, R4 ;  /* 0x000000b4b004723c */ /* 0x084fe20000041804 */
[----:B------:R-:W2:Y:S01]  /*a920*/  LDSM.16.M88.4 R192, [R206] ;  /* 0x00000000cec0783b */ /* 0x000ea20000000200 */
[----:B------:R-:W-:Y:S06]  /*a930*/  DEPBAR.LE SB0, 0x0 ;  /* 0x000080000000791a */ /* 0x000fec0000000000 */
[C---:B----4-:R-:W-:Y:S01]  /*a940*/  HMMA.16816.F32.BF16 R8, R184.reuse, R180, R8 ;  /* 0x000000b4b808723c */ /* 0x050fe20000041808 */
[----:B------:R-:W-:Y:S07]  /*a950*/  BAR.SYNC.DEFER_BLOCKING 0x0 ;  /* 0x0000000000007b1d */ /* 0x000fee0000010000 */
        /* <DEDUP_REMOVED lines=14> */
[----:B------:R-:W-:Y:S07]  /*aa40*/  @!UPT UIADD3 URZ, URZ, URZ, URZ ;  /* 0x0000003f3f3ff290 */ /* 0x000fee000fffe03f */
[----:B------:R-:W-:-:S11]  /*aa50*/  @!P0 BRA `(.L_x_3103) ;  /* 0x000004e000008947 */ /* 0x000fd60003800000 */
[----:B-1----:R-:W-:Y:S01]  /*aa60*/  IADD3 R103, R227, 0x20, RZ ;  /* 0x00000020e3677810 */ /* 0x002fe20007ffe0ff */
[----:B------:R-:W2:Y:S01]  /*aa70*/  LDL R226, [R1+0x20] ;  /* 0x0000200001e27983 */ /* 0x000ea20000100800 */
[----:B------:R-:W-:Y:S01]  /*aa80*/  SHF.R.S32.HI R102, RZ, 0x1f, R227 ;  /* 0x0000001fff667819 */ /* 0x000fe200000114e3 */
[----:B------:R-:W-:Y:S01]  /*aa90*/  IMAD.MOV.U32 R219, RZ, RZ, RZ ;  /* 0x000000ffffdb7224 */ /* 0x000fe200078e00ff */
[----:B------:R-:W-:Y:S01]  /*aaa0*/  SHF.R.S32.HI R103, RZ, 0x1f, R103 ;  /* 0x0000001fff677819 */ /* 0x000fe20000011467 */
[----:B------:R-:W-:Y:S01]  /*aab0*/  IMAD.SHL.U32 R178, R110, 0x2, RZ ;  /* 0x000000026eb27824 */ /* 0x000fe200078e00ff */
[----:B------:R-:W3:Y:S01]  /*aac0*/  LDL R223, [R1] ;  /* 0x0000000001df7983 */ /* 0x000ee20000100800 */
[----:B------:R-:W-:Y:S02]  /*aad0*/  IMAD.SHL.U32 R177, R109, 0x2, RZ ;  /* 0x000000026db17824 */ /* 0x000fe400078e00ff */
[----:B------:R-:W-:Y:S01]  /*aae0*/  IMAD.SHL.U32 R176, R227, 0x2, RZ ;  /* 0x00000002e3b07824 */ /* 0x000fe200078e00ff */
        /* <DEDUP_REMOVED lines=12> */
[----:B------:R-:W-:Y:S02]  /*abb0*/  @!P1 LEA R100, P0, R3, c[0x0][0x2a0], 0x2 ;  /* 0x0000a80003649a11 */ /* 0x000fe400078010ff */
        /* <DEDUP_REMOVED lines=8> */
[----:B------:R-:W-:Y:S01]  /*ac40*/  SHF.L.U64.HI R110, R109, 0x1, R103 ;  /* 0x000000016d6e7819 */ /* 0x000fe20000010267 */
[----:B------:R-:W-:Y:S01]  /*ac50*/  IMAD R0, R0, c[0x0][0x1e0], RZ ;  /* 0x0000780000007a24 */ /* 0x000fe200078e02ff */
[----:B------:R-:W-:Y:S03]  /*ac60*/  SHF.L.U64.HI R109, R227, 0x1, R102 ;  /* 0x00000001e36d7819 */ /* 0x000fe60000010266 */
        /* <DEDUP_REMOVED lines=12> */
.L_x_3143:
[----:B------:R-:W-:-:S05]  /*ad30*/  BRA.DIV ~URZ, `(.L_x_3105) ;  /* 0x000071627f007947 */ /* 0x000fca000b800000 */
[----:B------:R-:W3:Y:S01]  /*ad40*/  SHFL.IDX PT, R0, R104, RZ, 0x1c1f ;  /* 0x001c1fff68007589 */ /* 0x000ee200000e0000 */
[C---:B------:R-:W-:Y:S02]  /*ad50*/  IADD3 R2, -R217.reuse, 0x10, RZ ;  /* 0x00000010d9027810 */ /* 0x040fe40007ffe1ff */
[----:B------:R-:W-:Y:S02]  /*ad60*/  ISETP.NE.U32.AND P0, PT, R217, RZ, PT ;  /* 0x000000ffd900720c */ /* 0x000fe40003f05070 */
[----:B------:R-:W-:Y:S04]  /*ad70*/  LOP3.LUT R2, R2, 0xf, RZ, 0xc0, !PT ;  /* 0x0000000f02027812 */ /* 0x000fe800078ec0ff */
[----:B---3--:R-:W-:Y:S04]  /*ad80*/  IADD3 R2, P6, P5, R2, R0, R176 ;  /* 0x0000000002027210 */ /* 0x008fe80007dde0b0 */
[----:B--2---:R-:W-:Y:S05]  /*ad90*/  IADD3.X R3, RZ, R100, R109, P6, P5 ;  /* 0x00000064ff037210 */ /* 0x004fea00037ea46d */
[----:B------:R-:W-:Y:S01]  /*ada0*/  @!PT LDS RZ, [RZ] ;  /* 0x00000000fffff984 */ /* 0x000fe20000000800 */
[----:B------:R-:W-:Y:S01]  /*adb0*/  @!PT LDS RZ, [RZ] ;  /* 0x00000000fffff984 */ /* 0x000fe20000000800 */
[----:B------:R2:W-:Y:S01]  /*adc0*/  LDGSTS.E.BYPASS.LTC128B.128.ZFILL [R218+0x3100], [R2.64], P0 ;  /* 0x0310000002da7fae */ /* 0x0005e20008141d46 */
[----:B------:R-:W-:Y:S05]  /*add0*/  IADD3 R102, P0, R0, R177, RZ ;  /* 0x000000b100667210 */ /* 0x000fea0007f1e0ff */
[----:B------:R-:W-:Y:S05]  /*ade0*/  IMAD.X R103, R100, 0x1, R110, P0 ;  /* 0x0000000164677824 */ /* 0x000fea00000e066e */
[----:B------:R3:W-:Y:S01]  /*adf0*/  LDGSTS.E.BYPASS.LTC128B.128 [R218+0x4100], [R102.64], !P4 ;  /* 0x0410000066da7fae */ /* 0x0007e2000e101d46 */
[----:B--2---:R-:W-:Y:S03]  /*ae00*/  IADD3 R2, P0, R0, R178, RZ ;  /* 0x000000b200027210 */ /* 0x004fe60007f1e0ff */
[----:B------:R3:W2:Y:S02]  /*ae10*/  SHFL.IDX PT, R0, R104, 0x1, 0x1c1f ;  /* 0x003c1f0068007f89 */ /* 0x0006a400000e0000 */
[----:B------:R-:W-:Y:S02]  /*ae20*/  IMAD.X R3, R100, 0x1, R111, P0 ;  /* 0x0000000164037824 */ /* 0x000fe400000e066f */
[----:B------:R3:W4:Y:S04]  /*ae30*/  SHFL.IDX PT, R100, R101, 0x1, 0x1c1f ;  /* 0x003c1f0065647f89 */ /* 0x00072800000e0000 */
[----:B------:R3:W-:Y:S02]  /*ae40*/  LDGSTS.E.BYPASS.LTC128B.128 [R218+0x5100], [R2.64], !P3 ;  /* 0x0510000002da7fae */ /* 0x0007e4000d901d46 */
.L_x_3144:
[C---:B---3--:R-:W-:Y:S02]  /*ae50*/  IADD3 R2, -R217.reuse, 0x10, RZ ;  /* 0x00000010d9027810 */ /* 0x048fe40007ffe1ff */
[----:B------:R-:W-:Y:S02]  /*ae60*/  ISETP.NE.U32.AND P0, PT, R217, RZ, PT ;  /* 0x000000ffd900720c */ /* 0x000fe40003f05070 */
[----:B------:R-:W-:Y:S04]  /*ae70*/  LOP3.LUT R2, R2, 0xf, RZ, 0xc0, !PT ;  /* 0x0000000f02027812 */ /* 0x000fe800078ec0ff */
[----:B--2---:R-:W-:Y:S04]  /*ae80*/  IADD3 R2, P6, P5, R2, R0, R176 ;  /* 0x0000000002027210 */ /* 0x004fe80007dde0b0 */
[----:B----4-:R-:W-:Y:S02]  /*ae90*/  IADD3.X R3, RZ, R100, R109, P6, P5 ;  /* 0x00000064ff037210 */ /* 0x010fe400037ea46d */
        /* <DEDUP_REMOVED lines=10> */
.L_x_3103:
[----:B-1----:R-:W-:Y:S05]  /*af40*/  BSYNC B0 ;  /* 0x0000000000007941 */ /* 0x002fea0003800000 */
.L_x_3102:
[----:B---3--:R-:W-:Y:S01]  /*af50*/  FMNMX.FTZ R2, R4, R105, !PT ;  /* 0x0000006904027209 */ /* 0x008fe20007810000 */
        /* <DEDUP_REMOVED lines=80> */
.L_x_3145:
[----:B------:R-:W-:Y:S01]  /*b460*/  FMUL.FTZ R2, R104, c[0x0][0x2d0] ;  /* 0x0000b40068027a20 */ /* 0x000fe20000410000 */
[----:B--2---:R-:W-:Y:S01]  /*b470*/  FMNMX.FTZ R101, R0, R100, !PT ;  /* 0x0000006400657209 */ /* 0x004fe20007810000 */
[----:B------:R-:W-:Y:S01]  /*b480*/  FADD.FTZ R0, -R104, R105 ;  /* 0x0000006968007221 */ /* 0x000fe20000010100 */
[----:B------:R-:W-:Y:S01]  /*b490*/  WARPSYNC 0xffffffff ;  /* 0xffffffff00007948 */ /* 0x000fe20003800000 */
        /* <DEDUP_REMOVED lines=28> */
[--C-:B------:R-:W-:Y:S01]  /*b660*/  FFMA.FTZ R237, R54, c[0x0][0x2d0], -R2.reuse ;  /* 0x0000b40036ed7a23 */ /* 0x100fe20000010802 */
[----:B------:R-:W-:Y:S01]  /*b670*/  LDSM.16.MT88.4 R36, [R202] ;  /* 0x00000000ca24783b */ /* 0x000fe20000004200 */
[--C-:B------:R-:W-:Y:S02]  /*b680*/  FFMA.FTZ R240, R55, c[0x0][0x2d0], -R2.reuse ;  /* 0x0000b40037f07a23 */ /* 0x100fe40000010802 */
[--C-:B------:R-:W-:Y:S02]  /*b690*/  FFMA.FTZ R19, R19, c[0x0][0x2d0], -R2.reuse ;  /* 0x0000b40013137a23 */ /* 0x100fe40000010802 */
[--C-:B------:R-:W-:Y:S01]  /*b6a0*/  FFMA.FTZ R192, R22, c[0x0][0x2d0], -R2.reuse ;  /* 0x0000b40016c07a23 */ /* 0x100fe20000010802 */
[----:B------:R-:W2:Y:S01]  /*b6b0*/  MUFU.EX2 R7, R7 ;  /* 0x0000000700077308 */ /* 0x000ea20000000800 */
[--C-:B------:R-:W-:Y:S01]  /*b6c0*/  FFMA.FTZ R190, R34, c[0x0][0x2d0], -R2.reuse ;  /* 0x0000b40022be7a23 */ /* 0x100fe20000010802 */
[----:B------:R-:W-:Y:S01]  /*b6d0*/  LDSM.16.MT88.4 R52, [R201+0x1000] ;  /* 0x00100000c934783b */ /* 0x000fe20000004200 */
[--C-:B------:R-:W-:Y:S02]  /*b6e0*/  FFMA.FTZ R188, R35, c[0x0][0x2d0], -R2.reuse ;  /* 0x0000b40023bc7a23 */ /* 0x100fe40000010802 */
[--C-:B------:R-:W-:Y:S02]  /*b6f0*/  FFMA.FTZ R226, R50, c[0x0][0x2d0], -R2.reuse ;  /* 0x0000b40032e27a23 */ /* 0x100fe40000010802 */
[--C-:B------:R-:W-:Y:S02]  /*b700*/  FFMA.FTZ R224, R51, c[0x0][0x2d0], -R2.reuse ;  /* 0x0000b40033e07a23 */ /* 0x100fe40000010802 */
[--C-:B------:R-:W-:Y:S01]  /*b710*/  FFMA.FTZ R239, R66, c[0x0][0x2d0], -R2.reuse ;  /* 0x0000b40042ef7a23 */ /* 0x100fe20000010802 */
[----:B------:R-:W-:Y:S01]  /*b720*/  MUFU.EX2 R20, R16 ;  /* 0x0000001000147308 */ /* 0x000fe20000000800 */
[--C-:B------:R-:W-:Y:S02]  /*b730*/  FFMA.FTZ R242, R67, c[0x0][0x2d0], -R2.reuse ;  /* 0x0000b40043f27a23 */ /* 0x100fe40000010802 */
[----:B------:R-:W-:Y:S07]  /*b740*/  FFMA.FTZ R179, R18, c[0x0][0x2d0], -R2 ;  /* 0x0000b40012b37a23 */ /* 0x000fee0000010802 */
[----:B------:R-:W-:Y:S10]  /*b750*/  MUFU.EX2 R179, R179 ;  /* 0x000000b300b37308 */ /* 0x000ff40000000800 */
[----:B------:R-:W-:Y:S10]  /*b760*/  MUFU.EX2 R105, R105 ;  /* 0x0000006900697308 */ /* 0x000ff40000000800 */
[----:B------:R-:W-:Y:S10]  /*b770*/  MUFU.EX2 R192, R192 ;  /* 0x000000c000c07308 */ /* 0x000ff40000000800 */
[----:B------:R-:W-:Y:S10]  /*b780*/  MUFU.EX2 R190, R190 ;  /* 0x000000be00be7308 */ /* 0x000ff40000000800 */
[----:B------:R-:W-:Y:S10]  /*b790*/  MUFU.EX2 R188, R188 ;  /* 0x000000bc00bc7308 */ /* 0x000ff40000000800 */
[----:B------:R-:W-:Y:S10]  /*b7a0*/  MUFU.EX2 R229, R229 ;  /* 0x000000e500e57308 */ /* 0x000ff40000000800 */
[----:B------:R-:W-:Y:S01]  /*b7b0*/  MUFU.EX2 R228, R228 ;  /* 0x000000e400e47308 */ /* 0x000fe20000000800 */
[C---:B-1----:R-:W-:Y:S01]  /*b7c0*/  FFMA.FTZ R0, R100.reuse, R236, R4 ;  /* 0x000000ec64007223 */ /* 0x042fe20000010004 */
[----:B--2---:R-:W-:Y:S01]  /*b7d0*/  F2FP.BF16.PACK_AB R177, R7, R6 ;  /* 0x0000000607b1723e */ /* 0x004fe200000010ff */
[----:B------:R-:W-:Y:S02]  /*b7e0*/  FMUL.FTZ R33, R100, R157 ;  /* 0x0000009d64217220 */ /* 0x000fe40000410000 */
[C---:B------:R-:W-:Y:S01]  /*b7f0*/  FADD.FTZ R5, R176.reuse, R0 ;  /* 0x00000000b0057221 */ /* 0x040fe20000010000 */
[----:B------:R-:W-:Y:S01]  /*b800*/  F2FP.BF16.PACK_AB R176, R176, R4 ;  /* 0x00000004b0b0723e */ /* 0x000fe200000010ff */
[----:B------:R-:W-:Y:S02]  /*b810*/  FADD.FTZ R0, -R103, R106 ;  /* 0x0000006a67007221 */ /* 0x000fe40000010100 */
[----:B------:R-:W-:Y:S01]  /*b820*/  FMUL.FTZ R4, R102, c[0x0][0x2d0] ;  /* 0x0000b40066047a20 */ /* 0x000fe20000410000 */
        /* <DEDUP_REMOVED lines=21> */
[----:B-1----:R-:W-:Y:S02]  /*b980*/  FFMA.FTZ R0, R3, R222, R6 ;  /* 0x000000de03007223 */ /* 0x002fe40000010006 */
[----:B------:R-:W-:Y:S02]  /*b990*/  FMUL.FTZ R4, R101, c[0x0][0x2d0] ;  /* 0x0000b40065047a20 */ /* 0x000fe40000410000 */
[----:B------:R-:W-:Y:S01]  /*b9a0*/  FADD.FTZ R32, R7, R0 ;  /* 0x0000000007207221 */ /* 0x000fe20000010000 */
[----:B------:R-:W-:Y:S01]  /*b9b0*/  MUFU.EX2 R185, R185 ;  /* 0x000000b900b97308 */ /* 0x000fe20000000800 */
[----:B------:R-:W-:Y:S02]  /*b9c0*/  FADD.FTZ R0, -R102, R107 ;  /* 0x0000006b66007221 */ /* 0x000fe40000010100 */
[--C-:B------:R-:W-:Y:S02]  /*b9d0*/  FFMA.FTZ R180, R26, c[0x0][0x2d0], -R4.reuse ;  /* 0x0000b4001ab47a23 */ /* 0x100fe40000010804 */
[----:B------:R-:W-:Y:S02]  /*b9e0*/  FMUL.FTZ R0, R0, c[0x0][0x2d0] ;  /* 0x0000b40000007a20 */ /* 0x000fe40000410000 */
[--C-:B------:R-:W-:Y:S02]  /*b9f0*/  FFMA.FTZ R184, R27, c[0x0][0x2d0], -R4.reuse ;  /* 0x0000b4001bb87a23 */ /* 0x100fe40000010804 */
[--C-:B------:R-:W-:Y:S01]  /*ba00*/  FFMA.FTZ R186, R30, c[0x0][0x2d0], -R4.reuse ;  /* 0x0000b4001eba7a23 */ /* 0x100fe20000010804 */
[----:B------:R1:W3:Y:S01]  /*ba10*/  MUFU.EX2 R2, R0 ;  /* 0x0000000000027308 */ /* 0x0002e20000000800 */
[--C-:B------:R-:W-:Y:S02]  /*ba20*/  FFMA.FTZ R187, R31, c[0x0][0x2d0], -R4.reuse ;  /* 0x0000b4001fbb7a23 */ /* 0x100fe40000010804 */
[----:B------:R-:W-:Y:S02]  /*ba30*/  FADD.FTZ R5, R20, R5 ;  /* 0x0000000514057221 */ /* 0x000fe40000010000 */
        /* <DEDUP_REMOVED lines=12> */
[----:B-1----:R-:W-:Y:S01]  /*bb00*/  FADD.FTZ R0, -R101, R108 ;  /* 0x0000006c65007221 */ /* 0x002fe20000010100 */
[----:B--2---:R-:W-:Y:S01]  /*bb10*/  F2FP.BF16.PACK_AB R108, R21, R22 ;  /* 0x00000016156c723e */ /* 0x004fe200000010ff */
[--C-:B------:R-:W-:Y:S02]  /*bb20*/  FFMA.FTZ R248, R62, c[0x0][0x2d0], -R4.reuse ;  /* 0x0000b4003ef87a23 */ /* 0x100fe40000010804 */
[----:B------:R-:W-:Y:S01]  /*bb30*/  FMUL.FTZ R0, R0, c[0x0][0x2d0] ;  /* 0x0000b40000007a20 */ /* 0x000fe20000410000 */
[----:B------:R-:W-:Y:S01]  /*bb40*/  MUFU.EX2 R181, R181 ;  /* 0x000000b500b57308 */ /* 0x000fe20000000800 */
[----:B------:R-:W-:Y:S02]  /*bb50*/  FFMA.FTZ R249, R63, c[0x0][0x2d0], -R4 ;  /* 0x0000b4003ff97a23 */ /* 0x000fe40000010804 */
[----:B---3--:R-:W-:Y:S02]  /*bb60*/  FFMA.FTZ R4, R2, R250, R22 ;  /* 0x000000fa02047223 */ /* 0x008fe40000010016 */
[C---:B------:R-:W-:Y:S01]  /*bb70*/  FADD.FTZ R189, R178.reuse, R5 ;  /* 0x00000005b2bd7221 */ /* 0x040fe20000010000 */
[----:B------:R-:W-:Y:S01]  /*bb80*/  F2FP.BF16.PACK_AB R178, R178, R20 ;  /* 0x00000014b2b2723e */ /* 0x000fe200000010ff */
[C---:B------:R-:W-:Y:S02]  /*bb90*/  FMUL.FTZ R29, R2.reuse, R129 ;  /* 0x00000081021d7220 */ /* 0x040fe40000410000 */
[----:B------:R-:W-:Y:S01]  /*bba0*/  FADD.FTZ R129, R21, R4 ;  /* 0x0000000415817221 */ /* 0x000fe20000010000 */
[----:B------:R-:W1:Y:S01]  /*bbb0*/  MUFU.EX2 R0, R0 ;  /* 0x0000000000007308 */ /* 0x000e620000000800 */
[----:B------:R-:W2:Y:S01]  /*bbc0*/  LDSM.16.MT88.4 R20, [R201] ;  /* 0x00000000c914783b */ /* 0x000ea20000004200 */
[C---:B------:R-:W-:Y:S02]  /*bbd0*/  FMUL.FTZ R24, R2.reuse, R132 ;  /* 0x0000008402187220 */ /* 0x040fe40000410000 */
[C---:B------:R-:W-:Y:S02]  /*bbe0*/  FMUL.FTZ R25, R2.reuse, R133 ;  /* 0x0000008502197220 */ /* 0x040fe40000410000 */
[----:B------:R-:W-:Y:S02]  /*bbf0*/  FMUL.FTZ R12, R2, R136 ;  /* 0x00000088020c7220 */ /* 0x000fe40000410000 */
[C---:B------:R-:W-:Y:S02]  /*bc00*/  FMUL.FTZ R4, R100.reuse, R144 ;  /* 0x0000009064047220 */ /* 0x040fe40000410000 */
[----:B------:R3:W-:Y:S01]  /*bc10*/  MUFU.EX2 R132, R7 ;  /* 0x0000000700847308 */ /* 0x0007e20000000800 */
[----:B------:R-:W-:Y:S02]  /*bc20*/  FMUL.FTZ R5, R100, R145 ;  /* 0x0000009164057220 */ /* 0x000fe40000410000 */
[C---:B------:R-:W-:Y:S02]  /*bc30*/  FMUL.FTZ R8, R2.reuse, R140 ;  /* 0x0000008c02087220 */ /* 0x040fe40000410000 */
[C---:B------:R-:W-:Y:S02]  /*bc40*/  FMUL.FTZ R9, R2.reuse, R141 ;  /* 0x0000008d02097220 */ /* 0x040fe40000410000 */
[C---:B------:R-:W-:Y:S02]  /*bc50*/  FMUL.FTZ R28, R2.reuse, R128 ;  /* 0x00000080021c7220 */ /* 0x040fe40000410000 */
[----:B------:R-:W-:Y:S01]  /*bc60*/  FMUL.FTZ R13, R2, R137 ;  /* 0x00000089020d7220 */ /* 0x000fe20000410000 */
[----:B------:R4:W-:Y:S01]  /*bc70*/  MUFU.EX2 R133, R18 ;  /* 0x0000001200857308 */ /* 0x0009e20000000800 */
[C---:B------:R-:W-:Y:S02]  /*bc80*/  FMUL.FTZ R34, R3.reuse, R158 ;  /* 0x0000009e03227220 */ /* 0x040fe40000410000 */
[----:B------:R-:W-:Y:S02]  /*bc90*/  FMUL.FTZ R35, R3, R159 ;  /* 0x0000009f03237220 */ /* 0x000fe40000410000 */
[C---:B-1----:R-:W-:Y:S02]  /*bca0*/  FMUL.FTZ R26, R0.reuse, R134 ;  /* 0x00000086001a7220 */ /* 0x042fe40000410000 */
[C---:B------:R-:W-:Y:S02]  /*bcb0*/  FMUL.FTZ R27, R0.reuse, R135 ;  /* 0x00000087001b7220 */ /* 0x040fe40000410000 */
[C---:B------:R-:W-:Y:S01]  /*bcc0*/  FMUL.FTZ R31, R0.reuse, R131 ;  /* 0x00000083001f7220 */ /* 0x040fe20000410000 */
[----:B------:R-:W1:Y:S01]  /*bcd0*/  MUFU.EX2 R134, R19 ;  /* 0x0000001300867308 */ /* 0x000e620000000800 */
[C---:B------:R-:W-:Y:S02]  /*bce0*/  FMUL.FTZ R30, R0.reuse, R130 ;  /* 0x00000082001e7220 */ /* 0x040fe40000410000 */
[----:B------:R-:W-:Y:S02]  /*bcf0*/  FADD.FTZ R130, R179, R32 ;  /* 0x00000020b3827221 */ /* 0x000fe40000010000 */
[C---:B---3--:R-:W-:Y:S02]  /*bd00*/  FMUL.FTZ R7, R3.reuse, R147 ;  /* 0x0000009303077220 */ /* 0x048fe40000410000 */
[C---:B------:R-:W-:Y:S02]  /*bd10*/  FFMA.FTZ R128, R0.reuse, R251, R109 ;  /* 0x000000fb00807223 */ /* 0x040fe4000001006d */
[C---:B------:R-:W-:Y:S01]  /*bd20*/  FMUL.FTZ R10, R0.reuse, R142 ;  /* 0x0000008e000a7220 */ /* 0x040fe20000410000 */
[----:B------:R3:W5:Y:S01]  /*bd30*/  MUFU.EX2 R135, R6 ;  /* 0x0000000600877308 */ /* 0x0007620000000800 */
[C---:B------:R-:W-:Y:S02]  /*bd40*/  FMUL.FTZ R11, R0.reuse, R143 ;  /* 0x0000008f000b7220 */ /* 0x040fe40000410000 */
[C---:B------:R-:W-:Y:S02]  /*bd50*/  FMUL.FTZ R14, R0.reuse, R138 ;  /* 0x0000008a000e7220 */ /* 0x040fe40000410000 */
[----:B------:R-:W-:Y:S02]  /*bd60*/  FMUL.FTZ R15, R0, R139 ;  /* 0x0000008b000f7220 */ /* 0x000fe40000410000 */
[C---:B----4-:R-:W-:Y:S02]  /*bd70*/  FMUL.FTZ R18, R3.reuse, R150 ;  /* 0x0000009603127220 */ /* 0x050fe40000410000 */
[----:B------:R-:W-:Y:S01]  /*bd80*/  FMUL.FTZ R32, R100, R156 ;  /* 0x0000009c64207220 */ /* 0x000fe20000410000 */
[----:B------:R-:W4:Y:S01]  /*bd90*/  MUFU.EX2 R131, R16 ;  /* 0x0000001000837308 */ /* 0x000f220000000800 */
[C---:B------:R-:W-:Y:S01]  /*bda0*/  FMUL.FTZ R60, R2.reuse, R112 ;  /* 0x00000070023c7220 */ /* 0x040fe20000410000 */
[----:B------:R-:W-:Y:S01]  /*bdb0*/  LDSM.16.MT88.4 R156, [R202+0xc00] ;  /* 0x000c0000ca9c783b */ /* 0x000fe20000004200 */
[----:B------:R-:W-:Y:S01]  /*bdc0*/  FMUL.FTZ R61, R2, R113 ;  /* 0x00000071023d7220 */ /* 0x000fe20000410000 */
[----:B-1----:R-:W-:Y:S01]  /*bdd0*/  F2FP.BF16.PACK_AB R179, R134, R179 ;  /* 0x000000b386b3723e */ /* 0x002fe200000010ff */
[C---:B------:R-:W-:Y:S02]  /*bde0*/  FMUL.FTZ R19, R3.reuse, R151 ;  /* 0x0000009703137220 */ /* 0x040fe40000410000 */
[C---:B------:R-:W-:Y:S02]  /*bdf0*/  FMUL.FTZ R62, R0.reuse, R114 ;  /* 0x00000072003e7220 */ /* 0x040fe40000410000 */
[----:B------:R-:W-:Y:S01]  /*be00*/  FMUL.FTZ R63, R0, R115 ;  /* 0x00000073003f7220 */ /* 0x000fe20000410000 */
[----:B------:R-:W1:Y:S01]  /*be10*/  MUFU.EX2 R136, R17 ;  /* 0x0000001100887308 */ /* 0x000e620000000800 */
[----:B------:R-:W1:Y:S01]  /*be20*/  LDSM.16.MT88.4 R112, [R202+0x1000] ;  /* 0x00100000ca70783b */ /* 0x000e620000004200 */
[C---:B------:R-:W-:Y:S02]  /*be30*/  FMUL.FTZ R40, R2.reuse, R124 ;  /* 0x0000007c02287220 */ /* 0x040fe40000410000 */
[----:B---3--:R-:W-:Y:S01]  /*be40*/  FMUL.FTZ R6, R3, R146 ;  /* 0x0000009203067220 */ /* 0x008fe20000410000 */
[----:B-----5:R-:W-:Y:S01]  /*be50*/  F2FP.BF16.PACK_AB R111, R135, R132 ;  /* 0x00000084876f723e */ /* 0x020fe200000010ff */
[----:B------:R-:W-:Y:S02]  /*be60*/  FMUL.FTZ R41, R2, R125 ;  /* 0x0000007d02297220 */ /* 0x000fe40000410000 */
[C---:B------:R-:W-:Y:S02]  /*be70*/  FMUL.FTZ R42, R0.reuse, R126 ;  /* 0x0000007e002a7220 */ /* 0x040fe40000410000 */
[----:B------:R-:W-:Y:S01]  /*be80*/  FMUL.FTZ R43, R0, R127 ;  /* 0x0000007f002b7220 */ /* 0x000fe20000410000 */
[-C--:B--2---:R-:W-:Y:S01]  /*be90*/  HMMA.16816.F32.BF16 R4, R176, R20.reuse, R4 ;  /* 0x00000014b004723c */ /* 0x084fe20000041804 */
[----:B------:R-:W-:Y:S01]  /*bea0*/  LDSM.16.MT88.4 R124, [R201+0x1400] ;  /* 0x00140000c97c783b */ /* 0x000fe20000004200 */
[----:B------:R-:W-:Y:S03]  /*beb0*/  MUFU.EX2 R140, R183 ;  /* 0x000000b7008c7308 */ /* 0x000fe60000000800 */
[----:B----4-:R-:W-:Y:S01]  /*bec0*/  F2FP.BF16.PACK_AB R109, R131, R109 ;  /* 0x0000006d836d723e */ /* 0x010fe200000010ff */
[----:B------:R-:W-:Y:S02]  /*bed0*/  FMUL.FTZ R16, R100, R148 ;  /* 0x0000009464107220 */ /* 0x000fe40000410000 */
[C---:B------:R-:W-:Y:S04]  /*bee0*/  FMUL.FTZ R44, R2.reuse, R120 ;  /* 0x00000078022c7220 */ /* 0x040fe80000410000 */
[----:B------:R-:W-:Y:S01]  /*bef0*/  FMUL.FTZ R45, R2, R121 ;  /* 0x00000079022d7220 */ /* 0x000fe20000410000 */
[----:B-1----:R-:W-:Y:S01]  /*bf00*/  F2FP.BF16.PACK_AB R110, R136, R133 ;  /* 0x00000085886e723e */ /* 0x002fe200000010ff */
[----:B------:R-:W-:Y:S01]  /*bf10*/  FMUL.FTZ R17, R100, R149 ;  /* 0x0000009564117220 */ /* 0x000fe20000410000 */
[----:B------:R-:W-:Y:S01]  /*bf20*/  MUFU.EX2 R138, R180 ;  /* 0x000000b4008a7308 */ /* 0x000fe20000000800 */
[----:B------:R-:W-:Y:S01]  /*bf30*/  LDSM.16.MT88.4 R148, [R201+0xc00] ;  /* 0x000c0000c994783b */ /* 0x000fe20000004200 */
[C---:B------:R-:W-:Y:S02]  /*bf40*/  FMUL.FTZ R46, R0.reuse, R122 ;  /* 0x0000007a002e7220 */ /* 0x040fe40000410000 */
[----:B------:R-:W-:Y:S01]  /*bf50*/  FMUL.FTZ R47, R0, R123 ;  /* 0x0000007b002f7220 */ /* 0x000fe20000410000 */
[C---:B------:R-:W-:Y:S04]  /*bf60*/  HMMA.16816.F32.BF16 R8, R108.reuse, R20, R8 ;  /* 0x000000146c08723c */ /* 0x040fe80000041808 */
[----:B------:R-:W-:Y:S01]  /*bf70*/  LDSM.16.MT88.4 R120, [R202+0x400] ;  /* 0x00040000ca78783b */ /* 0x000fe20000004200 */
[C---:B------:R-:W-:Y:S01]  /*bf80*/  FMUL.FTZ R48, R100.reuse, R164 ;  /* 0x000000a464307220 */ /* 0x040fe20000410000 */
[----:B------:R-:W-:Y:S01]  /*bf90*/  MUFU.EX2 R139, R184 ;  /* 0x000000b8008b7308 */ /* 0x000fe20000000800 */
[C---:B------:R-:W-:Y:S01]  /*bfa0*/  FMUL.FTZ R49, R100.reuse, R165 ;  /* 0x000000a564317220 */ /* 0x040fe20000410000 */
[-C--:B------:R-:W-:Y:S04]  /*bfb0*/  HMMA.16816.F32.BF16 R12, R108, R22.reuse, R12 ;  /* 0x000000166c0c723c */ /* 0x080fe8000004180c */
[C---:B------:R-:W-:Y:S02]  /*bfc0*/  FMUL.FTZ R50, R3.reuse, R166 ;  /* 0x000000a603327220 */ /* 0x040fe40000410000 */
[C---:B------:R-:W-:Y:S02]  /*bfd0*/  FMUL.FTZ R51, R3.reuse, R167 ;  /* 0x000000a703337220 */ /* 0x040fe40000410000 */
[C---:B------:R-:W-:Y:S01]  /*bfe0*/  HMMA.16816.F32.BF16 R16, R176.reuse, R22, R16 ;  /* 0x00000016b010723c */ /* 0x040fe20000041810 */
[----:B------:R-:W-:Y:S01]  /*bff0*/  LDSM.16.MT88.4 R164, [R201+0x1c00] ;  /* 0x001c0000c9a4783b */ /* 0x000fe20000004200 */
[----:B------:R-:W-:Y:S02]  /*c000*/  MUFU.EX2 R251, R186 ;  /* 0x000000ba00fb7308 */ /* 0x000fe40000000800 */
        /* <DEDUP_REMOVED lines=8> */
[-C--:B------:R-:W-:Y:S03]  /*c090*/  HMMA.16816.F32.BF16 R20, R176, R36.reuse, R20 ;  /* 0x00000024b014723c */ /* 0x080fe60000041814 */
[----:B------:R-:W-:Y:S01]  /*c0a0*/  FMUL.FTZ R59, R0, R119 ;  /* 0x00000077003b7220 */ /* 0x000fe20000410000 */
[----:B------:R1:W-:Y:S01]  /*c0b0*/  MUFU.EX2 R137, R234 ;  /* 0x000000ea00897308 */ /* 0x0003e20000000800 */
[----:B------:R-:W-:Y:S01]  /*c0c0*/  LDSM.16.MT88.4 R116, [R201+0x400] ;  /* 0x00040000c974783b */ /* 0x000fe20000004200 */
[C---:B------:R-:W-:Y:S02]  /*c0d0*/  FMUL.FTZ R64, R100.reuse, R172 ;  /* 0x000000ac64407220 */ /* 0x040fe40000410000 */
[C---:B------:R-:W-:Y:S04]  /*c0e0*/  HMMA.16816.F32.BF16 R24, R108.reuse, R36, R24 ;  /* 0x000000246c18723c */ /* 0x040fe80000041818 */
[C---:B------:R-:W-:Y:S02]  /*c0f0*/  FMUL.FTZ R65, R100.reuse, R173 ;  /* 0x000000ad64417220 */ /* 0x040fe40000410000 */
[C---:B------:R-:W-:Y:S01]  /*c100*/  FMUL.FTZ R66, R3.reuse, R174 ;  /* 0x000000ae03427220 */ /* 0x040fe20000410000 */
[----:B------:R-:W-:Y:S01]  /*c110*/  MUFU.EX2 R107, R194 ;  /* 0x000000c2006b7308 */ /* 0x000fe20000000800 */
[-C--:B------:R-:W-:Y:S04]  /*c120*/  HMMA.16816.F32.BF16 R28, R108, R38.reuse, R28 ;  /* 0x000000266c1c723c */ /* 0x080fe8000004181c */
[----:B------:R-:W-:Y:S02]  /*c130*/  FMUL.FTZ R67, R3, R175 ;  /* 0x000000af03437220 */ /* 0x000fe40000410000 */
[----:B------:R-:W-:Y:S01]  /*c140*/  LDSM.16.MT88.4 R172, [R202+0x1c00] ;  /* 0x001c0000caac783b */ /* 0x000fe20000004200 */
[----:B------:R-:W-:Y:S01]  /*c150*/  FADD.FTZ R129, R133, R129 ;  /* 0x0000008185817221 */ /* 0x000fe20000010000 */
[C---:B------:R-:W-:Y:S01]  /*c160*/  HMMA.16816.F32.BF16 R32, R176.reuse, R38, R32 ;  /* 0x00000026b020723c */ /* 0x040fe20000041820 */
[----:B------:R-:W-:Y:S03]  /*c170*/  MUFU.EX2 R141, R191 ;  /* 0x000000bf008d7308 */ /* 0x000fe60000000800 */
[C---:B------:R-:W-:Y:S01]  /*c180*/  FMUL.FTZ R36, R100.reuse, R160 ;  /* 0x000000a064247220 */ /* 0x040fe20000410000 */
[----:B-1----:R-:W-:Y:S01]  /*c190*/  MOV R234, R181 ;  /* 0x000000b500ea7202 */ /* 0x002fe20000000f00 */
[C---:B------:R-:W-:Y:S02]  /*c1a0*/  FMUL.FTZ R37, R100.reuse, R161 ;  /* 0x000000a164257220 */ /* 0x040fe40000410000 */
[C---:B------:R-:W-:Y:S03]  /*c1b0*/  FMUL.FTZ R38, R3.reuse, R162 ;  /* 0x000000a203267220 */ /* 0x040fe60000410000 */
[----:B------:R-:W-:Y:S01]  /*c1c0*/  MUFU.EX2 R222, R222 ;  /* 0x000000de00de7308 */ /* 0x000fe20000000800 */
[C---:B------:R-:W-:Y:S02]  /*c1d0*/  FMUL.FTZ R39, R3.reuse, R163 ;  /* 0x000000a303277220 */ /* 0x040fe40000410000 */
[C---:B------:R-:W-:Y:S02]  /*c1e0*/  FMUL.FTZ R68, R100.reuse, R68 ;  /* 0x0000004464447220 */ /* 0x040fe40000410000 */
[----:B------:R-:W-:Y:S02]  /*c1f0*/  FMUL.FTZ R69, R100, R69 ;  /* 0x0000004564457220 */ /* 0x000fe40000410000 */
[C---:B------:R-:W-:Y:S01]  /*c200*/  FMUL.FTZ R70, R3.reuse, R70 ;  /* 0x0000004603467220 */ /* 0x040fe20000410000 */
[-C--:B------:R-:W-:Y:S02]  /*c210*/  HMMA.16816.F32.BF16 R36, R176, R52.reuse, R36 ;  /* 0x00000034b024723c */ /* 0x080fe40000041824 */
[----:B------:R-:W-:Y:S01]  /*c220*/  MUFU.EX2 R223, R223 ;  /* 0x000000df00df7308 */ /* 0x000fe20000000800 */
[C---:B------:R-:W-:Y:S02]  /*c230*/  FMUL.FTZ R71, R3.reuse, R71 ;  /* 0x0000004703477220 */ /* 0x040fe40000410000 */
[C---:B------:R-:W-:Y:S02]  /*c240*/  FMUL.FTZ R72, R2.reuse, R72 ;  /* 0x0000004802487220 */ /* 0x040fe40000410000 */
[----:B------:R-:W-:Y:S01]  /*c250*/  FMUL.FTZ R73, R2, R73 ;  /* 0x0000004902497220 */ /* 0x000fe20000410000 */
        /* <DEDUP_REMOVED lines=10> */
[----:B------:R-:W-:Y:S02]  /*c300*/  FMUL.FTZ R77, R2, R77 ;  /* 0x0000004d024d7220 */ /* 0x000fe40000410000 */
[C---:B------:R-:W-:Y:S01]  /*c310*/  FMUL.FTZ R54, R3.reuse, R170 ;  /* 0x000000aa03367220 */ /* 0x040fe20000410000 */
[----:B------:R-:W-:Y:S03]  /*c320*/  MUFU.EX2 R193, R244 ;  /* 0x000000f400c17308 */ /* 0x000fe60000000800 */
[C---:B------:R-:W-:Y:S02]  /*c330*/  FMUL.FTZ R55, R3.reuse, R171 ;  /* 0x000000ab03377220 */ /* 0x040fe40000410000 */
[C---:B------:R-:W-:Y:S02]  /*c340*/  FMUL.FTZ R78, R0.reuse, R78 ;  /* 0x0000004e004e7220 */ /* 0x040fe40000410000 */
[----:B------:R-:W-:Y:S02]  /*c350*/  FMUL.FTZ R79, R0, R79 ;  /* 0x0000004f004f7220 */ /* 0x000fe40000410000 */
[C---:B------:R-:W-:Y:S01]  /*c360*/  FMUL.FTZ R80, R100.reuse, R80 ;  /* 0x0000005064507220 */ /* 0x040fe20000410000 */
[-C--:B------:R-:W-:Y:S01]  /*c370*/  HMMA.16816.F32.BF16 R52, R176, R112.reuse, R52 ;  /* 0x00000070b034723c */ /* 0x080fe20000041834 */
[----:B------:R-:W-:Y:S02]  /*c380*/  MUFU.EX2 R191, R247 ;  /* 0x000000f700bf7308 */ /* 0x000fe40000000800 */
[----:B------:R-:W-:Y:S02]  /*c390*/  FMUL.FTZ R81, R100, R81 ;  /* 0x0000005164517220 */ /* 0x000fe40000410000 */
[C---:B------:R-:W-:Y:S02]  /*c3a0*/  FMUL.FTZ R82, R3.reuse, R82 ;  /* 0x0000005203527220 */ /* 0x040fe40000410000 */
[C---:B------:R-:W-:Y:S01]  /*c3b0*/  FMUL.FTZ R83, R3.reuse, R83 ;  /* 0x0000005303537220 */ /* 0x040fe20000410000 */
[C---:B------:R-:W-:Y:S04]  /*c3c0*/  HMMA.16816.F32.BF16 R56, R108.reuse, R112, R56 ;  /* 0x000000706c38723c */ /* 0x040fe80000041838 */
[C---:B------:R-:W-:Y:S02]  /*c3d0*/  FMUL.FTZ R86, R3.reuse, R86 ;  /* 0x0000005603567220 */ /* 0x040fe40000410000 */
[C---:B------:R-:W-:Y:S02]  /*c3e0*/  FMUL.FTZ R87, R3.reuse, R87 ;  /* 0x0000005703577220 */ /* 0x040fe40000410000 */
[-C--:B------:R-:W-:Y:S04]  /*c3f0*/  HMMA.16816.F32.BF16 R60, R108, R114.reuse, R60 ;  /* 0x000000726c3c723c */ /* 0x080fe8000004183c */
[C---:B------:R-:W-:Y:S02]  /*c400*/  FMUL.FTZ R98, R3.reuse, R98 ;  /* 0x0000006203627220 */ /* 0x040fe40000410000 */
[----:B------:R-:W-:Y:S02]  /*c410*/  FMUL.FTZ R99, R3, R99 ;  /* 0x0000006303637220 */ /* 0x000fe40000410000 */
[C---:B------:R-:W-:Y:S01]  /*c420*/  HMMA.16816.F32.BF16 R64, R176.reuse, R114, R64 ;  /* 0x00000072b040723c */ /* 0x040fe20000041840 */
[----:B------:R-:W1:Y:S03]  /*c430*/  LDSM.16.MT88.4 R112, [R201+0x2000] ;  /* 0x00200000c970783b */ /* 0x000e660000004200 */
[----:B------:R-:W-:Y:S02]  /*c440*/  FADD.FTZ R3, R134, R130 ;  /* 0x0000008286037221 */ /* 0x000fe40000010000 */
[C---:B------:R-:W-:Y:S02]  /*c450*/  FMUL.FTZ R84, R100.reuse, R84 ;  /* 0x0000005464547220 */ /* 0x040fe40000410000 */
[----:B------:R-:W-:Y:S04]  /*c460*/  FMUL.FTZ R85, R100, R85 ;  /* 0x0000005564557220 */ /* 0x000fe80000410000 */
[C---:B------:R-:W-:Y:S02]  /*c470*/  FMUL.FTZ R88, R2.reuse, R88 ;  /* 0x0000005802587220 */ /* 0x040fe40000410000 */
[C---:B------:R-:W-:Y:S02]  /*c480*/  FMUL.FTZ R89, R2.reuse, R89 ;  /* 0x0000005902597220 */ /* 0x040fe40000410000 */
[C---:B------:R-:W-:Y:S02]  /*c490*/  FMUL.FTZ R92, R2.reuse, R92 ;  /* 0x0000005c025c7220 */ /* 0x040fe40000410000 */
[----:B------:R-:W-:Y:S02]  /*c4a0*/  FMUL.FTZ R93, R2, R93 ;  /* 0x0000005d025d7220 */ /* 0x000fe40000410000 */
[----:B------:R-:W2:Y:S01]  /*c4b0*/  MUFU.EX2 R2, R195 ;  /* 0x000000c300027308 */ /* 0x000ea20000000800 */
[C---:B------:R-:W-:Y:S02]  /*c4c0*/  FMUL.FTZ R90, R0.reuse, R90 ;  /* 0x0000005a005a7220 */ /* 0x040fe40000410000 */
[C---:B------:R-:W-:Y:S02]  /*c4d0*/  FMUL.FTZ R91, R0.reuse, R91 ;  /* 0x0000005b005b7220 */ /* 0x040fe40000410000 */
[C---:B------:R-:W-:Y:S02]  /*c4e0*/  FMUL.FTZ R94, R0.reuse, R94 ;  /* 0x0000005e005e7220 */ /* 0x040fe40000410000 */
[----:B------:R-:W-:Y:S02]  /*c4f0*/  FMUL.FTZ R95, R0, R95 ;  /* 0x0000005f005f7220 */ /* 0x000fe40000410000 */
[C---:B------:R-:W-:Y:S01]  /*c500*/  FMUL.FTZ R96, R100.reuse, R96 ;  /* 0x0000006064607220 */ /* 0x040fe20000410000 */
[----:B------:R-:W3:Y:S01]  /*c510*/  MUFU.EX2 R195, R236 ;  /* 0x000000ec00c37308 */ /* 0x000ee20000000800 */
[----:B------:R-:W-:Y:S02]  /*c520*/  FMUL.FTZ R97, R100, R97 ;  /* 0x0000006164617220 */ /* 0x000fe40000410000 */
[----:B------:R-:W-:Y:S07]  /*c530*/  FADD.FTZ R0, R105, R189 ;  /* 0x000000bd69007221 */ /* 0x000fee0000010000 */
[----:B------:R-:W-:Y:S01]  /*c540*/  MUFU.EX2 R100, R232 ;  /* 0x000000e800647308 */ /* 0x000fe20000000800 */
[-C--:B-1----:R-:W-:Y:S03]  /*c550*/  HMMA.16816.F32.BF16 R68, R176, R112.reuse, R68 ;  /* 0x00000070b044723c */ /* 0x082fe60000041844 */
[----:B--2---:R-:W-:Y:S04]  /*c560*/  FADD.FTZ R0, R2, R0 ;  /* 0x0000000002007221 */ /* 0x004fe80000010000 */
[----:B------:R-:W-:Y:S01]  /*c570*/  FADD.FTZ R0, R107, R0 ;  /* 0x000000006b007221 */ /* 0x000fe20000010000 */
[C---:B------:R-:W-:Y:S01]  /*c580*/  HMMA.16816.F32.BF16 R72, R108.reuse, R112, R72 ;  /* 0x000000706c48723c */ /* 0x040fe20000041848 */
[----:B------:R-:W-:Y:S07]  /*c590*/  MUFU.EX2 R232, R224 ;  /* 0x000000e000e87308 */ /* 0x000fee0000000800 */
[-C--:B------:R-:W-:Y:S03]  /*c5a0*/  HMMA.16816.F32.BF16 R76, R108, R114.reuse, R76 ;  /* 0x000000726c4c723c */ /* 0x080fe6000004184c */
[----:B------:R-:W-:Y:S05]  /*c5b0*/  MUFU.EX2 R224, R217 ;  /* 0x000000d900e07308 */ /* 0x000fea0000000800 */
[C---:B------:R-:W-:Y:S01]  /*c5c0*/  HMMA.16816.F32.BF16 R80, R176.reuse, R114, R80 ;  /* 0x00000072b050723c */ /* 0x040fe20000041850 */
[----:B------:R-:W1:Y:S04]  /*c5d0*/  LDSM.16.MT88.4 R112, [R202+0x2000] ;  /* 0x00200000ca70783b */ /* 0x000e680000004200 */
[----:B------:R-:W-:Y:S10]  /*c5e0*/  MUFU.EX2 R217, R197 ;  /* 0x000000c500d97308 */ /* 0x000ff40000000800 */
[----:B------:R-:W-:Y:S10]  /*c5f0*/  MUFU.EX2 R197, R240 ;  /* 0x000000f000c57308 */ /* 0x000ff40000000800 */
[----:B------:R-:W-:Y:S01]  /*c600*/  MUFU.EX2 R189, R248 ;  /* 0x000000f800bd7308 */ /* 0x000fe20000000800 */
[-C--:B-1----:R-:W-:Y:S08]  /*c610*/  HMMA.16816.F32.BF16 R84, R176, R112.reuse, R84 ;  /* 0x00000070b054723c */ /* 0x082ff00000041854 */
[C---:B------:R-:W-:Y:S07]  /*c620*/  HMMA.16816.F32.BF16 R88, R108.reuse, R112, R88 ;  /* 0x000000706c58723c */ /* 0x040fee0000041858 */
[----:B------:R-:W-:Y:S01]  /*c630*/  F2FP.BF16.PACK_AB R112, R140, R185 ;  /* 0x000000b98c70723e */ /* 0x000fe200000010ff */
[-C--:B------:R-:W-:Y:S04]  /*c640*/  HMMA.16816.F32.BF16 R92, R108, R114.reuse, R92 ;  /* 0x000000726c5c723c */ /* 0x080fe8000004185c */
[----:B------:R-:W-:Y:S03]  /*c650*/  F2FP.BF16.PACK_AB R113, R139, R138 ;  /* 0x0000008a8b71723e */ /* 0x000fe600000010ff */
[----:B------:R-:W-:Y:S01]  /*c660*/  F2FP.BF16.PACK_AB R108, R2, R105 ;  /* 0x00000069026c723e */ /* 0x000fe200000010ff */
[----:B------:R-:W-:Y:S01]  /*c670*/  HMMA.16816.F32.BF16 R96, R176, R114, R96 ;  /* 0x00000072b060723c */ /* 0x000fe20000041860 */
[----:B------:R-:W1:Y:S03]  /*c680*/  MUFU.EX2 R105, R233 ;  /* 0x000000e900697308 */ /* 0x000e660000000800 */
[C---:B------:R-:W-:Y:S01]  /*c690*/  F2FP.BF16.PACK_AB R110, R106.reuse, R107 ;  /* 0x0000006b6a6e723e */ /* 0x040fe200000010ff */
[----:B------:R-:W-:Y:S01]  /*c6a0*/  FADD.FTZ R2, R106, R0 ;  /* 0x000000006a027221 */ /* 0x000fe20000010000 */
[----:B------:R-:W-:Y:S01]  /*c6b0*/  F2FP.BF16.PACK_AB R109, R141, R192 ;  /* 0x000000c08d6d723e */ /* 0x000fe200000010ff */
[----:B------:R-:W-:Y:S01]  /*c6c0*/  FADD.FTZ R0, R131, R128 ;  /* 0x0000008083007221 */ /* 0x000fe20000010000 */
[----:B------:R-:W-:Y:S03]  /*c6d0*/  F2FP.BF16.PACK_AB R111, R188, R190 ;  /* 0x000000bebc6f723e */ /* 0x000fe600000010ff */
[----:B------:R-:W2:Y:S01]  /*c6e0*/  MUFU.EX2 R128, R231 ;  /* 0x000000e700807308 */ /* 0x000ea20000000800 */
[----:B------:R-:W-:Y:S01]  /*c6f0*/  F2FP.BF16.PACK_AB R114, R181, R252 ;  /* 0x000000fcb572723e */ /* 0x000fe200000010ff */
[----:B------:R-:W-:Y:S01]  /*c700*/  FADD.FTZ R106, R132, R0 ;  /* 0x00000000846a7221 */ /* 0x000fe20000010000 */
[----:B------:R-:W-:Y:S01]  /*c710*/  LDSM.16.MT88.4 R180, [R201+0x2c00] ;  /* 0x002c0000c9b4783b */ /* 0x000fe20000004200 */
[-C--:B------:R-:W-:Y:S05]  /*c720*/  HMMA.16816.F32.BF16 R4, R108, R116.reuse, R4 ;  /* 0x000000746c04723c */ /* 0x080fea0000041804 */
[----:B------:R-:W-:Y:S01]  /*c730*/  F2FP.BF16.PACK_AB R115, R250, R251 ;  /* 0x000000fbfa73723e */ /* 0x000fe200000010ff */
[----:B------:R-:W4:Y:S01]  /*c740*/  MUFU.EX2 R107, R230 ;  /* 0x000000e6006b7308 */ /* 0x000f220000000800 */
[----:B---3--:R-:W-:Y:S05]  /*c750*/  F2FP.BF16.PACK_AB R176, R194, R195 ;  /* 0x000000c3c2b0723e */ /* 0x008fea00000010ff */
[C---:B------:R-:W-:Y:S04]  /*c760*/  HMMA.16816.F32.BF16 R8, R112.reuse, R116, R8 ;  /* 0x000000747008723c */ /* 0x040fe80000041808 */
[----:B------:R-:W-:Y:S01]  /*c770*/  MUFU.EX2 R231, R226 ;  /* 0x000000e200e77308 */ /* 0x000fe20000000800 */
[----:B-1----:R-:W-:Y:S03]  /*c780*/  FADD.FTZ R0, R105, R2 ;  /* 0x0000000269007221 */ /* 0x002fe60000010000 */
[-C--:B------:R-:W-:Y:S04]  /*c790*/  HMMA.16816.F32.BF16 R12, R112, R118.reuse, R12 ;  /* 0x00000076700c723c */ /* 0x080fe8000004180c */
[----:B------:R-:W-:Y:S02]  /*c7a0*/  FADD.FTZ R0, R100, R0 ;  /* 0x0000000064007221 */ /* 0x000fe40000010000 */
[----:B------:R-:W-:Y:S02]  /*c7b0*/  MUFU.EX2 R226, R199 ;  /* 0x000000c700e27308 */ /* 0x000fe40000000800 */
[C---:B------:R-:W-:Y:S01]  /*c7c0*/  HMMA.16816.F32.BF16 R16, R108.reuse, R118, R16 ;  /* 0x000000766c10723c */ /* 0x040fe20000041810 */
[----:B------:R-:W1:Y:S03]  /*c7d0*/  LDSM.16.MT88.4 R116, [R202+0x1400] ;  /* 0x00140000ca74783b */ /* 0x000e660000004200 */
[----:B--2---:R-:W-:Y:S04]  /*c7e0*/  FADD.FTZ R0, R128, R0 ;  /* 0x0000000080007221 */ /* 0x004fe80000010000 */
[-C--:B------:R-:W-:Y:S01]  /*c7f0*/  HMMA.16816.F32.BF16 R20, R108, R120.reuse, R20 ;  /* 0x000000786c14723c */ /* 0x080fe20000041814 */
[----:B------:R-:W-:Y:S03]  /*c800*/  MUFU.EX2 R199, R239 ;  /* 0x000000ef00c77308 */ /* 0x000fe60000000800 */
[----:B----4-:R-:W-:Y:S02]  /*c810*/  FADD.FTZ R2, R107, R0 ;  /* 0x000000006b027221 */ /* 0x010fe40000010000 */
[----:B------:R-:W-:Y:S02]  /*c820*/  FADD.FTZ R0, R136, R129 ;  /* 0x0000008188007221 */ /* 0x000fe40000010000 */
[C---:B------:R-:W-:Y:S03]  /*c830*/  HMMA.16816.F32.BF16 R24, R112.reuse, R120, R24 ;  /* 0x000000787018723c */ /* 0x040fe60000041818 */
[----:B------:R-:W-:Y:S05]  /*c840*/  MUFU.EX2 R230, R198 ;  /* 0x000000c600e67308 */ /* 0x000fea0000000800 */
[-C--:B------:R-:W-:Y:S05]  /*c850*/  HMMA.16816.F32.BF16 R28, R112, R122.reuse, R28 ;  /* 0x0000007a701c723c */ /* 0x080fea000004181c */
[----:B------:R2:W-:Y:S03]  /*c860*/  MUFU.EX2 R136, R235 ;  /* 0x000000eb00887308 */ /* 0x0005e60000000800 */
[C---:B------:R-:W-:Y:S01]  /*c870*/  HMMA.16816.F32.BF16 R32, R108.reuse, R122, R32 ;  /* 0x0000007a6c20723c */ /* 0x040fe20000041820 */
[----:B------:R-:W3:Y:S06]  /*c880*/  LDSM.16.MT88.4 R120, [R201+0x2400] ;  /* 0x00240000c978783b */ /* 0x000eec0000004200 */
[----:B------:R-:W-:Y:S01]  /*c890*/  MUFU.EX2 R233, R196 ;  /* 0x000000c400e97308 */ /* 0x000fe20000000800 */
[-C--:B------:R-:W-:Y:S08]  /*c8a0*/  HMMA.16816.F32.BF16 R36, R108, R124.reuse, R36 ;  /* 0x0000007c6c24723c */ /* 0x080ff00000041824 */
[C---:B------:R-:W-:Y:S01]  /*c8b0*/  HMMA.16816.F32.BF16 R40, R112.reuse, R124, R40 ;  /* 0x0000007c7028723c */ /* 0x040fe20000041828 */
[----:B------:R-:W-:Y:S03]  /*c8c0*/  MUFU.EX2 R196, R237 ;  /* 0x000000ed00c47308 */ /* 0x000fe60000000800 */
[----:B--2---:R-:W-:Y:S04]  /*c8d0*/  MOV R235, R188 ;  /* 0x000000bc00eb7202 */ /* 0x004fe80000000f00 */
[-C--:B------:R-:W-:Y:S03]  /*c8e0*/  HMMA.16816.F32.BF16 R44, R112, R126.reuse, R44 ;  /* 0x0000007e702c723c */ /* 0x080fe6000004182c */
[----:B------:R-:W-:Y:S05]  /*c8f0*/  MUFU.EX2 R198, R242 ;  /* 0x000000f200c67308 */ /* 0x000fea0000000800 */
[C---:B------:R-:W-:Y:S01]  /*c900*/  HMMA.16816.F32.BF16 R48, R108.reuse, R126, R48 ;  /* 0x0000007e6c30723c */ /* 0x040fe20000041830 */
[----:B------:R-:W2:Y:S04]  /*c910*/  LDSM.16.MT88.4 R124, [R202+0x2400] ;  /* 0x00240000ca7c783b */ /* 0x000ea80000004200 */
[----:B------:R-:W4:Y:S03]  /*c920*/  MUFU.EX2 R188, R249 ;  /* 0x000000f900bc7308 */ /* 0x000f260000000800 */
[-C--:B-1----:R-:W-:Y:S08]  /*c930*/  HMMA.16816.F32.BF16 R52, R108, R116.reuse, R52 ;  /* 0x000000746c34723c */ /* 0x082ff00000041834 */
[C---:B------:R-:W-:Y:S07]  /*c940*/  HMMA.16816.F32.BF16 R56, R112.reuse, R116, R56 ;  /* 0x000000747038723c */ /* 0x040fee0000041838 */
[----:B------:R-:W-:Y:S01]  /*c950*/  F2FP.BF16.PACK_AB R116, R100, R105 ;  /* 0x000000696474723e */ /* 0x000fe200000010ff */
[-C--:B------:R-:W-:Y:S04]  /*c960*/  HMMA.16816.F32.BF16 R60, R112, R118.reuse, R60 ;  /* 0x00000076703c723c */ /* 0x080fe8000004183c */
[----:B------:R-:W-:Y:S01]  /*c970*/  FADD.FTZ R100, R135, R106 ;  /* 0x0000006a87647221 */ /* 0x000fe20000010000 */
[----:B------:R-:W-:Y:S01]  /*c980*/  F2FP.BF16.PACK_AB R117, R228, R229 ;  /* 0x000000e5e475723e */ /* 0x000fe200000010ff */
[----:B------:R-:W-:Y:S01]  /*c990*/  LDSM.16.MT88.4 R132, [R201+0x2800] ;  /* 0x00280000c984783b */ /* 0x000fe20000004200 */
[----:B------:R-:W-:Y:S01]  /*c9a0*/  FADD.FTZ R105, R192, R3 ;  /* 0x00000003c0697221 */ /* 0x000fe20000010000 */
[C---:B------:R-:W-:Y:S01]  /*c9b0*/  HMMA.16816.F32.BF16 R64, R108.reuse, R118, R64 ;  /* 0x000000766c40723c */ /* 0x040fe20000041840 */
[----:B------:R-:W-:Y:S03]  /*c9c0*/  MUFU.EX2 R106, R243 ;  /* 0x000000f3006a7308 */ /* 0x000fe60000000800 */
[----:B------:R-:W-:Y:S01]  /*c9d0*/  FADD.FTZ R3, R185, R0 ;  /* 0x00000000b9037221 */ /* 0x000fe20000010000 */
[----:B----4-:R-:W-:Y:S01]  /*c9e0*/  F2FP.BF16.PACK_AB R179, R188, R189 ;  /* 0x000000bdbcb3723e */ /* 0x010fe200000010ff */
[----:B------:R-:W-:Y:S01]  /*c9f0*/  LDSM.16.MT88.4 R184, [R202+0x2c00] ;  /* 0x002c0000cab8783b */ /* 0x000fe20000004200 */
[----:B------:R-:W-:Y:S01]  /*ca00*/  F2FP.BF16.PACK_AB R118, R107, R128 ;  /* 0x000000806b76723e */ /* 0x000fe200000010ff */
[-C--:B---3--:R-:W-:Y:S03]  /*ca10*/  HMMA.16816.F32.BF16 R68, R108, R120.reuse, R68 ;  /* 0x000000786c44723c */ /* 0x088fe60000041844 */
[----:B------:R1:W3:Y:S01]  /*ca20*/  MUFU.EX2 R107, R238 ;  /* 0x000000ee006b7308 */ /* 0x0002e20000000800 */
[----:B------:R-:W-:Y:S01]  /*ca30*/  F2FP.BF16.PACK_AB R119, R232, R231 ;  /* 0x000000e7e877723e */ /* 0x000fe200000010ff */
[----:B------:R-:W-:Y:S01]  /*ca40*/  FADD.FTZ R0, R137, R2 ;  /* 0x0000000289007221 */ /* 0x000fe20000010000 */
[----:B------:R-:W-:Y:S01]  /*ca50*/  LDSM.16.MT88.4 R128, [R201+0x1800] ;  /* 0x00180000c980783b */ /* 0x000fe20000004200 */
[----:B------:R-:W-:Y:S01]  /*ca60*/  FADD.FTZ R2, R141, R105 ;  /* 0x000000698d027221 */ /* 0x000fe20000010000 */
[C---:B------:R-:W-:Y:S04]  /*ca70*/  HMMA.16816.F32.BF16 R72, R112.reuse, R120, R72 ;  /* 0x000000787048723c */ /* 0x040fe80000041848 */
[----:B------:R-:W-:Y:S01]  /*ca80*/  MOV R105, R104 ;  /* 0x0000006800697202 */ /* 0x000fe20000000f00 */
[----:B------:R-:W4:Y:S01]  /*ca90*/  MUFU.EX2 R192, R246 ;  /* 0x000000f600c07308 */ /* 0x000f220000000800 */
[----:B------:R-:W-:Y:S02]  /*caa0*/  FADD.FTZ R0, R136, R0 ;  /* 0x0000000088007221 */ /* 0x000fe40000010000 */
[-C--:B------:R-:W-:Y:S04]  /*cab0*/  HMMA.16816.F32.BF16 R76, R112, R122.reuse, R76 ;  /* 0x0000007a704c723c */ /* 0x080fe8000004184c */
[----:B------:R-:W-:Y:S04]  /*cac0*/  FADD.FTZ R3, R140, R3 ;  /* 0x000000038c037221 */ /* 0x000fe80000010000 */
[C---:B------:R-:W-:Y:S01]  /*cad0*/  HMMA.16816.F32.BF16 R80, R108.reuse, R122, R80 ;  /* 0x0000007a6c50723c */ /* 0x040fe20000041850 */
[----:B------:R-:W5:Y:S03]  /*cae0*/  LDSM.16.MT88.4 R120, [R201+0x800] ;  /* 0x00080000c978783b */ /* 0x000f660000004200 */
[----:B-1----:R-:W-:Y:S01]  /*caf0*/  MOV R238, R190 ;  /* 0x000000be00ee7202 */ /* 0x002fe20000000f00 */
[----:B---3--:R-:W-:Y:S01]  /*cb00*/  FADD.FTZ R0, R107, R0 ;  /* 0x000000006b007221 */ /* 0x008fe20000010000 */
[----:B------:R-:W1:Y:S01]  /*cb10*/  MUFU.EX2 R190, R245 ;  /* 0x000000f500be7308 */ /* 0x000e620000000800 */
[----:B------:R-:W-:Y:S01]  /*cb20*/  FADD.FTZ R3, R252, R3 ;  /* 0x00000003fc037221 */ /* 0x000fe20000010000 */
[-C--:B--2---:R-:W-:Y:S04]  /*cb30*/  HMMA.16816.F32.BF16 R84, R108, R124.reuse, R84 ;  /* 0x0000007c6c54723c */ /* 0x084fe80000041854 */
[----:B------:R-:W-:Y:S01]  /*cb40*/  FADD.FTZ R236, R106, R0 ;  /* 0x000000006aec7221 */ /* 0x000fe20000010000 */
[----:B----4-:R-:W-:Y:S01]  /*cb50*/  F2FP.BF16.PACK_AB R178, R192, R193 ;  /* 0x000000c1c0b2723e */ /* 0x010fe200000010ff */
[----:B------:R-:W-:Y:S02]  /*cb60*/  FADD.FTZ R0, R138, R100 ;  /* 0x000000648a007221 */ /* 0x000fe40000010000 */
[C---:B------:R-:W-:Y:S04]  /*cb70*/  HMMA.16816.F32.BF16 R88, R112.reuse, R124, R88 ;  /* 0x0000007c7058723c */ /* 0x040fe80000041858 */
[----:B------:R-:W-:Y:S02]  /*cb80*/  FADD.FTZ R100, R139, R0 ;  /* 0x000000008b647221 */ /* 0x000fe40000010000 */
[----:B------:R-:W-:Y:S02]  /*cb90*/  FADD.FTZ R0, R238, R2 ;  /* 0x00000002ee007221 */ /* 0x000fe40000010000 */
[-C--:B------:R-:W-:Y:S01]  /*cba0*/  HMMA.16816.F32.BF16 R92, R112, R126.reuse, R92 ;  /* 0x0000007e705c723c */ /* 0x080fe2000004185c */
[----:B------:R-:W2:Y:S03]  /*cbb0*/  LDSM.16.MT88.4 R112, [R202+0x800] ;  /* 0x00080000ca70783b */ /* 0x000ea60000004200 */
[----:B------:R-:W-:Y:S01]  /*cbc0*/  FADD.FTZ R2, R251, R100 ;  /* 0x00000064fb027221 */ /* 0x000fe20000010000 */
[----:B-1----:R-:W-:Y:S01]  /*cbd0*/  F2FP.BF16.PACK_AB R177, R191, R190 ;  /* 0x000000bebfb1723e */ /* 0x002fe200000010ff */
[----:B------:R-:W-:Y:S02]  /*cbe0*/  FADD.FTZ R0, R235, R0 ;  /* 0x00000000eb007221 */ /* 0x000fe40000010000 */
[----:B------:R-:W-:Y:S01]  /*cbf0*/  HMMA.16816.F32.BF16 R96, R108, R126, R96 ;  /* 0x0000007e6c60723c */ /* 0x000fe20000041860 */
[----:B------:R-:W1:Y:S03]  /*cc00*/  LDSM.16.MT88.4 R124, [R202+0x1800] ;  /* 0x00180000ca7c783b */ /* 0x000e660000004200 */
[----:B------:R-:W-:Y:S02]  /*cc10*/  FADD.FTZ R3, R234, R3 ;  /* 0x00000003ea037221 */ /* 0x000fe40000010000 */
[----:B------:R-:W-:Y:S01]  /*cc20*/  FADD.FTZ R2, R250, R2 ;  /* 0x00000002fa027221 */ /* 0x000fe20000010000 */
[----:B------:R-:W-:Y:S01]  /*cc30*/  F2FP.BF16.PACK_AB R108, R226, R224 ;  /* 0x000000e0e26c723e */ /* 0x000fe200000010ff */
[----:B------:R-:W-:Y:S01]  /*cc40*/  FADD.FTZ R0, R229, R0 ;  /* 0x00000000e5007221 */ /* 0x000fe20000010000 */
[-C--:B-----5:R-:W-:Y:S05]  /*cc50*/  HMMA.16816.F32.BF16 R4, R116, R120.reuse, R4 ;  /* 0x000000787404723c */ /* 0x0a0fea0000041804 */
[----:B------:R-:W-:Y:S01]  /*cc60*/  F2FP.BF16.PACK_AB R110, R233, R230 ;  /* 0x000000e6e96e723e */ /* 0x000fe200000010ff */
[----:B------:R-:W-:Y:S01]  /*cc70*/  FADD.FTZ R3, R224, R3 ;  /* 0x00000003e0037221 */ /* 0x000fe20000010000 */
[----:B------:R-:W-:Y:S01]  /*cc80*/  F2FP.BF16.PACK_AB R109, R222, R217 ;  /* 0x000000d9de6d723e */ /* 0x000fe200000010ff */
        /* <DEDUP_REMOVED lines=14> */
[-C--:B--2---:R-:W-:Y:S04]  /*cd70*/  HMMA.16816.F32.BF16 R20, R116, R112.reuse, R20 ;  /* 0x000000707414723c */ /* 0x084fe80000041814 */
        /* <DEDUP_REMOVED lines=19> */
[-C--:B------:R-:W-:Y:S07]  /*ceb0*/  HMMA.16816.F32.BF16 R92, R108, R122.reuse, R92 ;  /* 0x0000007a6c5c723c */ /* 0x080fee000004185c */
[----:B------:R-:W-:Y:S01]  /*cec0*/  F2FP.BF16.PACK_AB R108, R136, R137 ;  /* 0x00000089886c723e */ /* 0x000fe200000010ff */
[----:B------:R-:W-:Y:S04]  /*ced0*/  HMMA.16816.F32.BF16 R96, R116, R122, R96 ;  /* 0x0000007a7460723c */ /* 0x000fe80000041860 */
[----:B------:R-:W-:Y:S02]  /*cee0*/  F2FP.BF16.PACK_AB R110, R106, R107 ;  /* 0x0000006b6a6e723e */ /* 0x000fe400000010ff */
[----:B------:R-:W-:Y:S02]  /*cef0*/  F2FP.BF16.PACK_AB R109, R197, R196 ;  /* 0x000000c4c56d723e */ /* 0x000fe400000010ff */
        /* <DEDUP_REMOVED lines=41> */
[----:B--2---:R-:W-:Y:S03]  /*d190*/  ISETP.GT.AND P0, PT, R220, R6, PT ;  /* 0x00000006dc00720c */ /* 0x004fe60003f04270 */
[----:B------:R-:W-:Y:S10]  /*d1a0*/  MOV R220, R0 ;  /* 0x0000000000dc7202 */ /* 0x000ff40000000f00 */
[----:B------:R-:W-:-:S05]  /*d1b0*/  @P0 BRA `(.L_x_3107) ;  /* 0xffffcb7000000947 */ /* 0x000fca000383ffff */
.L_x_3100:
[----:B------:R-:W-:Y:S05]  /*d1c0*/  BRA.DIV ~URZ, `(.L_x_3108) ;  /* 0x000051027f007947 */ /* 0x000fea000b800000 */
[----:B------:R2:W3:Y:S02]  /*d1d0*/  SHFL.BFLY PT, R7, R236, 0x2, 0x1f ;  /* 0x0c401f00ec077f89 */ /* 0x0004e400000e0000 */
.L_x_3146:
        /* <DEDUP_REMOVED lines=15> */
.L_x_3147:
        /* <DEDUP_REMOVED lines=134> */
.L_x_3069:
        /* <DEDUP_REMOVED lines=19> */
.L_x_3111:
[----:B--2---:R-:W-:Y:S05]  /*dc60*/  BSYNC B0 ;  /* 0x0000000000007941 */ /* 0x004fea0003800000 */
.L_x_3110:
        /* <DEDUP_REMOVED lines=15> */
[----:B-1----:R-:W-:Y:S05]  /*dd60*/  CALL.REL.NOINC `($__internal_45_$__cuda_sm70_shflsync_idx_p) ;  /* 0x000048c000007944 */ /* 0x002fea0003c00000 */
.L_x_3114:
        /* <DEDUP_REMOVED lines=54> */
[C---:B-1----:R-:W-:Y:S02]  /*e0d0*/  IMAD R11, R13.reuse, c[0x0][0x4dc], R9 ;  /* 0x000137000d0b7a24 */ /* 0x042fe400078e0209 */
[----:B------:R-:W-:Y:S01]  /*e0e0*/  IMAD R12, R13, c[0x0][0x444], R8 ;  /* 0x000111000d0c7a24 */ /* 0x000fe200078e0208 */
        /* <DEDUP_REMOVED lines=122> */
.L_x_3116:
[----:B------:R-:W-:Y:S05]  /*e890*/  BSYNC B0 ;  /* 0x0000000000007941 */ /* 0x000fea0003800000 */
.L_x_3115:
        /* <DEDUP_REMOVED lines=52> */
.L_x_3118:
[----:B------:R-:W-:Y:S05]  /*ebe0*/  BSYNC B0 ;  /* 0x0000000000007941 */ /* 0x000fea0003800000 */
.L_x_3117:
        /* <DEDUP_REMOVED lines=52> */
.L_x_3120:
[----:B------:R-:W-:Y:S05]  /*ef30*/  BSYNC B0 ;  /* 0x0000000000007941 */ /* 0x000fea0003800000 */
.L_x_3119:
        /* <DEDUP_REMOVED lines=53> */
.L_x_3113:
        /* <DEDUP_REMOVED lines=44> */
.L_x_3121:
[----:B------:R-:W-:Y:S05]  /*f550*/  BSYNC B1 ;  /* 0x0000000000017941 */ /* 0x000fea0003800000 */
.L_x_3112:
        /* <DEDUP_REMOVED lines=10> */
.L_x_3148:
[----:B---3--:R-:W3:Y:S01]  /*f600*/  S2R R2, SR_TID.X ;  /* 0x0000000000027919 */ /* 0x008ee20000002100 */
[----:B------:R-:W-:Y:S03]  /*f610*/  WARPSYNC 0xffffffff ;  /* 0xffffffff00007948 */ /* 0x000fe60003800000 */
[----:B------:R-:W-:Y:S06]  /*f620*/  BAR.SYNC.DEFER_BLOCKING 0x4, 0x80 ;  /* 0x0102000000007b1d */ /* 0x000fec0000010000 */
[----:B--2---:R2:W-:Y:S01]  /*f630*/  STL [R1+0x78], R0 ;  /* 0x0000780001007387 */ /* 0x0045e20000100800 */
[----:B---3--:R-:W-:-:S13]  /*f640*/  LOP3.LUT P0, RZ, R2, 0x7f, RZ, 0xc0, !PT ;  /* 0x0000007f02ff7812 */ /* 0x008fda000780c0ff */
[----:B------:R2:W-:Y:S04]  /*f650*/  @!P0 STS [0xc100], R24 ;  /* 0x00c10018ff008388 */ /* 0x0005e80000000800 */
[----:B------:R-:W-:Y:S06]  /*f660*/  BAR.ARV 0x5, 0x80 ;  /* 0x0142000000007b1d */ /* 0x000fec0000002000 */
.L_x_3122:
[----:B-12---:R-:W2:Y:S02]  /*f670*/  LDL R0, [R1+0x78] ;  /* 0x0000780001007983 */ /* 0x006ea40000100800 */
[----:B--2---:R-:W-:-:S13]  /*f680*/  ISETP.GE.AND P0, PT, R0, c[0x0][0x538], PT ;  /* 0x00014e0000007a0c */ /* 0x004fda0003f06270 */
[----:B---345:R-:W-:Y:S01]  /*f690*/  @P0 CALL.REL.NOINC `(.L_x_3124) ;  /* 0x0000001000000944 */ /* 0x038fe20003c00000 */
[----:B------:R-:W-:Y:S05]  /*f6a0*/  BRA `(.L_x_3125) ;  /* 0xffff144000007947 */ /* 0x000fea000383ffff */
.L_x_3124:
[----:B------:R-:W-:Y:S05]  /*f6b0*/  EXIT ;  /* 0x000000000000794d */ /* 0x000fea0003800000 */
.L_x_3070:
[----:B------:R-:W-:Y:S01]  /*f6c0*/  IMAD.MOV.U32 R0, RZ, RZ, R5 ;  /* 0x000000ffff007224 */ /* 0x000fe200078e0005 */
[----:B------:R-:W-:Y:S01]  /*f6d0*/  MOV R223, RZ ;  /* 0x000000ff00df7202 */ /* 0x000fe20000000f00 */
[----:B------:R-:W-:Y:S01]  /*f6e0*/  IMAD.MOV.U32 R3, RZ, RZ, 0x1c1f ;  /* 0x00001c1fff037424 */ /* 0x000fe200078e00ff */
[----:B------:R-:W-:Y:S02]  /*f6f0*/  MOV R2, 0xf710 ;  /* 0x0000f71000027802 */ /* 0x000fe40000000f00 */
[----:B-----5:R-:W-:Y:S05]  /*f700*/  CALL.REL.NOINC `($__internal_45_$__cuda_sm70_shflsync_idx_p) ;  /* 0x00002f2000007944 */ /* 0x020fea0003c00000 */
[----:B------:R-:W-:Y:S01]  /*f710*/  MOV R4, R0 ;  /* 0x0000000000047202 */ /* 0x000fe20000000f00 */
[----:B------:R-:W-:Y:S05]  /*f720*/  BRA `(.L_x_3126) ;  /* 0xffff218000007947 */ /* 0x000fea000383ffff */
.L_x_3071:
[----:B------:R-:W-:Y:S01]  /*f730*/  IMAD.MOV.U32 R0, RZ, RZ, R11 ;  /* 0x000000ffff007224 */ /* 0x000fe200078e000b */
[----:B------:R-:W-:Y:S01]  /*f740*/  MOV R223, RZ ;  /* 0x000000ff00df7202 */ /* 0x000fe20000000f00 */
[----:B------:R-:W-:Y:S01]  /*f750*/  IMAD.MOV.U32 R3, RZ, RZ, 0x1c1f ;  /* 0x00001c1fff037424 */ /* 0x000fe200078e00ff */
[----:B------:R-:W-:Y:S02]  /*f760*/  MOV R2, 0xf780 ;  /* 0x0000f78000027802 */ /* 0x000fe40000000f00 */
[----:B-12--5:R-:W-:Y:S05]  /*f770*/  CALL.REL.NOINC `($__internal_45_$__cuda_sm70_shflsync_idx_p) ;  /* 0x00002eb000007944 */ /* 0x026fea0003c00000 */
[----:B------:R-:W-:Y:S05]  /*f780*/  BRA `(.L_x_3127) ;  /* 0xffff214000007947 */ /* 0x000fea000383ffff */
.L_x_3074:
[----:B-1--4-:R-:W-:Y:S01]  /*f790*/  IMAD.MOV.U32 R0, RZ, RZ, R5 ;  /* 0x000000ffff007224 */ /* 0x012fe200078e0005 */
[----:B------:R-:W-:Y:S01]  /*f7a0*/  MOV R223, 0x1 ;  /* 0x0000000100df7802 */ /* 0x000fe20000000f00 */
[----:B------:R-:W-:Y:S01]  /*f7b0*/  IMAD.MOV.U32 R3, RZ, RZ, 0x1c1f ;  /* 0x00001c1fff037424 */ /* 0x000fe200078e00ff */
[----:B------:R-:W-:-:S02]  /*f7c0*/  MOV R2, 0xf7e0 ;  /* 0x0000f7e000027802 */ /* 0x000fc40000000f00 */
[----:B--2--5:R-:W-:Y:S05]  /*f7d0*/  CALL.REL.NOINC `($__internal_45_$__cuda_sm70_shflsync_idx_p) ;  /* 0x00002e5000007944 */ /* 0x024fea0003c00000 */
[----:B------:R-:W-:Y:S01]  /*f7e0*/  IMAD.MOV.U32 R4, RZ, RZ, R0 ;  /* 0x000000ffff047224 */ /* 0x000fe200078e0000 */
[----:B------:R-:W-:Y:S01]  /*f7f0*/  MOV R223, 0x1 ;  /* 0x0000000100df7802 */ /* 0x000fe20000000f00 */
[----:B------:R-:W-:Y:S01]  /*f800*/  IMAD.MOV.U32 R0, RZ, RZ, R11 ;  /* 0x000000ffff007224 */ /* 0x000fe200078e000b */
[----:B------:R-:W-:-:S02]  /*f810*/  MOV R3, 0x1c1f ;  /* 0x00001c1f00037802 */ /* 0x000fc40000000f00 */
[----:B------:R-:W-:Y:S02]  /*f820*/  MOV R2, 0xf840 ;  /* 0x0000f84000027802 */ /* 0x000fe40000000f00 */
[----:B------:R-:W-:Y:S05]  /*f830*/  CALL.REL.NOINC `($__internal_45_$__cuda_sm70_shflsync_idx_p) ;  /* 0x00002df000007944 */ /* 0x000fea0003c00000 */
[----:B------:R-:W-:Y:S05]  /*f840*/  BRA `(.L_x_3128) ;  /* 0xffff22c000007947 */ /* 0x000fea000383ffff */
.L_x_3077:
[----:B-1----:R-:W-:Y:S01]  /*f850*/  IMAD.MOV.U32 R0, RZ, RZ, R5 ;  /* 0x000000ffff007224 */ /* 0x002fe200078e0005 */
[----:B------:R-:W-:Y:S01]  /*f860*/  MOV R223, 0x2 ;  /* 0x0000000200df7802 */ /* 0x000fe20000000f00 */
[----:B------:R-:W-:Y:S01]  /*f870*/  IMAD.MOV.U32 R3, RZ, RZ, 0x1c1f ;  /* 0x00001c1fff037424 */ /* 0x000fe200078e00ff */
[----:B------:R-:W-:Y:S02]  /*f880*/  MOV R2, 0xf8a0 ;  /* 0x0000f8a000027802 */ /* 0x000fe40000000f00 */
[----:B--23-5:R-:W-:Y:S05]  /*f890*/  CALL.REL.NOINC `($__internal_45_$__cuda_sm70_shflsync_idx_p) ;  /* 0x00002d9000007944 */ /* 0x02cfea0003c00000 */
[----:B------:R-:W-:Y:S01]  /*f8a0*/  MOV R4, R0 ;  /* 0x0000000000047202 */ /* 0x000fe20000000f00 */
[----:B------:R-:W-:Y:S05]  /*f8b0*/  BRA `(.L_x_3129) ;  /* 0xffff241000007947 */ /* 0x000fea000383ffff */
.L_x_3078:
[----:B-1----:R-:W-:Y:S01]  /*f8c0*/  IMAD.MOV.U32 R0, RZ, RZ, R11 ;  /* 0x000000ffff007224 */ /* 0x002fe200078e000b */
[----:B------:R-:W-:Y:S01]  /*f8d0*/  MOV R223, 0x2 ;  /* 0x0000000200df7802 */ /* 0x000fe20000000f00 */
[----:B------:R-:W-:Y:S01]  /*f8e0*/  IMAD.MOV.U32 R3, RZ, RZ, 0x1c1f ;  /* 0x00001c1fff037424 */ /* 0x000fe200078e00ff */
[----:B------:R-:W-:Y:S02]  /*f8f0*/  MOV R2, 0xf910 ;  /* 0x0000f91000027802 */ /* 0x000fe40000000f00 */
[----:B--2345:R-:W-:Y:S05]  /*f900*/  CALL.REL.NOINC `($__internal_45_$__cuda_sm70_shflsync_idx_p) ;  /* 0x00002d2000007944 */ /* 0x03cfea0003c00000 */
[----:B------:R-:W-:Y:S05]  /*f910*/  BRA `(.L_x_3130) ;  /* 0xffff23d000007947 */ /* 0x000fea000383ffff */
.L_x_3081:
[----:B--2---:R-:W-:Y:S01]  /*f920*/  IMAD.MOV.U32 R0, RZ, RZ, R5 ;  /* 0x000000ffff007224 */ /* 0x004fe200078e0005 */
[----:B------:R-:W-:Y:S01]  /*f930*/  MOV R223, 0x3 ;  /* 0x0000000300df7802 */ /* 0x000fe20000000f00 */
[----:B------:R-:W-:Y:S01]  /*f940*/  IMAD.MOV.U32 R3, RZ, RZ, 0x1c1f ;  /* 0x00001c1fff037424 */ /* 0x000fe200078e00ff */
[----:B------:R-:W-:-:S02]  /*f950*/  MOV R2, 0xf970 ;  /* 0x0000f97000027802 */ /* 0x000fc40000000f00 */
[----:B-1-345:R-:W-:Y:S05]  /*f960*/  CALL.REL.NOINC `($__internal_45_$__cuda_sm70_shflsync_idx_p) ;  /* 0x00002cc000007944 */ /* 0x03afea0003c00000 */
[----:B------:R-:W-:Y:S01]  /*f970*/  IMAD.MOV.U32 R4, RZ, RZ, R0 ;  /* 0x000000ffff047224 */ /* 0x000fe200078e0000 */
[----:B------:R-:W-:Y:S01]  /*f980*/  MOV R223, 0x3 ;  /* 0x0000000300df7802 */ /* 0x000fe20000000f00 */
[----:B------:R-:W-:Y:S01]  /*f990*/  IMAD.MOV.U32 R0, RZ, RZ, R11 ;  /* 0x000000ffff007224 */ /* 0x000fe200078e000b */
[----:B------:R-:W-:-:S02]  /*f9a0*/  MOV R3, 0x1c1f ;  /* 0x00001c1f00037802 */ /* 0x000fc40000000f00 */
[----:B------:R-:W-:Y:S02]  /*f9b0*/  MOV R2, 0xf9d0 ;  /* 0x0000f9d000027802 */ /* 0x000fe40000000f00 */
[----:B------:R-:W-:Y:S05]  /*f9c0*/  CALL.REL.NOINC `($__internal_45_$__cuda_sm70_shflsync_idx_p) ;  /* 0x00002c6000007944 */ /* 0x000fea0003c00000 */
[----:B------:R-:W-:Y:S05]  /*f9d0*/  BRA `(.L_x_3131) ;  /* 0xffff24e000007947 */ /* 0x000fea000383ffff */
.L_x_3084:
[----:B------:R-:W-:Y:S01]  /*f9e0*/  IMAD.MOV.U32 R0, RZ, RZ, R5 ;  /* 0x000000ffff007224 */ /* 0x000fe200078e0005 */
[----:B------:R-:W-:Y:S01]  /*f9f0*/  MOV R223, RZ ;  /* 0x000000ff00df7202 */ /* 0x000fe20000000f00 */
[----:B------:R-:W-:Y:S01]  /*fa00*/  IMAD.MOV.U32 R3, RZ, RZ, 0x1c1f ;  /* 0x00001c1fff037424 */ /* 0x000fe200078e00ff */
[----:B------:R-:W-:Y:S02]  /*fa10*/  MOV R2, 0xfa30 ;  /* 0x0000fa3000027802 */ /* 0x000fe40000000f00 */
[----:B------:R-:W-:Y:S05]  /*fa20*/  CALL.REL.NOINC `($__internal_45_$__cuda_sm70_shflsync_idx_p) ;  /* 0x00002c0000007944 */ /* 0x000fea0003c00000 */
[----:B------:R-:W-:Y:S01]  /*fa30*/  MOV R4, R0 ;  /* 0x0000000000047202 */ /* 0x000fe20000000f00 */
[----:B------:R-:W-:Y:S05]  /*fa40*/  BRA `(.L_x_3132) ;  /* 0xffff39b000007947 */ /* 0x000fea000383ffff */
.L_x_3085:
[----:B------:R-:W-:Y:S01]  /*fa50*/  IMAD.MOV.U32 R0, RZ, RZ, R12 ;  /* 0x000000ffff007224 */ /* 0x000fe200078e000c */
[----:B------:R-:W-:Y:S01]  /*fa60*/  MOV R223, RZ ;  /* 0x000000ff00df7202 */ /* 0x000fe20000000f00 */
[----:B------:R-:W-:Y:S01]  /*fa70*/  IMAD.MOV.U32 R3, RZ, RZ, 0x1c1f ;  /* 0x00001c1fff037424 */ /* 0x000fe200078e00ff */
[----:B------:R-:W-:Y:S02]  /*fa80*/  MOV R2, 0xfaa0 ;  /* 0x0000faa000027802 */ /* 0x000fe40000000f00 */
[----:B-12---:R-:W-:Y:S05]  /*fa90*/  CALL.REL.NOINC `($__internal_45_$__cuda_sm70_shflsync_idx_p) ;  /* 0x00002b9000007944 */ /* 0x006fea0003c00000 */
[----:B------:R-:W-:Y:S01]  /*faa0*/  IADD3 R8, P0, R0, R149, RZ ;  /* 0x0000009500087210 */ /* 0x000fe20007f1e0ff */
[----:B------:R-:W-:Y:S01]  /*fab0*/  IMAD.MOV.U32 R223, RZ, RZ, 0x1 ;  /* 0x00000001ffdf7424 */ /* 0x000fe200078e00ff */
        /* <DEDUP_REMOVED lines=9> */
[----:B------:R-:W-:Y:S01]  /*fb50*/  IMAD.MOV.U32 R0, RZ, RZ, R5 ;  /* 0x000000ffff007224 */ /* 0x000fe200078e0005 */
        /* <DEDUP_REMOVED lines=12> */
[----:B-1----:R-:W-:Y:S05]  /*fc20*/  CALL.REL.NOINC `($__internal_45_$__cuda_sm70_shflsync_idx_p) ;  /* 0x00002a0000007944 */ /* 0x002fea0003c00000 */
[----:B------:R-:W-:Y:S01]  /*fc30*/  IMAD.MOV.U32 R4, RZ, RZ, R0 ;  /* 0x000000ffff047224 */ /* 0x000fe200078e0000 */
[----:B------:R-:W-:Y:S01]  /*fc40*/  MOV R223, 0x1 ;  /* 0x0000000100df7802 */ /* 0x000fe20000000f00 */
[----:B------:R-:W-:Y:S01]  /*fc50*/  IMAD.MOV.U32 R0, RZ, RZ, R12 ;  /* 0x000000ffff007224 */ /* 0x000fe200078e000c */
[----:B------:R-:W-:-:S02]  /*fc60*/  MOV R3, 0x1c1f ;  /* 0x00001c1f00037802 */ /* 0x000fc40000000f00 */
[----:B------:R-:W-:Y:S02]  /*fc70*/  MOV R2, 0xfc90 ;  /* 0x0000fc9000027802 */ /* 0x000fe40000000f00 */
[----:B------:R-:W-:Y:S05]  /*fc80*/  CALL.REL.NOINC `($__internal_45_$__cuda_sm70_shflsync_idx_p) ;  /* 0x000029a000007944 */ /* 0x000fea0003c00000 */
[----:B------:R-:W-:Y:S05]  /*fc90*/  BRA `(.L_x_3133) ;  /* 0xffff38d000007947 */ /* 0x000fea000383ffff */
.L_x_3086:
[----:B------:R-:W-:Y:S01]  /*fca0*/  IMAD.MOV.U32 R0, RZ, RZ, R4 ;  /* 0x000000ffff007224 */ /* 0x000fe200078e0004 */
[----:B------:R-:W-:Y:S01]  /*fcb0*/  MOV R223, RZ ;  /* 0x000000ff00df7202 */ /* 0x000fe20000000f00 */
[----:B------:R-:W-:Y:S01]  /*fcc0*/  IMAD.MOV.U32 R3, RZ, RZ, 0x1c1f ;  /* 0x00001c1fff037424 */ /* 0x000fe200078e00ff */
[----:B------:R-:W-:Y:S02]  /*fcd0*/  MOV R2, 0xfcf0 ;  /* 0x0000fcf000027802 */ /* 0x000fe40000000f00 */
[----:B------:R-:W-:Y:S05]  /*fce0*/  CALL.REL.NOINC `($__internal_45_$__cuda_sm70_shflsync_idx_p) ;  /* 0x0000294000007944 */ /* 0x000fea0003c00000 */
[----:B------:R-:W-:Y:S05]  /*fcf0*/  BRA `(.L_x_3134) ;  /* 0xffff3ad000007947 */ /* 0x000fea000383ffff */
.L_x_3087:
[----:B------:R-:W-:Y:S01]  /*fd00*/  IMAD.MOV.U32 R0, RZ, RZ, R4 ;  /* 0x000000ffff007224 */ /* 0x000fe200078e0004 */
[----:B------:R-:W-:Y:S01]  /*fd10*/  MOV R223, 0x1 ;  /* 0x0000000100df7802 */ /* 0x000fe20000000f00 */
[----:B------:R-:W-:Y:S01]  /*fd20*/  IMAD.MOV.U32 R3, RZ, RZ, 0x1c1f ;  /* 0x00001c1fff037424 */ /* 0x000fe200078e00ff */
[----:B------:R-:W-:Y:S02]  /*fd30*/  MOV R2, 0xfd50 ;  /* 0x0000fd5000027802 */ /* 0x000fe40000000f00 */
[----:B-1----:R-:W-:Y:S05]  /*fd40*/  CALL.REL.NOINC `($__internal_45_$__cuda_sm70_shflsync_idx_p) ;  /* 0x000028e000007944 */ /* 0x002fea0003c00000 */
[----:B------:R-:W-:Y:S01]  /*fd50*/  IMAD.IADD R0, R5, 0x1, R0 ;  /* 0x0000000105007824 */ /* 0x000fe200078e0200 */
[----:B------:R-:W-:Y:S01]  /*fd60*/  MOV R2, 0xffc0 ;  /* 0x0000ffc000027802 */ /* 0x000fe20000000f00 */
[----:B------:R-:W-:Y:S02]  /*fd70*/  IMAD.MOV.U32 R223, RZ, RZ, 0x2 ;  /* 0x00000002ffdf7424 */ /* 0x000fe400078e00ff */
        /* <DEDUP_REMOVED lines=30> */
[----:B------:R-:W-:Y:S01]  /*ff60*/  IMAD.MOV.U32 R0, RZ, RZ, R4 ;  /* 0x000000ffff007224 */ /* 0x000fe200078e0004 */
[----:B------:R-:W-:Y:S02]  /*ff70*/  FSEL R129, R30, -INF , P6 ;  /* 0xff8000001e817808 */ /* 0x000fe40003000000 */
[----:B------:R-:W-:-:S02]  /*ff80*/  FSEL R132, R31, -INF , P5 ;  /* 0xff8000001f847808 */ /* 0x000fc40002800000 */
[----:B------:R-:W-:Y:S02]  /*ff90*/  FSEL R131, R26, -INF , P4 ;  /* 0xff8000001a837808 */ /* 0x000fe40002000000 */
[----:B------:R-:W-:Y:S02]  /*ffa0*/  FSEL R130, R27, -INF , P0 ;  /* 0xff8000001b827808 */ /* 0x000fe40000000000 */
[----:B------:R-:W-:Y:S05]  /*ffb0*/  CALL.REL.NOINC `($__internal_45_$__cuda_sm70_shflsync_idx_p) ;  /* 0x0000267000007944 */ /* 0x000fea0003c00000 */
        /* <DEDUP_REMOVED lines=40> */
[----:B------:R-:W-:Y:S02]  /*10240*/  FMNMX.FTZ R104, R7, R8, !PT ;  /* 0x0000000807687209 */ /* 0x000fe40007810000 */
[----:B------:R-:W-:Y:S02]  /*10250*/  MOV R2, 0x10850 ;  /* 0x0001085000027802 */ /* 0x000fe40000000f00 */
[----:B------:R-:W-:Y:S01]  /*10260*/  IMNMX R6, R6, R0, PT ;  /* 0x0000000006067217 */ /* 0x000fe20003800200 */
[----:B------:R-:W-:Y:S01]  /*10270*/  IMAD.MOV.U32 R0, RZ, RZ, 0x2 ;  /* 0x00000002ff007424 */ /* 0x000fe200078e00ff */
[----:B------:R-:W-:Y:S02]  /*10280*/  FMNMX.FTZ R104, R11, R104, !PT ;  /* 0x000000680b687209 */ /* 0x000fe40007810000 */
        /* <DEDUP_REMOVED lines=83> */
[----:B------:R-:W-:Y:S02]  /*107c0*/  FSEL R109, R67, -INF , P0 ;  /* 0xff800000436d7808 */ /* 0x000fe40000000000 */
[----:B------:R-:W-:Y:S01]  /*107d0*/  FMNMX.FTZ R103, R131, R103, !PT ;  /* 0x0000006783677209 */ /* 0x000fe20007810000 */
[----:B------:R-:W-:Y:S01]  /*107e0*/  IMAD.MOV.U32 R100, RZ, RZ, R104 ;  /* 0x000000ffff647224 */ /* 0x000fe200078e0068 */
[----:B------:R-:W-:-:S02]  /*107f0*/  FMNMX.FTZ R102, R120, R102, !PT ;  /* 0x0000006678667209 */ /* 0x000fc40007810000 */
[----:B------:R-:W-:Y:S02]  /*10800*/  FMNMX.FTZ R6, R110, R6, !PT ;  /* 0x000000066e067209 */ /* 0x000fe40007810000 */
[----:B------:R-:W-:Y:S02]  /*10810*/  FMNMX.FTZ R103, R130, R103, !PT ;  /* 0x0000006782677209 */ /* 0x000fe40007810000 */
[----:B------:R-:W-:Y:S02]  /*10820*/  FMNMX.FTZ R102, R117, R102, !PT ;  /* 0x0000006675667209 */ /* 0x000fe40007810000 */
[----:B------:R-:W-:Y:S02]  /*10830*/  FMNMX.FTZ R6, R109, R6, !PT ;  /* 0x000000066d067209 */ /* 0x000fe40007810000 */
[----:B------:R-:W-:Y:S05]  /*10840*/  CALL.REL.NOINC `($__internal_44_$__cuda_sm70_shflsync_bfly_p) ;  /* 0x00001d8000007944 */ /* 0x000fea0003c00000 */
[----:B------:R-:W-:Y:S01]  /*10850*/  FMNMX.FTZ R104, R104, R0, !PT ;  /* 0x0000000068687209 */ /* 0x000fe20007810000 */
[----:B------:R-:W-:Y:S01]  /*10860*/  IMAD.MOV.U32 R0, RZ, RZ, 0x1 ;  /* 0x00000001ff007424 */ /* 0x000fe200078e00ff */
[----:B------:R-:W-:-:S03]  /*10870*/  MOV R2, 0x108a0 ;  /* 0x000108a000027802 */ /* 0x000fc60000000f00 */
[----:B------:R-:W-:Y:S02]  /*10880*/  IMAD.MOV.U32 R100, RZ, RZ, R104 ;  /* 0x000000ffff647224 */ /* 0x000fe400078e0068 */
[----:B------:R-:W-:Y:S05]  /*10890*/  CALL.REL.NOINC `($__internal_44_$__cuda_sm70_shflsync_bfly_p) ;  /* 0x00001d3000007944 */ /* 0x000fea0003c00000 */
[----:B------:R-:W-:Y:S01]  /*108a0*/  FMNMX.FTZ R104, R104, R0, !PT ;  /* 0x0000000068687209 */ /* 0x000fe20007810000 */
[----:B------:R-:W-:Y:S01]  /*108b0*/  IMAD.MOV.U32 R100, RZ, RZ, R103 ;  /* 0x000000ffff647224 */ /* 0x000fe200078e0067 */
[----:B------:R-:W-:Y:S01]  /*108c0*/  MOV R2, 0x108f0 ;  /* 0x000108f000027802 */ /* 0x000fe20000000f00 */
[----:B------:R-:W-:Y:S02]  /*108d0*/  IMAD.MOV.U32 R0, RZ, RZ, 0x2 ;  /* 0x00000002ff007424 */ /* 0x000fe400078e00ff */
        /* <DEDUP_REMOVED lines=26> */
[----:B------:R-:W-:Y:S01]  /*10a80*/  MOV R101, R0 ;  /* 0x0000000000657202 */ /* 0x000fe20000000f00 */
[----:B------:R-:W-:Y:S05]  /*10a90*/  BRA `(.L_x_3135) ;  /* 0xffff3aa000007947 */ /* 0x000fea000383ffff */
.L_x_3091:
[----:B------:R-:W-:Y:S01]  /*10aa0*/  MOV R223, RZ ;  /* 0x000000ff00df7202 */ /* 0x000fe20000000f00 */
[----:B------:R-:W-:Y:S01]  /*10ab0*/  IMAD.MOV.U32 R0, RZ, RZ, R5 ;  /* 0x000000ffff007224 */ /* 0x000fe200078e0005 */
[----:B------:R-:W-:Y:S01]  /*10ac0*/  MOV R2, 0x10af0 ;  /* 0x00010af000027802 */ /* 0x000fe20000000f00 */
[----:B------:R-:W-:Y:S02]  /*10ad0*/  IMAD.MOV.U32 R3, RZ, RZ, 0x1c1f ;  /* 0x00001c1fff037424 */ /* 0x000fe400078e00ff */
[----:B------:R-:W-:Y:S05]  /*10ae0*/  CALL.REL.NOINC `($__internal_45_$__cuda_sm70_shflsync_idx_p) ;  /* 0x00001b4000007944 */ /* 0x000fea0003c00000 */
[----:B------:R-:W-:Y:S01]  /*10af0*/  MOV R4, R0 ;  /* 0x0000000000047202 */ /* 0x000fe20000000f00 */
[----:B------:R-:W-:-:S05]  /*10b00*/  BRA `(.L_x_3136) ;  /* 0xffff54b000007947 */ /* 0x000fca000383ffff */
.L_x_3092:
[----:B------:R-:W-:Y:S01]  /*10b10*/  MOV R223, RZ ;  /* 0x000000ff00df7202 */ /* 0x000fe20000000f00 */
[----:B------:R-:W-:Y:S01]  /*10b20*/  IMAD.MOV.U32 R0, RZ, RZ, R12 ;  /* 0x000000ffff007224 */ /* 0x000fe200078e000c */
[----:B------:R-:W-:Y:S01]  /*10b30*/  MOV R2, 0x10b60 ;  /* 0x00010b6000027802 */ /* 0x000fe20000000f00 */
[----:B------:R-:W-:Y:S02]  /*10b40*/  IMAD.MOV.U32 R3, RZ, RZ, 0x1c1f ;  /* 0x00001c1fff037424 */ /* 0x000fe400078e00ff */
[----:B-12---:R-:W-:Y:S05]  /*10b50*/  CALL.REL.NOINC `($__internal_45_$__cuda_sm70_shflsync_idx_p) ;  /* 0x00001ad000007944 */ /* 0x006fea0003c00000 */
[C---:B------:R-:W-:Y:S01]  /*10b60*/  ISETP.GE.AND P6, PT, R227.reuse, c[0x0][0x1d4], PT ;  /* 0x00007500e3007a0c */ /* 0x040fe20003fc6270 */
[----:B------:R-:W-:Y:S01]  /*10b70*/  IMAD.MOV.U32 R223, RZ, RZ, 0x1 ;  /* 0x00000001ffdf7424 */ /* 0x000fe200078e00ff */
        /* <DEDUP_REMOVED lines=11> */
[----:B------:R-:W-:Y:S01]  /*10c30*/  SEL R11, RZ, 0x10, P6 ;  /* 0x00000010ff0b7807 */ /* 0x000fe20003000000 */
[----:B------:R-:W-:Y:S01]  /*10c40*/  IMAD.X R7, R4, 0x1, R14, P4 ;  /* 0x0000000104077824 */ /* 0x000fe200020e060e */
[----:B------:R-:W-:Y:S05]  /*10c50*/  SEL R10, RZ, 0x10, P5 ;  /* 0x00000010ff0a7807 */ /* 0x000fea0002800000 */
[----:B------:R2:W-:Y:S01]  /*10c60*/  LDGSTS.E.BYPASS.LTC128B.128 [R218+0x1100], [R6.64], !P5 ;  /* 0x0110000006da7fae */ /* 0x0005e2000e901d46 */
[----:B-1----:R-:W-:Y:S01]  /*10c70*/  IADD3 R2, P4, R0, R22, RZ ;  /* 0x0000001600027210 */ /* 0x002fe20007f9e0ff */
[----:B------:R-:W-:Y:S01]  /*10c80*/  IMAD.MOV.U32 R0, RZ, RZ, R5 ;  /* 0x000000ffff007224 */ /* 0x000fe200078e0005 */
[----:B------:R-:W-:Y:S03]  /*10c90*/  SEL R5, RZ, 0x10, P0 ;  /* 0x00000010ff057807 */ /* 0x000fe60000000000 */
[----:B------:R-:W-:Y:S05]  /*10ca0*/  IMAD.X R3, R4, 0x1, R15, P4 ;  /* 0x0000000104037824 */ /* 0x000fea00020e060f */
[----:B------:R1:W-:Y:S02]  /*10cb0*/  LDGSTS.E.BYPASS.LTC128B.128 [R218+0x2100], [R2.64], !P0 ;  /* 0x0210000002da7fae */ /* 0x0003e4000c101d46 */
[----:B-1----:R-:W-:Y:S01]  /*10cc0*/  MOV R2, 0x10cf0 ;  /* 0x00010cf000027802 */ /* 0x002fe20000000f00 */
[----:B------:R-:W-:Y:S02]  /*10cd0*/  IMAD.MOV.U32 R3, RZ, RZ, 0x1c1f ;  /* 0x00001c1fff037424 */ /* 0x000fe400078e00ff */
[----:B--2---:R-:W-:Y:S05]  /*10ce0*/  CALL.REL.NOINC `($__internal_45_$__cuda_sm70_shflsync_idx_p) ;  /* 0x0000194000007944 */ /* 0x004fea0003c00000 */
[----:B------:R-:W-:Y:S01]  /*10cf0*/  MOV R223, 0x1 ;  /* 0x0000000100df7802 */ /* 0x000fe20000000f00 */
[----:B------:R-:W-:Y:S01]  /*10d00*/  IMAD.MOV.U32 R4, RZ, RZ, R0 ;  /* 0x000000ffff047224 */ /* 0x000fe200078e0000 */
[----:B------:R-:W-:Y:S01]  /*10d10*/  MOV R3, 0x1c1f ;  /* 0x00001c1f00037802 */ /* 0x000fe20000000f00 */
[----:B------:R-:W-:Y:S01]  /*10d20*/  IMAD.MOV.U32 R0, RZ, RZ, R12 ;  /* 0x000000ffff007224 */ /* 0x000fe200078e000c */
[----:B------:R-:W-:Y:S02]  /*10d30*/  MOV R2, 0x10d50 ;  /* 0x00010d5000027802 */ /* 0x000fe40000000f00 */
[----:B------:R-:W-:Y:S05]  /*10d40*/  CALL.REL.NOINC `($__internal_45_$__cuda_sm70_shflsync_idx_p) ;  /* 0x000018e000007944 */ /* 0x000fea0003c00000 */
[----:B------:R-:W-:-:S05]  /*10d50*/  BRA `(.L_x_3137) ;  /* 0xffff53d000007947 */ /* 0x000fca000383ffff */
.L_x_3095:
[----:B------:R-:W-:Y:S01]  /*10d60*/  MOV R223, RZ ;  /* 0x000000ff00df7202 */ /* 0x000fe20000000f00 */
[----:B------:R-:W-:Y:S01]  /*10d70*/  IMAD.MOV.U32 R0, RZ, RZ, R101 ;  /* 0x000000ffff007224 */ /* 0x000fe200078e0065 */
[----:B------:R-:W-:Y:S01]  /*10d80*/  MOV R2, 0x10db0 ;  /* 0x00010db000027802 */ /* 0x000fe20000000f00 */
[----:B------:R-:W-:Y:S02]  /*10d90*/  IMAD.MOV.U32 R3, RZ, RZ, 0x1c1f ;  /* 0x00001c1fff037424 */ /* 0x000fe400078e00ff */
[----:B------:R-:W-:Y:S05]  /*10da0*/  CALL.REL.NOINC `($__internal_45_$__cuda_sm70_shflsync_idx_p) ;  /* 0x0000188000007944 */ /* 0x000fea0003c00000 */
[----:B------:R-:W-:Y:S01]  /*10db0*/  MOV R100, R0 ;  /* 0x0000000000647202 */ /* 0x000fe20000000f00 */
[----:B------:R-:W-:-:S05]  /*10dc0*/  BRA `(.L_x_3138) ;  /* 0xffff5fc000007947 */ /* 0x000fca000383ffff */
.L_x_3096:
        /* <DEDUP_REMOVED lines=17> */
[----:B------:R1:W-:Y:S02]  /*10ee0*/  LDGSTS.E.BYPASS.LTC128B.128 [R218+0x3100], [R2.64], !P6 ;  /* 0x0310000002da7fae */ /* 0x0003e4000f101d46 */
[----:B------:R-:W-:Y:S06]  /*10ef0*/  IMAD.X R103, R100, 0x1, R110, P4 ;  /* 0x0000000164677824 */ /* 0x000fec00020e066e */
[----:B------:R2:W-:Y:S01]  /*10f00*/  LDGSTS.E.BYPASS.LTC128B.128 [R218+0x4100], [R102.64], !P5 ;  /* 0x0410000066da7fae */ /* 0x0005e2000e901d46 */
[----:B-1----:R-:W-:Y:S01]  /*10f10*/  IADD3 R2, P4, R0, R178, RZ ;  /* 0x000000b200027210 */ /* 0x002fe20007f9e0ff */
[----:B------:R-:W-:Y:S01]  /*10f20*/  IMAD.MOV.U32 R0, RZ, RZ, R101 ;  /* 0x000000ffff007224 */ /* 0x000fe200078e0065 */
[----:B------:R-:W-:Y:S03]  /*10f30*/  SEL R101, RZ, 0x10, P0 ;  /* 0x00000010ff657807 */ /* 0x000fe60000000000 */
[----:B------:R-:W-:Y:S01]  /*10f40*/  IMAD.X R3, R100, 0x1, R111, P4 ;  /* 0x0000000164037824 */ /* 0x000fe200020e066f */
[----:B--2---:R-:W-:Y:S04]  /*10f50*/  SEL R102, RZ, 0x10, P6 ;  /* 0x00000010ff667807 */ /* 0x004fe80003000000 */
[----:B------:R1:W-:Y:S01]  /*10f60*/  LDGSTS.E.BYPASS.LTC128B.128 [R218+0x5100], [R2.64], !P0 ;  /* 0x0510000002da7fae */ /* 0x0003e2000c101d46 */
[----:B------:R-:W-:Y:S02]  /*10f70*/  SEL R103, RZ, 0x10, P5 ;  /* 0x00000010ff677807 */ /* 0x000fe40002800000 */
[----:B-1----:R-:W-:Y:S01]  /*10f80*/  MOV R2, 0x10fb0 ;  /* 0x00010fb000027802 */ /* 0x002fe20000000f00 */
[----:B------:R-:W-:Y:S02]  /*10f90*/  IMAD.MOV.U32 R3, RZ, RZ, 0x1c1f ;  /* 0x00001c1fff037424 */ /* 0x000fe400078e00ff */
[----:B------:R-:W-:Y:S05]  /*10fa0*/  CALL.REL.NOINC `($__internal_45_$__cuda_sm70_shflsync_idx_p) ;  /* 0x0000168000007944 */ /* 0x000fea0003c00000 */
[----:B------:R-:W-:Y:S01]  /*10fb0*/  MOV R223, 0x1 ;  /* 0x0000000100df7802 */ /* 0x000fe20000000f00 */
[----:B------:R-:W-:Y:S01]  /*10fc0*/  IMAD.MOV.U32 R100, RZ, RZ, R0 ;  /* 0x000000ffff647224 */ /* 0x000fe200078e0000 */
[----:B------:R-:W-:Y:S01]  /*10fd0*/  MOV R3, 0x1c1f ;  /* 0x00001c1f00037802 */ /* 0x000fe20000000f00 */
[----:B------:R-:W-:Y:S01]  /*10fe0*/  IMAD.MOV.U32 R0, RZ, RZ, R104 ;  /* 0x000000ffff007224 */ /* 0x000fe200078e0068 */
[----:B------:R-:W-:Y:S02]  /*10ff0*/  MOV R2, 0x11010 ;  /* 0x0001101000027802 */ /* 0x000fe40000000f00 */
[----:B------:R-:W-:Y:S05]  /*11000*/  CALL.REL.NOINC `($__internal_45_$__cuda_sm70_shflsync_idx_p) ;  /* 0x0000162000007944 */ /* 0x000fea0003c00000 */
[----:B------:R-:W-:-:S05]  /*11010*/  BRA `(.L_x_3139) ;  /* 0xffff5ee000007947 */ /* 0x000fca000383ffff */
.L_x_3097:
[----:B------:R-:W-:Y:S01]  /*11020*/  MOV R223, RZ ;  /* 0x000000ff00df7202 */ /* 0x000fe20000000f00 */
[----:B------:R-:W-:Y:S01]  /*11030*/  IMAD.MOV.U32 R0, RZ, RZ, R100 ;  /* 0x000000ffff007224 */ /* 0x000fe200078e0064 */
[----:B------:R-:W-:Y:S01]  /*11040*/  MOV R2, 0x11070 ;  /* 0x0001107000027802 */ /* 0x000fe20000000f00 */
[----:B------:R-:W-:Y:S02]  /*11050*/  IMAD.MOV.U32 R3, RZ, RZ, 0x1c1f ;  /* 0x00001c1fff037424 */ /* 0x000fe400078e00ff */
[----:B------:R-:W-:Y:S05]  /*11060*/  CALL.REL.NOINC `($__internal_45_$__cuda_sm70_shflsync_idx_p) ;  /* 0x000015c000007944 */ /* 0x000fea0003c00000 */
[----:B------:R-:W-:-:S05]  /*11070*/  BRA `(.L_x_3140) ;  /* 0xffff60c000007947 */ /* 0x000fca000383ffff */
.L_x_3098:
[----:B------:R-:W-:Y:S01]  /*11080*/  MOV R223, 0x1 ;  /* 0x0000000100df7802 */ /* 0x000fe20000000f00 */
[----:B------:R-:W-:Y:S01]  /*11090*/  IMAD.MOV.U32 R0, RZ, RZ, R100 ;  /* 0x000000ffff007224 */ /* 0x000fe200078e0064 */
[----:B------:R-:W-:Y:S01]  /*110a0*/  MOV R2, 0x110d0 ;  /* 0x000110d000027802 */ /* 0x000fe20000000f00 */
[----:B------:R-:W-:Y:S02]  /*110b0*/  IMAD.MOV.U32 R3, RZ, RZ, 0x1c1f ;  /* 0x00001c1fff037424 */ /* 0x000fe400078e00ff */
[----:B-1----:R-:W-:Y:S05]  /*110c0*/  CALL.REL.NOINC `($__internal_45_$__cuda_sm70_shflsync_idx_p) ;  /* 0x0000156000007944 */ /* 0x002fea0003c00000 */
[----:B------:R-:W-:Y:S01]  /*110d0*/  MOV R2, 0x11330 ;  /* 0x0001133000027802 */ /* 0x000fe20000000f00 */
[----:B------:R-:W-:Y:S02]  /*110e0*/  IMAD.IADD R0, R101, 0x1, R0 ;  /* 0x0000000165007824 */ /* 0x000fe400078e0200 */
[----:B------:R-:W-:Y:S02]  /*110f0*/  IMAD.MOV.U32 R223, RZ, RZ, 0x2 ;  /* 0x00000002ffdf7424 */ /* 0x000fe400078e00ff */
[----:B------:R-:W-:Y:S01]  /*11100*/  IMAD.MOV.U32 R3, RZ, RZ, 0x1c1f ;  /* 0x00001c1fff037424 */ /* 0x000fe200078e00ff */
        /* <DEDUP_REMOVED lines=27> */
[----:B------:R-:W-:Y:S01]  /*112c0*/  ISETP.GT.AND P0, PT, R0, 0x39, PT ;  /* 0x000000390000780c */ /* 0x000fe20003f04270 */
[----:B------:R-:W-:Y:S01]  /*112d0*/  IMAD.MOV.U32 R0, RZ, RZ, R100 ;  /* 0x000000ffff007224 */ /* 0x000fe200078e0064 */
[----:B------:R-:W-:Y:S02]  /*112e0*/  FSEL R54, R54, -INF , P6 ;  /* 0xff80000036367808 */ /* 0x000fe40003000000 */
[----:B------:R-:W-:Y:S02]  /*112f0*/  FSEL R55, R55, -INF , P5 ;  /* 0xff80000037377808 */ /* 0x000fe40002800000 */
[----:B------:R-:W-:Y:S02]  /*11300*/  FSEL R66, R66, -INF , P4 ;  /* 0xff80000042427808 */ /* 0x000fe40002000000 */
[----:B------:R-:W-:Y:S02]  /*11310*/  FSEL R67, R67, -INF , P0 ;  /* 0xff80000043437808 */ /* 0x000fe40000000000 */
[----:B------:R-:W-:Y:S05]  /*11320*/  CALL.REL.NOINC `($__internal_45_$__cuda_sm70_shflsync_idx_p) ;  /* 0x0000130000007944 */ /* 0x000fea0003c00000 */
        /* <DEDUP_REMOVED lines=31> */
[----:B------:R-:W-:Y:S01]  /*11520*/  ISETP.GT.AND P0, PT, R0, 0x39, PT ;  /* 0x000000390000780c */ /* 0x000fe20003f04270 */
[----:B------:R-:W-:Y:S01]  /*11530*/  IMAD.MOV.U32 R0, RZ, RZ, R100 ;  /* 0x000000ffff007224 */ /* 0x000fe200078e0064 */
[----:B------:R-:W-:Y:S02]  /*11540*/  FSEL R56, R56, -INF , P6 ;  /* 0xff80000038387808 */ /* 0x000fe40003000000 */
[----:B------:R-:W-:Y:S02]  /*11550*/  FSEL R57, R57, -INF , P5 ;  /* 0xff80000039397808 */ /* 0x000fe40002800000 */
[----:B------:R-:W-:Y:S02]  /*11560*/  FSEL R60, R60, -INF , P4 ;  /* 0xff8000003c3c7808 */ /* 0x000fe40002000000 */
[----:B------:R-:W-:Y:S02]  /*11570*/  FSEL R61, R61, -INF , P0 ;  /* 0xff8000003d3d7808 */ /* 0x000fe40000000000 */
[----:B------:R-:W-:Y:S05]  /*11580*/  CALL.REL.NOINC `($__internal_45_$__cuda_sm70_shflsync_idx_p) ;  /* 0x000010a000007944 */ /* 0x000fea0003c00000 */
[----:B------:R-:W-:Y:S01]  /*11590*/  FMNMX.FTZ R100, R4, R105, !PT ;  /* 0x0000006904647209 */ /* 0x000fe20007810000 */
[----:B------:R-:W-:Y:S01]  /*115a0*/  IMAD.IADD R0, R101, 0x1, R0 ;  /* 0x0000000165007824 */ /* 0x000fe200078e0200 */
[----:B------:R-:W-:Y:S02]  /*115b0*/  FMNMX.FTZ R7, R6, R106, !PT ;  /* 0x0000006a06077209 */ /* 0x000fe40007810000 */
[----:B------:R-:W-:Y:S02]  /*115c0*/  FMNMX.FTZ R8, R16, R107, !PT ;  /* 0x0000006b10087209 */ /* 0x000fe40007810000 */
[C---:B------:R-:W-:Y:S02]  /*115d0*/  ISETP.GT.AND P6, PT, R0.reuse, RZ, PT ;  /* 0x000000ff0000720c */ /* 0x040fe40003fc4270 */
[----:B------:R-:W-:Y:S02]  /*115e0*/  ISETP.GT.AND P5, PT, R0, 0x1, PT ;  /* 0x000000010000780c */ /* 0x000fe40003fa4270 */
[----:B------:R-:W-:Y:S02]  /*115f0*/  FSEL R10, R10, -INF , P6 ;  /* 0xff8000000a0a7808 */ /* 0x000fe40003000000 */
[----:B------:R-:W-:Y:S02]  /*11600*/  ISETP.GT.AND P4, PT, R0, 0x8, PT ;  /* 0x000000080000780c */ /* 0x000fe40003f84270 */
[----:B------:R-:W-:Y:S02]  /*11610*/  FSEL R11, R11, -INF , P5 ;  /* 0xff8000000b0b7808 */ /* 0x000fe40002800000 */
[----:B------:R-:W-:Y:S02]  /*11620*/  FMNMX.FTZ R101, R10, R108, !PT ;  /* 0x0000006c0a657209 */ /* 0x000fe40007810000 */
[----:B------:R-:W-:Y:S02]  /*11630*/  ISETP.GT.AND P0, PT, R0, 0x9, PT ;  /* 0x000000090000780c */ /* 0x000fe40003f04270 */
[----:B------:R-:W-:Y:S02]  /*11640*/  FSEL R14, R14, -INF , P4 ;  /* 0xff8000000e0e7808 */ /* 0x000fe40002000000 */
[----:B------:R-:W-:Y:S02]  /*11650*/  FMNMX.FTZ R100, R110, R100, !PT ;  /* 0x000000646e647209 */ /* 0x000fe40007810000 */
[----:B------:R-:W-:Y:S02]  /*11660*/  FMNMX.FTZ R7, R17, R7, !PT ;  /* 0x0000000711077209 */ /* 0x000fe40007810000 */
[----:B------:R-:W-:Y:S02]  /*11670*/  FMNMX.FTZ R8, R9, R8, !PT ;  /* 0x0000000809087209 */ /* 0x000fe40007810000 */
[----:B------:R-:W-:Y:S02]  /*11680*/  FMNMX.FTZ R101, R11, R101, !PT ;  /* 0x000000650b657209 */ /* 0x000fe40007810000 */
[----:B------:R-:W-:Y:S02]  /*11690*/  FSEL R15, R15, -INF , P0 ;  /* 0xff8000000f0f7808 */ /* 0x000fe40000000000 */
[----:B------:R-:W-:Y:S02]  /*116a0*/  ISETP.GT.AND P6, PT, R0, 0x10, PT ;  /* 0x000000100000780c */ /* 0x000fe40003fc4270 */
[----:B------:R-:W-:Y:S02]  /*116b0*/  FMNMX.FTZ R100, R5, R100, !PT ;  /* 0x0000006405647209 */ /* 0x000fe40007810000 */
[----:B------:R-:W-:Y:S02]  /*116c0*/  FMNMX.FTZ R7, R18, R7, !PT ;  /* 0x0000000712077209 */ /* 0x000fe40007810000 */
[----:B------:R-:W-:Y:S02]  /*116d0*/  FMNMX.FTZ R8, R12, R8, !PT ;  /* 0x000000080c087209 */ /* 0x000fe40007810000 */
[----:B------:R-:W-:Y:S02]  /*116e0*/  FMNMX.FTZ R101, R14, R101, !PT ;  /* 0x000000650e657209 */ /* 0x000fe40007810000 */
[----:B------:R-:W-:Y:S02]  /*116f0*/  ISETP.GT.AND P5, PT, R0, 0x11, PT ;  /* 0x000000110000780c */ /* 0x000fe40003fa4270 */
[----:B------:R-:W-:Y:S02]  /*11700*/  FSEL R26, R26, -INF , P6 ;  /* 0xff8000001a1a7808 */ /* 0x000fe40003000000 */
        /* <DEDUP_REMOVED lines=58> */
[----:B------:R-:W-:Y:S01]  /*11ab0*/  ISETP.GT.AND P0, PT, R0, 0x39, PT ;  /* 0x000000390000780c */ /* 0x000fe20003f04270 */
[----:B------:R-:W-:Y:S01]  /*11ac0*/  IMAD.MOV.U32 R0, RZ, RZ, 0x2 ;  /* 0x00000002ff007424 */ /* 0x000fe200078e00ff */
        /* <DEDUP_REMOVED lines=15> */
[----:B------:R-:W-:Y:S05]  /*11bc0*/  CALL.REL.NOINC `($__internal_44_$__cuda_sm70_shflsync_bfly_p) ;  /* 0x00000a0000007944 */ /* 0x000fea0003c00000 */
[----:B------:R-:W-:Y:S01]  /*11bd0*/  FMNMX.FTZ R100, R100, R0, !PT ;  /* 0x0000000064647209 */ /* 0x000fe20007810000 */
[----:B------:R-:W-:Y:S01]  /*11be0*/  IMAD.MOV.U32 R0, RZ, RZ, 0x1 ;  /* 0x00000001ff007424 */ /* 0x000fe200078e00ff */
[----:B------:R-:W-:Y:S02]  /*11bf0*/  MOV R2, 0x11c10 ;  /* 0x00011c1000027802 */ /* 0x000fe40000000f00 */
        /* <DEDUP_REMOVED lines=28> */
[----:B------:R-:W-:-:S05]  /*11dc0*/  BRA `(.L_x_3141) ;  /* 0xffff60e000007947 */ /* 0x000fca000383ffff */
.L_x_3101:
[----:B-1--4-:R-:W-:Y:S01]  /*11dd0*/  MOV R223, RZ ;  /* 0x000000ff00df7202 */ /* 0x012fe20000000f00 */
[----:B------:R-:W-:Y:S01]  /*11de0*/  IMAD.MOV.U32 R0, RZ, RZ, R52 ;  /* 0x000000ffff007224 */ /* 0x000fe200078e0034 */
[----:B------:R-:W-:Y:S01]  /*11df0*/  MOV R2, 0x11e20 ;  /* 0x00011e2000027802 */ /* 0x000fe20000000f00 */
[----:B------:R-:W-:Y:S02]  /*11e00*/  IMAD.MOV.U32 R3, RZ, RZ, 0x1c1f ;  /* 0x00001c1fff037424 */ /* 0x000fe400078e00ff */
[----:B------:R-:W-:Y:S05]  /*11e10*/  CALL.REL.NOINC `($__internal_45_$__cuda_sm70_shflsync_idx_p) ;  /* 0x0000081000007944 */ /* 0x000fea0003c00000 */
[----:B------:R-:W-:-:S05]  /*11e20*/  BRA `(.L_x_3142) ;  /* 0xffff81d000007947 */ /* 0x000fca000383ffff */
.L_x_3104:
[----:B------:R-:W-:Y:S01]  /*11e30*/  MOV R223, RZ ;  /* 0x000000ff00df7202 */ /* 0x000fe20000000f00 */
[----:B------:R-:W-:Y:S01]  /*11e40*/  IMAD.MOV.U32 R0, RZ, RZ, R101 ;  /* 0x000000ffff007224 */ /* 0x000fe200078e0065 */
[----:B------:R-:W-:Y:S01]  /*11e50*/  MOV R2, 0x11e80 ;  /* 0x00011e8000027802 */ /* 0x000fe20000000f00 */
[----:B------:R-:W-:Y:S02]  /*11e60*/  IMAD.MOV.U32 R3, RZ, RZ, 0x1c1f ;  /* 0x00001c1fff037424 */ /* 0x000fe400078e00ff */
[----:B------:R-:W-:Y:S05]  /*11e70*/  CALL.REL.NOINC `($__internal_45_$__cuda_sm70_shflsync_idx_p) ;  /* 0x000007b000007944 */ /* 0x000fea0003c00000 */
[----:B------:R-:W-:Y:S01]  /*11e80*/  MOV R100, R0 ;  /* 0x0000000000647202 */ /* 0x000fe20000000f00 */
[----:B------:R-:W-:-:S05]  /*11e90*/  BRA `(.L_x_3143) ;  /* 0xffff8e9000007947 */ /* 0x000fca000383ffff */
.L_x_3105:
[----:B------:R-:W-:Y:S01]  /*11ea0*/  MOV R223, RZ ;  /* 0x000000ff00df7202 */ /* 0x000fe20000000f00 */
[----:B------:R-:W-:Y:S01]  /*11eb0*/  IMAD.MOV.U32 R0, RZ, RZ, R104 ;  /* 0x000000ffff007224 */ /* 0x000fe200078e0068 */
[----:B------:R-:W-:Y:S01]  /*11ec0*/  MOV R2, 0x11ef0 ;  /* 0x00011ef000027802 */ /* 0x000fe20000000f00 */
[----:B------:R-:W-:Y:S02]  /*11ed0*/  IMAD.MOV.U32 R3, RZ, RZ, 0x1c1f ;  /* 0x00001c1fff037424 */ /* 0x000fe400078e00ff */
[----:B-12---:R-:W-:Y:S05]  /*11ee0*/  CALL.REL.NOINC `($__internal_45_$__cuda_sm70_shflsync_idx_p) ;  /* 0x0000074000007944 */ /* 0x006fea0003c00000 */
[C---:B------:R-:W-:Y:S01]  /*11ef0*/  IADD3 R2, -R217.reuse, 0x10, RZ ;  /* 0x00000010d9027810 */ /* 0x040fe20007ffe1ff */
[----:B------:R-:W-:Y:S01]  /*11f00*/  IMAD.MOV.U32 R223, RZ, RZ, 0x1 ;  /* 0x00000001ffdf7424 */ /* 0x000fe200078e00ff */
        /* <DEDUP_REMOVED lines=12> */
[----:B------:R-:W-:Y:S04]  /*11fd0*/  IMAD.MOV.U32 R0, RZ, RZ, R101 ;  /* 0x000000ffff007224 */ /* 0x000fe800078e0065 */
        /* <DEDUP_REMOVED lines=12> */
.L_x_3106:
[----:B------:R-:W-:Y:S02]  /*120a0*/  MOV R0, 0x2 ;  /* 0x0000000200007802 */ /* 0x000fe40000000f00 */
        /* <DEDUP_REMOVED lines=34> */
.L_x_3108:
[----:B------:R-:W-:Y:S01]  /*122d0*/  IMAD.MOV.U32 R100, RZ, RZ, R236 ;  /* 0x000000ffff647224 */ /* 0x000fe200078e00ec */
[----:B------:R-:W-:-:S02]  /*122e0*/  MOV R0, 0x2 ;  /* 0x0000000200007802 */ /* 0x000fc40000000f00 */
[----:B------:R-:W-:Y:S02]  /*122f0*/  MOV R2, 0x12310 ;  /* 0x0001231000027802 */ /* 0x000fe40000000f00 */
[----:B-1----:R-:W-:Y:S05]  /*12300*/  CALL.REL.NOINC `($__internal_44_$__cuda_sm70_shflsync_bfly_p) ;  /* 0x000002c000007944 */ /* 0x002fea0003c00000 */
[----:B------:R-:W-:Y:S01]  /*12310*/  MOV R7, R0 ;  /* 0x0000000000077202 */ /* 0x000fe20000000f00 */
[----:B------:R-:W-:Y:S05]  /*12320*/  BRA `(.L_x_3146) ;  /* 0xffffaeb000007947 */ /* 0x000fea000383ffff */
.L_x_3109:
[----:B------:R-:W-:Y:S01]  /*12330*/  IMAD.MOV.U32 R100, RZ, RZ, R7 ;  /* 0x000000ffff647224 */ /* 0x000fe200078e0007 */
[----:B------:R-:W-:Y:S02]  /*12340*/  MOV R0, 0x1 ;  /* 0x0000000100007802 */ /* 0x000fe40000000f00 */
[----:B------:R-:W-:Y:S02]  /*12350*/  MOV R2, 0x12370 ;  /* 0x0001237000027802 */ /* 0x000fe40000000f00 */
[----:B-12---:R-:W-:Y:S05]  /*12360*/  CALL.REL.NOINC `($__internal_44_$__cuda_sm70_shflsync_bfly_p) ;  /* 0x0000026000007944 */ /* 0x006fea0003c00000 */
[----:B------:R-:W-:Y:S01]  /*12370*/  FADD.FTZ R7, R7, R0 ;  /* 0x0000000007077221 */ /* 0x000fe20000010000 */
[----:B------:R-:W-:Y:S02]  /*12380*/  MOV R100, R222 ;  /* 0x000000de00647202 */ /* 0x000fe40000000f00 */
[----:B------:R-:W-:Y:S02]  /*12390*/  MOV R0, 0x2 ;  /* 0x0000000200007802 */ /* 0x000fe40000000f00 */
[----:B------:R-:W-:Y:S02]  /*123a0*/  MOV R2, 0x123c0 ;  /* 0x000123c000027802 */ /* 0x000fe40000000f00 */
[----:B------:R-:W-:Y:S05]  /*123b0*/  CALL.REL.NOINC `($__internal_44_$__cuda_sm70_shflsync_bfly_p) ;  /* 0x0000021000007944 */ /* 0x000fea0003c00000 */
[----:B------:R-:W-:Y:S01]  /*123c0*/  FADD.FTZ R6, R222, R0 ;  /* 0x00000000de067221 */ /* 0x000fe20000010000 */
[----:B------:R-:W-:-:S02]  /*123d0*/  MOV R0, 0x1 ;  /* 0x0000000100007802 */ /* 0x000fc40000000f00 */
[----:B------:R-:W-:Y:S02]  /*123e0*/  MOV R2, 0x12410 ;  /* 0x0001241000027802 */ /* 0x000fe40000000f00 */
[----:B------:R-:W-:Y:S02]  /*123f0*/  MOV R100, R6 ;  /* 0x0000000600647202 */ /* 0x000fe40000000f00 */
[----:B------:R-:W-:Y:S05]  /*12400*/  CALL.REL.NOINC `($__internal_44_$__cuda_sm70_shflsync_bfly_p) ;  /* 0x000001c000007944 */ /* 0x000fea0003c00000 */
[----:B------:R-:W-:Y:S01]  /*12410*/  FADD.FTZ R6, R6, R0 ;  /* 0x0000000006067221 */ /* 0x000fe20000010000 */
[----:B------:R-:W-:Y:S02]  /*12420*/  MOV R100, R250 ;  /* 0x000000fa00647202 */ /* 0x000fe40000000f00 */
[----:B------:R-:W-:Y:S02]  /*12430*/  MOV R0, 0x2 ;  /* 0x0000000200007802 */ /* 0x000fe40000000f00 */
[----:B------:R-:W-:Y:S02]  /*12440*/  MOV R2, 0x12460 ;  /* 0x0001246000027802 */ /* 0x000fe40000000f00 */
[----:B------:R-:W-:Y:S05]  /*12450*/  CALL.REL.NOINC `($__internal_44_$__cuda_sm70_shflsync_bfly_p) ;  /* 0x0000017000007944 */ /* 0x000fea0003c00000 */
[----:B------:R-:W-:Y:S01]  /*12460*/  FADD.FTZ R5, R250, R0 ;  /* 0x00000000fa057221 */ /* 0x000fe20000010000 */
[----:B------:R-:W-:Y:S02]  /*12470*/  MOV R0, 0x1 ;  /* 0x0000000100007802 */ /* 0x000fe40000000f00 */
[----:B------:R-:W-:-:S02]  /*12480*/  MOV R2, 0x124b0 ;  /* 0x000124b000027802 */ /* 0x000fc40000000f00 */
        /* <DEDUP_REMOVED lines=9> */
[----:B------:R-:W-:Y:S02]  /*12520*/  MOV R2, 0x12550 ;  /* 0x0001255000027802 */ /* 0x000fe40000000f00 */
[----:B------:R-:W-:-:S02]  /*12530*/  MOV R100, R251 ;  /* 0x000000fb00647202 */ /* 0x000fc40000000f00 */
[----:B------:R-:W-:Y:S05]  /*12540*/  CALL.REL.NOINC `($__internal_44_$__cuda_sm70_shflsync_bfly_p) ;  /* 0x0000008000007944 */ /* 0x000fea0003c00000 */
[----:B------:R-:W-:Y:S01]  /*12550*/  MOV R4, R0 ;  /* 0x0000000000047202 */ /* 0x000fe20000000f00 */
[----:B------:R-:W-:Y:S05]  /*12560*/  BRA `(.L_x_3147) ;  /* 0xffffad6000007947 */ /* 0x000fea000383ffff */
.L_x_3123:
[----:B-1----:R-:W-:Y:S01]  /*12570*/  IMAD.MOV.U32 R0, RZ, RZ, R24 ;  /* 0x000000ffff007224 */ /* 0x002fe200078e0018 */
[----:B------:R-:W-:Y:S01]  /*12580*/  MOV R223, RZ ;  /* 0x000000ff00df7202 */ /* 0x000fe20000000f00 */
[----:B------:R-:W-:Y:S01]  /*12590*/  IMAD.MOV.U32 R3, RZ, RZ, 0x1f ;  /* 0x0000001fff037424 */ /* 0x000fe200078e00ff */
[----:B---3--:R-:W-:-:S02]  /*125a0*/  MOV R2, 0x125c0 ;  /* 0x000125c000027802 */ /* 0x008fc40000000f00 */
[----:B----45:R-:W-:Y:S05]  /*125b0*/  CALL.REL.NOINC `($__internal_45_$__cuda_sm70_shflsync_idx_p) ;  /* 0x0000007000007944 */ /* 0x030fea0003c00000 */
[----:B------:R-:W-:Y:S05]  /*125c0*/  BRA `(.L_x_3148) ;  /* 0xffffd03000007947 */ /* 0x000fea000383ffff */
        .weak           $__internal_44_$__cuda_sm70_shflsync_bfly_p
        .type           $__internal_44_$__cuda_sm70_shflsync_bfly_p,@function
        .size           $__internal_44_$__cuda_sm70_shflsync_bfly_p,($__internal_45_$__cuda_sm70_shflsync_idx_p - $__internal_44_$__cuda_sm70_shflsync_bfly_p)
$__internal_44_$__cuda_sm70_shflsync_bfly_p:
[----:B------:R-:W-:Y:S02]  /*125d0*/  MOV R176, 0xffffffff ;  /* 0xffffffff00b07802 */ /* 0x000fe40000000f00 */
[----:B------:R-:W-:-:S02]  /*125e0*/  MOV R3, 0x1f ;  /* 0x0000001f00037802 */ /* 0x000fc40000000f00 */
[----:B------:R-:W-:Y:S04]  /*125f0*/  WARPSYNC R176 ;  /* 0x000000b000007348 */ /* 0x000fe80003800000 */
[----:B------:R1:W2:Y:S02]  /*12600*/  SHFL.BFLY PT, R0, R100, R0, R3 ;  /* 0x0c00000064007389 */ /* 0x0002a400000e0003 */
[----:B-1----:R-:W-:-:S04]  /*12610*/  MOV R3, 0x0 ;  /* 0x0000000000037802 */ /* 0x002fc80000000f00 */
[----:B--2---:R-:W-:Y:S05]  /*12620*/  RET.REL.NODEC R2 `(_ZN7cutlass13device_kernelIN5flash19enable_sm80_to_sm89INS1_16FlashAttnFwdSm80INS1_25CollectiveMainloopFwdSm80ILi4ELi1ELb0EN4cute5tupleIJNS5_1CILi128EEENS7_ILi64EEENS7_ILi96EEEEEELi96ENS_10bfloat16_tEfNS_4arch4Sm80ELb1ELb0ELb0ELb0ELb1ELb0ELb1ELb1EEENS1_21CollectiveEpilogueFwdINS6_IJS8_SA_S9_EEENS6_IJNS7_ILi1EEESI_SI_EEESC_SE_Li128ELb0ELb1ELb1ELb0EEENS1_30DynamicPersistentTileSchedulerILi128ELi128ELb1ELb1ELb0EEEEEEEEEvNT_6ParamsE) ;  /* 0xfffed9d002007950 */ /* 0x004fea0003c3ffff */
        .weak           $__internal_45_$__cuda_sm70_shflsync_idx_p
        .type           $__internal_45_$__cuda_sm70_shflsync_idx_p,@function
        .size           $__internal_45_$__cuda_sm70_shflsync_idx_p,(.L_x_3687 - $__internal_45_$__cuda_sm70_shflsync_idx_p)
$__internal_45_$__cuda_sm70_shflsync_idx_p:
[----:B------:R-:W-:-:S04]  /*12630*/  MOV R225, 0xffffffff ;  /* 0xffffffff00e17802 */ /* 0x000fc80000000f00 */
[----:B------:R-:W-:Y:S04]  /*12640*/  WARPSYNC R225 ;  /* 0x000000e100007348 */ /* 0x000fe80003800000 */
[----:B------:R1:W2:Y:S02]  /*12650*/  SHFL.IDX PT, R0, R0, R223, R3 ;  /* 0x000000df00007389 */ /* 0x0002a400000e0003 */
[----:B-1----:R-:W-:-:S04]  /*12660*/  MOV R3, 0x0 ;  /* 0x0000000000037802 */ /* 0x002fc80000000f00 */
[----:B--2---:R-:W-:Y:S05]  /*12670*/  RET.REL.NODEC R2 `(_ZN7cutlass13device_kernelIN5flash19enable_sm80_to_sm89INS1_16FlashAttnFwdSm80INS1_25CollectiveMainloopFwdSm80ILi4ELi1ELb0EN4cute5tupleIJNS5_1CILi128EEENS7_ILi64EEENS7_ILi96EEEEEELi96ENS_10bfloat16_tEfNS_4arch4Sm80ELb1ELb0ELb0ELb0ELb1ELb0ELb1ELb1EEENS1_21CollectiveEpilogueFwdINS6_IJS8_SA_S9_EEENS6_IJNS7_ILi1EEESI_SI_EEESC_SE_Li128ELb0ELb1ELb1ELb0EEENS1_30DynamicPersistentTileSchedulerILi128ELi128ELb1ELb1ELb0EEEEEEEEEvNT_6ParamsE) ;  /* 0xfffed98002007950 */ /* 0x004fea0003c3ffff */
.L_x_3149:
        /* <DEDUP_REMOVED lines=16> */
.L_x_3687:


//--------------------- .text._ZN7cutlass13device_kernelIN5flash19enable_sm80_to_sm89INS1_16FlashAttnFwdSm80INS1_25CollectiveMainloopFwdSm80ILi4ELi1ELb0EN4cute5tupleIJNS5_1CILi128EEENS7_ILi48EEENS7_ILi96EEEEEELi96ENS_10bfloat16_tEfNS_4arch4Sm80ELb1ELb0ELb0ELb1ELb1ELb0ELb1ELb1EEENS1_21CollectiveEpilogueFwdINS6_IJS8_SA_S9_EEENS6_IJNS7_ILi1EEESI_SI_EEESC_SE_Li128ELb1ELb1ELb1ELb0EEENS1_36VarlenDynamicPersistentTileSchedulerILi128ELi48ELi128ELi128ELb1ELb1ELb0ELb1ELb1ELb1EEEEEEEEEvNT_6ParamsE --------------------------
	.section	.text._ZN7cutlass13device_kernelIN5flash19enable_sm80_to_sm89INS1_16FlashAttnFwdSm80INS1_25CollectiveMainloopFwdSm80ILi4ELi1ELb0EN4cute5tupleIJNS5_1CILi128EEENS7_ILi48EEENS7_ILi96EEEEEELi96ENS_10bfloat16_tEfNS_4arch4Sm80ELb1ELb0ELb0ELb1ELb1ELb0ELb1ELb1EEENS1_21CollectiveEpilogueFwdINS6_IJS8_SA_S9_EEENS6_IJNS7_ILi1EEESI_SI_EEESC_SE_Li128ELb1ELb1ELb1ELb0EEENS1_36VarlenDynamicPersistentTileSchedulerILi128ELi48ELi128ELi128ELb1ELb1ELb0ELb1ELb1ELb1EEEEEEEEEvNT_6ParamsE,"ax",@progbits
	.sectioninfo	@"SHI_REGISTERS=255"
	.align	128
.text._ZN7cutlass13device_kernelIN5flash19enable_sm80_to_sm89INS1_16FlashAttnFwdSm80INS1_25CollectiveMainloopFwdSm80ILi4ELi1ELb0EN4cute5tupleIJNS5_1CILi128EEENS7_ILi48EEENS7_ILi96EEEEEELi96ENS_10bfloat16_tEfNS_4arch4Sm80ELb1ELb0ELb0ELb1ELb1ELb0ELb1ELb1EEENS1_21CollectiveEpilogueFwdINS6_IJS8_SA_S9_EEENS6_IJNS7_ILi1EEESI_SI_EEESC_SE_Li128ELb1ELb1ELb1ELb0EEENS1_36VarlenDynamicPersistentTileSchedulerILi128ELi48ELi128ELi128ELb1ELb1ELb0ELb1ELb1ELb1EEEEEEEEEvNT_6ParamsE:
        .type           _ZN7cutlass13device_kernelIN5flash19enable_sm80_to_sm89INS1_16FlashAttnFwdSm80INS1_25CollectiveMainloopFwdSm80ILi4ELi1ELb0EN4cute5tupleIJNS5_1CILi128EEENS7_ILi48EEENS7_ILi96EEEEEELi96ENS_10bfloat16_tEfNS_4arch4Sm80ELb1ELb0ELb0ELb1ELb1ELb0ELb1ELb1EEENS1_21CollectiveEpilogueFwdINS6_IJS8_SA_S9_EEENS6_IJNS7_ILi1EEESI_SI_EEESC_SE_Li128ELb1ELb1ELb1ELb0EEENS1_36VarlenDynamicPersistentTileSchedulerILi128ELi48ELi128ELi128ELb1ELb1ELb0ELb1ELb1ELb1EEEEEEEEEvNT_6ParamsE,@function
        .size           _ZN7cutlass13device_kernelIN5flash19enable_sm80_to_sm89INS1_16FlashAttnFwdSm80INS1_25CollectiveMainloopFwdSm80ILi4ELi1ELb0EN4cute5tupleIJNS5_1CILi128EEENS7_ILi48EEENS7_ILi96EEEEEELi96ENS_10bfloat16_tEfNS_4arch4Sm80ELb1ELb0ELb0ELb1ELb1ELb0ELb1ELb1EEENS1_21CollectiveEpilogueFwdINS6_IJS8_SA_S9_EEENS6_IJNS7_ILi1EEESI_SI_EEESC_SE_Li128ELb1ELb1ELb1ELb0EEENS1_36VarlenDynamicPersistentTileSchedulerILi128ELi48ELi128ELi128ELb1ELb1ELb0ELb1ELb1ELb1EEEEEEEEEvNT_6ParamsE,(.L_x_3690 - _ZN7cutlass13device_kernelIN5flash19enable_sm80_to_sm89INS1_16FlashAttnFwdSm80INS1_25CollectiveMainloopFwdSm80ILi4ELi1ELb0EN4cute5tupleIJNS5_1CILi128EEENS7_ILi48EEENS7_ILi96EEEEEELi96ENS_10bfloat16_tEfNS_4arch4Sm80ELb1ELb0ELb0ELb1ELb1ELb0ELb1ELb1EEENS1_21CollectiveEpilogueFwdINS6_IJS8_SA_S9_EEENS6_IJNS7_ILi1EEESI_SI_EEESC_SE_Li128ELb1ELb1ELb1ELb0EEENS1_36VarlenDynamicPersistentTileSchedulerILi128ELi48ELi128ELi128ELb1ELb1ELb0ELb1ELb1ELb1EEEEEEEEEvNT_6ParamsE)
        .other          _ZN7cutlass13device_kernelIN5flash19enable_sm80_to_sm89INS1_16FlashAttnFwdSm80INS1_25CollectiveMainloopFwdSm80ILi4ELi1ELb0EN4cute5tupleIJNS5_1CILi128EEENS7_ILi48EEENS7_ILi96EEEEEELi96ENS_10bfloat16_tEfNS_4arch4Sm80ELb1ELb0ELb0ELb1ELb1ELb0ELb1ELb1EEENS1_21CollectiveEpilogueFwdINS6_IJS8_SA_S9_EEENS6_IJNS7_ILi1EEESI_SI_EEESC_SE_Li128ELb1ELb1ELb1ELb0EEENS1_36VarlenDynamicPersistentTileSchedulerILi128ELi48ELi128ELi128ELb1ELb1ELb0ELb1ELb1ELb1EEEEEEEEEvNT_6ParamsE,@"STO_CUDA_ENTRY STV_DEFAULT"
_ZN7cutlass13device_kernelIN5flash19enable_sm80_to_sm89INS1_16FlashAttnFwdSm80INS1_25CollectiveMainloopFwdSm80ILi4ELi1ELb0EN4cute5tupleIJNS5_1CILi128EEENS7_ILi48EEENS7_ILi96EEEEEELi96ENS_10bfloat16_tEfNS_4arch4Sm80ELb1ELb0ELb0ELb1ELb1ELb0ELb1ELb1EEENS1_21CollectiveEpilogueFwdINS6_IJS8_SA_S9_EEENS6_IJNS7_ILi1EEESI_SI_EEESC_SE_Li128ELb1ELb1ELb1ELb0EEENS1_36VarlenDynamicPersistentTileSchedulerILi128ELi48ELi128ELi128ELb1ELb1ELb0ELb1ELb1ELb1EEEEEEEEEvNT_6ParamsE:
        /* <DEDUP_REMOVED lines=13> */
[----:B------:R-:W-:-:S03]  /*00d0*/  CS2R R8, SRZ ;  /* 0x0000000000087805 */ /* 0x000fc6000001ff00 */
        /* <DEDUP_REMOVED lines=10> */
[C---:B------:R-:W-:Y:S01]  /*0180*/  ISETP.GE.U32.AND P4, PT, R12.reuse, 0x2, PT ;  /* 0x000000020c00780c */ /* 0x040fe20003f86070 */
[----:B------:R-:W-:Y:S01]  /*0190*/  IMAD.MOV.U32 R7, RZ, RZ, RZ ;  /* 0x000000ffff077224 */ /* 0x000fe200078e00ff */
        /* <DEDUP_REMOVED lines=26> */
.L_x_3155:
        /* <DEDUP_REMOVED lines=11> */
[----:B------:R-:W3:Y:S04]  /*03f0*/  @!P0 LDG.E R9, [R4.64] ;  /* 0x0000000604098981 */ /* 0x000ee8000c1e1900 */
[----:B------:R-:W3:Y:S02]  /*0400*/  @!P0 LDG.E R8, [R2.64] ;  /* 0x0000000602088981 */ /* 0x000ee4000c1e1900 */
[----:B---3--:R-:W-:Y:S01]  /*0410*/  IMAD R5, R9, R8, RZ ;  /* 0x0000000809057224 */ /* 0x008fe200078e02ff */
[----:B------:R-:W-:Y:S05]  /*0420*/  BRA.DIV ~URZ, `(.L_x_3153) ;  /* 0x00010e527f007947 */ /* 0x000fea000b800000 */
[----:B------:R1:W3:Y:S02]  /*0430*/  SHFL.UP PT, R0, R5, 0x1, RZ ;  /* 0x0420000005007989 */ /* 0x0002e400000e00ff */
.L_x_3292:
        /* <DEDUP_REMOVED lines=16> */
.L_x_3293:
[----:B---3--:R-:W-:-:S05]  /*0540*/  IMAD R0, R0, c[0x0][0x538], RZ ;  /* 0x00014e0000007a24 */ /* 0x008fca00078e02ff */
[----:B------:R-:W-:-:S04]  /*0550*/  IADD3 R6, R0, R6, RZ ;  /* 0x0000000600067210 */ /* 0x000fc80007ffe0ff */
[----:B------:R-:W-:-:S13]  /*0560*/  ISETP.GT.AND P0, PT, R6, UR4, PT ;  /* 0x0000000406007c0c */ /* 0x000fda000bf04270 */
[----:B-12---:R-:W-:Y:S05]  /*0570*/  @!P0 BRA `(.L_x_3155) ;  /* 0xfffffdc000008947 */ /* 0x006fea000383ffff */
.L_x_3151:
[----:B------:R-:W-:-:S05]  /*0580*/  IADD3 R10, -R0, R6, RZ ;  /* 0x00000006000a7210 */ /* 0x000fca0007ffe1ff */
[----:B------:R-:W-:-:S05]  /*0590*/  IMAD R0, R4, c[0x0][0x538], R10 ;  /* 0x00014e0004007a24 */ /* 0x000fca00078e020a */
[----:B------:R-:W-:Y:S01]  /*05a0*/  ISETP.GT.AND P0, PT, R0, UR4, PT ;  /* 0x0000000400007c0c */ /* 0x000fe2000bf04270 */
[----:B------:R-:W-:-:S12]  /*05b0*/  BRA.DIV ~URZ, `(.L_x_3156) ;  /* 0x00010ee27f007947 */ /* 0x000fd8000b800000 */
[----:B------:R-:W-:-:S04]  /*05c0*/  VOTE.ANY R6, PT, !P0 ;  /* 0x0000000000067806 */ /* 0x000fc800040e0100 */
.L_x_3294:
[----:B------:R-:W1:Y:S02]  /*05d0*/  POPC R0, R6 ;  /* 0x0000000600007309 */ /* 0x000e640000000000 */
[----:B-12---:R-:W-:Y:S01]  /*05e0*/  IADD3 R247, R0, R7, RZ ;  /* 0x0000000700f77210 */ /* 0x006fe20007ffe0ff */
[----:B------:R-:W-:Y:S05]  /*05f0*/  BRA.DIV ~URZ, `(.L_x_3157) ;  /* 0x00010ef27f007947 */ /* 0x000fea000b800000 */
[----:B------:R1:W2:Y:S01]  /*0600*/  SHFL.IDX PT, R245, R9, R0, 0x1f ;  /* 0x00001f0009f57589 */ /* 0x0002a200000e0000 */
[----:B------:R-:W-:-:S03]  /*0610*/  MOV R5, RZ ;  /* 0x000000ff00057202 */ /* 0x000fc60000000f00 */
[----:B------:R1:W3:Y:S04]  /*0620*/  SHFL.IDX PT, R9, R8, R0, 0x1f ;  /* 0x00001f0008097589 */ /* 0x0002e800000e0000 */
.L_x_3295:
[----:B------:R-:W-:Y:S01]  /*0630*/  ISETP.NE.AND P0, PT, R6, RZ, PT ;  /* 0x000000ff0600720c */ /* 0x000fe20003f05270 */
[----:B------:R-:W-:-:S12]  /*0640*/  BSSY B0, `(.L_x_3158) ;  /* 0x0000005000007945 */ /* 0x000fd80003800000 */
[----:B------:R-:W-:Y:S05]  /*0650*/  @!P0 BRA `(.L_x_3159) ;  /* 0x0000003000008947 */ /* 0x000fea0003800000 */
[----:B-1----:R-:W-:Y:S01]  /*0660*/  IADD3 R0, R0, -0x1, RZ ;  /* 0xffffffff00007810 */ /* 0x002fe20007ffe0ff */
[----:B------:R-:W-:Y:S05]  /*0670*/  BRA.DIV ~URZ, `(.L_x_3160) ;  /* 0x00010f527f007947 */ /* 0x000fea000b800000 */
[----:B------:R1:W4:Y:S02]  /*0680*/  SHFL.IDX PT, R5, R4, R0, 0x1f ;  /* 0x00001f0004057589 */ /* 0x00032400000e0000 */
.L_x_3159:
[----:B------:R-:W-:Y:S05]  /*0690*/  BSYNC B0 ;  /* 0x0000000000007941 */ /* 0x000fea0003800000 */
.L_x_3158:
[----:B---3--:R-:W-:Y:S01]  /*06a0*/  ISETP.NE.AND P0, PT, R9, 0x1, PT ;  /* 0x000000010900780c */ /* 0x008fe20003f05270 */
[----:B----4-:R-:W-:Y:S01]  /*06b0*/  IMAD R244, R5, c[0x0][0x538], R10 ;  /* 0x00014e0005f47a24 */ /* 0x010fe200078e020a */
[----:B------:R-:W-:Y:S04]  /*06c0*/  BSSY B0, `(.L_x_3161) ;  /* 0x0000085000007945 */ /* 0x000fe80003800000 */
[----:B------:R-:W-:-:S07]  /*06d0*/  IADD3 R11, -R244, UR4, RZ ;  /* 0x00000004f40b7c10 */ /* 0x000fce000fffe1ff */
[----:B------:R-:W-:Y:S05]  /*06e0*/  @!P0 BRA `(.L_x_3162) ;  /* 0x000003e000008947 */ /* 0x000fea0003800000 */
[-C--:B-12---:R-:W-:Y:S02]  /*06f0*/  IABS R0, R245.reuse ;  /* 0x000000f500007213 */ /* 0x086fe40000000000 */
        /* <DEDUP_REMOVED lines=59> */
[----:B------:R-:W-:Y:S01]  /*0ab0*/  IMAD R246, R3, 0x10000, R2 ;  /* 0x0001000003f67824 */ /* 0x000fe200078e0202 */
[----:B------:R-:W-:Y:S05]  /*0ac0*/  BRA `(.L_x_3163) ;  /* 0x0000044000007947 */ /* 0x000fea0003800000 */
.L_x_3162:
[----:B------:R-:W-:-:S04]  /*0ad0*/  IMAD.MOV.U32 R2, RZ, RZ, 0x4 ;  /* 0x00000004ff027424 */ /* 0x000fc800078e00ff */
[----:B------:R-:W-:-:S05]  /*0ae0*/  IMAD.WIDE R2, R247, R2, c[0x0][0x590] ;  /* 0x00016400f7027625 */ /* 0x000fca00078e0202 */
[----:B------:R-:W3:Y:S02]  /*0af0*/  LDG.E R7, [R2.64] ;  /* 0x0000000602077981 */ /* 0x000ee4000c1e1900 */
[----:B-123--:R-:W-:-:S05]  /*0b00*/  IMAD R9, R7, R245, RZ ;  /* 0x000000f507097224 */ /* 0x00efca00078e02ff */
        /* <DEDUP_REMOVED lines=63> */
[----:B------:R-:W-:Y:S02]  /*0f00*/  IMAD R246, R0, R2, R3 ;  /* 0x0000000200f67224 */ /* 0x000fe400078e0203 */
.L_x_3163:
[----:B------:R-:W-:Y:S05]  /*0f10*/  BSYNC B0 ;  /* 0x0000000000007941 */ /* 0x000fea0003800000 */
.L_x_3161:
[----:B------:R-:W-:-:S04]  /*0f20*/  LOP3.LUT R0, RZ, R0, RZ, 0x33, !PT ;  /* 0x00000000ff007212 */ /* 0x000fc800078e33ff */
[----:B------:R-:W-:Y:S01]  /*0f30*/  IADD3 R245, R0, R245, RZ ;  /* 0x000000f500f57210 */ /* 0x000fe20007ffe0ff */
[----:B------:R-:W-:Y:S05]  /*0f40*/  BRA `(.L_x_3164) ;  /* 0x0000004000007947 */ /* 0x000fea0003800000 */
.L_x_3152:
[----:B--2---:R-:W-:Y:S01]  /*0f50*/  IMAD.MOV.U32 R245, RZ, RZ, RZ ;  /* 0x000000fffff57224 */ /* 0x004fe200078e00ff */
[----:B------:R-:W-:Y:S01]  /*0f60*/  MOV R246, RZ ;  /* 0x000000ff00f67202 */ /* 0x000fe20000000f00 */
[----:B------:R-:W-:Y:S01]  /*0f70*/  IMAD.U32 R244, RZ, RZ, UR4 ;  /* 0x00000004fff47e24 */ /* 0x000fe2000f8e00ff */
[----:B------:R-:W-:Y:S02]  /*0f80*/  MOV R247, c[0x0][0x53c] ;  /* 0x00014f0000f77a02 */ /* 0x000fe40000000f00 */
.L_x_3164:
[----:B------:R-:W-:Y:S01]  /*0f90*/  ISETP.NE.AND P0, PT, R12, RZ, PT ;  /* 0x000000ff0c00720c */ /* 0x000fe20003f05270 */
[----:B------:R-:W-:-:S12]  /*0fa0*/  WARPSYNC 0xffffffff ;  /* 0xffffffff00007948 */ /* 0x000fd80003800000 */
[----:B------:R1:W-:Y:S04]  /*0fb0*/  @!P0 STS.128 [0xc080], R244 ;  /* 0x00c080f4ff008388 */ /* 0x0003e80000000c00 */
[----:B------:R-:W-:Y:S06]  /*0fc0*/  BAR.ARV 0x5, 0x80 ;  /* 0x0142000000007b1d */ /* 0x000fec0000002000 */
.L_x_3150:
        /* <DEDUP_REMOVED lines=100> */
[----:B------:R-:W-:Y:S01]  /*1610*/  IMAD.IADD R248, R17, 0x1, R248 ;  /* 0x0000000111f87824 */ /* 0x000fe200078e02f8 */
        /* <DEDUP_REMOVED lines=9> */
[----:B------:R-:W-:-:S02]  /*16b0*/  IADD3 R251, R250, 0x70, RZ ;  /* 0x00000070fafb7810 */ /* 0x000fc40007ffe0ff */
        /* <DEDUP_REMOVED lines=10> */
[----:B------:R-:W-:Y:S01]  /*1760*/  SHF.R.S32.HI R4, RZ, 0x1f, R226 ;  /* 0x0000001fff047819 */ /* 0x000fe200000114e2 */
[----:B------:R-:W-:Y:S01]  /*1770*/  IMAD.IADD R3, R3, 0x1, R7 ;  /* 0x0000000103037824 */ /* 0x000fe200078e0207 */
[----:B------:R-:W-:-:S02]  /*1780*/  SHF.R.S32.HI R7, RZ, 0x1f, R202 ;  /* 0x0000001fff077819 */ /* 0x000fc400000114ca */
[C---:B------:R-:W-:Y:S02]  /*1790*/  IADD3 R9, R243.reuse, 0x40, RZ ;  /* 0x00000040f3097810 */ /* 0x040fe40007ffe0ff */
[C---:B------:R-:W-:Y:S02]  /*17a0*/  IADD3 R7, R243.reuse, 0x50, RZ ;  /* 0x00000050f3077810 */ /* 0x040fe40007ffe0ff */
[----:B------:R-:W-:Y:S02]  /*17b0*/  SHF.R.S32.HI R0, RZ, 0x1f, R9 ;  /* 0x0000001fff007819 */ /* 0x000fe40000011409 */
[----:B------:R-:W-:Y:S01]  /*17c0*/  SHF.R.S32.HI R0, RZ, 0x1f, R7 ;  /* 0x0000001fff007819 */ /* 0x000fe20000011407 */
[----:B------:R-:W-:Y:S01]  /*17d0*/  IMAD.IADD R0, R250, 0x1, R5 ;  /* 0x00000001fa007824 */ /* 0x000fe200078e0205 */
[----:B------:R-:W-:Y:S02]  /*17e0*/  IADD3 R15, R243, 0x10, RZ ;  /* 0x00000010f30f7810 */ /* 0x000fe40007ffe0ff */
[----:B------:R-:W-:-:S02]  /*17f0*/  SHF.R.S32.HI R4, RZ, 0x1f, R243 ;  /* 0x0000001fff047819 */ /* 0x000fc400000114f3 */
[----:B------:R1:W-:Y:S01]  /*1800*/  STL [R1+0x4], R0 ;  /* 0x0000040001007387 */ /* 0x0003e20000100800 */
[C---:B------:R-:W-:Y:S02]  /*1810*/  IADD3 R12, R243.reuse, 0x28, RZ ;  /* 0x00000028f30c7810 */ /* 0x040fe40007ffe0ff */
[----:B------:R-:W-:Y:S02]  /*1820*/  IADD3 R10, R243, 0x38, RZ ;  /* 0x00000038f30a7810 */ /* 0x000fe40007ffe0ff */
[----:B------:R-:W-:Y:S02]  /*1830*/  SEL R4, R6, 0xffffffe0, !P3 ;  /* 0xffffffe006047807 */ /* 0x000fe40005800000 */
[----:B------:R-:W-:Y:S02]  /*1840*/  IADD3 R189, R184, 0x20, RZ ;  /* 0x00000020b8bd7810 */ /* 0x000fe40007ffe0ff */
[----:B------:R-:W-:Y:S02]  /*1850*/  LEA R187, R2, 0x6080, 0x1 ;  /* 0x0000608002bb7811 */ /* 0x000fe400078e08ff */
[----:B------:R-:W-:-:S02]  /*1860*/  LEA R185, R3, 0x1880, 0x1 ;  /* 0x0000188003b97811 */ /* 0x000fc400078e08ff */
[----:B------:R-:W-:Y:S01]  /*1870*/  IADD3 R16, R243, 0x8, RZ ;  /* 0x00000008f3107810 */ /* 0x000fe20007ffe0ff */
[----:B------:R-:W-:Y:S01]  /*1880*/  IMAD.IADD R188, R187, 0x1, R4 ;  /* 0x00000001bbbc7824 */ /* 0x000fe200078e0204 */
[C---:B------:R-:W-:Y:S01]  /*1890*/  IADD3 R14, R243.reuse, 0x18, RZ ;  /* 0x00000018f30e7810 */ /* 0x040fe20007ffe0ff */
[----:B------:R-:W-:Y:S01]  /*18a0*/  IMAD.IADD R186, R4, 0x1, R185 ;  /* 0x0000000104ba7824 */ /* 0x000fe200078e02b9 */
[C---:B------:R-:W-:Y:S02]  /*18b0*/  IADD3 R13, R243.reuse, 0x20, RZ ;  /* 0x00000020f30d7810 */ /* 0x040fe40007ffe0ff */
[C---:B------:R-:W-:Y:S02]  /*18c0*/  IADD3 R11, R243.reuse, 0x30, RZ ;  /* 0x00000030f30b7810 */ /* 0x040fe40007ffe0ff */
[C---:B------:R-:W-:Y:S02]  /*18d0*/  IADD3 R8, R243.reuse, 0x48, RZ ;  /* 0x00000048f3087810 */ /* 0x040fe40007ffe0ff */
[----:B------:R-:W-:Y:S01]  /*18e0*/  IADD3 R252, R243, 0x58, RZ ;  /* 0x00000058f3fc7810 */ /* 0x000fe20007ffe0ff */
[----:B-1----:R-:W-:Y:S01]  /*18f0*/  IMAD.IADD R0, R5, 0x1, R251 ;  /* 0x0000000105007824 */ /* 0x002fe200078e02fb */
[----:B------:R-:W-:-:S02]  /*1900*/  @P2 IADD3 R189, R184, -0x20, RZ ;  /* 0xffffffe0b8bd2810 */ /* 0x000fc40007ffe0ff */
[----:B------:R-:W-:Y:S02]  /*1910*/  SHF.R.S32.HI R6, RZ, 0x1f, R15 ;  /* 0x0000001fff067819 */ /* 0x000fe4000001140f */
[----:B------:R1:W-:Y:S01]  /*1920*/  STL [R1], R0 ;  /* 0x0000000001007387 */ /* 0x0003e20000100800 */
        /* <DEDUP_REMOVED lines=8> */
[C---:B------:R-:W-:Y:S02]  /*19b0*/  IADD3 R197, R189.reuse, 0x400, RZ ;  /* 0x00000400bdc57810 */ /* 0x040fe40007ffe0ff */
[C---:B------:R-:W-:Y:S02]  /*19c0*/  IADD3 R196, R189.reuse, 0x800, RZ ;  /* 0x00000800bdc47810 */ /* 0x040fe40007ffe0ff */
[----:B------:R-:W-:-:S02]  /*19d0*/  IADD3 R195, R189, 0xc00, RZ ;  /* 0x00000c00bdc37810 */ /* 0x000fc40007ffe0ff */
[C---:B------:R-:W-:Y:S02]  /*19e0*/  IADD3 R194, R189.reuse, 0x1000, RZ ;  /* 0x00001000bdc27810 */ /* 0x040fe40007ffe0ff */
[C---:B------:R-:W-:Y:S02]  /*19f0*/  IADD3 R193, R189.reuse, 0x1400, RZ ;  /* 0x00001400bdc17810 */ /* 0x040fe40007ffe0ff */
[C---:B------:R-:W-:Y:S02]  /*1a00*/  IADD3 R192, R189.reuse, 0x1800, RZ ;  /* 0x00001800bdc07810 */ /* 0x040fe40007ffe0ff */
[C---:B------:R-:W-:Y:S02]  /*1a10*/  IADD3 R191, R189.reuse, 0x1c00, RZ ;  /* 0x00001c00bdbf7810 */ /* 0x040fe40007ffe0ff */
[----:B-1----:R-:W-:Y:S02]  /*1a20*/  IADD3 R190, R189, 0x2000, RZ ;  /* 0x00002000bdbe7810 */ /* 0x002fe40007ffe0ff */
.L_x_3291:
        /* <DEDUP_REMOVED lines=33> */
.L_x_3165:
[----:B------:R-:W-:-:S04]  /*1c40*/  ISETP.NE.U32.AND P1, PT, RZ, c[0x0][0x368], PT ;  /* 0x0000da00ff007a0c */ /* 0x000fc80003f25070 */
[----:B------:R-:W-:-:S13]  /*1c50*/  ISETP.NE.AND.EX P1, PT, RZ, c[0x0][0x36c], PT, P1 ;  /* 0x0000db00ff007a0c */ /* 0x000fda0003f25310 */
[----:B------:R-:W-:Y:S05]  /*1c60*/  @!P1 BRA `(.L_x_3166) ;  /* 0x0000004000009947 */ /* 0x000fea0003800000 */
[----:B-1----:R-:W-:-:S04]  /*1c70*/  IADD3 R2, P1, R14, c[0x0][0x368], RZ ;  /* 0x0000da000e027a10 */ /* 0x002fc80007f3e0ff */
[----:B------:R-:W-:-:S05]  /*1c80*/  IADD3.X R3, R13, c[0x0][0x36c], RZ, P1, !PT ;  /* 0x0000db000d037a10 */ /* 0x000fca0000ffe4ff */
[----:B------:R1:W5:Y:S01]  /*1c90*/  LDG.E R0, [R2.64] ;  /* 0x0000000602007981 */ /* 0x000362000c1e1900 */
[----:B------:R-:W-:Y:S05]  /*1ca0*/  BRA `(.L_x_3167) ;  /* 0x0000008000007947 */ /* 0x000fea0003800000 */
.L_x_3166:
        /* <DEDUP_REMOVED lines=8> */
.L_x_3167:
[----:B-1----:R-:W-:Y:S01]  /*1d30*/  IMAD.MOV.U32 R2, RZ, RZ, c[0x0][0x2c4] ;  /* 0x0000b100ff027624 */ /* 0x002fe200078e00ff */
[----:B------:R-:W-:Y:S01]  /*1d40*/  BSSY B0, `(.L_x_3168) ;  /* 0x000003b000007945 */ /* 0x000fe20003800000 */
[----:B------:R-:W-:Y:S02]  /*1d50*/  IMAD.SHL.U32 R242, R245, 0x80, RZ ;  /* 0x00000080f5f27824 */ /* 0x000fe400078e00ff */
[----:B-----5:R-:W-:Y:S01]  /*1d60*/  IMAD.IADD R241, R0, 0x1, -R230 ;  /* 0x0000000100f17824 */ /* 0x020fe200078e0ae6 */
[----:B------:R-:W-:-:S02]  /*1d70*/  ISETP.NE.AND P3, PT, R2, 0x1, PT ;  /* 0x000000010200780c */ /* 0x000fc40003f65270 */
[----:B------:R-:W-:-:S05]  /*1d80*/  IADD3 R2, R242, 0x7f, RZ ;  /* 0x0000007ff2027810 */ /* 0x000fca0007ffe0ff */
[----:B------:R-:W-:-:S06]  /*1d90*/  IMAD.MOV.U32 R0, RZ, RZ, R2 ;  /* 0x000000ffff007224 */ /* 0x000fcc00078e0002 */
[----:B------:R-:W-:Y:S01]  /*1da0*/  @P3 IMAD.HI.U32 R3, R2, c[0x0][0x2c8], RZ ;  /* 0x0000b20002033a27 */ /* 0x000fe200078e00ff */
[----:B------:R-:W-:-:S04]  /*1db0*/  IADD3 R2, R241, 0x30, -R240 ;  /* 0x00000030f1027810 */ /* 0x000fc80007ffe8f0 */
        /* <DEDUP_REMOVED lines=9> */
[----:B------:R-:W-:Y:S02]  /*1e50*/  LOP3.LUT R2, R246, 0xff000000, RZ, 0xc0, !PT ;  /* 0xff000000f6027812 */ /* 0x000fe400078ec0ff */
        /* <DEDUP_REMOVED lines=41> */
.L_x_3169:
[----:B------:R-:W-:Y:S05]  /*20f0*/  BSYNC B0 ;  /* 0x0000000000007941 */ /* 0x000fea0003800000 */
.L_x_3168:
        /* <DEDUP_REMOVED lines=101> */
.L_x_3296:
[----:B------:R-:W-:Y:S05]  /*2750*/  BRA.DIV ~URZ, `(.L_x_3172) ;  /* 0x0000ef527f007947 */ /* 0x000fea000b800000 */
[----:B------:R3:W4:Y:S02]  /*2760*/  SHFL.IDX PT, R0, R12, RZ, 0x1c1f ;  /* 0x001c1fff0c007589 */ /* 0x00072400000e0000 */
.L_x_3297:
        /* <DEDUP_REMOVED lines=22> */
.L_x_3174:
[----:B------:R-:W-:Y:S05]  /*28d0*/  BSYNC B0 ;  /* 0x0000000000007941 */ /* 0x000fea0003800000 */
.L_x_3173:
[----:B------:R-:W-:Y:S05]  /*28e0*/  BRA.DIV ~URZ, `(.L_x_3175) ;  /* 0x0000ee327f007947 */ /* 0x000fea000b800000 */
[----:B--2---:R2:W1:Y:S04]  /*28f0*/  SHFL.IDX PT, R4, R5, 0x1, 0x1c1f ;  /* 0x003c1f0005047f89 */ /* 0x00446800000e0000 */
[----:B----4-:R2:W4:Y:S02]  /*2900*/  SHFL.IDX PT, R0, R12, 0x1, 0x1c1f ;  /* 0x003c1f000c007f89 */ /* 0x01052400000e0000 */
.L_x_3298:
        /* <DEDUP_REMOVED lines=21> */
.L_x_3177:
[----:B------:R-:W-:Y:S05]  /*2a60*/  BSYNC B0 ;  /* 0x0000000000007941 */ /* 0x000fea0003800000 */
.L_x_3176:
[----:B------:R-:W-:Y:S05]  /*2a70*/  BRA.DIV ~URZ, `(.L_x_3178) ;  /* 0x0000ed727f007947 */ /* 0x000fea000b800000 */
[----:B-1----:R1:W2:Y:S02]  /*2a80*/  SHFL.IDX PT, R4, R5, 0x2, 0x1c1f ;  /* 0x005c1f0005047f89 */ /* 0x0022a400000e0000 */
.L_x_3299:
[----:B------:R-:W-:Y:S05]  /*2a90*/  BRA.DIV ~URZ, `(.L_x_3179) ;  /* 0x0000edc27f007947 */ /* 0x000fea000b800000 */
[----:B----4-:R4:W1:Y:S02]  /*2aa0*/  SHFL.IDX PT, R0, R12, 0x2, 0x1c1f ;  /* 0x005c1f000c007f89 */ /* 0x01086400000e0000 */
.L_x_3300:
        /* <DEDUP_REMOVED lines=21> */
.L_x_3181:
[----:B------:R-:W-:Y:S05]  /*2c00*/  BSYNC B0 ;  /* 0x0000000000007941 */ /* 0x000fea0003800000 */
.L_x_3180:
[----:B------:R-:W-:Y:S05]  /*2c10*/  BRA.DIV ~URZ, `(.L_x_3182) ;  /* 0x0000ecb27f007947 */ /* 0x000fea000b800000 */
[----:B--2---:R2:W3:Y:S04]  /*2c20*/  SHFL.IDX PT, R4, R5, 0x3, 0x1c1f ;  /* 0x007c1f0005047f89 */ /* 0x0044e800000e0000 */
[----:B-1----:R2:W1:Y:S02]  /*2c30*/  SHFL.IDX PT, R0, R12, 0x3, 0x1c1f ;  /* 0x007c1f000c007f89 */ /* 0x00246400000e0000 */
.L_x_3301:
[----:B--2---:R-:W2:Y:S01]  /*2c40*/  LDL R16, [R1+0x14] ;  /* 0x0000140001107983 */ /* 0x004ea20000100800 */
[----:B------:R-:W-:Y:S01]  /*2c50*/  IADD3 R2, R10, 0x60, RZ ;  /* 0x000000600a027810 */ /* 0x000fe20007ffe0ff */
[----:B-----5:R-:W-:Y:S01]  /*2c60*/  IMAD.WIDE.U32 R234, R14, c[0x0][0x2b0], RZ ;  /* 0x0000ac000eea7a25 */ /* 0x020fe200078e00ff */
[----:B------:R-:W-:-:S02]  /*2c70*/  SHF.R.S32.HI R15, RZ, 0x1f, R202 ;  /* 0x0000001fff0f7819 */ /* 0x000fc400000114ca */
[----:B------:R-:W-:Y:S02]  /*2c80*/  ISETP.GE.AND P2, PT, R2, R11, PT ;  /* 0x0000000b0200720c */ /* 0x000fe40003f46270 */
[----:B------:R-:W-:Y:S02]  /*2c90*/  SHF.R.S32.HI R23, RZ, 0x1f, R225 ;  /* 0x0000001fff177819 */ /* 0x000fe400000114e1 */
[----:B------:R-:W-:-:S09]  /*2ca0*/  SHF.R.S32.HI R27, RZ, 0x1f, R226 ;  /* 0x0000001fff1b7819 */ /* 0x000fd200000114e2 */
[CC--:B-1----:R-:W-:Y:S02]  /*2cb0*/  @!P2 LEA R8, P0, R202.reuse, R0.reuse, 0x1 ;  /* 0x00000000ca08a211 */ /* 0x0c2fe400078008ff */
[C---:B------:R-:W-:Y:S02]  /*2cc0*/  @!P2 LEA R6, P1, R225.reuse, R0, 0x1 ;  /* 0x00000000e106a211 */ /* 0x040fe400078208ff */
        /* <DEDUP_REMOVED lines=52> */
[----:B------:R-:W-:Y:S02]  /*3010*/  IMAD R239, R13, c[0x0][0x214], R237 ;  /* 0x000085000def7a24 */ /* 0x000fe400078e02ed */
[----:B------:R-:W-:Y:S02]  /*3020*/  IMAD.SHL.U32 R26, R226, 0x2, RZ ;  /* 0x00000002e21a7824 */ /* 0x000fe400078e00ff */
[----:B------:R-:W-:Y:S01]  /*3030*/  IMAD.SHL.U32 R22, R225, 0x2, RZ ;  /* 0x00000002e1167824 */ /* 0x000fe200078e00ff */
[----:B--2---:R-:W-:Y:S01]  /*3040*/  SHF.R.S32.HI R9, RZ, 0x1f, R199 ;  /* 0x0000001fff097819 */ /* 0x004fe200000114c7 */
[----:B------:R-:W-:-:S04]  /*3050*/  IMAD.WIDE.U32 R2, R199, c[0x0][0x1f0], R2 ;  /* 0x00007c00c7027a25 */ /* 0x000fc800078e0002 */
[----:B------:R-:W-:-:S04]  /*3060*/  IMAD R0, R9, c[0x0][0x1f0], RZ ;  /* 0x00007c0009007a24 */ /* 0x000fc800078e02ff */
[----:B------:R-:W-:Y:S01]  /*3070*/  IMAD R4, R199, c[0x0][0x1f4], R0 ;  /* 0x00007d00c7047a24 */ /* 0x000fe200078e0200 */
[----:B------:R-:W-:-:S04]  /*3080*/  IADD3 R0, P0, R2, R232, RZ ;  /* 0x000000e802007210 */ /* 0x000fc80007f1e0ff */
[----:B------:R-:W-:Y:S02]  /*3090*/  IADD3.X R2, R231, R3, R4, P0, !PT ;  /* 0x00000003e7027210 */ /* 0x000fe400007fe404 */
[C---:B------:R-:W-:Y:S02]  /*30a0*/  LEA R6, P0, R0.reuse, c[0x0][0x1c8], 0x1 ;  /* 0x0000720000067a11 */ /* 0x040fe400078008ff */
        /* <DEDUP_REMOVED lines=22> */
[----:B------:R-:W-:Y:S01]  /*3210*/  @P6 LEA R4, P4, R226, R0, 0x1 ;  /* 0x00000000e2046211 */ /* 0x000fe200078808ff */
[----:B------:R1:W3:Y:S01]  /*3220*/  SHFL.IDX PT, R9, R12, 0x1, 0x1c1f ;  /* 0x003c1f000c097f89 */ /* 0x0002e200000e0000 */
[----:B------:R-:W-:Y:S01]  /*3230*/  IADD3 R0, P0, R2, R236, RZ ;  /* 0x000000ec02007210 */ /* 0x000fe20007f1e0ff */
[----:B-1----:R-:W-:Y:S01]  /*3240*/  IMAD R12, R199, c[0x0][0x21c], R5 ;  /* 0x00008700c70c7a24 */ /* 0x002fe200078e0205 */
[----:B------:R-:W-:Y:S01]  /*3250*/  @P6 LEA.HI.X R5, R226, R8, R27, 0x1, P4 ;  /* 0x00000008e2056211 */ /* 0x000fe200020f0c1b */
        /* <DEDUP_REMOVED lines=19> */
[----:B------:R-:W-:Y:S02]  /*3390*/  @P1 LEA.HI.X R3, R226, R9, R27, 0x1, P6 ;  /* 0x00000009e2031211 */ /* 0x000fe400030f0c1b */
[----:B------:R-:W-:Y:S02]  /*33a0*/  ISETP.GE.AND P6, PT, R202, c[0x0][0x1d4], PT ;  /* 0x00007500ca007a0c */ /* 0x000fe40003fc6270 */
[----:B------:R-:W-:Y:S01]  /*33b0*/  ISETP.GE.AND P4, PT, R226, c[0x0][0x1d4], PT ;  /* 0x00007500e2007a0c */ /* 0x000fe20003f86270 */
[----:B------:R2:W-:Y:S01]  /*33c0*/  @P1 LDGSTS.E.BYPASS.LTC128B.128 [R0+0x5c80], [R2.64], !P0 ;  /* 0x05c8000002001fae */ /* 0x0005e2000c101d46 */
[----:B-1----:R-:W-:-:S03]  /*33d0*/  IADD3 R22, P1, R21, R22, RZ ;  /* 0x0000001615167210 */ /* 0x002fc60007f3e0ff */
[----:B------:R-:W0:Y:S02]  /*33e0*/  LDGDEPBAR ;  /* 0x00000000000079af */ /* 0x000e240000000000 */
[----:B----4-:R-:W-:Y:S01]  /*33f0*/  IMAD.X R23, R20, 0x1, R212, P1 ;  /* 0x0000000114177824 */ /* 0x010fe200008e06d4 */
[----:B--2---:R-:W-:Y:S01]  /*3400*/  IADD3 R2, P0, R21, R8, RZ ;  /* 0x0000000815027210 */ /* 0x004fe20007f1e0ff */
[----:B------:R-:W-:-:S04]  /*3410*/  DEPBAR.LE SB0, 0x1 ;  /* 0x000080400000791a */ /* 0x000fc80000000000 */
[----:B------:R-:W-:-:S04]  /*3420*/  DEPBAR.LE SB0, 0x0 ;  /* 0x000080000000791a */ /* 0x000fc80000000000 */
[----:B------:R-:W-:Y:S01]  /*3430*/  BAR.SYNC.DEFER_BLOCKING 0x0 ;  /* 0x0000000000007b1d */ /* 0x000fe20000010000 */
[----:B---3--:R-:W-:Y:S02]  /*3440*/  IMAD.IADD R0, R117, 0x1, -R229 ;  /* 0x0000000175007824 */ /* 0x008fe400078e0ae5 */
[----:B------:R-:W-:-:S03]  /*3450*/  IMAD.X R3, R20, 0x1, R214, P0 ;  /* 0x0000000114037824 */ /* 0x000fc600000e06d6 */
[C---:B------:R-:W-:Y:S02]  /*3460*/  ISETP.LT.OR P0, PT, R0.reuse, 0x1, P6 ;  /* 0x000000010000780c */ /* 0x040fe40003701670 */
        /* <DEDUP_REMOVED lines=26> */
[----:B-1----:R2:W1:Y:S02]  /*3610*/  SHFL.IDX PT, R2, R25, 0x1, 0x1c1f ;  /* 0x003c1f0019027f89 */ /* 0x00246400000e0000 */
.L_x_3302:
[----:B------:R-:W-:Y:S01]  /*3620*/  IMAD.SHL.U32 R21, R202, 0x2, RZ ;  /* 0x00000002ca157824 */ /* 0x000fe200078e00ff */
[C---:B------:R-:W-:Y:S01]  /*3630*/  ISETP.LT.OR P6, PT, R0.reuse, 0x21, P6 ;  /* 0x000000210000780c */ /* 0x040fe200037c1670 */
[----:B------:R-:W-:Y:S01]  /*3640*/  IMAD.SHL.U32 R3, R225, 0x2, RZ ;  /* 0x00000002e1037824 */ /* 0x000fe200078e00ff */
[----:B------:R-:W-:Y:S02]  /*3650*/  ISETP.LT.OR P5, PT, R0, 0x21, P5 ;  /* 0x000000210000780c */ /* 0x000fe40002fa1670 */
[----:B-12---:R-:W-:Y:S02]  /*3660*/  IADD3 R24, P0, R2, R21, RZ ;  /* 0x0000001502187210 */ /* 0x006fe40007f1e0ff */
        /* <DEDUP_REMOVED lines=13> */
.L_x_3184:
[----:B--234-:R-:W-:Y:S05]  /*3740*/  BSYNC B0 ;  /* 0x0000000000007941 */ /* 0x01cfea0003800000 */
.L_x_3183:
[----:B------:R-:W0:Y:S01]  /*3750*/  LDGDEPBAR ;  /* 0x00000000000079af */ /* 0x000e220000000000 */
[----:B------:R-:W-:Y:S01]  /*3760*/  WARPSYNC 0xffffffff ;  /* 0xffffffff00007948 */ /* 0x000fe20003800000 */
[C---:B------:R-:W-:Y:S01]  /*3770*/  HMMA.16816.F32.BF16 R48, R8.reuse, R36, RZ ;  /* 0x000000240830723c */ /* 0x040fe200000418ff */
[----:B------:R-:W-:Y:S01]  /*3780*/  ISETP.GT.AND P0, PT, R119, R227, PT ;  /* 0x000000e37700720c */ /* 0x000fe20003f04270 */
[----:B------:R-:W-:Y:S06]  /*3790*/  BSSY B1, `(.L_x_3186) ;  /* 0x00000ac000017945 */ /* 0x000fec0003800000 */
[C---:B-1----:R-:W-:Y:S08]  /*37a0*/  HMMA.16816.F32.BF16 R40, R8.reuse, R32, RZ ;  /* 0x000000200828723c */ /* 0x042ff000000418ff */
        /* <DEDUP_REMOVED lines=94> */
[----:B------:R-:W-:Y:S01]  /*3d90*/  IADD3 R2, R224, R118, R230 ;  /* 0x00000076e0027210 */ /* 0x000fe20007ffe0e6 */
[----:B------:R-:W-:-:S03]  /*3da0*/  IMAD.MOV.U32 R199, RZ, RZ, RZ ;  /* 0x000000ffffc77224 */ /* 0x000fc600078e00ff */
[----:B------:R-:W-:-:S05]  /*3db0*/  IADD3 R2, R2, -0x30, RZ ;  /* 0xffffffd002027810 */ /* 0x000fca0007ffe0ff */
        /* <DEDUP_REMOVED lines=27> */
.L_x_3303:
[----:B------:R-:W-:Y:S05]  /*3f70*/  BRA.DIV ~URZ, `(.L_x_3189) ;  /* 0x0000db627f007947 */ /* 0x000fea000b800000 */
[----:B------:R3:W4:Y:S02]  /*3f80*/  SHFL.IDX PT, R0, R10, RZ, 0x1c1f ;  /* 0x001c1fff0a007589 */ /* 0x00072400000e0000 */
.L_x_3304:
        /* <DEDUP_REMOVED lines=9> */
[----:B--2---:R-:W-:Y:S01]  /*4020*/  IMAD.X R9, R4, 0x1, R214, P0 ;  /* 0x0000000104097824 */ /* 0x004fe200000e06d6 */
        /* <DEDUP_REMOVED lines=10> */
.L_x_3191:
[----:B------:R-:W-:Y:S05]  /*40d0*/  BSYNC B0 ;  /* 0x0000000000007941 */ /* 0x000fea0003800000 */
.L_x_3190:
[----:B------:R-:W-:Y:S01]  /*40e0*/  ISETP.GE.AND P0, PT, R11, 0x21, PT ;  /* 0x000000210b00780c */ /* 0x000fe20003f06270 */
[----:B------:R-:W-:Y:S06]  /*40f0*/  BRA.DIV ~URZ, `(.L_x_3192) ;  /* 0x0000da527f007947 */ /* 0x000fec000b800000 */
[----:B--2---:R2:W1:Y:S04]  /*4100*/  SHFL.IDX PT, R4, R5, 0x1, 0x1c1f ;  /* 0x003c1f0005047f89 */ /* 0x00446800000e0000 */
[----:B----4-:R2:W4:Y:S02]  /*4110*/  SHFL.IDX PT, R0, R10, 0x1, 0x1c1f ;  /* 0x003c1f000a007f89 */ /* 0x01052400000e0000 */
.L_x_3305:
[----:B------:R-:W-:Y:S05]  /*4120*/  @!P0 BRA `(.L_x_3187) ;  /* 0x0000012000008947 */ /* 0x000fea0003800000 */
[C---:B------:R-:W-:Y:S01]  /*4130*/  IMAD.SHL.U32 R3, R202.reuse, 0x2, RZ ;  /* 0x00000002ca037824 */ /* 0x040fe200078e00ff */
[----:B------:R-:W-:Y:S01]  /*4140*/  ISETP.GE.AND P5, PT, R202, c[0x0][0x1d4], PT ;  /* 0x00007500ca007a0c */ /* 0x000fe20003fa6270 */
[C---:B------:R-:W-:Y:S01]  /*4150*/  IMAD.SHL.U32 R2, R225.reuse, 0x2, RZ ;  /* 0x00000002e1027824 */ /* 0x040fe200078e00ff */
[----:B------:R-:W-:-:S02]  /*4160*/  ISETP.GE.AND P4, PT, R225, c[0x0][0x1d4], PT ;  /* 0x00007500e1007a0c */ /* 0x000fc40003f86270 */
[C---:B----4-:R-:W-:Y:S02]  /*4170*/  IADD3 R8, P0, R0.reuse, R3, RZ ;  /* 0x0000000300087210 */ /* 0x050fe40007f1e0ff */
[----:B------:R-:W-:Y:S01]  /*4180*/  IADD3 R6, P6, R0, R2, RZ ;  /* 0x0000000200067210 */ /* 0x000fe20007fde0ff */
[----:B------:R-:W-:Y:S02]  /*4190*/  IMAD.SHL.U32 R2, R226, 0x2, RZ ;  /* 0x00000002e2027824 */ /* 0x000fe400078e00ff */
[----:B-1----:R-:W-:Y:S01]  /*41a0*/  IMAD.X R9, R4, 0x1, R214, P0 ;  /* 0x0000000104097824 */ /* 0x002fe200000e06d6 */
        /* <DEDUP_REMOVED lines=10> */
.L_x_3187:
[----:B------:R-:W-:Y:S05]  /*4250*/  BSYNC B1 ;  /* 0x0000000000017941 */ /* 0x000fea0003800000 */
.L_x_3186:
[----:B----4-:R-:W-:Y:S01]  /*4260*/  IMAD.IADD R0, R248, 0x1, R242 ;  /* 0x00000001f8007824 */ /* 0x010fe200078e02f2 */
[C---:B-1----:R-:W-:Y:S01]  /*4270*/  IADD3 R2, -R243.reuse, 0x1, R117 ;  /* 0x00000001f3027810 */ /* 0x042fe20007ffe175 */
[----:B------:R-:W0:Y:S01]  /*4280*/  LDGDEPBAR ;  /* 0x00000000000079af */ /* 0x000e220000000000 */
[----:B--2---:R-:W-:Y:S01]  /*4290*/  IADD3 R5, -R243, R117, RZ ;  /* 0x00000075f3057210 */ /* 0x004fe20007ffe1ff */
[----:B------:R-:W-:-:S04]  /*42a0*/  @P3 IMAD.HI.U32 R3, R0, c[0x0][0x2c8], RZ ;  /* 0x0000b20000033a27 */ /* 0x000fc800078e00ff */
[----:B------:R-:W-:Y:S01]  /*42b0*/  IMAD.IADD R4, R2, 0x1, -R240 ;  /* 0x0000000102047824 */ /* 0x000fe200078e0af0 */
[----:B------:R-:W-:Y:S01]  /*42c0*/  @P3 SHF.R.U32.HI R0, RZ, c[0x0][0x2cc], R3 ;  /* 0x0000b300ff003a19 */ /* 0x000fe20000011603 */
[----:B------:R-:W-:Y:S05]  /*42d0*/  BRA.DIV ~URZ, `(.L_x_3193) ;  /* 0x0000d9427f007947 */ /* 0x000fea000b800000 */
[----:B------:R1:W2:Y:S02]  /*42e0*/  SHFL.IDX PT, R2, R0, RZ, 0x1c1f ;  /* 0x001c1fff00027589 */ /* 0x0002a400000e0000 */
.L_x_3306:
[----:B--2---:R-:W-:-:S05]  /*42f0*/  IMAD.IADD R2, R4, 0x1, R2 ;  /* 0x0000000104027824 */ /* 0x004fca00078e0202 */
[----:B------:R-:W-:-:S04]  /*4300*/  IMNMX R2, R5, R2, PT ;  /* 0x0000000205027217 */ /* 0x000fc80003800200 */
[C---:B------:R-:W-:Y:S02]  /*4310*/  ISETP.GT.AND P6, PT, R2.reuse, RZ, PT ;  /* 0x000000ff0200720c */ /* 0x040fe40003fc4270 */
[C---:B------:R-:W-:Y:S02]  /*4320*/  ISETP.GT.AND P5, PT, R2.reuse, 0x1, PT ;  /* 0x000000010200780c */ /* 0x040fe40003fa4270 */
[C---:B------:R-:W-:Y:S02]  /*4330*/  ISETP.GT.AND P4, PT, R2.reuse, 0x8, PT ;  /* 0x000000080200780c */ /* 0x040fe40003f84270 */
[----:B------:R-:W-:Y:S02]  /*4340*/  ISETP.GT.AND P0, PT, R2, 0x9, PT ;  /* 0x000000090200780c */ /* 0x000fe40003f04270 */
[----:B---3--:R-:W-:Y:S02]  /*4350*/  FSEL R10, R48, -INF , P6 ;  /* 0xff800000300a7808 */ /* 0x008fe40003000000 */
        /* <DEDUP_REMOVED lines=22> */
[----:B-1----:R-:W1:Y:S01]  /*44c0*/  SHFL.IDX PT, R0, R0, 0x3, 0x1c1f ;  /* 0x007c1f0000007f89 */ /* 0x002e6200000e0000 */
[----:B--2---:R-:W-:-:S02]  /*44d0*/  IMAD.IADD R3, R4, 0x1, R3 ;  /* 0x0000000104037824 */ /* 0x004fc400078e0203 */
[----:B---3--:R-:W-:-:S03]  /*44e0*/  IMAD.IADD R2, R4, 0x1, R2 ;  /* 0x0000000104027824 */ /* 0x008fc600078e0202 */
[----:B------:R-:W-:Y:S01]  /*44f0*/  IMNMX R3, R5, R3, PT ;  /* 0x0000000305037217 */ /* 0x000fe20003800200 */
[----:B-1----:R-:W-:-:S03]  /*4500*/  IMAD.IADD R0, R4, 0x1, R0 ;  /* 0x0000000104007824 */ /* 0x002fc600078e0200 */
[C---:B------:R-:W-:Y:S02]  /*4510*/  ISETP.GT.AND P0, PT, R3.reuse, 0x9, PT ;  /* 0x000000090300780c */ /* 0x040fe40003f04270 */
[----:B------:R-:W-:Y:S02]  /*4520*/  ISETP.GT.AND P5, PT, R3, 0x1, PT ;  /* 0x000000010300780c */ /* 0x000fe40003fa4270 */
[----:B------:R-:W-:Y:S02]  /*4530*/  FSEL R19, R47, -INF , P0 ;  /* 0xff8000002f137808 */ /* 0x000fe40000000000 */
[----:B------:R-:W-:Y:S02]  /*4540*/  ISETP.GT.AND P0, PT, R3, 0x19, PT ;  /* 0x000000190300780c */ /* 0x000fe40003f04270 */
[----:B------:R-:W-:Y:S02]  /*4550*/  IMNMX R2, R5, R2, PT ;  /* 0x0000000205027217 */ /* 0x000fe40003800200 */
[----:B------:R-:W-:-:S02]  /*4560*/  FSEL R29, R43, -INF , P0 ;  /* 0xff8000002b1d7808 */ /* 0x000fc40000000000 */
[----:B------:R-:W-:Y:S02]  /*4570*/  ISETP.GT.AND P0, PT, R3, 0x21, PT ;  /* 0x000000210300780c */ /* 0x000fe40003f04270 */
[----:B------:R-:W-:Y:S02]  /*4580*/  FSEL R13, R51, -INF , P5 ;  /* 0xff800000330d7808 */ /* 0x000fe40002800000 */
[----:B------:R-:W-:Y:S02]  /*4590*/  ISETP.GT.AND P5, PT, R3, 0x11, PT ;  /* 0x000000110300780c */ /* 0x000fe40003fa4270 */
[----:B------:R-:W-:Y:S02]  /*45a0*/  FSEL R114, R35, -INF , P0 ;  /* 0xff80000023727808 */ /* 0x000fe40000000000 */
[----:B------:R-:W-:Y:S02]  /*45b0*/  ISETP.GT.AND P4, PT, R3, 0x8, PT ;  /* 0x000000080300780c */ /* 0x000fe40003f84270 */
[----:B------:R-:W-:-:S02]  /*45c0*/  ISETP.GT.AND P0, PT, R2, RZ, PT ;  /* 0x000000ff0200720c */ /* 0x000fc40003f04270 */
[----:B------:R-:W-:Y:S02]  /*45d0*/  IMNMX R0, R5, R0, PT ;  /* 0x0000000005007217 */ /* 0x000fe40003800200 */
[----:B------:R-:W-:Y:S02]  /*45e0*/  FSEL R24, R39, -INF , P5 ;  /* 0xff80000027187808 */ /* 0x000fe40002800000 */
[C---:B------:R-:W-:Y:S02]  /*45f0*/  ISETP.GT.AND P6, PT, R3.reuse, RZ, PT ;  /* 0x000000ff0300720c */ /* 0x040fe40003fc4270 */
[----:B------:R-:W-:Y:S02]  /*4600*/  FSEL R17, R46, -INF , P4 ;  /* 0xff8000002e117808 */ /* 0x000fe40002000000 */
[----:B------:R-:W-:Y:S02]  /*4610*/  ISETP.GT.AND P5, PT, R3, 0x28, PT ;  /* 0x000000280300780c */ /* 0x000fe40003fa4270 */
[----:B------:R-:W-:-:S02]  /*4620*/  FSEL R25, R72, -INF , P0 ;  /* 0xff80000048197808 */ /* 0x000fc40000000000 */
[C---:B------:R-:W-:Y:S02]  /*4630*/  ISETP.GT.AND P4, PT, R3.reuse, 0x18, PT ;  /* 0x000000180300780c */ /* 0x040fe40003f84270 */
[----:B------:R-:W-:Y:S02]  /*4640*/  ISETP.GT.AND P0, PT, R0, 0x1, PT ;  /* 0x000000010000780c */ /* 0x000fe40003f04270 */
[----:B------:R-:W-:Y:S02]  /*4650*/  FSEL R12, R50, -INF , P6 ;  /* 0xff800000320c7808 */ /* 0x000fe40003000000 */
[----:B------:R-:W-:Y:S02]  /*4660*/  FSEL R113, R30, -INF , P5 ;  /* 0xff8000001e717808 */ /* 0x000fe40002800000 */
[----:B------:R-:W-:Y:S02]  /*4670*/  ISETP.GT.AND P6, PT, R3, 0x10, PT ;  /* 0x000000100300780c */ /* 0x000fe40003fc4270 */
[----:B------:R-:W-:-:S02]  /*4680*/  FSEL R28, R42, -INF , P4 ;  /* 0xff8000002a1c7808 */ /* 0x000fc40002000000 */
[----:B------:R-:W-:Y:S02]  /*4690*/  FSEL R30, R75, -INF , P0 ;  /* 0xff8000004b1e7808 */ /* 0x000fe40000000000 */
[C---:B------:R-:W-:Y:S02]  /*46a0*/  ISETP.GT.AND P4, PT, R3.reuse, 0x29, PT ;  /* 0x000000290300780c */ /* 0x040fe40003f84270 */
[----:B------:R-:W-:Y:S02]  /*46b0*/  ISETP.GT.AND P0, PT, R2, 0x9, PT ;  /* 0x000000090200780c */ /* 0x000fe40003f04270 */
[----:B------:R-:W-:Y:S02]  /*46c0*/  FSEL R21, R38, -INF , P6 ;  /* 0xff80000026157808 */ /* 0x000fe40003000000 */
[----:B------:R-:W-:Y:S02]  /*46d0*/  ISETP.GT.AND P6, PT, R3, 0x20, PT ;  /* 0x000000200300780c */ /* 0x000fe40003fc4270 */
[----:B------:R-:W-:-:S02]  /*46e0*/  FSEL R112, R31, -INF , P4 ;  /* 0xff8000001f707808 */ /* 0x000fc40002000000 */
[----:B------:R-:W-:Y:S02]  /*46f0*/  FSEL R32, R69, -INF , P0 ;  /* 0xff80000045207808 */ /* 0x000fe40000000000 */
[----:B------:R-:W-:Y:S02]  /*4700*/  ISETP.GT.AND P5, PT, R2, 0x1, PT ;  /* 0x000000010200780c */ /* 0x000fe40003fa4270 */
[C---:B------:R-:W-:Y:S02]  /*4710*/  ISETP.GT.AND P4, PT, R0.reuse, RZ, PT ;  /* 0x000000ff0000720c */ /* 0x040fe40003f84270 */
[----:B------:R-:W-:Y:S02]  /*4720*/  ISETP.GT.AND P0, PT, R0, 0x8, PT ;  /* 0x000000080000780c */ /* 0x000fe40003f04270 */
[----:B------:R-:W-:Y:S02]  /*4730*/  FSEL R115, R34, -INF , P6 ;  /* 0xff80000022737808 */ /* 0x000fe40003000000 */
        /* <DEDUP_REMOVED lines=73> */
[----:B------:R-:W-:Y:S02]  /*4bd0*/  FSEL R126, R54, -INF , P4 ;  /* 0xff800000367e7808 */ /* 0x000fe40002000000 */
[----:B------:R-:W-:Y:S02]  /*4be0*/  FMNMX.FTZ R0, R122, R0, !PT ;  /* 0x000000007a007209 */ /* 0x000fe40007810000 */
[----:B------:R-:W-:Y:S02]  /*4bf0*/  FMNMX.FTZ R3, R130, R2, !PT ;  /* 0x0000000282037209 */ /* 0x000fe40007810000 */
[----:B------:R-:W-:Y:S02]  /*4c00*/  FMNMX.FTZ R5, R127, R5, !PT ;  /* 0x000000057f057209 */ /* 0x000fe40007810000 */
[----:B------:R-:W-:Y:S02]  /*4c10*/  FMNMX.FTZ R2, R112, R4, !PT ;  /* 0x0000000470027209 */ /* 0x000fe40007810000 */
[----:B------:R-:W-:-:S02]  /*4c20*/  FMNMX.FTZ R0, R118, R0, !PT ;  /* 0x0000000076007209 */ /* 0x000fc40007810000 */
        /* <DEDUP_REMOVED lines=19> */
.L_x_3307:
        /* <DEDUP_REMOVED lines=24> */
[----:B------:R4:W-:Y:S01]  /*4ee0*/  MUFU.EX2 R215, R0 ;  /* 0x0000000000d77308 */ /* 0x0009e20000000800 */
[----:B------:R-:W-:Y:S02]  /*4ef0*/  FSEL R2, R2, RZ, P0 ;  /* 0x000000ff02027208 */ /* 0x000fe40000000000 */
[----:B------:R-:W-:-:S03]  /*4f00*/  FSETP.NEU.FTZ.AND P0, PT, R117, -INF , PT ;  /* 0xff8000007500780b */ /* 0x000fc60003f1d000 */
[----:B-1----:R-:W-:-:S04]  /*4f10*/  FFMA.FTZ R4, R36, c[0x0][0x2d0], -R2 ;  /* 0x0000b40024047a23 */ /* 0x002fc80000010802 */
[----:B------:R1:W-:Y:S01]  /*4f20*/  MUFU.EX2 R164, R4 ;  /* 0x0000000400a47308 */ /* 0x0003e20000000800 */
[----:B----4-:R-:W-:-:S07]  /*4f30*/  FFMA.FTZ R0, R14, c[0x0][0x2d0], -R20 ;  /* 0x0000b4000e007a23 */ /* 0x010fce0000010814 */
[----:B------:R4:W-:Y:S01]  /*4f40*/  MUFU.EX2 R221, R0 ;  /* 0x0000000000dd7308 */ /* 0x0009e20000000800 */
[----:B-1----:R-:W-:Y:S02]  /*4f50*/  FFMA.FTZ R4, R37, c[0x0][0x2d0], -R2 ;  /* 0x0000b40025047a23 */ /* 0x002fe40000010802 */
[----:B------:R-:W1:Y:S05]  /*4f60*/  LDSM.16.MT88.4 R36, [R185] ;  /* 0x00000000b924783b */ /* 0x000e6a0000004200 */
[----:B------:R-:W2:Y:S01]  /*4f70*/  MUFU.EX2 R64, R4 ;  /* 0x0000000400407308 */ /* 0x000ea20000000800 */
[----:B----4-:R-:W-:-:S07]  /*4f80*/  FFMA.FTZ R0, R15, c[0x0][0x2d0], -R20 ;  /* 0x0000b4000f007a23 */ /* 0x010fce0000010814 */
[----:B------:R4:W1:Y:S01]  /*4f90*/  MUFU.EX2 R222, R0 ;  /* 0x0000000000de7308 */ /* 0x0008620000000800 */
[----:B--2---:R-:W-:Y:S01]  /*4fa0*/  F2FP.BF16.PACK_AB R6, R64, R164 ;  /* 0x000000a44006723e */ /* 0x004fe200000010ff */
[----:B----4-:R-:W-:Y:S01]  /*4fb0*/  FFMA.FTZ R0, R16, c[0x0][0x2d0], -R20 ;  /* 0x0000b40010007a23 */ /* 0x010fe20000010814 */
[----:B------:R-:W-:-:S05]  /*4fc0*/  F2FP.BF16.PACK_AB R16, R215, R220 ;  /* 0x000000dcd710723e */ /* 0x000fca00000010ff */
[----:B------:R2:W-:Y:S02]  /*4fd0*/  MUFU.EX2 R228, R0 ;  /* 0x0000000000e47308 */ /* 0x0005e40000000800 */
[----:B--2---:R-:W-:Y:S01]  /*4fe0*/  FFMA.FTZ R0, R18, c[0x0][0x2d0], -R20 ;  /* 0x0000b40012007a23 */ /* 0x004fe20000010814 */
[----:B-1----:R-:W-:-:S05]  /*4ff0*/  F2FP.BF16.PACK_AB R18, R222, R221 ;  /* 0x000000ddde12723e */ /* 0x002fca00000010ff */
        /* <DEDUP_REMOVED lines=28> */
[----:B------:R1:W-:Y:S11]  /*51c0*/  MUFU.EX2 R137, R0 ;  /* 0x0000000000897308 */ /* 0x0003f60000000800 */
        /* <DEDUP_REMOVED lines=13> */
[----:B-1----:R-:W-:-:S05]  /*52a0*/  FMUL.FTZ R0, R117, c[0x0][0x2d0] ;  /* 0x0000b40075007a20 */ /* 0x002fca0000410000 */
[----:B------:R-:W-:-:S05]  /*52b0*/  FSEL R0, R0, RZ, P0 ;  /* 0x000000ff00007208 */ /* 0x000fca0000000000 */
[----:B------:R-:W-:-:S04]  /*52c0*/  FFMA.FTZ R4, R23, c[0x0][0x2d0], -R0 ;  /* 0x0000b40017047a23 */ /* 0x000fc80000010800 */
[----:B------:R1:W-:Y:S02]  /*52d0*/  MUFU.EX2 R133, R4 ;  /* 0x0000000400857308 */ /* 0x0003e40000000800 */
[--C-:B-1----:R-:W-:Y:S02]  /*52e0*/  FFMA.FTZ R4, R30, c[0x0][0x2d0], -R0.reuse ;  /* 0x0000b4001e047a23 */ /* 0x102fe40000010800 */
[----:B------:R-:W1:Y:S04]  /*52f0*/  LDSM.16.MT88.4 R28, [R185+0x400] ;  /* 0x00040000b91c783b */ /* 0x000e680000004200 */
[----:B------:R2:W3:Y:S02]  /*5300*/  MUFU.EX2 R116, R4 ;  /* 0x0000000400747308 */ /* 0x0004e40000000800 */
[--C-:B--2---:R-:W-:Y:S01]  /*5310*/  FFMA.FTZ R4, R34, c[0x0][0x2d0], -R0.reuse ;  /* 0x0000b40022047a23 */ /* 0x104fe20000010800 */
[----:B---3--:R-:W-:Y:S01]  /*5320*/  F2FP.BF16.PACK_AB R13, R116, R133 ;  /* 0x00000085740d723e */ /* 0x008fe200000010ff */
[----:B------:R-:W-:Y:S04]  /*5330*/  HMMA.16816.F32.BF16 R32, R16, R36, RZ ;  /* 0x000000241020723c */ /* 0x000fe800000418ff */
[----:B------:R2:W-:Y:S02]  /*5340*/  MUFU.EX2 R134, R4 ;  /* 0x0000000400867308 */ /* 0x0005e40000000800 */
[----:B--2---:R-:W-:-:S06]  /*5350*/  FFMA.FTZ R4, R40, c[0x0][0x2d0], -R0 ;  /* 0x0000b40028047a23 */ /* 0x004fcc0000010800 */
[----:B------:R2:W3:Y:S11]  /*5360*/  MUFU.EX2 R245, R4 ;  /* 0x0000000400f57308 */ /* 0x0004f60000000800 */
[----:B------:R-:W-:Y:S01]  /*5370*/  @!UPT UIADD3 URZ, URZ, URZ, URZ ;  /* 0x0000003f3f3ff290 */ /* 0x000fe2000fffe03f */
[----:B-1----:R-:W-:Y:S01]  /*5380*/  HMMA.16816.F32.BF16 R144, R8, R28, R32 ;  /* 0x0000001c0890723c */ /* 0x002fe20000041820 */
[----:B------:R-:W-:Y:S01]  /*5390*/  LDSM.16.MT88.4 R32, [R186+0x400] ;  /* 0x00040000ba20783b */ /* 0x000fe20000004200 */
[----:B--2---:R-:W-:Y:S01]  /*53a0*/  FFMA.FTZ R4, R41, c[0x0][0x2d0], -R0 ;  /* 0x0000b40029047a23 */ /* 0x004fe20000010800 */
[----:B---3--:R-:W-:-:S03]  /*53b0*/  F2FP.BF16.PACK_AB R15, R245, R134 ;  /* 0x00000086f50f723e */ /* 0x008fc600000010ff */
[----:B------:R1:W-:Y:S04]  /*53c0*/  MUFU.EX2 R157, R4 ;  /* 0x00000004009d7308 */ /* 0x0003e80000000800 */
[C---:B------:R-:W-:Y:S08]  /*53d0*/  HMMA.16816.F32.BF16 R24, R12.reuse, R36, RZ ;  /* 0x000000240c18723c */ /* 0x040ff000000418ff */
[----:B------:R-:W-:Y:S01]  /*53e0*/  HMMA.16816.F32.BF16 R88, R12, R68, RZ ;  /* 0x000000440c58723c */ /* 0x000fe200000418ff */
[----:B-1----:R-:W-:-:S06]  /*53f0*/  FFMA.FTZ R4, R42, c[0x0][0x2d0], -R0 ;  /* 0x0000b4002a047a23 */ /* 0x002fcc0000010800 */
[----:B------:R-:W-:Y:S01]  /*5400*/  MOV R69, R166 ;  /* 0x000000a600457202 */ /* 0x000fe20000000f00 */
[----:B------:R1:W2:Y:S01]  /*5410*/  MUFU.EX2 R165, R4 ;  /* 0x0000000400a57308 */ /* 0x0002a20000000800 */
[C---:B------:R-:W-:Y:S07]  /*5420*/  HMMA.16816.F32.BF16 R92, R12.reuse, R48, RZ ;  /* 0x000000300c5c723c */ /* 0x040fee00000418ff */
[----:B------:R-:W-:Y:S01]  /*5430*/  MOV R48, R64 ;  /* 0x0000004000307202 */ /* 0x000fe20000000f00 */
[----:B------:R-:W-:Y:S01]  /*5440*/  HMMA.16816.F32.BF16 R80, R12, R52, RZ ;  /* 0x000000340c50723c */ /* 0x000fe200000418ff */
[--C-:B-1----:R-:W-:Y:S01]  /*5450*/  FFMA.FTZ R4, R43, c[0x0][0x2d0], -R0.reuse ;  /* 0x0000b4002b047a23 */ /* 0x102fe20000010800 */
[----:B--2---:R-:W-:Y:S01]  /*5460*/  F2FP.BF16.PACK_AB R5, R165, R157 ;  /* 0x0000009da505723e */ /* 0x004fe200000010ff */
[----:B------:R-:W1:Y:S02]  /*5470*/  LDSM.16.MT88.4 R40, [R186] ;  /* 0x00000000ba28783b */ /* 0x000e640000004200 */
[----:B------:R2:W3:Y:S02]  /*5480*/  MUFU.EX2 R65, R4 ;  /* 0x0000000400417308 */ /* 0x0004e40000000800 */
[----:B--2---:R-:W-:Y:S01]  /*5490*/  FFMA.FTZ R4, R44, c[0x0][0x2d0], -R0 ;  /* 0x0000b4002c047a23 */ /* 0x004fe20000010800 */
[----:B---3--:R-:W-:Y:S01]  /*54a0*/  MOV R49, R65 ;  /* 0x0000004100317202 */ /* 0x008fe20000000f00 */
[----:B------:R-:W2:Y:S04]  /*54b0*/  LDSM.16.MT88.4 R44, [R186+0x1000] ;  /* 0x00100000ba2c783b */ /* 0x000ea80000004200 */
[----:B------:R3:W4:Y:S02]  /*54c0*/  MUFU.EX2 R66, R4 ;  /* 0x0000000400427308 */ /* 0x0007240000000800 */
[----:B---3--:R-:W-:Y:S01]  /*54d0*/  F2FP.BF16.PACK_AB R4, R156, R151 ;  /* 0x000000979c04723e */ /* 0x008fe200000010ff */
[----:B-1----:R-:W-:Y:S01]  /*54e0*/  HMMA.16816.F32.BF16 R108, R16, R40, RZ ;  /* 0x00000028106c723c */ /* 0x002fe200000418ff */
[----:B----4-:R-:W-:-:S07]  /*54f0*/  F2FP.BF16.PACK_AB R7, R66, R65 ;  /* 0x000000414207723e */ /* 0x010fce00000010ff */
[----:B------:R-:W-:Y:S07]  /*5500*/  HMMA.16816.F32.BF16 R96, R12, R40, RZ ;  /* 0x000000280c60723c */ /* 0x000fee00000418ff */
[----:B------:R-:W-:Y:S01]  /*5510*/  FFMA.FTZ R40, R124, c[0x0][0x2d0], -R20 ;  /* 0x0000b4007c287a23 */ /* 0x000fe20000010814 */
[----:B------:R-:W-:Y:S01]  /*5520*/  HMMA.16816.F32.BF16 R140, R4, R28, R24 ;  /* 0x0000001c048c723c */ /* 0x000fe20000041818 */
[----:B------:R-:W1:Y:S01]  /*5530*/  LDSM.16.MT88.4 R24, [R185+0x1000] ;  /* 0x00100000b918783b */ /* 0x000e620000004200 */
[----:B------:R-:W-:-:S02]  /*5540*/  MOV R41, R66 ;  /* 0x0000004200297202 */ /* 0x000fc40000000f00 */
[----:B------:R-:W-:Y:S01]  /*5550*/  MOV R124, R165 ;  /* 0x000000a5007c7202 */ /* 0x000fe20000000f00 */
[----:B------:R-:W-:Y:S02]  /*5560*/  MUFU.EX2 R40, R40 ;  /* 0x0000002800287308 */ /* 0x000fe40000000800 */
[--C-:B------:R-:W-:Y:S01]  /*5570*/  FFMA.FTZ R29, R118, c[0x0][0x2d0], -R20.reuse ;  /* 0x0000b400761d7a23 */ /* 0x100fe20000010814 */
[-C--:B------:R-:W-:Y:S01]  /*5580*/  HMMA.16816.F32.BF16 R152, R8, R32.reuse, R108 ;  /* 0x000000200898723c */ /* 0x080fe2000004186c */
[----:B------:R-:W-:Y:S01]  /*5590*/  MOV R118, R158 ;  /* 0x0000009e00767202 */ /* 0x000fe20000000f00 */
[----:B------:R-:W-:Y:S01]  /*55a0*/  FFMA.FTZ R28, R115, c[0x0][0x2d0], -R3 ;  /* 0x0000b400731c7a23 */ /* 0x000fe20000010803 */
[----:B------:R-:W3:Y:S05]  /*55b0*/  LDSM.16.MT88.4 R108, [R185+0x1400] ;  /* 0x00140000b96c783b */ /* 0x000eea0000004200 */
[C---:B------:R-:W-:Y:S07]  /*55c0*/  HMMA.16816.F32.BF16 R160, R4.reuse, R32, R96 ;  /* 0x0000002004a0723c */ /* 0x040fee0000041860 */
[--C-:B------:R-:W-:Y:S01]  /*55d0*/  FFMA.FTZ R33, R123, c[0x0][0x2d0], -R20.reuse ;  /* 0x0000b4007b217a23 */ /* 0x100fe20000010814 */
[----:B--2---:R-:W-:Y:S01]  /*55e0*/  HMMA.16816.F32.BF16 R216, R4, R44, R88 ;  /* 0x0000002c04d8723c */ /* 0x004fe20000041858 */
[----:B------:R-:W-:Y:S01]  /*55f0*/  FFMA.FTZ R32, R122, c[0x0][0x2d0], -R20 ;  /* 0x0000b4007a207a23 */ /* 0x000fe20000010814 */
[----:B------:R-:W-:-:S02]  /*5600*/  MOV R123, R164 ;  /* 0x000000a4007b7202 */ /* 0x000fc40000000f00 */
[----:B------:R-:W-:Y:S01]  /*5610*/  MOV R122, R159 ;  /* 0x0000009f007a7202 */ /* 0x000fe20000000f00 */
[----:B------:R-:W2:Y:S03]  /*5620*/  MUFU.EX2 R33, R33 ;  /* 0x0000002100217308 */ /* 0x000ea60000000800 */
[C---:B------:R-:W-:Y:S08]  /*5630*/  HMMA.16816.F32.BF16 R20, R12.reuse, R50, RZ ;  /* 0x000000320c14723c */ /* 0x040ff000000418ff */
[----:B------:R-:W-:Y:S01]  /*5640*/  HMMA.16816.F32.BF16 R64, R12, R72, RZ ;  /* 0x000000480c40723c */ /* 0x000fe200000418ff */
[----:B--2---:R-:W-:-:S07]  /*5650*/  F2FP.BF16.PACK_AB R96, R33, R40 ;  /* 0x000000282160723e */ /* 0x004fce00000010ff */
[----:B------:R-:W-:Y:S07]  /*5660*/  HMMA.16816.F32.BF16 R180, R8, R44, R100 ;  /* 0x0000002c08b4723c */ /* 0x000fee0000041864 */
[----:B------:R-:W-:Y:S01]  /*5670*/  MOV R45, R172 ;  /* 0x000000ac002d7202 */ /* 0x000fe20000000f00 */
[----:B-1----:R-:W-:Y:S01]  /*5680*/  HMMA.16816.F32.BF16 R88, R4, R26, R20 ;  /* 0x0000001a0458723c */ /* 0x002fe20000041814 */
[----:B------:R-:W-:-:S07]  /*5690*/  MOV R44, R167 ;  /* 0x000000a7002c7202 */ /* 0x000fce0000000f00 */
[----:B------:R-:W-:Y:S08]  /*56a0*/  HMMA.16816.F32.BF16 R20, R12, R70, RZ ;  /* 0x000000460c14723c */ /* 0x000ff000000418ff */
[-C--:B------:R-:W-:Y:S08]  /*56b0*/  HMMA.16816.F32.BF16 R172, R8, R56.reuse, R76 ;  /* 0x0000003808ac723c */ /* 0x080ff0000004184c */
[C---:B------:R-:W-:Y:S08]  /*56c0*/  HMMA.16816.F32.BF16 R204, R4.reuse, R56, R64 ;  /* 0x0000003804cc723c */ /* 0x040ff00000041840 */
[----:B------:R-:W-:Y:S08]  /*56d0*/  HMMA.16816.F32.BF16 R164, R4, R46, R20 ;  /* 0x0000002e04a4723c */ /* 0x000ff00000041814 */
[C---:B------:R-:W-:Y:S08]  /*56e0*/  HMMA.16816.F32.BF16 R76, R12.reuse, R38, RZ ;  /* 0x000000260c4c723c */ /* 0x040ff000000418ff */
[C---:B------:R-:W-:Y:S08]  /*56f0*/  HMMA.16816.F32.BF16 R64, R12.reuse, R42, RZ ;  /* 0x0000002a0c40723c */ /* 0x040ff000000418ff */
[C---:B------:R-:W-:Y:S08]  /*5700*/  HMMA.16816.F32.BF16 R20, R12.reuse, R54, RZ ;  /* 0x000000360c14723c */ /* 0x040ff000000418ff */
[----:B------:R-:W-:Y:S08]  /*5710*/  HMMA.16816.F32.BF16 R12, R12, R74, RZ ;  /* 0x0000004a0c0c723c */ /* 0x000ff000000418ff */
[-C--:B------:R-:W-:Y:S08]  /*5720*/  HMMA.16816.F32.BF16 R168, R8, R24.reuse, R104 ;  /* 0x0000001808a8723c */ /* 0x080ff00000041868 */
[C---:B------:R-:W-:Y:S07]  /*5730*/  HMMA.16816.F32.BF16 R104, R4.reuse, R24, R92 ;  /* 0x000000180468723c */ /* 0x040fee000004185c */
[--C-:B------:R-:W-:Y:S01]  /*5740*/  FFMA.FTZ R25, R114, c[0x0][0x2d0], -R3.reuse ;  /* 0x0000b40072197a23 */ /* 0x100fe20000010803 */
[----:B------:R-:W-:Y:S01]  /*5750*/  HMMA.16816.F32.BF16 R208, R4, R60, R80 ;  /* 0x0000003c04d0723c */ /* 0x000fe20000041850 */
[----:B------:R-:W-:-:S02]  /*5760*/  FFMA.FTZ R24, R113, c[0x0][0x2d0], -R3 ;  /* 0x0000b40071187a23 */ /* 0x000fc40000010803 */
[----:B------:R-:W-:-:S05]  /*5770*/  FFMA.FTZ R3, R112, c[0x0][0x2d0], -R3 ;  /* 0x0000b40070037a23 */ /* 0x000fca0000010803 */
[C---:B------:R-:W-:Y:S08]  /*5780*/  HMMA.16816.F32.BF16 R76, R4.reuse, R30, R76 ;  /* 0x0000001e044c723c */ /* 0x040ff0000004184c */
[C---:B------:R-:W-:Y:S08]  /*5790*/  HMMA.16816.F32.BF16 R84, R4.reuse, R34, R64 ;  /* 0x000000220454723c */ /* 0x040ff00000041840 */
[C---:B------:R-:W-:Y:S08]  /*57a0*/  HMMA.16816.F32.BF16 R20, R4.reuse, R62, R20 ;  /* 0x0000003e0414723c */ /* 0x040ff00000041814 */
[----:B------:R-:W-:Y:S08]  /*57b0*/  HMMA.16816.F32.BF16 R12, R4, R58, R12 ;  /* 0x0000003a040c723c */ /* 0x000ff0000004180c */
[C---:B------:R-:W-:Y:S07]  /*57c0*/  HMMA.16816.F32.BF16 R4, R16.reuse, R42, RZ ;  /* 0x0000002a1004723c */ /* 0x040fee00000418ff */
[----:B------:R-:W-:Y:S01]  /*57d0*/  MOV R43, R157 ;  /* 0x0000009d002b7202 */ /* 0x000fe20000000f00 */
[----:B------:R-:W-:Y:S01]  /*57e0*/  HMMA.16816.F32.BF16 R36, R16, R38, RZ ;  /* 0x000000261024723c */ /* 0x000fe200000418ff */
[----:B------:R-:W-:Y:S11]  /*57f0*/  MOV R42, R156 ;  /* 0x0000009c002a7202 */ /* 0x000ff60000000f00 */
[----:B------:R-:W-:Y:S04]  /*5800*/  @!UPT UIADD3 URZ, URZ, URZ, URZ ;  /* 0x0000003f3f3ff290 */ /* 0x000fe8000fffe03f */
[----:B------:R-:W-:Y:S01]  /*5810*/  HMMA.16816.F32.BF16 R156, R8, R34, R4 ;  /* 0x00000022089c723c */ /* 0x000fe20000041804 */
[----:B------:R-:W-:Y:S07]  /*5820*/  MUFU.EX2 R35, R29 ;  /* 0x0000001d00237308 */ /* 0x000fee0000000800 */
[----:B------:R-:W-:Y:S01]  /*5830*/  HMMA.16816.F32.BF16 R4, R16, R50, RZ ;  /* 0x000000321004723c */ /* 0x000fe200000418ff */
[----:B------:R-:W-:Y:S06]  /*5840*/  MUFU.EX2 R29, R28 ;  /* 0x0000001c001d7308 */ /* 0x000fec0000000800 */
[----:B------:R-:W-:Y:S01]  /*5850*/  MOV R50, R203 ;  /* 0x000000cb00327202 */ /* 0x000fe20000000f00 */
[----:B------:R-:W-:Y:S01]  /*5860*/  HMMA.16816.F32.BF16 R36, R8, R30, R36 ;  /* 0x0000001e0824723c */ /* 0x000fe20000041824 */
[----:B------:R1:W-:Y:S01]  /*5870*/  MUFU.EX2 R203, R3 ;  /* 0x0000000300cb7308 */ /* 0x0003e20000000800 */
[----:B------:R-:W-:-:S07]  /*5880*/  MOV R51, R69 ;  /* 0x0000004500337202 */ /* 0x000fce0000000f00 */
[----:B------:R-:W2:Y:S07]  /*5890*/  MUFU.EX2 R31, R25 ;  /* 0x00000019001f7308 */ /* 0x000eae0000000800 */
[----:B------:R-:W-:Y:S01]  /*58a0*/  HMMA.16816.F32.BF16 R112, R8, R26, R4 ;  /* 0x0000001a0870723c */ /* 0x000fe20000041804 */
[--C-:B-1----:R-:W-:Y:S01]  /*58b0*/  FFMA.FTZ R3, R132, c[0x0][0x2d0], -R2.reuse ;  /* 0x0000b40084037a23 */ /* 0x102fe20000010802 */
[----:B------:R-:W1:Y:S06]  /*58c0*/  MUFU.EX2 R34, R32 ;  /* 0x0000002000227308 */ /* 0x000e6c0000000800 */
[----:B------:R-:W-:Y:S01]  /*58d0*/  HMMA.16816.F32.BF16 R4, R16, R70, RZ ;  /* 0x000000461004723c */ /* 0x000fe200000418ff */
[----:B--2---:R-:W-:Y:S01]  /*58e0*/  F2FP.BF16.PACK_AB R97, R31, R29 ;  /* 0x0000001d1f61723e */ /* 0x004fe200000010ff */
[----:B------:R2:W-:Y:S08]  /*58f0*/  MUFU.EX2 R27, R3 ;  /* 0x00000003001b7308 */ /* 0x0005f00000000800 */
[----:B------:R-:W4:Y:S01]  /*5900*/  MUFU.EX2 R32, R24 ;  /* 0x0000001800207308 */ /* 0x000f220000000800 */
[----:B-1----:R-:W-:Y:S01]  /*5910*/  F2FP.BF16.PACK_AB R98, R35, R34 ;  /* 0x000000222362723e */ /* 0x002fe200000010ff */
[----:B--2---:R-:W-:-:S06]  /*5920*/  FFMA.FTZ R3, R131, c[0x0][0x2d0], -R2 ;  /* 0x0000b40083037a23 */ /* 0x004fcc0000010802 */
[----:B------:R1:W2:Y:S06]  /*5930*/  MUFU.EX2 R28, R3 ;  /* 0x00000003001c7308 */ /* 0x0002ac0000000800 */
[----:B------:R-:W-:Y:S01]  /*5940*/  HMMA.16816.F32.BF16 R64, R8, R46, R4 ;  /* 0x0000002e0840723c */ /* 0x000fe20000041804 */
[----:B----4-:R-:W-:-:S07]  /*5950*/  F2FP.BF16.PACK_AB R99, R203, R32 ;  /* 0x00000020cb63723e */ /* 0x010fce00000010ff */
[----:B------:R-:W-:Y:S01]  /*5960*/  HMMA.16816.F32.BF16 R4, R16, R54, RZ ;  /* 0x000000361004723c */ /* 0x000fe200000418ff */
[----:B-1----:R-:W-:Y:S01]  /*5970*/  FFMA.FTZ R3, R130, c[0x0][0x2d0], -R2 ;  /* 0x0000b40082037a23 */ /* 0x002fe20000010802 */
[----:B--2---:R-:W-:-:S06]  /*5980*/  F2FP.BF16.PACK_AB R92, R28, R27 ;  /* 0x0000001b1c5c723e */ /* 0x004fcc00000010ff */
[----:B------:R-:W-:Y:S01]  /*5990*/  HMMA.16816.F32.BF16 R16, R16, R74, RZ ;  /* 0x0000004a1010723c */ /* 0x000fe200000418ff */
[----:B------:R-:W-:Y:S01]  /*59a0*/  FFMA.FTZ R2, R129, c[0x0][0x2d0], -R2 ;  /* 0x0000b40081027a23 */ /* 0x000fe20000010802 */
[----:B------:R1:W-:Y:S06]  /*59b0*/  MUFU.EX2 R30, R3 ;  /* 0x00000003001e7308 */ /* 0x0003ec0000000800 */
[----:B---3--:R-:W-:Y:S08]  /*59c0*/  HMMA.16816.F32.BF16 R100, R96, R108, R168 ;  /* 0x0000006c6064723c */ /* 0x008ff000000418a8 */
[----:B------:R-:W-:Y:S01]  /*59d0*/  HMMA.16816.F32.BF16 R80, R8, R62, R4 ;  /* 0x0000003e0850723c */ /* 0x000fe20000041804 */
[----:B------:R-:W2:Y:S01]  /*59e0*/  LDSM.16.MT88.4 R60, [R186+0x1400] ;  /* 0x00140000ba3c783b */ /* 0x000ea20000004200 */
[----:B-1----:R-:W-:-:S03]  /*59f0*/  FFMA.FTZ R3, R128, c[0x0][0x2d0], -R0 ;  /* 0x0000b40080037a23 */ /* 0x002fc60000010800 */
[----:B------:R-:W1:Y:S01]  /*5a00*/  LDSM.16.MT88.4 R128, [R186+0x800] ;  /* 0x00080000ba80783b */ /* 0x000e620000004200 */
[----:B------:R3:W-:Y:S01]  /*5a10*/  MUFU.EX2 R25, R3 ;  /* 0x0000000300197308 */ /* 0x0007e20000000800 */
[----:B------:R-:W-:Y:S01]  /*5a20*/  FADD.FTZ R6, R149, R138 ;  /* 0x0000008a95067221 */ /* 0x000fe20000010000 */
[----:B------:R-:W-:Y:S01]  /*5a30*/  HMMA.16816.F32.BF16 R16, R8, R58, R16 ;  /* 0x0000003a0810723c */ /* 0x000fe20000041810 */
[----:B------:R-:W-:Y:S02]  /*5a40*/  FADD.FTZ R7, R137, R135 ;  /* 0x0000008789077221 */ /* 0x000fe40000010000 */
[----:B------:R-:W-:Y:S02]  /*5a50*/  FADD.FTZ R5, R220, R215 ;  /* 0x000000d7dc057221 */ /* 0x000fe40000010000 */
[----:B------:R-:W-:Y:S01]  /*5a60*/  FFMA.FTZ R4, R126, c[0x0][0x2d0], -R0 ;  /* 0x0000b4007e047a23 */ /* 0x000fe20000010800 */
[----:B------:R-:W4:Y:S01]  /*5a70*/  MUFU.EX2 R215, R2 ;  /* 0x0000000200d77308 */ /* 0x000f220000000800 */
[----:B------:R-:W-:Y:S01]  /*5a80*/  FADD.FTZ R5, R221, R5 ;  /* 0x00000005dd057221 */ /* 0x000fe20000010000 */
[----:B------:R-:W-:Y:S03]  /*5a90*/  HMMA.16816.F32.BF16 R112, R96, R110, R112 ;  /* 0x0000006e6070723c */ /* 0x000fe60000041870 */
[----:B------:R-:W-:-:S02]  /*5aa0*/  FADD.FTZ R5, R222, R5 ;  /* 0x00000005de057221 */ /* 0x000fc40000010000 */
[----:B---3--:R-:W-:Y:S01]  /*5ab0*/  FADD.FTZ R3, R139, R6 ;  /* 0x000000068b037221 */ /* 0x008fe20000010000 */
[----:B------:R-:W-:Y:S01]  /*5ac0*/  MUFU.EX2 R11, R4 ;  /* 0x00000004000b7308 */ /* 0x000fe20000000800 */
[----:B------:R-:W-:Y:S02]  /*5ad0*/  FADD.FTZ R6, R136, R7 ;  /* 0x0000000788067221 */ /* 0x000fe40000010000 */
[----:B------:R-:W3:Y:S01]  /*5ae0*/  LDSM.16.MT88.4 R136, [R185+0x800] ;  /* 0x00080000b988783b */ /* 0x000ee20000004200 */
[----:B------:R-:W-:Y:S02]  /*5af0*/  FADD.FTZ R7, R133, R116 ;  /* 0x0000007485077221 */ /* 0x000fe40000010000 */
[----:B------:R-:W-:Y:S01]  /*5b00*/  FADD.FTZ R3, R150, R3 ;  /* 0x0000000396037221 */ /* 0x000fe20000010000 */
[----:B----4-:R-:W-:Y:S01]  /*5b10*/  F2FP.BF16.PACK_AB R94, R215, R30 ;  /* 0x0000001ed75e723e */ /* 0x010fe200000010ff */
[--C-:B------:R-:W-:Y:S02]  /*5b20*/  FFMA.FTZ R2, R127, c[0x0][0x2d0], -R0.reuse ;  /* 0x0000b4007f027a23 */ /* 0x100fe40000010800 */
[----:B------:R-:W-:-:S02]  /*5b30*/  FFMA.FTZ R0, R125, c[0x0][0x2d0], -R0 ;  /* 0x0000b4007d007a23 */ /* 0x000fc40000010800 */
[----:B------:R-:W4:Y:S01]  /*5b40*/  MUFU.EX2 R24, R2 ;  /* 0x0000000200187308 */ /* 0x000f220000000800 */
[----:B------:R-:W-:Y:S02]  /*5b50*/  FADD.FTZ R10, R134, R7 ;  /* 0x00000007860a7221 */ /* 0x000fe40000010000 */
[----:B------:R-:W-:Y:S02]  /*5b60*/  FADD.FTZ R9, R228, R5 ;  /* 0x00000005e4097221 */ /* 0x000fe40000010000 */
[----:B------:R-:W-:Y:S01]  /*5b70*/  FADD.FTZ R3, R223, R3 ;  /* 0x00000003df037221 */ /* 0x000fe20000010000 */
[----:B--2---:R-:W-:Y:S02]  /*5b80*/  HMMA.16816.F32.BF16 R52, R96, R60, R180 ;  /* 0x0000003c6034723c */ /* 0x004fe400000418b4 */
[----:B------:R-:W2:Y:S01]  /*5b90*/  MUFU.EX2 R26, R0 ;  /* 0x00000000001a7308 */ /* 0x000ea20000000800 */
[----:B------:R-:W-:-:S05]  /*5ba0*/  FADD.FTZ R3, R51, R3 ;  /* 0x0000000333037221 */ /* 0x000fca0000010000 */
[C---:B-1----:R-:W-:Y:S01]  /*5bb0*/  HMMA.16816.F32.BF16 R152, R96.reuse, R128, R152 ;  /* 0x000000806098723c */ /* 0x042fe20000041898 */
[----:B----4-:R-:W-:Y:S01]  /*5bc0*/  F2FP.BF16.PACK_AB R93, R24, R25 ;  /* 0x00000019185d723e */ /* 0x010fe200000010ff */
[----:B------:R-:W-:Y:S02]  /*5bd0*/  FADD.FTZ R2, R148, R6 ;  /* 0x0000000694027221 */ /* 0x000fe40000010000 */
[----:B------:R-:W-:Y:S02]  /*5be0*/  LDSM.16.MT88.4 R4, [R186+0x2000] ;  /* 0x00200000ba04783b */ /* 0x000fe40000004200 */
[----:B------:R-:W-:Y:S02]  /*5bf0*/  FADD.FTZ R8, R151, R2 ;  /* 0x0000000297087221 */ /* 0x000fe40000010000 */
[----:B------:R-:W-:Y:S01]  /*5c00*/  HMMA.16816.F32.BF16 R156, R96, R130, R156 ;  /* 0x00000082609c723c */ /* 0x000fe2000004189c */
[----:B------:R-:W-:Y:S01]  /*5c10*/  @P3 IMAD.HI.U32 R2, R242, c[0x0][0x2c8], RZ ;  /* 0x0000b200f2023a27 */ /* 0x000fe200078e00ff */
[----:B--2---:R-:W-:-:S02]  /*5c20*/  F2FP.BF16.PACK_AB R95, R26, R11 ;  /* 0x0000000b1a5f723e */ /* 0x004fc400000010ff */
[----:B------:R-:W-:Y:S02]  /*5c30*/  MOV R0, R242 ;  /* 0x000000f200007202 */ /* 0x000fe40000000f00 */
[----:B------:R-:W-:Y:S02]  /*5c40*/  @P3 SHF.R.U32.HI R0, RZ, c[0x0][0x2cc], R2 ;  /* 0x0000b300ff003a19 */ /* 0x000fe40000011602 */
[----:B------:R-:W-:Y:S02]  /*5c50*/  HMMA.16816.F32.BF16 R64, R96, R62, R64 ;  /* 0x0000003e6040723c */ /* 0x000fe40000041840 */
[----:B------:R-:W-:-:S05]  /*5c60*/  IADD3 R0, R0, R241, -R240 ;  /* 0x000000f100007210 */ /* 0x000fca0007ffe8f0 */
[----:B------:R-:W-:Y:S01]  /*5c70*/  IMAD.HI R0, R0, 0x2aaaaaab, RZ ;  /* 0x2aaaaaab00007827 */ /* 0x000fe200078e02ff */
[----:B---3--:R-:W-:Y:S04]  /*5c80*/  HMMA.16816.F32.BF16 R144, R96, R136, R144 ;  /* 0x000000886090723c */ /* 0x008fe80000041890 */
[----:B------:R-:W-:-:S04]  /*5c90*/  SHF.R.U32.HI R2, RZ, 0x1f, R0 ;  /* 0x0000001fff027819 */ /* 0x000fc80000011600 */
[----:B------:R-:W-:Y:S08]  /*5ca0*/  HMMA.16816.F32.BF16 R140, R92, R136, R140 ;  /* 0x000000885c8c723c */ /* 0x000ff0000004188c */
[-C--:B------:R-:W-:Y:S08]  /*5cb0*/  HMMA.16816.F32.BF16 R148, R96, R138.reuse, R36 ;  /* 0x0000008a6094723c */ /* 0x080ff00000041824 */
[C---:B------:R-:W-:Y:S01]  /*5cc0*/  HMMA.16816.F32.BF16 R136, R92.reuse, R138, R76 ;  /* 0x0000008a5c88723c */ /* 0x040fe2000004184c */
[----:B------:R-:W1:Y:S07]  /*5cd0*/  LDSM.16.MT88.4 R76, [R185+0x2000] ;  /* 0x00200000b94c783b */ /* 0x000e6e0000004200 */
[C---:B------:R-:W-:Y:S08]  /*5ce0*/  HMMA.16816.F32.BF16 R132, R92.reuse, R128, R160 ;  /* 0x000000805c84723c */ /* 0x040ff000000418a0 */
        /* <DEDUP_REMOVED lines=17> */
[----:B------:R-:W-:Y:S01]  /*5e00*/  FADD.FTZ R0, R50, R9 ;  /* 0x0000000932007221 */ /* 0x000fe20000010000 */
[----:B------:R-:W-:Y:S01]  /*5e10*/  IMNMX R228, R227, R7, !PT ;  /* 0x00000007e3e47217 */ /* 0x000fe20007800200 */
[----:B------:R-:W-:-:S02]  /*5e20*/  FADD.FTZ R5, R43, R2 ;  /* 0x000000022b057221 */ /* 0x000fc40000010000 */
[----:B------:R-:W-:Y:S01]  /*5e30*/  FADD.FTZ R2, R118, R0 ;  /* 0x0000000076027221 */ /* 0x000fe20000010000 */
[----:B------:R-:W-:Y:S01]  /*5e40*/  ISETP.GE.AND P0, PT, R200, R228, PT ;  /* 0x000000e4c800720c */ /* 0x000fe20003f06270 */
        /* <DEDUP_REMOVED lines=24> */
[----:B------:R-:W-:Y:S01]  /*5fd0*/  IMAD.MOV.U32 R122, RZ, RZ, R120 ;  /* 0x000000ffff7a7224 */ /* 0x000fe200078e0078 */
[----:B------:R-:W-:Y:S01]  /*5fe0*/  MOV R124, R117 ;  /* 0x00000075007c7202 */ /* 0x000fe20000000f00 */
[----:B------:R-:W-:Y:S01]  /*5ff0*/  IMAD.MOV.U32 R118, RZ, RZ, R121 ;  /* 0x000000ffff767224 */ /* 0x000fe200078e0079 */
[----:B------:R-:W-:-:S02]  /*6000*/  MOV R123, R119 ;  /* 0x00000077007b7202 */ /* 0x000fc40000000f00 */
.L_x_3208:
        /* <DEDUP_REMOVED lines=31> */
.L_x_3308:
[----:B------:R-:W-:-:S05]  /*6200*/  BRA.DIV ~URZ, `(.L_x_3199) ;  /* 0x0000c6127f007947 */ /* 0x000fca000b800000 */
[----:B------:R4:W3:Y:S02]  /*6210*/  SHFL.IDX PT, R0, R10, RZ, 0x1c1f ;  /* 0x001c1fff0a007589 */ /* 0x0008e400000e0000 */
.L_x_3309:
[----:B------:R-:W5:Y:S01]  /*6220*/  S2R R11, SR_TID.X ;  /* 0x00000000000b7919 */ /* 0x000f620000002100 */
[C---:B------:R-:W-:Y:S01]  /*6230*/  ISETP.GE.AND P6, PT, R202.reuse, c[0x0][0x1d4], PT ;  /* 0x00007500ca007a0c */ /* 0x040fe20003fc6270 */
[----:B------:R-:W-:Y:S01]  /*6240*/  IMAD.SHL.U32 R3, R202, 0x2, RZ ;  /* 0x00000002ca037824 */ /* 0x000fe200078e00ff */
[C---:B------:R-:W-:Y:S01]  /*6250*/  ISETP.GE.AND P5, PT, R225.reuse, c[0x0][0x1d4], PT ;  /* 0x00007500e1007a0c */ /* 0x040fe20003fa6270 */
[----:B------:R-:W-:Y:S03]  /*6260*/  IMAD.SHL.U32 R2, R225, 0x2, RZ ;  /* 0x00000002e1027824 */ /* 0x000fe600078e00ff */
[C---:B---3--:R-:W-:Y:S02]  /*6270*/  IADD3 R8, P4, R0.reuse, R3, RZ ;  /* 0x0000000300087210 */ /* 0x048fe40007f9e0ff */
[----:B------:R-:W-:Y:S01]  /*6280*/  IADD3 R6, P0, R0, R2, RZ ;  /* 0x0000000200067210 */ /* 0x000fe20007f1e0ff */
[----:B------:R-:W-:Y:S02]  /*6290*/  IMAD.SHL.U32 R2, R226, 0x2, RZ ;  /* 0x00000002e2027824 */ /* 0x000fe400078e00ff */
[----:B------:R-:W-:Y:S01]  /*62a0*/  IMAD.X R9, R4, 0x1, R214, P4 ;  /* 0x0000000104097824 */ /* 0x000fe200020e06d6 */
        /* <DEDUP_REMOVED lines=15> */
.L_x_3310:
        /* <DEDUP_REMOVED lines=15> */
.L_x_3197:
[----:B------:R-:W-:Y:S05]  /*6490*/  BSYNC B0 ;  /* 0x0000000000007941 */ /* 0x000fea0003800000 */
.L_x_3196:
        /* <DEDUP_REMOVED lines=100> */
[----:B------:R-:W-:Y:S01]  /*6ae0*/  IMAD R2, R200, 0x30, R230 ;  /* 0x00000030c8027824 */ /* 0x000fe200078e02e6 */
[----:B------:R-:W-:Y:S01]  /*6af0*/  IADD3 R119, -R229, 0x30, RZ ;  /* 0x00000030e5777810 */ /* 0x000fe20007ffe1ff */
[----:B------:R-:W-:Y:S03]  /*6b00*/  IMAD.MOV.U32 R199, RZ, RZ, RZ ;  /* 0x000000ffffc77224 */ /* 0x000fe600078e00ff */
[----:B------:R-:W-:Y:S02]  /*6b10*/  IADD3 R2, R2, -0x30, R224 ;  /* 0xffffffd002027810 */ /* 0x000fe40007ffe0e0 */
[----:B------:R-:W-:Y:S03]  /*6b20*/  ISETP.GE.AND P5, PT, R119, 0x1, PT ;  /* 0x000000017700780c */ /* 0x000fe60003fa6270 */
[----:B------:R-:W-:Y:S04]  /*6b30*/  @P2 IMAD.HI.U32 R3, R2, c[0x0][0x2bc], RZ ;  /* 0x0000af0002032a27 */ /* 0x000fe800078e00ff */
[----:B------:R-:W-:Y:S01]  /*6b40*/  IMAD.MOV.U32 R0, RZ, RZ, R2 ;  /* 0x000000ffff007224 */ /* 0x000fe200078e0002 */
        /* <DEDUP_REMOVED lines=23> */
.L_x_3311:
[----:B------:R-:W-:-:S05]  /*6cc0*/  BRA.DIV ~URZ, `(.L_x_3204) ;  /* 0x0000bd027f007947 */ /* 0x000fca000b800000 */
[----:B------:R3:W4:Y:S02]  /*6cd0*/  SHFL.IDX PT, R0, R126, RZ, 0x1c1f ;  /* 0x001c1fff7e007589 */ /* 0x00072400000e0000 */
.L_x_3312:
[C---:B------:R-:W-:Y:S01]  /*6ce0*/  @P5 ISETP.GE.AND P0, PT, R202.reuse, c[0x0][0x1d4], PT ;  /* 0x00007500ca005a0c */ /* 0x040fe20003f06270 */
[----:B------:R-:W-:Y:S02]  /*6cf0*/  IMAD.SHL.U32 R2, R202, 0x2, RZ ;  /* 0x00000002ca027824 */ /* 0x000fe400078e00ff */
[----:B------:R-:W-:Y:S02]  /*6d00*/  IMAD.SHL.U32 R120, R225, 0x2, RZ ;  /* 0x00000002e1787824 */ /* 0x000fe400078e00ff */
[----:B------:R-:W-:Y:S01]  /*6d10*/  IMAD.SHL.U32 R116, R226, 0x2, RZ ;  /* 0x00000002e2747824 */ /* 0x000fe200078e00ff */
[C---:B----4-:R-:W-:Y:S02]  /*6d20*/  @P5 IADD3 R2, P4, R0.reuse, R2, RZ ;  /* 0x0000000200025210 */ /* 0x050fe40007f9e0ff */
[----:B------:R-:W-:Y:S03]  /*6d30*/  @P5 IADD3 R120, P6, R0, R120, RZ ;  /* 0x0000007800785210 */ /* 0x000fe60007fde0ff */
[----:B--2---:R-:W-:Y:S01]  /*6d40*/  @P5 IMAD.X R3, R117, 0x1, R214, P4 ;  /* 0x0000000175035824 */ /* 0x004fe200020e06d6 */
[----:B------:R-:W-:Y:S01]  /*6d50*/  @P5 ISETP.GE.AND P4, PT, R225, c[0x0][0x1d4], PT ;  /* 0x00007500e1005a0c */ /* 0x000fe20003f86270 */
[C---:B------:R-:W-:Y:S03]  /*6d60*/  @P5 IMAD.X R121, R117.reuse, 0x1, R212, P6 ;  /* 0x0000000175795824 */ /* 0x040fe600030e06d4 */
        /* <DEDUP_REMOVED lines=13> */
.L_x_3313:
[C---:B----4-:R-:W-:Y:S01]  /*6e40*/  IMAD.SHL.U32 R2, R202.reuse, 0x2, RZ ;  /* 0x00000002ca027824 */ /* 0x050fe200078e00ff */
[----:B------:R-:W-:Y:S01]  /*6e50*/  @P5 ISETP.GE.AND P0, PT, R202, c[0x0][0x1d4], PT ;  /* 0x00007500ca005a0c */ /* 0x000fe20003f06270 */
[----:B------:R-:W-:Y:S02]  /*6e60*/  IMAD.SHL.U32 R119, R225, 0x2, RZ ;  /* 0x00000002e1777824 */ /* 0x000fe400078e00ff */
[----:B------:R-:W-:Y:S01]  /*6e70*/  IMAD.SHL.U32 R116, R226, 0x2, RZ ;  /* 0x00000002e2747824 */ /* 0x000fe200078e00ff */
[C---:B---3--:R-:W-:Y:S02]  /*6e80*/  @P5 IADD3 R2, P4, R0.reuse, R2, RZ ;  /* 0x0000000200025210 */ /* 0x048fe40007f9e0ff */
[----:B------:R-:W-:Y:S03]  /*6e90*/  @P5 IADD3 R120, P6, R0, R119, RZ ;  /* 0x0000007700785210 */ /* 0x000fe60007fde0ff */
[----:B-1----:R-:W-:Y:S01]  /*6ea0*/  @P5 IMAD.X R3, R117, 0x1, R214, P4 ;  /* 0x0000000175035824 */ /* 0x002fe200020e06d6 */
        /* <DEDUP_REMOVED lines=11> */
.L_x_3202:
[----:B------:R-:W-:Y:S05]  /*6f60*/  BSYNC B0 ;  /* 0x0000000000007941 */ /* 0x000fea0003800000 */
.L_x_3201:
[----:B------:R-:W-:Y:S01]  /*6f70*/  IADD3 R116, R248, R242, RZ ;  /* 0x000000f2f8747210 */ /* 0x000fe20007ffe0ff */
[----:B------:R-:W0:Y:S04]  /*6f80*/  LDGDEPBAR ;  /* 0x00000000000079af */ /* 0x000e280000000000 */
[----:B------:R-:W-:Y:S05]  /*6f90*/  @P3 IMAD.HI.U32 R0, R116, c[0x0][0x2c8], RZ ;  /* 0x0000b20074003a27 */ /* 0x000fea00078e00ff */
[----:B------:R-:W-:Y:S01]  /*6fa0*/  @P3 SHF.R.U32.HI R116, RZ, c[0x0][0x2cc], R0 ;  /* 0x0000b300ff743a19 */ /* 0x000fe20000011600 */
[----:B------:R-:W-:Y:S05]  /*6fb0*/  IMAD R0, R200, -0x30, RZ ;  /* 0xffffffd0c8007824 */ /* 0x000fea00078e02ff */
[----:B------:R-:W-:Y:S04]  /*6fc0*/  IADD3 R0, -R243, 0x1, R0 ;  /* 0x00000001f3007810 */ /* 0x000fe80007ffe100 */
[----:B------:R-:W-:Y:S01]  /*6fd0*/  IADD3 R117, -R240, R0, R241 ;  /* 0x00000000f0757210 */ /* 0x000fe20007ffe1f1 */
[----:B------:R-:W-:-:S05]  /*6fe0*/  BRA.DIV ~URZ, `(.L_x_3206) ;  /* 0x0000bb227f007947 */ /* 0x000fca000b800000 */
[----:B------:R1:W4:Y:S02]  /*6ff0*/  SHFL.IDX PT, R0, R116, RZ, 0x1c1f ;  /* 0x001c1fff74007589 */ /* 0x00032400000e0000 */
.L_x_3314:
[----:B----4-:R-:W-:Y:S05]  /*7000*/  IMAD.IADD R0, R117, 0x1, R0 ;  /* 0x0000000175007824 */ /* 0x010fea00078e0200 */
        /* <DEDUP_REMOVED lines=22> */
[----:B--2---:R-:W-:Y:S02]  /*7170*/  FSEL R125, R48, -INF , P4 ;  /* 0xff800000307d7808 */ /* 0x004fe40002000000 */
[----:B------:R-:W-:Y:S01]  /*7180*/  FSEL R49, R49, -INF , P0 ;  /* 0xff80000031317808 */ /* 0x000fe20000000000 */
[----:B------:R-:W-:-:S05]  /*7190*/  BRA.DIV ~URZ, `(.L_x_3207) ;  /* 0x0000b9d27f007947 */ /* 0x000fca000b800000 */
[----:B---3--:R-:W-:Y:S08]  /*71a0*/  SHFL.IDX PT, R3, R116, 0x1, 0x1c1f ;  /* 0x003c1f0074037f89 */ /* 0x008ff000000e0000 */
        /* <DEDUP_REMOVED lines=84> */
[----:B------:R-:W-:Y:S02]  /*76f0*/  FSEL R7, R43, -INF , P5 ;  /* 0xff8000002b077808 */ /* 0x000fe40002800000 */
[----:B------:R-:W-:Y:S02]  /*7700*/  FMNMX.FTZ R0, R125, R0, !PT ;  /* 0x000000007d007209 */ /* 0x000fe40007810000 */
[----:B------:R-:W-:Y:S02]  /*7710*/  FSEL R6, R46, -INF , P4 ;  /* 0xff8000002e067808 */ /* 0x000fe40002000000 */
[----:B------:R-:W-:Y:S02]  /*7720*/  FMNMX.FTZ R0, R49, R0, !PT ;  /* 0x0000000031007209 */ /* 0x000fe40007810000 */
[----:B------:R-:W-:Y:S03]  /*7730*/  FSEL R5, R47, -INF , P0 ;  /* 0xff8000002f057808 */ /* 0x000fe60000000000 */
        /* <DEDUP_REMOVED lines=51> */
.L_x_3315:
        /* <DEDUP_REMOVED lines=71> */
[C---:B--2---:R-:W-:Y:S01]  /*7ee0*/  F2FP.BF16.PACK_AB R161, R2.reuse, R20 ;  /* 0x0000001402a1723e */ /* 0x044fe200000010ff */
[----:B------:R-:W-:Y:S01]  /*7ef0*/  FADD.FTZ R48, R2, R0 ;  /* 0x0000000002307221 */ /* 0x000fe20000010000 */
[C---:B------:R-:W-:Y:S01]  /*7f00*/  FSEL R0, R119.reuse, RZ, P0 ;  /* 0x000000ff77007208 */ /* 0x040fe20000000000 */
[----:B------:R-:W-:Y:S02]  /*7f10*/  FMUL.FTZ R2, R119, c[0x0][0x2d0] ;  /* 0x0000b40077027a20 */ /* 0x000fe40000410000 */
[----:B------:R-:W-:Y:S01]  /*7f20*/  FMUL.FTZ R87, R3, R87 ;  /* 0x0000005703577220 */ /* 0x000fe20000410000 */
[----:B------:R-:W1:Y:S01]  /*7f30*/  MUFU.EX2 R20, R14 ;  /* 0x0000000e00147308 */ /* 0x000e620000000800 */
[----:B------:R-:W-:Y:S01]  /*7f40*/  FADD.FTZ R0, -R0, R123 ;  /* 0x0000007b00007221 */ /* 0x000fe20000010100 */
[----:B------:R-:W-:Y:S01]  /*7f50*/  FSEL R2, R2, RZ, P0 ;  /* 0x000000ff02027208 */ /* 0x000fe20000000000 */
[----:B------:R-:W-:Y:S01]  /*7f60*/  FMUL.FTZ R96, R116, R96 ;  /* 0x0000006074607220 */ /* 0x000fe20000410000 */
[----:B------:R-:W-:Y:S01]  /*7f70*/  FSETP.NEU.FTZ.AND P0, PT, R117, -INF , PT ;  /* 0xff8000007500780b */ /* 0x000fe20003f1d000 */
[----:B------:R-:W-:Y:S02]  /*7f80*/  FMUL.FTZ R0, R0, c[0x0][0x2d0] ;  /* 0x0000b40000007a20 */ /* 0x000fe40000410000 */
        /* <DEDUP_REMOVED lines=14> */
[----:B------:R-:W-:Y:S01]  /*8070*/  FFMA.FTZ R182, R12, c[0x0][0x2d0], -R2 ;  /* 0x0000b4000cb67a23 */ /* 0x000fe20000010802 */
[----:B------:R-:W1:Y:S01]  /*8080*/  MUFU.EX2 R0, R0 ;  /* 0x0000000000007308 */ /* 0x000e620000000800 */
[----:B------:R-:W-:Y:S01]  /*8090*/  FSEL R2, R117, RZ, P0 ;  /* 0x000000ff75027208 */ /* 0x000fe20000000000 */
[C---:B------:R-:W-:Y:S02]  /*80a0*/  FMUL.FTZ R50, R3.reuse, R114 ;  /* 0x0000007203327220 */ /* 0x040fe40000410000 */
[C---:B------:R-:W-:Y:S02]  /*80b0*/  FMUL.FTZ R51, R3.reuse, R115 ;  /* 0x0000007303337220 */ /* 0x040fe40000410000 */
[----:B------:R-:W-:Y:S02]  /*80c0*/  FADD.FTZ R2, -R2, R124 ;  /* 0x0000007c02027221 */ /* 0x000fe40000010100 */
[----:B------:R-:W-:Y:S02]  /*80d0*/  FMUL.FTZ R97, R116, R97 ;  /* 0x0000006174617220 */ /* 0x000fe40000410000 */
[----:B------:R-:W3:Y:S01]  /*80e0*/  MUFU.EX2 R23, R9 ;  /* 0x0000000900177308 */ /* 0x000ee20000000800 */
[----:B------:R-:W-:Y:S02]  /*80f0*/  FMUL.FTZ R2, R2, c[0x0][0x2d0] ;  /* 0x0000b40002027a20 */ /* 0x000fe40000410000 */
[----:B------:R-:W-:Y:S02]  /*8100*/  FMUL.FTZ R98, R3, R98 ;  /* 0x0000006203627220 */ /* 0x000fe40000410000 */
[----:B--2---:R-:W-:Y:S02]  /*8110*/  FMUL.FTZ R4, R117, c[0x0][0x2d0] ;  /* 0x0000b40075047a20 */ /* 0x004fe40000410000 */
[----:B------:R-:W-:Y:S03]  /*8120*/  FMUL.FTZ R99, R3, R99 ;  /* 0x0000006303637220 */ /* 0x000fe60000410000 */
[----:B------:R-:W-:Y:S01]  /*8130*/  FSEL R4, R4, RZ, P0 ;  /* 0x000000ff04047208 */ /* 0x000fe20000000000 */
[----:B------:R-:W-:Y:S01]  /*8140*/  MUFU.EX2 R2, R2 ;  /* 0x0000000200027308 */ /* 0x000fe20000000800 */
[----:B------:R-:W-:Y:S01]  /*8150*/  ISETP.GT.AND P0, PT, R200, R228, PT ;  /* 0x000000e4c800720c */ /* 0x000fe20003f04270 */
[----:B-1----:R-:W-:Y:S01]  /*8160*/  FMUL.FTZ R40, R0, R104 ;  /* 0x0000006800287220 */ /* 0x002fe20000410000 */
[----:B------:R-:W-:Y:S01]  /*8170*/  IADD3 R200, R200, -0x1, RZ ;  /* 0xffffffffc8c87810 */ /* 0x000fe20007ffe0ff */
[--C-:B------:R-:W-:Y:S02]  /*8180*/  FFMA.FTZ R17, R38, c[0x0][0x2d0], -R4.reuse ;  /* 0x0000b40026117a23 */ /* 0x100fe40000010804 */
[--C-:B------:R-:W-:Y:S02]  /*8190*/  FFMA.FTZ R124, R21, c[0x0][0x2d0], -R4.reuse ;  /* 0x0000b400157c7a23 */ /* 0x100fe40000010804 */
[--C-:B------:R-:W-:Y:S02]  /*81a0*/  FFMA.FTZ R126, R19, c[0x0][0x2d0], -R4.reuse ;  /* 0x0000b400137e7a23 */ /* 0x100fe40000010804 */
[----:B------:R-:W-:Y:S01]  /*81b0*/  MUFU.EX2 R220, R127 ;  /* 0x0000007f00dc7308 */ /* 0x000fe20000000800 */
[--C-:B------:R-:W-:Y:S02]  /*81c0*/  FFMA.FTZ R14, R33, c[0x0][0x2d0], -R4.reuse ;  /* 0x0000b400210e7a23 */ /* 0x100fe40000010804 */
[--C-:B------:R-:W-:Y:S01]  /*81d0*/  FFMA.FTZ R32, R163, c[0x0][0x2d0], -R4.reuse ;  /* 0x0000b400a3207a23 */ /* 0x100fe20000010804 */
[----:B---3--:R-:W-:Y:S01]  /*81e0*/  F2FP.BF16.PACK_AB R104, R23, R37 ;  /* 0x000000251768723e */ /* 0x008fe200000010ff */
[--C-:B------:R-:W-:Y:S02]  /*81f0*/  FFMA.FTZ R16, R35, c[0x0][0x2d0], -R4.reuse ;  /* 0x0000b40023107a23 */ /* 0x100fe40000010804 */
[--C-:B------:R-:W-:Y:S02]  /*8200*/  FFMA.FTZ R167, R18, c[0x0][0x2d0], -R4.reuse ;  /* 0x0000b40012a77a23 */ /* 0x100fe40000010804 */
[--C-:B------:R-:W-:Y:S01]  /*8210*/  FFMA.FTZ R168, R15, c[0x0][0x2d0], -R4.reuse ;  /* 0x0000b4000fa87a23 */ /* 0x100fe20000010804 */
[----:B------:R-:W-:Y:S01]  /*8220*/  MUFU.EX2 R33, R10 ;  /* 0x0000000a00217308 */ /* 0x000fe20000000800 */
[--C-:B------:R-:W-:Y:S02]  /*8230*/  FFMA.FTZ R178, R8, c[0x0][0x2d0], -R4.reuse ;  /* 0x0000b40008b27a23 */ /* 0x100fe40000010804 */
[--C-:B------:R-:W-:Y:S02]  /*8240*/  FFMA.FTZ R181, R7, c[0x0][0x2d0], -R4.reuse ;  /* 0x0000b40007b57a23 */ /* 0x100fe40000010804 */
[----:B------:R-:W-:Y:S02]  /*8250*/  FADD.FTZ R7, R22, R11 ;  /* 0x0000000b16077221 */ /* 0x000fe40000010000 */
[--C-:B------:R-:W-:Y:S02]  /*8260*/  FFMA.FTZ R183, R6, c[0x0][0x2d0], -R4.reuse ;  /* 0x0000b40006b77a23 */ /* 0x100fe40000010804 */
[----:B------:R-:W-:Y:S01]  /*8270*/  FFMA.FTZ R203, R5, c[0x0][0x2d0], -R4 ;  /* 0x0000b40005cb7a23 */ /* 0x000fe20000010804 */
[----:B------:R-:W-:Y:S01]  /*8280*/  MUFU.EX2 R223, R125 ;  /* 0x0000007d00df7308 */ /* 0x000fe20000000800 */
[----:B------:R-:W-:Y:S02]  /*8290*/  FFMA.FTZ R4, R0, R215, R37 ;  /* 0x000000d700047223 */ /* 0x000fe40000010025 */
[----:B------:R-:W-:Y:S02]  /*82a0*/  FADD.FTZ R165, R20, R7 ;  /* 0x0000000714a57221 */ /* 0x000fe40000010000 */
[----:B------:R-:W-:Y:S02]  /*82b0*/  FADD.FTZ R123, R23, R4 ;  /* 0x00000004177b7221 */ /* 0x000fe40000010000 */
[----:B------:R-:W1:Y:S01]  /*82c0*/  LDSM.16.MT88.4 R20, [R185] ;  /* 0x00000000b914783b */ /* 0x000e620000004200 */
[C---:B------:R-:W-:Y:S02]  /*82d0*/  FMUL.FTZ R25, R0.reuse, R133 ;  /* 0x0000008500197220 */ /* 0x040fe40000410000 */
[----:B------:R-:W2:Y:S01]  /*82e0*/  MUFU.EX2 R133, R49 ;  /* 0x0000003100857308 */ /* 0x000ea20000000800 */
[C---:B------:R-:W-:Y:S02]  /*82f0*/  FMUL.FTZ R24, R0.reuse, R132 ;  /* 0x0000008400187220 */ /* 0x040fe40000410000 */
        /* <DEDUP_REMOVED lines=13> */
[----:B--2---:R-:W-:Y:S01]  /*83d0*/  F2FP.BF16.PACK_AB R163, R133, R33 ;  /* 0x0000002185a3723e */ /* 0x004fe200000010ff */
[C---:B------:R-:W-:Y:S02]  /*83e0*/  FMUL.FTZ R60, R0.reuse, R60 ;  /* 0x0000003c003c7220 */ /* 0x040fe40000410000 */
[C---:B------:R-:W-:Y:S02]  /*83f0*/  FMUL.FTZ R61, R0.reuse, R61 ;  /* 0x0000003d003d7220 */ /* 0x040fe40000410000 */
[C---:B------:R-:W-:Y:S01]  /*8400*/  FMUL.FTZ R72, R0.reuse, R72 ;  /* 0x0000004800487220 */ /* 0x040fe20000410000 */
[----:B------:R2:W-:Y:S01]  /*8410*/  MUFU.EX2 R129, R17 ;  /* 0x0000001100817308 */ /* 0x0005e20000000800 */
        /* <DEDUP_REMOVED lines=8> */
[----:B------:R-:W-:Y:S02]  /*84a0*/  FMUL.FTZ R93, R0, R93 ;  /* 0x0000005d005d7220 */ /* 0x000fe40000410000 */
[C---:B------:R-:W-:Y:S02]  /*84b0*/  FMUL.FTZ R26, R2.reuse, R134 ;  /* 0x00000086021a7220 */ /* 0x040fe40000410000 */
[----:B------:R-:W-:Y:S02]  /*84c0*/  FMUL.FTZ R27, R2, R135 ;  /* 0x00000087021b7220 */ /* 0x000fe40000410000 */
[C---:B------:R-:W-:Y:S01]  /*84d0*/  FMUL.FTZ R4, R116.reuse, R144 ;  /* 0x0000009074047220 */ /* 0x040fe20000410000 */
[----:B------:R-:W4:Y:S01]  /*84e0*/  MUFU.EX2 R0, R14 ;  /* 0x0000000e00007308 */ /* 0x000f220000000800 */
[C---:B------:R-:W-:Y:S02]  /*84f0*/  FMUL.FTZ R5, R116.reuse, R145 ;  /* 0x0000009174057220 */ /* 0x040fe40000410000 */
[C---:B------:R-:W-:Y:S02]  /*8500*/  FMUL.FTZ R6, R3.reuse, R146 ;  /* 0x0000009203067220 */ /* 0x040fe40000410000 */
[C---:B------:R-:W-:Y:S02]  /*8510*/  FMUL.FTZ R7, R3.reuse, R147 ;  /* 0x0000009303077220 */ /* 0x040fe40000410000 */
[----:B--2---:R-:W-:Y:S02]  /*8520*/  FMUL.FTZ R17, R116, R149 ;  /* 0x0000009574117220 */ /* 0x004fe40000410000 */
[C---:B------:R-:W-:Y:S01]  /*8530*/  FMUL.FTZ R18, R3.reuse, R150 ;  /* 0x0000009603127220 */ /* 0x040fe20000410000 */
[----:B------:R-:W2:Y:S01]  /*8540*/  MUFU.EX2 R134, R34 ;  /* 0x0000002200867308 */ /* 0x000ea20000000800 */
[C---:B------:R-:W-:Y:S01]  /*8550*/  FMUL.FTZ R19, R3.reuse, R151 ;  /* 0x0000009703137220 */ /* 0x040fe20000410000 */
[-C--:B-1----:R-:W-:Y:S05]  /*8560*/  HMMA.16816.F32.BF16 R4, R160, R20.reuse, R4 ;  /* 0x00000014a004723c */ /* 0x082fea0000041804 */
[C---:B------:R-:W-:Y:S02]  /*8570*/  FMUL.FTZ R10, R2.reuse, R142 ;  /* 0x0000008e020a7220 */ /* 0x040fe40000410000 */
[C---:B------:R-:W-:Y:S01]  /*8580*/  FMUL.FTZ R11, R2.reuse, R143 ;  /* 0x0000008f020b7220 */ /* 0x040fe20000410000 */
[----:B------:R-:W1:Y:S01]  /*8590*/  MUFU.EX2 R135, R16 ;  /* 0x0000001000877308 */ /* 0x000e620000000800 */
[----:B------:R-:W-:Y:S03]  /*85a0*/  FMUL.FTZ R42, R2, R106 ;  /* 0x0000006a022a7220 */ /* 0x000fe60000410000 */
[----:B----4-:R-:W-:Y:S01]  /*85b0*/  F2FP.BF16.PACK_AB R105, R128, R0 ;  /* 0x000000008069723e */ /* 0x010fe200000010ff */
[C---:B------:R-:W-:Y:S02]  /*85c0*/  FMUL.FTZ R43, R2.reuse, R107 ;  /* 0x0000006b022b7220 */ /* 0x040fe40000410000 */
[C---:B------:R-:W-:Y:S02]  /*85d0*/  FMUL.FTZ R14, R2.reuse, R138 ;  /* 0x0000008a020e7220 */ /* 0x040fe40000410000 */
[C---:B------:R-:W-:Y:S01]  /*85e0*/  FMUL.FTZ R15, R2.reuse, R139 ;  /* 0x0000008b020f7220 */ /* 0x040fe20000410000 */
[----:B------:R-:W-:Y:S01]  /*85f0*/  MUFU.EX2 R219, R164 ;  /* 0x000000a400db7308 */ /* 0x000fe20000000800 */
[C---:B------:R-:W-:Y:S02]  /*8600*/  FMUL.FTZ R46, R2.reuse, R110 ;  /* 0x0000006e022e7220 */ /* 0x040fe40000410000 */
[----:B------:R-:W-:Y:S01]  /*8610*/  FMUL.FTZ R47, R2, R111 ;  /* 0x0000006f022f7220 */ /* 0x000fe20000410000 */
[----:B--2---:R-:W-:Y:S01]  /*8620*/  F2FP.BF16.PACK_AB R106, R134, R132 ;  /* 0x00000084866a723e */ /* 0x004fe200000010ff */
[----:B------:R-:W2:Y:S01]  /*8630*/  LDSM.16.MT88.4 R108, [R185+0xc00] ;  /* 0x000c0000b96c783b */ /* 0x000ea20000004200 */
[C---:B------:R-:W-:Y:S02]  /*8640*/  FMUL.FTZ R30, R2.reuse, R130 ;  /* 0x00000082021e7220 */ /* 0x040fe40000410000 */
[----:B------:R-:W-:Y:S02]  /*8650*/  FMUL.FTZ R31, R2, R131 ;  /* 0x00000083021f7220 */ /* 0x000fe40000410000 */
[C---:B------:R-:W-:Y:S01]  /*8660*/  FMUL.FTZ R32, R116.reuse, R156 ;  /* 0x0000009c74207220 */ /* 0x040fe20000410000 */
[----:B------:R-:W-:Y:S01]  /*8670*/  MUFU.EX2 R131, R172 ;  /* 0x000000ac00837308 */ /* 0x000fe20000000800 */
[----:B------:R-:W-:Y:S01]  /*8680*/  FMUL.FTZ R34, R3, R158 ;  /* 0x0000009e03227220 */ /* 0x000fe20000410000 */
[----:B-1----:R-:W-:Y:S01]  /*8690*/  F2FP.BF16.PACK_AB R107, R135, R129 ;  /* 0x00000081876b723e */ /* 0x002fe200000010ff */
[C---:B------:R-:W-:Y:S02]  /*86a0*/  FMUL.FTZ R16, R116.reuse, R148 ;  /* 0x0000009474107220 */ /* 0x040fe40000410000 */
[----:B------:R-:W-:Y:S01]  /*86b0*/  LDSM.16.MT88.4 R148, [R185+0x800] ;  /* 0x00080000b994783b */ /* 0x000fe20000004200 */
[----:B------:R-:W-:Y:S02]  /*86c0*/  FMUL.FTZ R35, R3, R159 ;  /* 0x0000009f03237220 */ /* 0x000fe40000410000 */
[C---:B------:R-:W-:Y:S01]  /*86d0*/  FMUL.FTZ R49, R116.reuse, R113 ;  /* 0x0000007174317220 */ /* 0x040fe20000410000 */
[C---:B------:R-:W-:Y:S01]  /*86e0*/  HMMA.16816.F32.BF16 R8, R104.reuse, R20, R8 ;  /* 0x000000146808723c */ /* 0x040fe20000041808 */
[----:B------:R-:W-:Y:S03]  /*86f0*/  MUFU.EX2 R130, R166 ;  /* 0x000000a600827308 */ /* 0x000fe60000000800 */
[----:B------:R-:W-:Y:S02]  /*8700*/  FADD.FTZ R122, R33, R48 ;  /* 0x00000030217a7221 */ /* 0x000fe40000010000 */
[C---:B------:R-:W-:Y:S02]  /*8710*/  FMUL.FTZ R33, R116.reuse, R157 ;  /* 0x0000009d74217220 */ /* 0x040fe40000410000 */
[-C--:B------:R-:W-:Y:S01]  /*8720*/  HMMA.16816.F32.BF16 R12, R104, R22.reuse, R12 ;  /* 0x00000016680c723c */ /* 0x080fe2000004180c */
[----:B------:R-:W-:Y:S02]  /*8730*/  LDSM.16.MT88.4 R156, [R186+0x800] ;  /* 0x00080000ba9c783b */ /* 0x000fe40000004200 */
[----:B------:R-:W-:Y:S01]  /*8740*/  MUFU.EX2 R215, R167 ;  /* 0x000000a700d77308 */ /* 0x000fe20000000800 */
[----:B------:R-:W-:Y:S02]  /*8750*/  FMUL.FTZ R48, R116, R112 ;  /* 0x0000007074307220 */ /* 0x000fe40000410000 */
        /* <DEDUP_REMOVED lines=10> */
[C---:B------:R-:W-:Y:S02]  /*8800*/  FMUL.FTZ R62, R2.reuse, R62 ;  /* 0x0000003e023e7220 */ /* 0x040fe40000410000 */
[C---:B------:R-:W-:Y:S01]  /*8810*/  FMUL.FTZ R63, R2.reuse, R63 ;  /* 0x0000003f023f7220 */ /* 0x040fe20000410000 */
[-C--:B---3--:R-:W-:Y:S03]  /*8820*/  HMMA.16816.F32.BF16 R20, R160, R36.reuse, R20 ;  /* 0x00000024a014723c */ /* 0x088fe60000041814 */
[C---:B------:R-:W-:Y:S02]  /*8830*/  FMUL.FTZ R74, R2.reuse, R74 ;  /* 0x0000004a024a7220 */ /* 0x040fe40000410000 */
[C---:B------:R-:W-:Y:S01]  /*8840*/  FMUL.FTZ R75, R2.reuse, R75 ;  /* 0x0000004b024b7220 */ /* 0x040fe20000410000 */
[----:B------:R-:W-:Y:S01]  /*8850*/  MUFU.EX2 R169, R180 ;  /* 0x000000b400a97308 */ /* 0x000fe20000000800 */
[C---:B------:R-:W-:Y:S01]  /*8860*/  FMUL.FTZ R78, R2.reuse, R78 ;  /* 0x0000004e024e7220 */ /* 0x040fe20000410000 */
[C---:B------:R-:W-:Y:S04]  /*8870*/  HMMA.16816.F32.BF16 R24, R104.reuse, R36, R24 ;  /* 0x000000246818723c */ /* 0x040fe80000041818 */
[C---:B------:R-:W-:Y:S02]  /*8880*/  FMUL.FTZ R79, R2.reuse, R79 ;  /* 0x0000004f024f7220 */ /* 0x040fe40000410000 */
[----:B------:R-:W-:Y:S02]  /*8890*/  FMUL.FTZ R90, R2, R90 ;  /* 0x0000005a025a7220 */ /* 0x000fe40000410000 */
        /* <DEDUP_REMOVED lines=11> */
[----:B------:R-:W1:Y:S01]  /*8950*/  LDSM.16.MT88.4 R100, [R186+0xc00] ;  /* 0x000c0000ba64783b */ /* 0x000e620000004200 */
[C---:B------:R-:W-:Y:S02]  /*8960*/  FMUL.FTZ R95, R2.reuse, R95 ;  /* 0x0000005f025f7220 */ /* 0x040fe40000410000 */
[----:B------:R-:W-:Y:S02]  /*8970*/  FFMA.FTZ R118, R2, R216, R0 ;  /* 0x000000d802767223 */ /* 0x000fe40000010000 */
[-C--:B--2---:R-:W-:Y:S03]  /*8980*/  HMMA.16816.F32.BF16 R36, R160, R108.reuse, R36 ;  /* 0x0000006ca024723c */ /* 0x084fe60000041824 */
[----:B------:R-:W-:Y:S01]  /*8990*/  FADD.FTZ R3, R132, R123 ;  /* 0x0000007b84037221 */ /* 0x000fe20000010000 */
[----:B------:R2:W-:Y:S01]  /*89a0*/  MUFU.EX2 R216, R126 ;  /* 0x0000007e00d87308 */ /* 0x0005e20000000800 */
[----:B------:R-:W-:Y:S03]  /*89b0*/  FADD.FTZ R116, R133, R122 ;  /* 0x0000007a85747221 */ /* 0x000fe60000010000 */
[C---:B------:R-:W-:Y:S06]  /*89c0*/  HMMA.16816.F32.BF16 R40, R104.reuse, R108, R40 ;  /* 0x0000006c6828723c */ /* 0x040fec0000041828 */
[----:B------:R-:W3:Y:S02]  /*89d0*/  MUFU.EX2 R108, R176 ;  /* 0x000000b0006c7308 */ /* 0x000ee40000000800 */
[-C--:B------:R-:W-:Y:S08]  /*89e0*/  HMMA.16816.F32.BF16 R44, R104, R110.reuse, R44 ;  /* 0x0000006e682c723c */ /* 0x080ff0000004182c */
[C---:B------:R-:W-:Y:S01]  /*89f0*/  HMMA.16816.F32.BF16 R48, R160.reuse, R110, R48 ;  /* 0x0000006ea030723c */ /* 0x040fe20000041830 */
[----:B------:R-:W4:Y:S01]  /*8a00*/  MUFU.EX2 R2, R175 ;  /* 0x000000af00027308 */ /* 0x000f220000000800 */
[----:B--2---:R-:W-:Y:S06]  /*8a10*/  LDSM.16.MT88.4 R124, [R185+0x1000] ;  /* 0x00100000b97c783b */ /* 0x004fec0000004200 */
[-C--:B-1----:R-:W-:Y:S03]  /*8a20*/  HMMA.16816.F32.BF16 R52, R160, R100.reuse, R52 ;  /* 0x00000064a034723c */ /* 0x082fe60000041834 */
[----:B------:R-:W1:Y:S01]  /*8a30*/  MUFU.EX2 R110, R174 ;  /* 0x000000ae006e7308 */ /* 0x000e620000000800 */
[----:B---3--:R-:W-:Y:S04]  /*8a40*/  FADD.FTZ R0, R108, R165 ;  /* 0x000000a56c007221 */ /* 0x008fe80000010000 */
[C---:B------:R-:W-:Y:S05]  /*8a50*/  HMMA.16816.F32.BF16 R56, R104.reuse, R100, R56 ;  /* 0x000000646838723c */ /* 0x040fea0000041838 */
[----:B------:R-:W-:Y:S01]  /*8a60*/  MUFU.EX2 R109, R173 ;  /* 0x000000ad006d7308 */ /* 0x000fe20000000800 */
[----:B----4-:R-:W-:Y:S02]  /*8a70*/  FADD.FTZ R0, R2, R0 ;  /* 0x0000000002007221 */ /* 0x010fe40000010000 */
[-C--:B------:R-:W-:Y:S07]  /*8a80*/  HMMA.16816.F32.BF16 R60, R104, R102.reuse, R60 ;  /* 0x00000066683c723c */ /* 0x080fee000004183c */
[----:B------:R-:W2:Y:S01]  /*8a90*/  MUFU.EX2 R176, R168 ;  /* 0x000000a800b07308 */ /* 0x000ea20000000800 */
[C---:B------:R-:W-:Y:S01]  /*8aa0*/  HMMA.16816.F32.BF16 R64, R160.reuse, R102, R64 ;  /* 0x00000066a040723c */ /* 0x040fe20000041840 */
[----:B------:R-:W3:Y:S03]  /*8ab0*/  LDSM.16.MT88.4 R100, [R185+0x1800] ;  /* 0x00180000b964783b */ /* 0x000ee60000004200 */
[----:B-1----:R-:W-:Y:S05]  /*8ac0*/  FADD.FTZ R0, R110, R0 ;  /* 0x000000006e007221 */ /* 0x002fea0000010000 */
[----:B------:R-:W1:Y:S10]  /*8ad0*/  MUFU.EX2 R123, R211 ;  /* 0x000000d3007b7308 */ /* 0x000e740000000800 */
[----:B------:R-:W4:Y:S01]  /*8ae0*/  MUFU.EX2 R122, R210 ;  /* 0x000000d2007a7308 */ /* 0x000f220000000800 */
[----:B--2---:R-:W-:Y:S09]  /*8af0*/  F2FP.BF16.PACK_AB R111, R176, R215 ;  /* 0x000000d7b06f723e */ /* 0x004ff200000010ff */
[----:B------:R-:W-:Y:S10]  /*8b00*/  MUFU.EX2 R174, R205 ;  /* 0x000000cd00ae7308 */ /* 0x000ff40000000800 */
[----:B------:R-:W2:Y:S01]  /*8b10*/  MUFU.EX2 R175, R204 ;  /* 0x000000cc00af7308 */ /* 0x000ea20000000800 */
[-C--:B---3--:R-:W-:Y:S09]  /*8b20*/  HMMA.16816.F32.BF16 R68, R160, R100.reuse, R68 ;  /* 0x00000064a044723c */ /* 0x088ff20000041844 */
[----:B------:R-:W-:Y:S01]  /*8b30*/  MUFU.EX2 R173, R177 ;  /* 0x000000b100ad7308 */ /* 0x000fe20000000800 */
[C---:B------:R-:W-:Y:S08]  /*8b40*/  HMMA.16816.F32.BF16 R72, R104.reuse, R100, R72 ;  /* 0x000000646848723c */ /* 0x040ff00000041848 */
[-C--:B------:R-:W-:Y:S01]  /*8b50*/  HMMA.16816.F32.BF16 R76, R104, R102.reuse, R76 ;  /* 0x00000066684c723c */ /* 0x080fe2000004184c */
[----:B------:R-:W-:Y:S07]  /*8b60*/  MUFU.EX2 R168, R182 ;  /* 0x000000b600a87308 */ /* 0x000fee0000000800 */
[C---:B------:R-:W-:Y:S01]  /*8b70*/  HMMA.16816.F32.BF16 R80, R160.reuse, R102, R80 ;  /* 0x00000066a050723c */ /* 0x040fe20000041850 */
[----:B------:R-:W3:Y:S02]  /*8b80*/  LDSM.16.MT88.4 R100, [R186+0x1800] ;  /* 0x00180000ba64783b */ /* 0x000ee40000004200 */
[----:B------:R-:W-:Y:S10]  /*8b90*/  MUFU.EX2 R165, R183 ;  /* 0x000000b700a57308 */ /* 0x000ff40000000800 */
[----:B------:R-:W-:Y:S01]  /*8ba0*/  MUFU.EX2 R164, R203 ;  /* 0x000000cb00a47308 */ /* 0x000fe20000000800 */
[-C--:B---3--:R-:W-:Y:S08]  /*8bb0*/  HMMA.16816.F32.BF16 R84, R160, R100.reuse, R84 ;  /* 0x00000064a054723c */ /* 0x088ff00000041854 */
[C---:B------:R-:W-:Y:S07]  /*8bc0*/  HMMA.16816.F32.BF16 R88, R104.reuse, R100, R88 ;  /* 0x000000646858723c */ /* 0x040fee0000041858 */
[----:B------:R-:W-:Y:S01]  /*8bd0*/  F2FP.BF16.PACK_AB R100, R2, R108 ;  /* 0x0000006c0264723e */ /* 0x000fe200000010ff */
[-C--:B------:R-:W-:Y:S01]  /*8be0*/  HMMA.16816.F32.BF16 R92, R104, R102.reuse, R92 ;  /* 0x00000066685c723c */ /* 0x080fe2000004185c */
[----:B------:R-:W3:Y:S03]  /*8bf0*/  LDSM.16.MT88.4 R104, [R185+0x400] ;  /* 0x00040000b968783b */ /* 0x000ee60000004200 */
[----:B------:R-:W-:Y:S01]  /*8c00*/  F2FP.BF16.PACK_AB R101, R218, R131 ;  /* 0x00000083da65723e */ /* 0x000fe200000010ff */
[----:B------:R-:W-:Y:S01]  /*8c10*/  FADD.FTZ R2, R109, R0 ;  /* 0x000000006d027221 */ /* 0x000fe20000010000 */
[----:B------:R-:W-:Y:S01]  /*8c20*/  F2FP.BF16.PACK_AB R108, R219, R130 ;  /* 0x00000082db6c723e */ /* 0x000fe200000010ff */
[----:B------:R-:W-:Y:S01]  /*8c30*/  FADD.FTZ R0, R128, R118 ;  /* 0x0000007680007221 */ /* 0x000fe20000010000 */
[----:B------:R-:W-:Y:S01]  /*8c40*/  HMMA.16816.F32.BF16 R96, R160, R102, R96 ;  /* 0x00000066a060723c */ /* 0x000fe20000041860 */
[----:B------:R-:W-:Y:S03]  /*8c50*/  MUFU.EX2 R128, R208 ;  /* 0x000000d000807308 */ /* 0x000fe60000000800 */
[----:B------:R-:W-:Y:S02]  /*8c60*/  FADD.FTZ R118, R129, R0 ;  /* 0x0000000081767221 */ /* 0x000fe40000010000 */
[----:B-1----:R-:W-:Y:S01]  /*8c70*/  FADD.FTZ R0, R123, R2 ;  /* 0x000000027b007221 */ /* 0x002fe20000010000 */
[----:B------:R-:W-:Y:S01]  /*8c80*/  F2FP.BF16.PACK_AB R102, R109, R110 ;  /* 0x0000006e6d66723e */ /* 0x000fe200000010ff */
[----:B------:R-:W-:Y:S01]  /*8c90*/  FADD.FTZ R2, R135, R118 ;  /* 0x0000007687027221 */ /* 0x000fe20000010000 */
[----:B------:R-:W-:Y:S02]  /*8ca0*/  F2FP.BF16.PACK_AB R103, R222, R221 ;  /* 0x000000ddde67723e */ /* 0x000fe400000010ff */
[----:B------:R-:W1:Y:S01]  /*8cb0*/  MUFU.EX2 R129, R209 ;  /* 0x000000d100817308 */ /* 0x000e620000000800 */
[----:B------:R-:W-:Y:S01]  /*8cc0*/  F2FP.BF16.PACK_AB R110, R223, R220 ;  /* 0x000000dcdf6e723e */ /* 0x000fe200000010ff */
[----:B----4-:R-:W-:Y:S01]  /*8cd0*/  FADD.FTZ R0, R122, R0 ;  /* 0x000000007a007221 */ /* 0x010fe20000010000 */
[----:B------:R-:W-:Y:S01]  /*8ce0*/  F2FP.BF16.PACK_AB R109, R216, R217 ;  /* 0x000000d9d86d723e */ /* 0x000fe200000010ff */
[----:B------:R-:W-:Y:S01]  /*8cf0*/  FADD.FTZ R2, R217, R2 ;  /* 0x00000002d9027221 */ /* 0x000fe20000010000 */
[----:B------:R-:W-:Y:S02]  /*8d00*/  F2FP.BF16.PACK_AB R160, R122, R123 ;  /* 0x0000007b7aa0723e */ /* 0x000fe400000010ff */
[----:B------:R-:W-:Y:S01]  /*8d10*/  F2FP.BF16.PACK_AB R161, R171, R170 ;  /* 0x000000aaaba1723e */ /* 0x000fe200000010ff */
[----:B------:R-:W-:Y:S01]  /*8d20*/  FADD.FTZ R2, R216, R2 ;  /* 0x00000002d8027221 */ /* 0x000fe20000010000 */
[----:B--2---:R-:W-:Y:S02]  /*8d30*/  F2FP.BF16.PACK_AB R163, R175, R174 ;  /* 0x000000aeafa3723e */ /* 0x004fe400000010ff */
[----:B------:R-:W-:Y:S01]  /*8d40*/  MOV R122, R120 ;  /* 0x00000078007a7202 */ /* 0x000fe20000000f00 */
[----:B------:R-:W-:Y:S01]  /*8d50*/  FADD.FTZ R2, R215, R2 ;  /* 0x00000002d7027221 */ /* 0x000fe20000010000 */
[----:B------:R-:W-:Y:S02]  /*8d60*/  MOV R118, R121 ;  /* 0x0000007900767202 */ /* 0x000fe40000000f00 */
[----:B------:R-:W-:Y:S01]  /*8d70*/  MOV R123, R119 ;  /* 0x00000077007b7202 */ /* 0x000fe20000000f00 */
[----:B------:R-:W-:Y:S01]  /*8d80*/  FADD.FTZ R2, R176, R2 ;  /* 0x00000002b0027221 */ /* 0x000fe20000010000 */
[-C--:B---3--:R-:W-:Y:S05]  /*8d90*/  HMMA.16816.F32.BF16 R4, R100, R104.reuse, R4 ;  /* 0x000000686404723c */ /* 0x088fea0000041804 */
[C---:B-1----:R-:W-:Y:S01]  /*8da0*/  F2FP.BF16.PACK_AB R162, R128.reuse, R129 ;  /* 0x0000008180a2723e */ /* 0x042fe200000010ff */
        /* <DEDUP_REMOVED lines=33> */
[C---:B------:R-:W-:Y:S01]  /*8fc0*/  HMMA.16816.F32.BF16 R80, R100.reuse, R114, R80 ;  /* 0x000000726450723c */ /* 0x040fe20000041850 */
[----:B------:R-:W1:Y:S07]  /*8fd0*/  LDSM.16.MT88.4 R112, [R185+0x1400] ;  /* 0x00140000b970783b */ /* 0x000e6e0000004200 */
[-C--:B---3--:R-:W-:Y:S08]  /*8fe0*/  HMMA.16816.F32.BF16 R84, R100, R124.reuse, R84 ;  /* 0x0000007c6454723c */ /* 0x088ff00000041854 */
[C---:B------:R-:W-:Y:S07]  /*8ff0*/  HMMA.16816.F32.BF16 R88, R108.reuse, R124, R88 ;  /* 0x0000007c6c58723c */ /* 0x040fee0000041858 */
[----:B------:R-:W-:Y:S01]  /*9000*/  F2FP.BF16.PACK_AB R124, R172, R169 ;  /* 0x000000a9ac7c723e */ /* 0x000fe200000010ff */
[-C--:B------:R-:W-:Y:S04]  /*9010*/  HMMA.16816.F32.BF16 R92, R108, R126.reuse, R92 ;  /* 0x0000007e6c5c723c */ /* 0x080fe8000004185c */
[----:B------:R-:W-:Y:S04]  /*9020*/  F2FP.BF16.PACK_AB R125, R166, R167 ;  /* 0x000000a7a67d723e */ /* 0x000fe800000010ff */
[----:B------:R-:W-:Y:S07]  /*9030*/  HMMA.16816.F32.BF16 R96, R100, R126, R96 ;  /* 0x0000007e6460723c */ /* 0x000fee0000041860 */
[----:B------:R-:W-:Y:S01]  /*9040*/  F2FP.BF16.PACK_AB R126, R168, R173 ;  /* 0x000000ada87e723e */ /* 0x000fe200000010ff */
[-C--:B------:R-:W-:Y:S01]  /*9050*/  HMMA.16816.F32.BF16 R144, R160, R148.reuse, R4 ;  /* 0x00000094a090723c */ /* 0x080fe20000041804 */
[----:B------:R-:W2:Y:S04]  /*9060*/  LDSM.16.MT88.4 R4, [R186+0x1400] ;  /* 0x00140000ba04783b */ /* 0x000ea80000004200 */
[----:B------:R-:W-:Y:S07]  /*9070*/  F2FP.BF16.PACK_AB R127, R164, R165 ;  /* 0x000000a5a47f723e */ /* 0x000fee00000010ff */
        /* <DEDUP_REMOVED lines=34> */
[-C--:B------:R-:W-:Y:S07]  /*92a0*/  HMMA.16816.F32.BF16 R92, R124, R14.reuse, R92 ;  /* 0x0000000e7c5c723c */ /* 0x080fee000004185c */
[----:B------:R-:W-:Y:S01]  /*92b0*/  MOV R124, R117 ;  /* 0x00000075007c7202 */ /* 0x000fe20000000f00 */
[----:B------:R-:W-:Y:S01]  /*92c0*/  HMMA.16816.F32.BF16 R96, R160, R14, R96 ;  /* 0x0000000ea060723c */ /* 0x000fe20000041860 */
[----:B------:R-:W-:-:S07]  /*92d0*/  @P0 BRA `(.L_x_3208) ;  /* 0xffffcd3000000947 */ /* 0x000fce000383ffff */
.L_x_3195:
[----:B------:R-:W-:-:S13]  /*92e0*/  ISETP.GE.AND P0, PT, R200, R227, PT ;  /* 0x000000e3c800720c */ /* 0x000fda0003f06270 */
[----:B------:R-:W-:Y:S05]  /*92f0*/  @!P0 BRA `(.L_x_3209) ;  /* 0x00002ab000008947 */ /* 0x000fea0003800000 */
.L_x_3221:
[----:B------:R-:W-:Y:S04]  /*9300*/  DEPBAR.LE SB0, 0x0 ;  /* 0x000080000000791a */ /* 0x000fe80000000000 */
[----:B------:R-:W-:Y:S01]  /*9310*/  WARPSYNC 0xffffffff ;  /* 0xffffffff00007948 */ /* 0x000fe20003800000 */
[----:B------:R-:W-:Y:S01]  /*9320*/  BAR.SYNC.DEFER_BLOCKING 0x0 ;  /* 0x0000000000007b1d */ /* 0x000fe20000010000 */
[----:B------:R-:W-:Y:S01]  /*9330*/  SHF.R.S32.HI R0, RZ, 0x1f, R201 ;  /* 0x0000001fff007819 */ /* 0x000fe200000114c9 */
[C---:B------:R-:W-:Y:S01]  /*9340*/  IMAD.WIDE.U32 R2, R201.reuse, c[0x0][0x208], RZ ;  /* 0x00008200c9027a25 */ /* 0x040fe200078e00ff */
[----:B------:R-:W-:Y:S02]  /*9350*/  MOV R124, R120 ;  /* 0x00000078007c7202 */ /* 0x000fe40000000f00 */
[----:B------:R-:W-:Y:S01]  /*9360*/  MOV R123, R119 ;  /* 0x00000077007b7202 */ /* 0x000fe20000000f00 */
[----:B------:R-:W-:Y:S02]  /*9370*/  IMAD R0, R0, c[0x0][0x208], RZ ;  /* 0x0000820000007a24 */ /* 0x000fe400078e02ff */
[----:B------:R-:W-:Y:S02]  /*9380*/  IMAD.MOV.U32 R122, RZ, RZ, R121 ;  /* 0x000000ffff7a7224 */ /* 0x000fe400078e0079 */
[----:B------:R-:W-:Y:S04]  /*9390*/  IMAD R0, R201, c[0x0][0x20c], R0 ;  /* 0x00008300c9007a24 */ /* 0x000fe800078e0200 */
[----:B------:R-:W-:Y:S01]  /*93a0*/  IMAD.IADD R3, R3, 0x1, R0 ;  /* 0x0000000103037824 */ /* 0x000fe200078e0200 */
[----:B------:R-:W-:Y:S03]  /*93b0*/  SHF.R.S32.HI R0, RZ, 0x1f, R199 ;  /* 0x0000001fff007819 */ /* 0x000fe600000114c7 */
[C---:B------:R-:W-:Y:S04]  /*93c0*/  IMAD.WIDE.U32 R2, R199.reuse, c[0x0][0x218], R2 ;  /* 0x00008600c7027a25 */ /* 0x040fe800078e0002 */
        /* <DEDUP_REMOVED lines=18> */
.L_x_3316:
[----:B------:R-:W5:Y:S01]  /*94f0*/  SHFL.IDX PT, R2, R8, RZ, 0x1c1f ;  /* 0x001c1fff08027589 */ /* 0x000f6200000e0000 */
[C---:B------:R-:W-:Y:S01]  /*9500*/  IMAD.SHL.U32 R3, R202.reuse, 0x2, RZ ;  /* 0x00000002ca037824 */ /* 0x040fe200078e00ff */
[----:B------:R-:W-:Y:S01]  /*9510*/  ISETP.GE.AND P5, PT, R202, c[0x0][0x1d4], PT ;  /* 0x00007500ca007a0c */ /* 0x000fe20003fa6270 */
[C---:B------:R-:W-:Y:S01]  /*9520*/  IMAD.SHL.U32 R4, R225.reuse, 0x2, RZ ;  /* 0x00000002e1047824 */ /* 0x040fe200078e00ff */
[----:B------:R-:W4:Y:S01]  /*9530*/  S2R R9, SR_TID.X ;  /* 0x0000000000097919 */ /* 0x000f220000002100 */
[----:B------:R-:W-:Y:S01]  /*9540*/  ISETP.GE.AND P4, PT, R225, c[0x0][0x1d4], PT ;  /* 0x00007500e1007a0c */ /* 0x000fe20003f86270 */
[----:B------:R-:W-:Y:S01]  /*9550*/  BSSY B0, `(.L_x_3211) ;  /* 0x0000022000007945 */ /* 0x000fe20003800000 */
[----:B------:R-:W-:Y:S02]  /*9560*/  ISETP.GE.AND P3, PT, R226, c[0x0][0x1d4], PT ;  /* 0x00007500e2007a0c */ /* 0x000fe40003f66270 */
[----:B-----5:R-:W-:Y:S01]  /*9570*/  IADD3 R6, P0, R2, R3, RZ ;  /* 0x0000000302067210 */ /* 0x020fe20007f1e0ff */
        /* <DEDUP_REMOVED lines=16> */
.L_x_3317:
        /* <DEDUP_REMOVED lines=15> */
.L_x_3212:
[----:B------:R-:W-:Y:S05]  /*9770*/  BSYNC B0 ;  /* 0x0000000000007941 */ /* 0x000fea0003800000 */
.L_x_3211:
        /* <DEDUP_REMOVED lines=103> */
[----:B------:R-:W-:Y:S05]  /*9df0*/  IADD3 R2, R2, -0x30, R224 ;  /* 0xffffffd002027810 */ /* 0x000fea0007ffe0e0 */
        /* <DEDUP_REMOVED lines=26> */
.L_x_3318:
[----:B------:R-:W-:-:S05]  /*9fa0*/  BRA.DIV ~URZ, `(.L_x_3217) ;  /* 0x000097f27f007947 */ /* 0x000fca000b800000 */
[----:B------:R3:W4:Y:S02]  /*9fb0*/  SHFL.IDX PT, R0, R161, RZ, 0x1c1f ;  /* 0x001c1fffa1007589 */ /* 0x00072400000e0000 */
.L_x_3319:
        /* <DEDUP_REMOVED lines=19> */
.L_x_3320:
        /* <DEDUP_REMOVED lines=15> */
.L_x_3215:
[----:B------:R-:W-:Y:S05]  /*a1e0*/  BSYNC B0 ;  /* 0x0000000000007941 */ /* 0x000fea0003800000 */
.L_x_3214:
        /* <DEDUP_REMOVED lines=51> */
.L_x_3321:
        /* <DEDUP_REMOVED lines=15> */
.L_x_3322:
[----:B---3--:R-:W-:Y:S01]  /*a610*/  FMNMX.FTZ R118, R0, R116, !PT ;  /* 0x0000007400767209 */ /* 0x008fe20007810000 */
[C---:B------:R-:W-:Y:S01]  /*a620*/  FADD.FTZ R0, -R121.reuse, R122 ;  /* 0x0000007a79007221 */ /* 0x040fe20000010100 */
[----:B------:R-:W-:Y:S01]  /*a630*/  WARPSYNC 0xffffffff ;  /* 0xffffffff00007948 */ /* 0x000fe20003800000 */
[----:B------:R-:W-:Y:S01]  /*a640*/  FMUL.FTZ R2, R121, c[0x0][0x2d0] ;  /* 0x0000b40079027a20 */ /* 0x000fe20000410000 */
[----:B------:R-:W-:Y:S01]  /*a650*/  ISETP.GT.AND P0, PT, R200, R227, PT ;  /* 0x000000e3c800720c */ /* 0x000fe20003f04270 */
[----:B------:R-:W-:Y:S02]  /*a660*/  FMUL.FTZ R0, R0, c[0x0][0x2d0] ;  /* 0x0000b40000007a20 */ /* 0x000fe40000410000 */
[--C-:B------:R-:W-:Y:S02]  /*a670*/  FFMA.FTZ R125, R16, c[0x0][0x2d0], -R2.reuse ;  /* 0x0000b400107d7a23 */ /* 0x100fe40000010802 */
[----:B-1----:R1:W-:Y:S01]  /*a680*/  MUFU.EX2 R116, R0 ;  /* 0x0000000000747308 */ /* 0x0023e20000000800 */
        /* <DEDUP_REMOVED lines=8> */
[--C-:B------:R-:W-:Y:S02]  /*a710*/  FFMA.FTZ R179, R49, c[0x0][0x2d0], -R2.reuse ;  /* 0x0000b40031b37a23 */ /* 0x100fe40000010802 */
[--C-:B------:R-:W-:Y:S02]  /*a720*/  FFMA.FTZ R5, R5, c[0x0][0x2d0], -R2.reuse ;  /* 0x0000b40005057a23 */ /* 0x100fe40000010802 */
[--C-:B------:R-:W-:Y:S01]  /*a730*/  FFMA.FTZ R182, R36, c[0x0][0x2d0], -R2.reuse ;  /* 0x0000b40024b67a23 */ /* 0x100fe20000010802 */
[----:B------:R-:W-:Y:S01]  /*a740*/  MUFU.EX2 R205, R122 ;  /* 0x0000007a00cd7308 */ /* 0x000fe20000000800 */
[----:B------:R-:W-:Y:S02]  /*a750*/  FFMA.FTZ R181, R37, c[0x0][0x2d0], -R2 ;  /* 0x0000b40025b57a23 */ /* 0x000fe40000010802 */
[----:B-1----:R-:W-:Y:S04]  /*a760*/  FMUL.FTZ R0, R120, c[0x0][0x2d0] ;  /* 0x0000b40078007a20 */ /* 0x002fe80000410000 */
        /* <DEDUP_REMOVED lines=14> */
[----:B------:R1:W5:Y:S01]  /*a850*/  MUFU.EX2 R18, R5 ;  /* 0x0000000500127308 */ /* 0x0003620000000800 */
[C---:B------:R-:W-:Y:S02]  /*a860*/  FADD.FTZ R0, -R119.reuse, R123 ;  /* 0x0000007b77007221 */ /* 0x040fe40000010100 */
[----:B---3--:R-:W-:Y:S02]  /*a870*/  FMUL.FTZ R3, R119, c[0x0][0x2d0] ;  /* 0x0000b40077037a20 */ /* 0x008fe40000410000 */
[----:B------:R-:W-:Y:S02]  /*a880*/  FMUL.FTZ R0, R0, c[0x0][0x2d0] ;  /* 0x0000b40000007a20 */ /* 0x000fe40000410000 */
        /* <DEDUP_REMOVED lines=10> */
[--C-:B--2---:R-:W-:Y:S02]  /*a930*/  FFMA.FTZ R161, R25, c[0x0][0x2d0], -R3.reuse ;  /* 0x0000b40019a17a23 */ /* 0x104fe40000010803 */
[--C-:B-1----:R-:W-:Y:S02]  /*a940*/  FFMA.FTZ R5, R9, c[0x0][0x2d0], -R3.reuse ;  /* 0x0000b40009057a23 */ /* 0x102fe40000010803 */
[--C-:B------:R-:W-:Y:S02]  /*a950*/  FFMA.FTZ R160, R28, c[0x0][0x2d0], -R3.reuse ;  /* 0x0000b4001ca07a23 */ /* 0x100fe40000010803 */
[----:B------:R-:W-:Y:S01]  /*a960*/  FFMA.FTZ R29, R29, c[0x0][0x2d0], -R3 ;  /* 0x0000b4001d1d7a23 */ /* 0x000fe20000010803 */
[----:B------:R-:W-:Y:S01]  /*a970*/  MUFU.EX2 R25, R4 ;  /* 0x0000000400197308 */ /* 0x000fe20000000800 */
[----:B------:R-:W-:Y:S02]  /*a980*/  FMUL.FTZ R123, R118, c[0x0][0x2d0] ;  /* 0x0000b400767b7a20 */ /* 0x000fe40000410000 */
[----:B---3--:R-:W-:Y:S02]  /*a990*/  FADD.FTZ R0, -R120, R124 ;  /* 0x0000007c78007221 */ /* 0x008fe40000010100 */
[--C-:B------:R-:W-:Y:S02]  /*a9a0*/  FFMA.FTZ R122, R46, c[0x0][0x2d0], -R123.reuse ;  /* 0x0000b4002e7a7a23 */ /* 0x100fe4000001087b */
[----:B------:R-:W-:Y:S03]  /*a9b0*/  FMUL.FTZ R0, R0, c[0x0][0x2d0] ;  /* 0x0000b40000007a20 */ /* 0x000fe60000410000 */
[----:B------:R1:W-:Y:S10]  /*a9c0*/  MUFU.EX2 R207, R6 ;  /* 0x0000000600cf7308 */ /* 0x0003f40000000800 */
[----:B------:R2:W-:Y:S10]  /*a9d0*/  MUFU.EX2 R3, R0 ;  /* 0x0000000000037308 */ /* 0x0005f40000000800 */
[----:B------:R-:W-:Y:S01]  /*a9e0*/  MUFU.EX2 R21, R16 ;  /* 0x0000001000157308 */ /* 0x000fe20000000800 */
[----:B-1----:R-:W-:Y:S09]  /*a9f0*/  FFMA.FTZ R6, R11, c[0x0][0x2d0], -R123 ;  /* 0x0000b4000b067a23 */ /* 0x002ff2000001087b */
[----:B------:R-:W-:Y:S01]  /*aa00*/  MUFU.EX2 R23, R5 ;  /* 0x0000000500177308 */ /* 0x000fe20000000800 */
[----:B--2---:R-:W-:Y:S02]  /*aa10*/  FADD.FTZ R0, -R118, R117 ;  /* 0x0000007576007221 */ /* 0x004fe40000010100 */
[--C-:B------:R-:W-:Y:S02]  /*aa20*/  FFMA.FTZ R117, R43, c[0x0][0x2d0], -R123.reuse ;  /* 0x0000b4002b757a23 */ /* 0x100fe4000001087b */
[----:B------:R-:W-:Y:S05]  /*aa30*/  FMUL.FTZ R0, R0, c[0x0][0x2d0] ;  /* 0x0000b40000007a20 */ /* 0x000fea0000410000 */
[----:B------:R-:W-:Y:S10]  /*aa40*/  MUFU.EX2 R28, R125 ;  /* 0x0000007d001c7308 */ /* 0x000ff40000000800 */
[----:B------:R-:W1:Y:S10]  /*aa50*/  MUFU.EX2 R0, R0 ;  /* 0x0000000000007308 */ /* 0x000e740000000800 */
        /* <DEDUP_REMOVED lines=8> */
[----:B----4-:R-:W-:Y:S01]  /*aae0*/  FFMA.FTZ R4, R116, R206, R20 ;  /* 0x000000ce74047223 */ /* 0x010fe20000010014 */
[----:B-----5:R-:W-:Y:S01]  /*aaf0*/  F2FP.BF16.PACK_AB R124, R18, R20 ;  /* 0x00000014127c723e */ /* 0x020fe200000010ff */
[----:B-1----:R-:W-:Y:S01]  /*ab00*/  FMUL.FTZ R34, R0, R134 ;  /* 0x0000008600227220 */ /* 0x002fe20000410000 */
[----:B------:R-:W-:Y:S01]  /*ab10*/  F2FP.BF16.PACK_AB R125, R21, R22 ;  /* 0x00000016157d723e */ /* 0x000fe200000010ff */
[----:B------:R-:W-:Y:S01]  /*ab20*/  FADD.FTZ R24, R18, R4 ;  /* 0x0000000412187221 */ /* 0x000fe20000010000 */
[----:B------:R-:W-:Y:S01]  /*ab30*/  F2FP.BF16.PACK_AB R126, R205, R28 ;  /* 0x0000001ccd7e723e */ /* 0x000fe200000010ff */
[----:B------:R-:W-:Y:S01]  /*ab40*/  FFMA.FTZ R4, R10, c[0x0][0x2d0], -R123 ;  /* 0x0000b4000a047a23 */ /* 0x000fe2000001087b */
[----:B------:R-:W-:Y:S01]  /*ab50*/  F2FP.BF16.PACK_AB R127, R207, R204 ;  /* 0x000000cccf7f723e */ /* 0x000fe200000010ff */
[C---:B------:R-:W-:Y:S02]  /*ab60*/  FMUL.FTZ R35, R0.reuse, R135 ;  /* 0x0000008700237220 */ /* 0x040fe40000410000 */
        /* <DEDUP_REMOVED lines=27> */
[----:B-1----:R-:W-:Y:S02]  /*ad20*/  FFMA.FTZ R4, R0, R216, R7 ;  /* 0x000000d800047223 */ /* 0x002fe40000010007 */
[----:B------:R-:W-:Y:S02]  /*ad30*/  FFMA.FTZ R0, R14, c[0x0][0x2d0], -R123 ;  /* 0x0000b4000e007a23 */ /* 0x000fe4000001087b */
[C---:B------:R-:W-:Y:S01]  /*ad40*/  FMUL.FTZ R32, R2.reuse, R132 ;  /* 0x0000008402207220 */ /* 0x040fe20000410000 */
[----:B------:R-:W-:Y:S01]  /*ad50*/  MUFU.EX2 R216, R167 ;  /* 0x000000a700d87308 */ /* 0x000fe20000000800 */
[C---:B------:R-:W-:Y:S02]  /*ad60*/  FMUL.FTZ R33, R2.reuse, R133 ;  /* 0x0000008502217220 */ /* 0x040fe40000410000 */
[C---:B------:R-:W-:Y:S01]  /*ad70*/  FFMA.FTZ R5, R2.reuse, R215, R25 ;  /* 0x000000d702057223 */ /* 0x040fe20000010019 */
[----:B------:R-:W-:Y:S01]  /*ad80*/  LDSM.16.MT88.4 R132, [R186] ;  /* 0x00000000ba84783b */ /* 0x000fe20000004200 */
[C---:B------:R-:W-:Y:S02]  /*ad90*/  FMUL.FTZ R8, R2.reuse, R140 ;  /* 0x0000008c02087220 */ /* 0x040fe40000410000 */
[C---:B------:R-:W-:Y:S02]  /*ada0*/  FMUL.FTZ R9, R2.reuse, R141 ;  /* 0x0000008d02097220 */ /* 0x040fe40000410000 */
[C---:B------:R-:W-:Y:S01]  /*adb0*/  FMUL.FTZ R16, R2.reuse, R136 ;  /* 0x0000008802107220 */ /* 0x040fe20000410000 */
[----:B------:R-:W-:Y:S01]  /*adc0*/  MUFU.EX2 R44, R0 ;  /* 0x00000000002c7308 */ /* 0x000fe20000000800 */
[C---:B------:R-:W-:Y:S02]  /*add0*/  FMUL.FTZ R17, R2.reuse, R137 ;  /* 0x0000008902117220 */ /* 0x040fe40000410000 */
[C---:B------:R-:W-:Y:S01]  /*ade0*/  FMUL.FTZ R36, R2.reuse, R128 ;  /* 0x0000008002247220 */ /* 0x040fe20000410000 */
[----:B------:R-:W-:Y:S01]  /*adf0*/  F2FP.BF16.PACK_AB R128, R23, R25 ;  /* 0x000000191780723e */ /* 0x000fe200000010ff */
[C---:B------:R-:W-:Y:S02]  /*ae00*/  FMUL.FTZ R37, R2.reuse, R129 ;  /* 0x0000008102257220 */ /* 0x040fe40000410000 */
        /* <DEDUP_REMOVED lines=19> */
[----:B------:R-:W-:Y:S02]  /*af40*/  FMUL.FTZ R93, R2, R93 ;  /* 0x0000005d025d7220 */ /* 0x000fe40000410000 */
[----:B------:R-:W-:Y:S01]  /*af50*/  FFMA.FTZ R2, R3, R203, R22 ;  /* 0x000000cb03027223 */ /* 0x000fe20000010016 */
[----:B------:R-:W-:Y:S01]  /*af60*/  MUFU.EX2 R215, R163 ;  /* 0x000000a300d77308 */ /* 0x000fe20000000800 */
[----:B------:R-:W-:Y:S02]  /*af70*/  FADD.FTZ R40, R23, R5 ;  /* 0x0000000517287221 */ /* 0x000fe40000010000 */
[----:B------:R-:W-:Y:S02]  /*af80*/  FADD.FTZ R41, R21, R2 ;  /* 0x0000000215297221 */ /* 0x000fe40000010000 */
[----:B------:R-:W1:Y:S01]  /*af90*/  LDSM.16.MT88.4 R20, [R185] ;  /* 0x00000000b914783b */ /* 0x000e620000004200 */
[--C-:B------:R-:W-:Y:S02]  /*afa0*/  FFMA.FTZ R0, R15, c[0x0][0x2d0], -R123.reuse ;  /* 0x0000b4000f007a23 */ /* 0x100fe4000001087b */
[C---:B------:R-:W-:Y:S02]  /*afb0*/  FMUL.FTZ R5, R116.reuse, R145 ;  /* 0x0000009174057220 */ /* 0x040fe40000410000 */
[----:B------:R-:W2:Y:S01]  /*afc0*/  MUFU.EX2 R2, R6 ;  /* 0x0000000600027308 */ /* 0x000ea20000000800 */
[C---:B------:R-:W-:Y:S02]  /*afd0*/  FMUL.FTZ R12, R116.reuse, R148 ;  /* 0x00000094740c7220 */ /* 0x040fe40000410000 */
[C---:B------:R-:W-:Y:S02]  /*afe0*/  FMUL.FTZ R13, R116.reuse, R149 ;  /* 0x00000095740d7220 */ /* 0x040fe40000410000 */
[C---:B------:R-:W-:Y:S02]  /*aff0*/  FMUL.FTZ R14, R3.reuse, R150 ;  /* 0x00000096030e7220 */ /* 0x040fe40000410000 */
[C---:B------:R-:W-:Y:S02]  /*b000*/  FMUL.FTZ R15, R3.reuse, R151 ;  /* 0x00000097030f7220 */ /* 0x040fe40000410000 */
[C---:B------:R-:W-:Y:S01]  /*b010*/  FMUL.FTZ R48, R116.reuse, R156 ;  /* 0x0000009c74307220 */ /* 0x040fe20000410000 */
[----:B------:R-:W3:Y:S01]  /*b020*/  MUFU.EX2 R45, R0 ;  /* 0x00000000002d7308 */ /* 0x000ee20000000800 */
[C---:B------:R-:W-:Y:S01]  /*b030*/  FMUL.FTZ R49, R116.reuse, R157 ;  /* 0x0000009d74317220 */ /* 0x040fe20000410000 */
[----:B------:R-:W-:Y:S01]  /*b040*/  LDSM.16.MT88.4 R148, [R185+0x800] ;  /* 0x00080000b994783b */ /* 0x000fe20000004200 */
[C---:B------:R-:W-:Y:S02]  /*b050*/  FMUL.FTZ R50, R3.reuse, R158 ;  /* 0x0000009e03327220 */ /* 0x040fe40000410000 */
[C---:B------:R-:W-:Y:S02]  /*b060*/  FMUL.FTZ R51, R3.reuse, R159 ;  /* 0x0000009f03337220 */ /* 0x040fe40000410000 */
[C---:B------:R-:W-:Y:S02]  /*b070*/  FMUL.FTZ R100, R116.reuse, R100 ;  /* 0x0000006474647220 */ /* 0x040fe40000410000 */
[----:B------:R-:W-:Y:S01]  /*b080*/  FMUL.FTZ R101, R116, R101 ;  /* 0x0000006574657220 */ /* 0x000fe20000410000 */
[----:B------:R-:W-:Y:S01]  /*b090*/  LDSM.16.MT88.4 R156, [R186+0x800] ;  /* 0x00080000ba9c783b */ /* 0x000fe20000004200 */
[C---:B------:R-:W-:Y:S01]  /*b0a0*/  FMUL.FTZ R102, R3.reuse, R102 ;  /* 0x0000006603667220 */ /* 0x040fe20000410000 */
[----:B------:R-:W-:Y:S01]  /*b0b0*/  MUFU.EX2 R145, R165 ;  /* 0x000000a500917308 */ /* 0x000fe20000000800 */
[C---:B------:R-:W-:Y:S01]  /*b0c0*/  FMUL.FTZ R103, R3.reuse, R103 ;  /* 0x0000006703677220 */ /* 0x040fe20000410000 */
[C---:B--2---:R-:W-:Y:S01]  /*b0d0*/  F2FP.BF16.PACK_AB R129, R2.reuse, R7 ;  /* 0x000000070281723e */ /* 0x044fe200000010ff */
[----:B------:R-:W-:Y:S02]  /*b0e0*/  FADD.FTZ R25, R2, R4 ;  /* 0x0000000402197221 */ /* 0x000fe40000010000 */
[----:B------:R-:W-:Y:S02]  /*b0f0*/  FMUL.FTZ R4, R116, R144 ;  /* 0x0000009074047220 */ /* 0x000fe40000410000 */
[C---:B------:R-:W-:Y:S02]  /*b100*/  FMUL.FTZ R6, R3.reuse, R146 ;  /* 0x0000009203067220 */ /* 0x040fe40000410000 */
[----:B------:R-:W-:Y:S01]  /*b110*/  FMUL.FTZ R7, R3, R147 ;  /* 0x0000009303077220 */ /* 0x000fe20000410000 */
[----:B------:R-:W2:Y:S01]  /*b120*/  MUFU.EX2 R144, R161 ;  /* 0x000000a100907308 */ /* 0x000ea20000000800 */
[----:B------:R-:W-:Y:S01]  /*b130*/  FADD.FTZ R2, R136, R40 ;  /* 0x0000002888027221 */ /* 0x000fe20000010000 */
[----:B---3--:R-:W-:Y:S01]  /*b140*/  F2FP.BF16.PACK_AB R131, R45, R44 ;  /* 0x0000002c2d83723e */ /* 0x008fe200000010ff */
[C---:B------:R-:W-:Y:S02]  /*b150*/  FMUL.FTZ R112, R116.reuse, R112 ;  /* 0x0000007074707220 */ /* 0x040fe40000410000 */
[C---:B------:R-:W-:Y:S01]  /*b160*/  FMUL.FTZ R113, R116.reuse, R113 ;  /* 0x0000007174717220 */ /* 0x040fe20000410000 */
[-C--:B-1----:R-:W-:Y:S04]  /*b170*/  HMMA.16816.F32.BF16 R4, R124, R20.reuse, R4 ;  /* 0x000000147c04723c */ /* 0x082fe80000041804 */
[----:B------:R-:W-:Y:S01]  /*b180*/  MUFU.EX2 R163, R182 ;  /* 0x000000b600a37308 */ /* 0x000fe20000000800 */
[C---:B------:R-:W-:Y:S02]  /*b190*/  FMUL.FTZ R114, R3.reuse, R114 ;  /* 0x0000007203727220 */ /* 0x040fe40000410000 */
[C---:B------:R-:W-:Y:S01]  /*b1a0*/  FMUL.FTZ R115, R3.reuse, R115 ;  /* 0x0000007303737220 */ /* 0x040fe20000410000 */
[C---:B------:R-:W-:Y:S04]  /*b1b0*/  HMMA.16816.F32.BF16 R8, R128.reuse, R20, R8 ;  /* 0x000000148008723c */ /* 0x040fe80000041808 */
[C---:B------:R-:W-:Y:S02]  /*b1c0*/  FMUL.FTZ R52, R116.reuse, R52 ;  /* 0x0000003474347220 */ /* 0x040fe40000410000 */
[C---:B------:R-:W-:Y:S01]  /*b1d0*/  FMUL.FTZ R53, R116.reuse, R53 ;  /* 0x0000003574357220 */ /* 0x040fe20000410000 */
[----:B------:R-:W-:Y:S01]  /*b1e0*/  MUFU.EX2 R162, R178 ;  /* 0x000000b200a27308 */ /* 0x000fe20000000800 */
[-C--:B------:R-:W-:Y:S04]  /*b1f0*/  HMMA.16816.F32.BF16 R16, R128, R22.reuse, R16 ;  /* 0x000000168010723c */ /* 0x080fe80000041810 */
[C---:B------:R-:W-:Y:S02]  /*b200*/  FMUL.FTZ R20, R116.reuse, R152 ;  /* 0x0000009874147220 */ /* 0x040fe40000410000 */
[C---:B------:R-:W-:Y:S02]  /*b210*/  FMUL.FTZ R21, R116.reuse, R153 ;  /* 0x0000009974157220 */ /* 0x040fe40000410000 */
[C---:B------:R-:W-:Y:S01]  /*b220*/  HMMA.16816.F32.BF16 R12, R124.reuse, R22, R12 ;  /* 0x000000167c0c723c */ /* 0x040fe2000004180c */
[----:B------:R-:W-:Y:S03]  /*b230*/  MUFU.EX2 R166, R177 ;  /* 0x000000b100a67308 */ /* 0x000fe60000000800 */
[C---:B------:R-:W-:Y:S02]  /*b240*/  FMUL.FTZ R54, R3.reuse, R54 ;  /* 0x0000003603367220 */ /* 0x040fe40000410000 */
[C---:B------:R-:W-:Y:S02]  /*b250*/  FMUL.FTZ R55, R3.reuse, R55 ;  /* 0x0000003703377220 */ /* 0x040fe40000410000 */
[C---:B------:R-:W-:Y:S03]  /*b260*/  FMUL.FTZ R22, R3.reuse, R154 ;  /* 0x0000009a03167220 */ /* 0x040fe60000410000 */
[----:B------:R-:W-:Y:S01]  /*b270*/  MUFU.EX2 R167, R176 ;  /* 0x000000b000a77308 */ /* 0x000fe20000000800 */
[C---:B------:R-:W-:Y:S02]  /*b280*/  FMUL.FTZ R23, R3.reuse, R155 ;  /* 0x0000009b03177220 */ /* 0x040fe40000410000 */
[C---:B------:R-:W-:Y:S02]  /*b290*/  FMUL.FTZ R64, R116.reuse, R64 ;  /* 0x0000004074407220 */ /* 0x040fe40000410000 */
[C---:B------:R-:W-:Y:S02]  /*b2a0*/  FMUL.FTZ R65, R116.reuse, R65 ;  /* 0x0000004174417220 */ /* 0x040fe40000410000 */
        /* <DEDUP_REMOVED lines=9> */
[C---:B------:R-:W-:Y:S02]  /*b340*/  FMUL.FTZ R71, R3.reuse, R71 ;  /* 0x0000004703477220 */ /* 0x040fe40000410000 */
[-C--:B------:R-:W-:Y:S04]  /*b350*/  HMMA.16816.F32.BF16 R36, R128, R134.reuse, R36 ;  /* 0x000000868024723c */ /* 0x080fe80000041824 */
[--C-:B------:R-:W-:Y:S01]  /*b360*/  FFMA.FTZ R0, R26, c[0x0][0x2d0], -R123.reuse ;  /* 0x0000b4001a007a23 */ /* 0x100fe2000001087b */
[----:B------:R-:W-:Y:S01]  /*b370*/  F2FP.BF16.PACK_AB R26, R216, R210 ;  /* 0x000000d2d81a723e */ /* 0x000fe200000010ff */
[C---:B------:R-:W-:Y:S02]  /*b380*/  FMUL.FTZ R80, R116.reuse, R80 ;  /* 0x0000005074507220 */ /* 0x040fe40000410000 */
[C---:B------:R-:W-:Y:S01]  /*b390*/  HMMA.16816.F32.BF16 R48, R124.reuse, R134, R48 ;  /* 0x000000867c30723c */ /* 0x040fe20000041830 */
[----:B------:R-:W1:Y:S01]  /*b3a0*/  LDSM.16.MT88.4 R132, [R185+0xc00] ;  /* 0x000c0000b984783b */ /* 0x000e620000004200 */
[----:B------:R3:W-:Y:S02]  /*b3b0*/  MUFU.EX2 R138, R0 ;  /* 0x00000000008a7308 */ /* 0x0007e40000000800 */
        /* <DEDUP_REMOVED lines=9> */
[--C-:B------:R-:W-:Y:S02]  /*b450*/  FFMA.FTZ R116, R42, c[0x0][0x2d0], -R123.reuse ;  /* 0x0000b4002a747a23 */ /* 0x100fe4000001087b */
[----:B---3--:R-:W-:Y:S01]  /*b460*/  FFMA.FTZ R0, R27, c[0x0][0x2d0], -R123 ;  /* 0x0000b4001b007a23 */ /* 0x008fe2000001087b */
[----:B------:R-:W-:Y:S01]  /*b470*/  F2FP.BF16.PACK_AB R27, R215, R209 ;  /* 0x000000d1d71b723e */ /* 0x000fe200000010ff */
[C---:B------:R-:W-:Y:S02]  /*b480*/  FMUL.FTZ R98, R3.reuse, R98 ;  /* 0x0000006203627220 */ /* 0x040fe40000410000 */
[----:B------:R-:W3:Y:S01]  /*b490*/  MUFU.EX2 R139, R0 ;  /* 0x00000000008b7308 */ /* 0x000ee20000000800 */
[----:B------:R-:W-:Y:S02]  /*b4a0*/  FMUL.FTZ R99, R3, R99 ;  /* 0x0000006303637220 */ /* 0x000fe40000410000 */
[----:B------:R-:W-:Y:S02]  /*b4b0*/  FADD.FTZ R3, R204, R41 ;  /* 0x00000029cc037221 */ /* 0x000fe40000010000 */
[----:B------:R-:W-:Y:S01]  /*b4c0*/  LDSM.16.MT88.4 R40, [R186+0x1000] ;  /* 0x00100000ba28783b */ /* 0x000fe20000004200 */
[----:B------:R-:W-:Y:S01]  /*b4d0*/  FADD.FTZ R24, R28, R24 ;  /* 0x000000181c187221 */ /* 0x000fe20000010000 */
[----:B--2---:R-:W-:Y:S01]  /*b4e0*/  F2FP.BF16.PACK_AB R28, R144, R140 ;  /* 0x0000008c901c723e */ /* 0x004fe200000010ff */
[----:B------:R-:W-:Y:S02]  /*b4f0*/  FADD.FTZ R136, R207, R3 ;  /* 0x00000003cf887221 */ /* 0x000fe40000010000 */
[----:B------:R-:W-:Y:S01]  /*b500*/  FADD.FTZ R137, R205, R24 ;  /* 0x00000018cd897221 */ /* 0x000fe20000010000 */
[-C--:B-1----:R-:W-:Y:S01]  /*b510*/  HMMA.16816.F32.BF16 R100, R124, R132.reuse, R100 ;  /* 0x000000847c64723c */ /* 0x082fe20000041864 */
[----:B------:R-:W-:Y:S02]  /*b520*/  MUFU.EX2 R116, R116 ;  /* 0x0000007400747308 */ /* 0x000fe40000000800 */
[----:B------:R-:W-:Y:S01]  /*b530*/  F2FP.BF16.PACK_AB R24, R143, R142 ;  /* 0x0000008e8f18723e */ /* 0x000fe200000010ff */
[----:B------:R-:W-:Y:S04]  /*b540*/  FADD.FTZ R3, R183, R2 ;  /* 0x00000002b7037221 */ /* 0x000fe80000010000 */
[C---:B------:R-:W-:Y:S04]  /*b550*/  HMMA.16816.F32.BF16 R104, R128.reuse, R132, R104 ;  /* 0x000000848068723c */ /* 0x040fe80000041868 */
[----:B------:R-:W-:Y:S01]  /*b560*/  FADD.FTZ R3, R140, R3 ;  /* 0x000000038c037221 */ /* 0x000fe20000010000 */
[----:B---3--:R-:W-:Y:S01]  /*b570*/  F2FP.BF16.PACK_AB R29, R139, R138 ;  /* 0x0000008a8b1d723e */ /* 0x008fe200000010ff */
[--C-:B------:R-:W-:Y:S01]  /*b580*/  FFMA.FTZ R0, R30, c[0x0][0x2d0], -R123.reuse ;  /* 0x0000b4001e007a23 */ /* 0x100fe2000001087b */
[----:B------:R-:W-:Y:S01]  /*b590*/  F2FP.BF16.PACK_AB R30, R211, R208 ;  /* 0x000000d0d31e723e */ /* 0x000fe200000010ff */
[-C--:B------:R-:W-:Y:S02]  /*b5a0*/  HMMA.16816.F32.BF16 R108, R128, R134.reuse, R108 ;  /* 0x00000086806c723c */ /* 0x080fe4000004186c */
[----:B------:R1:W-:Y:S06]  /*b5b0*/  MUFU.EX2 R206, R0 ;  /* 0x0000000000ce7308 */ /* 0x0003ec0000000800 */
[C---:B------:R-:W-:Y:S01]  /*b5c0*/  HMMA.16816.F32.BF16 R112, R124.reuse, R134, R112 ;  /* 0x000000867c70723c */ /* 0x040fe20000041870 */
[----:B------:R-:W2:Y:S03]  /*b5d0*/  LDSM.16.MT88.4 R132, [R186+0xc00] ;  /* 0x000c0000ba84783b */ /* 0x000ea60000004200 */
[--C-:B-1----:R-:W-:Y:S02]  /*b5e0*/  FFMA.FTZ R0, R31, c[0x0][0x2d0], -R123.reuse ;  /* 0x0000b4001f007a23 */ /* 0x102fe4000001087b */
[----:B------:R-:W-:Y:S02]  /*b5f0*/  FFMA.FTZ R123, R47, c[0x0][0x2d0], -R123 ;  /* 0x0000b4002f7b7a23 */ /* 0x000fe4000001087b */
[----:B------:R1:W3:Y:S01]  /*b600*/  MUFU.EX2 R203, R0 ;  /* 0x0000000000cb7308 */ /* 0x0002e20000000800 */
[-C--:B--2---:R-:W-:Y:S03]  /*b610*/  HMMA.16816.F32.BF16 R52, R124, R132.reuse, R52 ;  /* 0x000000847c34723c */ /* 0x084fe60000041834 */
[----:B-1----:R-:W-:Y:S01]  /*b620*/  FADD.FTZ R0, R44, R25 ;  /* 0x000000192c007221 */ /* 0x002fe20000010000 */
[----:B------:R-:W-:Y:S04]  /*b630*/  F2FP.BF16.PACK_AB R25, R145, R141 ;  /* 0x0000008d9119723e */ /* 0x000fe800000010ff */
[C---:B------:R-:W-:Y:S04]  /*b640*/  HMMA.16816.F32.BF16 R56, R128.reuse, R132, R56 ;  /* 0x000000848038723c */ /* 0x040fe80000041838 */
[----:B------:R-:W-:Y:S01]  /*b650*/  FADD.FTZ R2, R45, R0 ;  /* 0x000000002d027221 */ /* 0x000fe20000010000 */
[----:B---3--:R-:W-:Y:S01]  /*b660*/  F2FP.BF16.PACK_AB R31, R203, R206 ;  /* 0x000000cecb1f723e */ /* 0x008fe200000010ff */
[----:B------:R-:W-:Y:S01]  /*b670*/  LDSM.16.MT88.4 R44, [R185+0x1c00] ;  /* 0x001c0000b92c783b */ /* 0x000fe20000004200 */
[----:B------:R-:W-:Y:S01]  /*b680*/  FADD.FTZ R0, R142, R137 ;  /* 0x000000898e007221 */ /* 0x000fe20000010000 */
        /* <DEDUP_REMOVED lines=10> */
[C---:B------:R-:W-:Y:S08]  /*b730*/  HMMA.16816.F32.BF16 R88, R128.reuse, R132, R88 ;  /* 0x000000848058723c */ /* 0x040ff00000041858 */
[-C--:B------:R-:W-:Y:S01]  /*b740*/  HMMA.16816.F32.BF16 R92, R128, R134.reuse, R92 ;  /* 0x00000086805c723c */ /* 0x080fe2000004185c */
[----:B------:R-:W1:Y:S07]  /*b750*/  LDSM.16.MT88.4 R128, [R185+0x400] ;  /* 0x00040000b980783b */ /* 0x000e6e0000004200 */
[----:B------:R-:W-:Y:S01]  /*b760*/  HMMA.16816.F32.BF16 R96, R124, R134, R96 ;  /* 0x000000867c60723c */ /* 0x000fe20000041860 */
[----:B------:R-:W2:Y:S08]  /*b770*/  LDSM.16.MT88.4 R124, [R186+0x400] ;  /* 0x00040000ba7c783b */ /* 0x000eb00000004200 */
[----:B------:R-:W3:Y:S01]  /*b780*/  LDSM.16.MT88.4 R132, [R185+0x1000] ;  /* 0x00100000b984783b */ /* 0x000ee20000004200 */
        /* <DEDUP_REMOVED lines=21> */
[----:B------:R-:W-:Y:S02]  /*b8e0*/  FADD.FTZ R0, R144, R3 ;  /* 0x0000000390007221 */ /* 0x000fe40000010000 */
[----:B------:R-:W-:Y:S02]  /*b8f0*/  FADD.FTZ R3, R210, R42 ;  /* 0x0000002ad2037221 */ /* 0x000fe40000010000 */
[C---:B------:R-:W-:Y:S01]  /*b900*/  HMMA.16816.F32.BF16 R72, R28.reuse, R44, R72 ;  /* 0x0000002c1c48723c */ /* 0x040fe20000041848 */
[----:B------:R2:W3:Y:S03]  /*b910*/  MUFU.EX2 R45, R117 ;  /* 0x00000075002d7308 */ /* 0x0004e60000000800 */
[----:B------:R-:W-:Y:S02]  /*b920*/  FADD.FTZ R0, R208, R0 ;  /* 0x00000000d0007221 */ /* 0x000fe40000010000 */
[----:B------:R-:W-:Y:S02]  /*b930*/  FADD.FTZ R3, R216, R3 ;  /* 0x00000003d8037221 */ /* 0x000fe40000010000 */
[-C--:B------:R-:W-:Y:S03]  /*b940*/  HMMA.16816.F32.BF16 R76, R28, R46.reuse, R76 ;  /* 0x0000002e1c4c723c */ /* 0x080fe6000004184c */
[----:B------:R-:W4:Y:S01]  /*b950*/  MUFU.EX2 R44, R122 ;  /* 0x0000007a002c7308 */ /* 0x000f220000000800 */
[----:B------:R-:W-:Y:S04]  /*b960*/  FADD.FTZ R0, R211, R0 ;  /* 0x00000000d3007221 */ /* 0x000fe80000010000 */
[C---:B------:R-:W-:Y:S08]  /*b970*/  HMMA.16816.F32.BF16 R80, R24.reuse, R46, R80 ;  /* 0x0000002e1850723c */ /* 0x040ff00000041850 */
[-C--:B-1----:R-:W-:Y:S04]  /*b980*/  HMMA.16816.F32.BF16 R84, R24, R124.reuse, R84 ;  /* 0x0000007c1854723c */ /* 0x082fe80000041854 */
[----:B--2---:R-:W-:Y:S04]  /*b990*/  MOV R117, R118 ;  /* 0x0000007600757202 */ /* 0x004fe80000000f00 */
[C---:B------:R-:W-:Y:S08]  /*b9a0*/  HMMA.16816.F32.BF16 R88, R28.reuse, R124, R88 ;  /* 0x0000007c1c58723c */ /* 0x040ff00000041858 */
[-C--:B------:R-:W-:Y:S07]  /*b9b0*/  HMMA.16816.F32.BF16 R92, R28, R126.reuse, R92 ;  /* 0x0000007e1c5c723c */ /* 0x080fee000004185c */
[----:B------:R-:W-:Y:S01]  /*b9c0*/  FADD.FTZ R28, R141, R136 ;  /* 0x000000888d1c7221 */ /* 0x000fe20000010000 */
[----:B------:R-:W-:Y:S04]  /*b9d0*/  HMMA.16816.F32.BF16 R96, R24, R126, R96 ;  /* 0x0000007e1860723c */ /* 0x000fe80000041860 */
[----:B------:R-:W-:Y:S01]  /*b9e0*/  FADD.FTZ R41, R145, R28 ;  /* 0x0000001c91297221 */ /* 0x000fe20000010000 */
[----:B------:R-:W-:Y:S02]  /*b9f0*/  F2FP.BF16.PACK_AB R28, R164, R161 ;  /* 0x000000a1a41c723e */ /* 0x000fe400000010ff */
[----:B------:R-:W-:Y:S01]  /*ba00*/  F2FP.BF16.PACK_AB R24, R168, R163 ;  /* 0x000000a3a818723e */ /* 0x000fe200000010ff */
[----:B------:R-:W-:Y:S01]  /*ba10*/  FADD.FTZ R2, R209, R41 ;  /* 0x00000029d1027221 */ /* 0x000fe20000010000 */
[----:B------:R-:W-:Y:S03]  /*ba20*/  F2FP.BF16.PACK_AB R25, R166, R162 ;  /* 0x000000a2a619723e */ /* 0x000fe600000010ff */
[----:B------:R-:W-:Y:S01]  /*ba30*/  F2FP.BF16.PACK_AB R26, R179, R169 ;  /* 0x000000a9b31a723e */ /* 0x000fe200000010ff */
[----:B------:R-:W-:Y:S01]  /*ba40*/  FADD.FTZ R2, R215, R2 ;  /* 0x00000002d7027221 */ /* 0x000fe20000010000 */
[----:B------:R-:W-:Y:S02]  /*ba50*/  F2FP.BF16.PACK_AB R27, R170, R167 ;  /* 0x000000a7aa1b723e */ /* 0x000fe400000010ff */
[----:B------:R-:W-:Y:S02]  /*ba60*/  F2FP.BF16.PACK_AB R30, R160, R165 ;  /* 0x000000a5a01e723e */ /* 0x000fe400000010ff */
[----:B---3--:R-:W-:Y:S02]  /*ba70*/  F2FP.BF16.PACK_AB R29, R45, R116 ;  /* 0x000000742d1d723e */ /* 0x008fe400000010ff */
[----:B----4-:R-:W-:Y:S01]  /*ba80*/  F2FP.BF16.PACK_AB R31, R43, R44 ;  /* 0x0000002c2b1f723e */ /* 0x010fe200000010ff */
[-C--:B------:R-:W-:Y:S01]  /*ba90*/  HMMA.16816.F32.BF16 R144, R24, R148.reuse, R4 ;  /* 0x000000941890723c */ /* 0x080fe20000041804 */
[----:B------:R-:W1:Y:S07]  /*baa0*/  LDSM.16.MT88.4 R4, [R185+0x1400] ;  /* 0x00140000b904783b */ /* 0x000e6e0000004200 */
        /* <DEDUP_REMOVED lines=48> */
.L_x_3209:
[----:B------:R-:W-:Y:S05]  /*bdb0*/  BRA.DIV ~URZ, `(.L_x_3222) ;  /* 0x00007d527f007947 */ /* 0x000fea000b800000 */
[----:B------:R1:W2:Y:S02]  /*bdc0*/  SHFL.BFLY PT, R0, R206, 0x2, 0x1f ;  /* 0x0c401f00ce007f89 */ /* 0x0002a400000e0000 */
.L_x_3323:
        /* <DEDUP_REMOVED lines=15> */
.L_x_3324:
        /* <DEDUP_REMOVED lines=134> */
.L_x_3170:
        /* <DEDUP_REMOVED lines=17> */
.L_x_3225:
[----:B------:R-:W-:Y:S05]  /*c830*/  BSYNC B0 ;  /* 0x0000000000007941 */ /* 0x000fea0003800000 */
.L_x_3224:
[----:B------:R-:W-:Y:S01]  /*c840*/  PRMT R0, R0, 0x9910, RZ ;  /* 0x0000991000007816 */ /* 0x000fe200000000ff */
[----:B------:R-:W-:Y:S01]  /*c850*/  BSSY B1, `(.L_x_3226) ;  /* 0x00003a1000017945 */ /* 0x000fe20003800000 */
[----:B------:R-:W-:Y:S02]  /*c860*/  IMAD.MOV.U32 R74, RZ, RZ, R244 ;  /* 0x000000ffff4a7224 */ /* 0x000fe400078e00f4 */
[----:B------:R-:W-:-:S13]  /*c870*/  ISETP.NE.AND P0, PT, R0, RZ, PT ;  /* 0x000000ff0000720c */ /* 0x000fda0003f05270 */
[----:B------:R-:W-:Y:S05]  /*c880*/  @!P0 BRA `(.L_x_3227) ;  /* 0x00002d0000008947 */ /* 0x000fea0003800000 */
[----:B------:R-:W2:Y:S04]  /*c890*/  LDL R10, [R1+0x4] ;  /* 0x00000400010a7983 */ /* 0x000ea80000100800 */
[----:B------:R-:W3:Y:S04]  /*c8a0*/  LDL.LU R9, [R1+0x8] ;  /* 0x0000080001097983 */ /* 0x000ee80000300800 */
[----:B------:R-:W4:Y:S04]  /*c8b0*/  LDL R8, [R1] ;  /* 0x0000000001087983 */ /* 0x000f280000100800 */
        /* <DEDUP_REMOVED lines=120> */
.L_x_3228:
        /* <DEDUP_REMOVED lines=9> */
[----:B------:R1:W1:Y:S08]  /*d0d0*/  LDC.64 R6, c[0x0][R2+0x170] ;  /* 0x00005c0002067b82 */ /* 0x0002700000000a00 */
[----:B------:R1:W2:Y:S08]  /*d0e0*/  LDC.64 R14, c[0x0][R2+0x168] ;  /* 0x00005a00020e7b82 */ /* 0x0002b00000000a00 */
[----:B------:R1:W2:Y:S08]  /*d0f0*/  LDC.64 R16, c[0x0][R2+0x178] ;  /* 0x00005e0002107b82 */ /* 0x0002b00000000a00 */
[----:B------:R1:W2:Y:S02]  /*d100*/  LDC.64 R20, c[0x0][R2+0x160] ;  /* 0x0000580002147b82 */ /* 0x0002a40000000a00 */
[----:B-1----:R-:W-:-:S05]  /*d110*/  IMAD.MOV.U32 R2, RZ, RZ, c[0x0][0x4e8] ;  /* 0x00013a00ff027624 */ /* 0x002fca00078e00ff */
[----:B------:R-:W-:Y:S02]  /*d120*/  ISETP.NE.AND P2, PT, R2, 0x1, PT ;  /* 0x000000010200780c */ /* 0x000fe40003f45270 */
[----:B------:R-:W-:-:S05]  /*d130*/  SEL R2, R249, RZ, !P0 ;  /* 0x000000fff9027207 */ /* 0x000fca0004000000 */
[----:B------:R-:W-:Y:S01]  /*d140*/  IMAD R4, R7, R2, RZ ;  /* 0x0000000207047224 */ /* 0x000fe200078e02ff */
[----:B------:R-:W1:Y:S02]  /*d150*/  S2R R76, SR_TID.X ;  /* 0x00000000004c7919 */ /* 0x000e640000002100 */
[----:B-1----:R-:W-:-:S04]  /*d160*/  SHF.R.S32.HI R25, RZ, 0x1f, R76 ;  /* 0x0000001fff197819 */ /* 0x002fc8000001144c */
[----:B------:R-:W-:-:S04]  /*d170*/  LEA.HI R25, R25, R76, RZ, 0x5 ;  /* 0x0000004c19197211 */ /* 0x000fc800078f28ff */
[----:B------:R-:W-:-:S05]  /*d180*/  LOP3.LUT R25, R25, 0xffffffe0, RZ, 0xc0, !PT ;  /* 0xffffffe019197812 */ /* 0x000fca00078ec0ff */
[----:B------:R-:W-:Y:S01]  /*d190*/  IMAD.IADD R25, R76, 0x1, -R25 ;  /* 0x000000014c197824 */ /* 0x000fe200078e0a19 */
        /* <DEDUP_REMOVED lines=9> */
[----:B---3--:R-:W-:Y:S02]  /*d230*/  SEL R5, R18, RZ, P3 ;  /* 0x000000ff12057207 */ /* 0x008fe40001800000 */
        /* <DEDUP_REMOVED lines=96> */
.L_x_3325:
[----:B------:R-:W-:Y:S05]  /*d840*/  BRA.DIV ~URZ, `(.L_x_3231) ;  /* 0x000065c27f007947 */ /* 0x000fea000b800000 */
[----:B------:R3:W4:Y:S02]  /*d850*/  SHFL.IDX PT, R0, R12, RZ, 0x1c1f ;  /* 0x001c1fff0c007589 */ /* 0x00072400000e0000 */
.L_x_3326:
        /* <DEDUP_REMOVED lines=19> */
.L_x_3233:
[----:B------:R-:W-:Y:S05]  /*d990*/  BSYNC B0 ;  /* 0x0000000000007941 */ /* 0x000fea0003800000 */
.L_x_3232:
[----:B------:R-:W-:Y:S05]  /*d9a0*/  BRA.DIV ~URZ, `(.L_x_3234) ;  /* 0x000064d27f007947 */ /* 0x000fea000b800000 */
[----:B--2---:R2:W1:Y:S04]  /*d9b0*/  SHFL.IDX PT, R5, R10, 0x1, 0x1c1f ;  /* 0x003c1f000a057f89 */ /* 0x00446800000e0000 */
[----:B----4-:R2:W4:Y:S02]  /*d9c0*/  SHFL.IDX PT, R0, R12, 0x1, 0x1c1f ;  /* 0x003c1f000c007f89 */ /* 0x01052400000e0000 */
.L_x_3327:
        /* <DEDUP_REMOVED lines=19> */
.L_x_3236:
[----:B------:R-:W-:Y:S05]  /*db00*/  BSYNC B0 ;  /* 0x0000000000007941 */ /* 0x000fea0003800000 */
.L_x_3235:
[----:B------:R-:W-:Y:S05]  /*db10*/  BRA.DIV ~URZ, `(.L_x_3237) ;  /* 0x000064327f007947 */ /* 0x000fea000b800000 */
[----:B-1----:R1:W2:Y:S02]  /*db20*/  SHFL.IDX PT, R5, R10, 0x2, 0x1c1f ;  /* 0x005c1f000a057f89 */ /* 0x0022a400000e0000 */
.L_x_3328:
[----:B------:R-:W-:Y:S05]  /*db30*/  BRA.DIV ~URZ, `(.L_x_3238) ;  /* 0x000064827f007947 */ /* 0x000fea000b800000 */
[----:B----4-:R4:W1:Y:S02]  /*db40*/  SHFL.IDX PT, R0, R12, 0x2, 0x1c1f ;  /* 0x005c1f000c007f89 */ /* 0x01086400000e0000 */
.L_x_3329:
        /* <DEDUP_REMOVED lines=19> */
.L_x_3240:
[----:B------:R-:W-:Y:S05]  /*dc80*/  BSYNC B0 ;  /* 0x0000000000007941 */ /* 0x000fea0003800000 */
.L_x_3239:
[----:B------:R-:W-:Y:S05]  /*dc90*/  BRA.DIV ~URZ, `(.L_x_3241) ;  /* 0x000063927f007947 */ /* 0x000fea000b800000 */
[----:B-1----:R1:W3:Y:S04]  /*dca0*/  SHFL.IDX PT, R6, R10, 0x3, 0x1c1f ;  /* 0x007c1f000a067f89 */ /* 0x0022e800000e0000 */
[----:B------:R1:W4:Y:S02]  /*dcb0*/  SHFL.IDX PT, R0, R12, 0x3, 0x1c1f ;  /* 0x007c1f000c007f89 */ /* 0x00032400000e0000 */
.L_x_3330:
[----:B------:R-:W-:-:S04]  /*dcc0*/  IADD3 R2, R11, 0x60, RZ ;  /* 0x000000600b027810 */ /* 0x000fc80007ffe0ff */
[----:B------:R-:W-:-:S13]  /*dcd0*/  ISETP.GE.AND P0, PT, R2, R4, PT ;  /* 0x000000040200720c */ /* 0x000fda0003f06270 */
[----:B------:R-:W-:Y:S05]  /*dce0*/  @P0 BRA `(.L_x_3242) ;  /* 0x0000257000000947 */ /* 0x000fea0003800000 */
[----:B------:R-:W-:Y:S02]  /*dcf0*/  ISETP.GE.AND P1, PT, R202, c[0x0][0x3c8], PT ;  /* 0x0000f200ca007a0c */ /* 0x000fe40003f26270 */
[----:B------:R-:W-:Y:S02]  /*dd00*/  ISETP.GE.AND P0, PT, R225, c[0x0][0x3c8], PT ;  /* 0x0000f200e1007a0c */ /* 0x000fe40003f06270 */
[----:B------:R-:W-:Y:S02]  /*dd10*/  SHF.R.S32.HI R8, RZ, 0x1f, R202 ;  /* 0x0000001fff087819 */ /* 0x000fe400000114ca */
[----:B------:R-:W-:-:S07]  /*dd20*/  SHF.R.S32.HI R7, RZ, 0x1f, R225 ;  /* 0x0000001fff077819 */ /* 0x000fce00000114e1 */
[CC--:B----4-:R-:W-:Y:S02]  /*dd30*/  @!P1 LEA R4, P3, R202.reuse, R0.reuse, 0x1 ;  /* 0x00000000ca049211 */ /* 0x0d0fe400078608ff */
[C---:B------:R-:W-:Y:S02]  /*dd40*/  @!P0 LEA R2, P2, R225.reuse, R0, 0x1 ;  /* 0x00000000e1028211 */ /* 0x040fe400078408ff */
        /* <DEDUP_REMOVED lines=11> */
.L_x_3229:
        /* <DEDUP_REMOVED lines=33> */
.L_x_3331:
[----:B------:R-:W-:Y:S05]  /*e010*/  BRA.DIV ~URZ, `(.L_x_3244) ;  /* 0x000061527f007947 */ /* 0x000fea000b800000 */
[----:B------:R3:W4:Y:S02]  /*e020*/  SHFL.IDX PT, R0, R12, RZ, 0x1c1f ;  /* 0x001c1fff0c007589 */ /* 0x00072400000e0000 */
.L_x_3332:
        /* <DEDUP_REMOVED lines=61> */
[----:B------:R-:W-:-:S02]  /*e400*/  SHF.R.S32.HI R13, RZ, 0x1f, R13 ;  /* 0x0000001fff0d7819 */ /* 0x000fc4000001140d */
        /* <DEDUP_REMOVED lines=12> */
[C---:B----4-:R-:W-:Y:S02]  /*e4d0*/  @!P3 LEA R6, P1, R11.reuse, R0, 0x2 ;  /* 0x000000000b06b211 */ /* 0x050fe400078210ff */
[----:B------:R-:W-:Y:S01]  /*e4e0*/  SHF.R.S32.HI R10, RZ, 0x1f, R252 ;  /* 0x0000001fff0a7819 */ /* 0x000fe200000114fc */
[----:B------:R4:W-:Y:S01]  /*e4f0*/  @!P6 ST.E.64 [R8.64], R168 ;  /* 0x000000a80800e985 */ /* 0x0009e2000c101b06 */
[----:B------:R-:W-:-:S05]  /*e500*/  @!P3 LEA.HI.X R7, R11, R4, R13, 0x2, P1 ;  /* 0x000000040b07b211 */ /* 0x000fca00008f140d */
[----:B------:R4:W-:Y:S01]  /*e510*/  @!P3 ST.E.64 [R6.64], R166 ;  /* 0x000000a60600b985 */ /* 0x0009e2000c101b06 */
[----:B--2---:R-:W-:-:S04]  /*e520*/  @!P2 LEA R2, P1, R252, R0, 0x2 ;  /* 0x00000000fc02a211 */ /* 0x004fc800078210ff */
[----:B------:R-:W-:-:S05]  /*e530*/  @!P2 LEA.HI.X R3, R252, R4, R10, 0x2, P1 ;  /* 0x00000004fc03a211 */ /* 0x000fca00008f140a */
[----:B------:R4:W-:Y:S04]  /*e540*/  @!P2 ST.E.64 [R2.64], R84 ;  /* 0x000000540200a985 */ /* 0x0009e8000c101b06 */
.L_x_3246:
[----:B------:R-:W-:Y:S05]  /*e550*/  BSYNC B0 ;  /* 0x0000000000007941 */ /* 0x000fea0003800000 */
.L_x_3245:
[----:B------:R-:W-:Y:S05]  /*e560*/  BRA.DIV ~URZ, `(.L_x_3247) ;  /* 0x00005c727f007947 */ /* 0x000fea000b800000 */
[----:B--2---:R2:W1:Y:S04]  /*e570*/  SHFL.IDX PT, R4, R5, 0x1, 0x1c1f ;  /* 0x003c1f0005047f89 */ /* 0x00446800000e0000 */
[----:B----4-:R2:W4:Y:S02]  /*e580*/  SHFL.IDX PT, R0, R12, 0x1, 0x1c1f ;  /* 0x003c1f000c007f89 */ /* 0x01052400000e0000 */
.L_x_3333:
        /* <DEDUP_REMOVED lines=27> */
[----:B------:R-:W-:-:S04]  /*e740*/  IADD3 R16, R243, 0x30, RZ ;  /* 0x00000030f3107810 */ /* 0x000fc80007ffe0ff */
[----:B------:R-:W-:Y:S02]  /*e750*/  SHF.R.S32.HI R16, RZ, 0x1f, R16 ;  /* 0x0000001fff107819 */ /* 0x000fe40000011410 */
[----:B-1----:R-:W-:-:S04]  /*e760*/  @!P1 LEA R2, P3, R13, R0, 0x2 ;  /* 0x000000000d029211 */ /* 0x002fc800078610ff */
[----:B------:R-:W-:Y:S02]  /*e770*/  @!P1 LEA.HI.X R3, R13, R4, R14, 0x2, P3 ;  /* 0x000000040d039211 */ /* 0x000fe400018f140e */
[C---:B------:R-:W-:Y:S02]  /*e780*/  IADD3 R14, R243.reuse, 0x30, RZ ;  /* 0x00000030f30e7810 */ /* 0x040fe40007ffe0ff */
[----:B------:R-:W-:Y:S01]  /*e790*/  IADD3 R13, R243, 0x28, RZ ;  /* 0x00000028f30d7810 */ /* 0x000fe20007ffe0ff */
[----:B------:R1:W-:Y:S01]  /*e7a0*/  @!P1 ST.E.64 [R2.64], R150 ;  /* 0x0000009602009985 */ /* 0x0003e2000c101b06 */
[C---:B----4-:R-:W-:Y:S02]  /*e7b0*/  @!P0 LEA R6, P3, R9.reuse, R0, 0x2 ;  /* 0x0000000009068211 */ /* 0x050fe400078610ff */
[----:B------:R-:W-:Y:S02]  /*e7c0*/  ISETP.GE.AND P1, PT, R14, c[0x0][0x3c8], PT ;  /* 0x0000f2000e007a0c */ /* 0x000fe40003f26270 */
[----:B------:R-:W-:-:S02]  /*e7d0*/  @!P0 LEA.HI.X R7, R9, R4, R10, 0x2, P3 ;  /* 0x0000000409078211 */ /* 0x000fc400018f140a */
[C---:B------:R-:W-:Y:S02]  /*e7e0*/  IADD3 R9, R243.reuse, 0x20, RZ ;  /* 0x00000020f3097810 */ /* 0x040fe40007ffe0ff */
[----:B------:R-:W-:Y:S01]  /*e7f0*/  IADD3 R10, R243, 0x38, RZ ;  /* 0x00000038f30a7810 */ /* 0x000fe20007ffe0ff */
[----:B------:R4:W-:Y:S01]  /*e800*/  @!P0 ST.E.64 [R6.64], R96 ;  /* 0x0000006006008985 */ /* 0x0009e2000c101b06 */
[----:B------:R-:W-:Y:S02]  /*e810*/  SHF.R.S32.HI R9, RZ, 0x1f, R9 ;  /* 0x0000001fff097819 */ /* 0x000fe40000011409 */
[----:B------:R-:W-:Y:S02]  /*e820*/  ISETP.GE.AND P0, PT, R10, c[0x0][0x3c8], PT ;  /* 0x0000f2000a007a0c */ /* 0x000fe40003f06270 */
[----:B------:R-:W-:Y:S02]  /*e830*/  SHF.R.S32.HI R13, RZ, 0x1f, R13 ;  /* 0x0000001fff0d7819 */ /* 0x000fe4000001140d */
[----:B-1----:R-:W-:-:S04]  /*e840*/  @!P2 LEA R2, P3, R8, R0, 0x2 ;  /* 0x000000000802a211 */ /* 0x002fc800078610ff */
[----:B------:R-:W-:Y:S02]  /*e850*/  @!P2 LEA.HI.X R3, R8, R4, R9, 0x2, P3 ;  /* 0x000000040803a211 */ /* 0x000fe400018f1409 */
[----:B------:R-:W-:-:S03]  /*e860*/  @!P6 LEA R8, P3, R11, R0, 0x2 ;  /* 0x000000000b08e211 */ /* 0x000fc600078610ff */
[----:B------:R1:W-:Y:S01]  /*e870*/  @!P2 ST.E.64 [R2.64], R102 ;  /* 0x000000660200a985 */ /* 0x0003e2000c101b06 */
[----:B------:R-:W-:Y:S02]  /*e880*/  @!P6 LEA.HI.X R9, R11, R4, R13, 0x2, P3 ;  /* 0x000000040b09e211 */ /* 0x000fe400018f140d */
[----:B------:R-:W-:Y:S02]  /*e890*/  ISETP.GE.AND P3, PT, R15, c[0x0][0x3c8], PT ;  /* 0x0000f2000f007a0c */ /* 0x000fe40003f66270 */
[----:B----4-:R-:W-:Y:S01]  /*e8a0*/  @!P1 LEA R6, P2, R14, R0, 0x2 ;  /* 0x000000000e069211 */ /* 0x010fe200078410ff */
[----:B------:R4:W-:Y:S01]  /*e8b0*/  @!P6 ST.E.64 [R8.64], R114 ;  /* 0x000000720800e985 */ /* 0x0009e2000c101b06 */
[C---:B------:R-:W-:Y:S02]  /*e8c0*/  IADD3 R11, R243.reuse, 0x38, RZ ;  /* 0x00000038f30b7810 */ /* 0x040fe40007ffe0ff */
[----:B------:R-:W-:Y:S02]  /*e8d0*/  IADD3 R13, R243, 0x48, RZ ;  /* 0x00000048f30d7810 */ /* 0x000fe40007ffe0ff */
[----:B------:R-:W-:-:S02]  /*e8e0*/  SHF.R.S32.HI R11, RZ, 0x1f, R11 ;  /* 0x0000001fff0b7819 */ /* 0x000fc4000001140b */
[----:B------:R-:W-:Y:S02]  /*e8f0*/  @!P1 LEA.HI.X R7, R14, R4, R16, 0x2, P2 ;  /* 0x000000040e079211 */ /* 0x000fe400010f1410 */
[----:B------:R-:W-:Y:S02]  /*e900*/  ISETP.GE.AND P2, PT, R13, c[0x0][0x3c8], PT ;  /* 0x0000f2000d007a0c */ /* 0x000fe40003f46270 */
[C---:B------:R-:W-:Y:S01]  /*e910*/  IADD3 R16, R243.reuse, 0x40, RZ ;  /* 0x00000040f3107810 */ /* 0x040fe20007ffe0ff */
[----:B------:R5:W-:Y:S01]  /*e920*/  @!P1 ST.E.64 [R6.64], R112 ;  /* 0x0000007006009985 */ /* 0x000be2000c101b06 */
[----:B------:R-:W-:Y:S02]  /*e930*/  IADD3 R14, R243, 0x50, RZ ;  /* 0x00000050f30e7810 */ /* 0x000fe40007ffe0ff */
[----:B------:R-:W-:Y:S02]  /*e940*/  SHF.R.S32.HI R16, RZ, 0x1f, R16 ;  /* 0x0000001fff107819 */ /* 0x000fe40000011410 */
[----:B------:R-:W-:-:S02]  /*e950*/  ISETP.GE.AND P1, PT, R14, c[0x0][0x3c8], PT ;  /* 0x0000f2000e007a0c */ /* 0x000fc40003f26270 */
[----:B-1----:R-:W-:-:S04]  /*e960*/  @!P0 LEA R2, P6, R10, R0, 0x2 ;  /* 0x000000000a028211 */ /* 0x002fc800078c10ff */
[----:B------:R-:W-:Y:S02]  /*e970*/  @!P0 LEA.HI.X R3, R10, R4, R11, 0x2, P6 ;  /* 0x000000040a038211 */ /* 0x000fe400030f140b */
[----:B------:R-:W-:-:S03]  /*e980*/  @!P3 LEA R10, P6, R15, R0, 0x2 ;  /* 0x000000000f0ab211 */ /* 0x000fc600078c10ff */
[----:B------:R1:W-:Y:S01]  /*e990*/  @!P0 ST.E.64 [R2.64], R122 ;  /* 0x0000007a02008985 */ /* 0x0003e2000c101b06 */
[----:B------:R-:W-:Y:S02]  /*e9a0*/  @!P3 LEA.HI.X R11, R15, R4, R16, 0x2, P6 ;  /* 0x000000040f0bb211 */ /* 0x000fe400030f1410 */
[----:B------:R-:W-:Y:S02]  /*e9b0*/  IADD3 R16, R243, 0x48, RZ ;  /* 0x00000048f3107810 */ /* 0x000fe40007ffe0ff */
[----:B------:R-:W-:Y:S01]  /*e9c0*/  ISETP.GE.AND P0, PT, R252, c[0x0][0x3c8], PT ;  /* 0x0000f200fc007a0c */ /* 0x000fe20003f06270 */
[----:B------:R2:W-:Y:S01]  /*e9d0*/  @!P3 ST.E.64 [R10.64], R158 ;  /* 0x0000009e0a00b985 */ /* 0x0005e2000c101b06 */
[----:B------:R-:W-:Y:S02]  /*e9e0*/  SHF.R.S32.HI R16, RZ, 0x1f, R16 ;  /* 0x0000001fff107819 */ /* 0x000fe40000011410 */
[----:B----4-:R-:W-:Y:S02]  /*e9f0*/  @!P2 LEA R8, P6, R13, R0, 0x2 ;  /* 0x000000000d08a211 */ /* 0x010fe400078c10ff */
[----:B------:R-:W-:-:S02]  /*ea00*/  IADD3 R15, R243, 0x50, RZ ;  /* 0x00000050f30f7810 */ /* 0x000fc40007ffe0ff */
[----:B------:R-:W-:Y:S02]  /*ea10*/  @!P2 LEA.HI.X R9, R13, R4, R16, 0x2, P6 ;  /* 0x000000040d09a211 */ /* 0x000fe400030f1410 */
[----:B------:R-:W-:Y:S02]  /*ea20*/  SHF.R.S32.HI R15, RZ, 0x1f, R15 ;  /* 0x0000001fff0f7819 */ /* 0x000fe4000001140f */
[C---:B-----5:R-:W-:Y:S01]  /*ea30*/  @!P1 LEA R6, P6, R14.reuse, R0, 0x2 ;  /* 0x000000000e069211 */ /* 0x060fe200078c10ff */
[----:B------:R2:W-:Y:S01]  /*ea40*/  @!P2 ST.E.64 [R8.64], R154 ;  /* 0x0000009a0800a985 */ /* 0x0005e2000c101b06 */
[----:B------:R-:W-:Y:S02]  /*ea50*/  SHF.R.S32.HI R13, RZ, 0x1f, R252 ;  /* 0x0000001fff0d7819 */ /* 0x000fe400000114fc */
[----:B------:R-:W-:-:S05]  /*ea60*/  @!P1 LEA.HI.X R7, R14, R4, R15, 0x2, P6 ;  /* 0x000000040e079211 */ /* 0x000fca00030f140f */
[----:B------:R2:W-:Y:S01]  /*ea70*/  @!P1 ST.E.64 [R6.64], R82 ;  /* 0x0000005206009985 */ /* 0x0005e2000c101b06 */
[----:B-1----:R-:W-:-:S04]  /*ea80*/  @!P0 LEA R2, P6, R252, R0, 0x2 ;  /* 0x00000000fc028211 */ /* 0x002fc800078c10ff */
[----:B------:R-:W-:-:S05]  /*ea90*/  @!P0 LEA.HI.X R3, R252, R4, R13, 0x2, P6 ;  /* 0x00000004fc038211 */ /* 0x000fca00030f140d */
[----:B------:R2:W-:Y:S04]  /*eaa0*/  @!P0 ST.E.64 [R2.64], R80 ;  /* 0x0000005002008985 */ /* 0x0005e8000c101b06 */
.L_x_3249:
[----:B------:R-:W-:Y:S05]  /*eab0*/  BSYNC B0 ;  /* 0x0000000000007941 */ /* 0x000fea0003800000 */
.L_x_3248:
[----:B------:R-:W-:Y:S05]  /*eac0*/  BRA.DIV ~URZ, `(.L_x_3250) ;  /* 0x000057e27f007947 */ /* 0x000fea000b800000 */
[----:B-1----:R1:W2:Y:S02]  /*ead0*/  SHFL.IDX PT, R4, R5, 0x2, 0x1c1f ;  /* 0x005c1f0005047f89 */ /* 0x0022a400000e0000 */
.L_x_3334:
[----:B------:R-:W-:Y:S05]  /*eae0*/  BRA.DIV ~URZ, `(.L_x_3251) ;  /* 0x000058327f007947 */ /* 0x000fea000b800000 */
[----:B----4-:R4:W1:Y:S02]  /*eaf0*/  SHFL.IDX PT, R0, R12, 0x2, 0x1c1f ;  /* 0x005c1f000c007f89 */ /* 0x01086400000e0000 */
.L_x_3335:
[----:B------:R-:W-:Y:S01]  /*eb00*/  BSSY B0, `(.L_x_3252) ;  /* 0x0000052000007945 */ /* 0x000fe20003800000 */
[----:B------:R-:W-:Y:S05]  /*eb10*/  @P4 BRA `(.L_x_3253) ;  /* 0x0000050000004947 */ /* 0x000fea0003800000 */
[C---:B--2---:R-:W-:Y:S02]  /*eb20*/  IADD3 R6, R243.reuse, 0x8, RZ ;  /* 0x00000008f3067810 */ /* 0x044fe40007ffe0ff */
[C---:B------:R-:W-:Y:S02]  /*eb30*/  ISETP.GE.AND P0, PT, R243.reuse, c[0x0][0x3c8], PT ;  /* 0x0000f200f3007a0c */ /* 0x040fe40003f06270 */
        /* <DEDUP_REMOVED lines=10> */
[CC--:B------:R-:W-:Y:S02]  /*ebe0*/  @!P0 LEA.HI.X R3, R243.reuse, R4.reuse, R11, 0x2, P6 ;  /* 0x00000004f3038211 */ /* 0x0c0fe400030f140b */
        /* <DEDUP_REMOVED lines=20> */
[----:B------:R-:W-:Y:S02]  /*ed30*/  SHF.R.S32.HI R17, RZ, 0x1f, R17 ;  /* 0x0000001fff117819 */ /* 0x000fe40000011411 */
        /* <DEDUP_REMOVED lines=24> */
[----:B------:R-:W-:Y:S02]  /*eec0*/  SHF.R.S32.HI R11, RZ, 0x1f, R11 ;  /* 0x0000001fff0b7819 */ /* 0x000fe4000001140b */
[----:B------:R-:W-:Y:S02]  /*eed0*/  IADD3 R15, R243, 0x40, RZ ;  /* 0x00000040f30f7810 */ /* 0x000fe40007ffe0ff */
[----:B------:R-:W-:Y:S02]  /*eee0*/  ISETP.GE.AND P0, PT, R252, c[0x0][0x3c8], PT ;  /* 0x0000f200fc007a0c */ /* 0x000fe40003f06270 */
[----:B------:R-:W-:-:S02]  /*eef0*/  SHF.R.S32.HI R15, RZ, 0x1f, R15 ;  /* 0x0000001fff0f7819 */ /* 0x000fc4000001140f */
[----:B-1----:R-:W-:-:S04]  /*ef00*/  @!P4 LEA R2, P6, R10, R0, 0x2 ;  /* 0x000000000a02c211 */ /* 0x002fc800078c10ff */
[----:B------:R-:W-:Y:S02]  /*ef10*/  @!P4 LEA.HI.X R3, R10, R4, R11, 0x2, P6 ;  /* 0x000000040a03c211 */ /* 0x000fe400030f140b */
[----:B------:R-:W-:-:S03]  /*ef20*/  @!P3 LEA R10, P6, R13, R0, 0x2 ;  /* 0x000000000d0ab211 */ /* 0x000fc600078c10ff */
[----:B------:R1:W-:Y:S01]  /*ef30*/  @!P4 ST.E.64 [R2.64], R52 ;  /* 0x000000340200c985 */ /* 0x0003e2000c101b06 */
[----:B------:R-:W-:Y:S02]  /*ef40*/  @!P3 LEA.HI.X R11, R13, R4, R15, 0x2, P6 ;  /* 0x000000040d0bb211 */ /* 0x000fe400030f140f */
[-C--:B------:R-:W-:Y:S02]  /*ef50*/  @!P2 LEA R8, P4, R16, R0.reuse, 0x2 ;  /* 0x000000001008a211 */ /* 0x080fe400078810ff */
[----:B------:R-:W-:Y:S01]  /*ef60*/  IADD3 R15, R243, 0x50, RZ ;  /* 0x00000050f30f7810 */ /* 0x000fe20007ffe0ff */
[----:B------:R3:W-:Y:S01]  /*ef70*/  @!P3 ST.E.64 [R10.64], R72 ;  /* 0x000000480a00b985 */ /* 0x0007e2000c101b06 */
[----:B--2---:R-:W-:Y:S02]  /*ef80*/  @!P1 LEA R6, P6, R14, R0, 0x2 ;  /* 0x000000000e069211 */ /* 0x004fe400078c10ff */
[----:B------:R-:W-:Y:S02]  /*ef90*/  SHF.R.S32.HI R15, RZ, 0x1f, R15 ;  /* 0x0000001fff0f7819 */ /* 0x000fe4000001140f */
[----:B------:R-:W-:-:S02]  /*efa0*/  @!P2 LEA.HI.X R9, R16, R4, R17, 0x2, P4 ;  /* 0x000000041009a211 */ /* 0x000fc400020f1411 */
[----:B------:R-:W-:Y:S02]  /*efb0*/  SHF.R.S32.HI R13, RZ, 0x1f, R252 ;  /* 0x0000001fff0d7819 */ /* 0x000fe400000114fc */
[----:B------:R-:W-:Y:S01]  /*efc0*/  @!P1 LEA.HI.X R7, R14, R4, R15, 0x2, P6 ;  /* 0x000000040e079211 */ /* 0x000fe200030f140f */
[----:B------:R3:W-:Y:S04]  /*efd0*/  @!P2 ST.E.64 [R8.64], R68 ;  /* 0x000000440800a985 */ /* 0x0007e8000c101b06 */
[----:B------:R3:W-:Y:S01]  /*efe0*/  @!P1 ST.E.64 [R6.64], R56 ;  /* 0x0000003806009985 */ /* 0x0007e2000c101b06 */
[----:B-1----:R-:W-:-:S04]  /*eff0*/  @!P0 LEA R2, P4, R252, R0, 0x2 ;  /* 0x00000000fc028211 */ /* 0x002fc800078810ff */
[----:B------:R-:W-:-:S05]  /*f000*/  @!P0 LEA.HI.X R3, R252, R4, R13, 0x2, P4 ;  /* 0x00000004fc038211 */ /* 0x000fca00020f140d */
[----:B------:R3:W-:Y:S04]  /*f010*/  @!P0 ST.E.64 [R2.64], R28 ;  /* 0x0000001c02008985 */ /* 0x0007e8000c101b06 */
.L_x_3253:
[----:B------:R-:W-:Y:S05]  /*f020*/  BSYNC B0 ;  /* 0x0000000000007941 */ /* 0x000fea0003800000 */
.L_x_3252:
[----:B------:R-:W-:Y:S05]  /*f030*/  BRA.DIV ~URZ, `(.L_x_3254) ;  /* 0x000053527f007947 */ /* 0x000fea000b800000 */
[----:B--2---:R2:W3:Y:S04]  /*f040*/  SHFL.IDX PT, R4, R5, 0x3, 0x1c1f ;  /* 0x007c1f0005047f89 */ /* 0x0044e800000e0000 */
[----:B-1----:R2:W1:Y:S02]  /*f050*/  SHFL.IDX PT, R0, R12, 0x3, 0x1c1f ;  /* 0x007c1f000c007f89 */ /* 0x00246400000e0000 */
.L_x_3336:
[----:B------:R-:W-:Y:S05]  /*f060*/  @P5 BRA `(.L_x_3242) ;  /* 0x000011f000005947 */ /* 0x000fea0003800000 */
[C---:B---3--:R-:W-:Y:S02]  /*f070*/  IADD3 R8, R243.reuse, 0x8, RZ ;  /* 0x00000008f3087810 */ /* 0x048fe40007ffe0ff */
[C---:B------:R-:W-:Y:S02]  /*f080*/  ISETP.GE.AND P4, PT, R243.reuse, c[0x0][0x3c8], PT ;  /* 0x0000f200f3007a0c */ /* 0x040fe40003f86270 */
        /* <DEDUP_REMOVED lines=14> */
[C---:B------:R-:W-:Y:S01]  /*f170*/  IADD3 R16, R243.reuse, 0x10, RZ ;  /* 0x00000010f3107810 */ /* 0x040fe20007ffe0ff */
        /* <DEDUP_REMOVED lines=20> */
[----:B--2---:R-:W-:Y:S02]  /*f2c0*/  @!P0 LEA R2, P3, R5, R0, 0x2 ;  /* 0x0000000005028211 */ /* 0x004fe400078610ff */
        /* <DEDUP_REMOVED lines=12> */
[C---:B--2---:R-:W-:Y:S02]  /*f390*/  @!P5 LEA R2, P6, R10.reuse, R0, 0x2 ;  /* 0x000000000a02d211 */ /* 0x044fe400078c10ff */
[----:B------:R-:W-:Y:S01]  /*f3a0*/  IADD3 R14, R243, 0x38, RZ ;  /* 0x00000038f30e7810 */ /* 0x000fe20007ffe0ff */
[----:B------:R1:W-:Y:S01]  /*f3b0*/  @!P4 ST.E.64 [R6.64], R46 ;  /* 0x0000002e0600c985 */ /* 0x0003e2000c101b06 */
[----:B------:R-:W-:Y:S02]  /*f3c0*/  ISETP.GE.AND P0, PT, R5, c[0x0][0x3c8], PT ;  /* 0x0000f20005007a0c */ /* 0x000fe40003f06270 */
[----:B------:R-:W-:Y:S02]  /*f3d0*/  @!P5 LEA.HI.X R3, R10, R4, R11, 0x2, P6 ;  /* 0x000000040a03d211 */ /* 0x000fe400030f140b */
[----:B------:R-:W-:-:S02]  /*f3e0*/  @!P3 LEA R10, P4, R12, R0, 0x2 ;  /* 0x000000000c0ab211 */ /* 0x000fc400078810ff */
[----:B------:R-:W-:Y:S01]  /*f3f0*/  SHF.R.S32.HI R14, RZ, 0x1f, R14 ;  /* 0x0000001fff0e7819 */ /* 0x000fe2000001140e */
[----:B------:R2:W-:Y:S01]  /*f400*/  @!P5 ST.E.64 [R2.64], R50 ;  /* 0x000000320200d985 */ /* 0x0005e2000c101b06 */
[C---:B------:R-:W-:Y:S02]  /*f410*/  IADD3 R16, R243.reuse, 0x40, RZ ;  /* 0x00000040f3107810 */ /* 0x040fe40007ffe0ff */
        /* <DEDUP_REMOVED lines=14> */
[----:B------:R-:W-:-:S05]  /*f500*/  @!P0 LEA.HI.X R3, R5, R4, R12, 0x2, P4 ;  /* 0x0000000405038211 */ /* 0x000fca00020f140c */
        /* <DEDUP_REMOVED lines=8> */
.L_x_3227:
        /* <DEDUP_REMOVED lines=22> */
.L_x_3255:
        /* <DEDUP_REMOVED lines=57> */
.L_x_3257:
[----:B------:R-:W-:Y:S05]  /*fa80*/  BSYNC B0 ;  /* 0x0000000000007941 */ /* 0x000fea0003800000 */
.L_x_3256:
        /* <DEDUP_REMOVED lines=34> */
.L_x_3337:
[----:B------:R-:W-:Y:S05]  /*fcb0*/  BRA.DIV ~URZ, `(.L_x_3259) ;  /* 0x000048127f007947 */ /* 0x000fea000b800000 */
[----:B------:R3:W4:Y:S02]  /*fcc0*/  SHFL.IDX PT, R0, R12, RZ, 0x1c1f ;  /* 0x001c1fff0c007589 */ /* 0x00072400000e0000 */
.L_x_3338:
        /* <DEDUP_REMOVED lines=20> */
.L_x_3261:
[----:B------:R-:W-:Y:S05]  /*fe10*/  BSYNC B0 ;  /* 0x0000000000007941 */ /* 0x000fea0003800000 */
.L_x_3260:
[----:B------:R-:W-:Y:S05]  /*fe20*/  BRA.DIV ~URZ, `(.L_x_3262) ;  /* 0x000047127f007947 */ /* 0x000fea000b800000 */
[----:B--2---:R2:W1:Y:S04]  /*fe30*/  SHFL.IDX PT, R4, R5, 0x1, 0x1c1f ;  /* 0x003c1f0005047f89 */ /* 0x00446800000e0000 */
[----:B----4-:R2:W4:Y:S02]  /*fe40*/  SHFL.IDX PT, R0, R12, 0x1, 0x1c1f ;  /* 0x003c1f000c007f89 */ /* 0x01052400000e0000 */
.L_x_3339:
        /* <DEDUP_REMOVED lines=19> */
.L_x_3264:
[----:B------:R-:W-:Y:S05]  /*ff80*/  BSYNC B0 ;  /* 0x0000000000007941 */ /* 0x000fea0003800000 */
.L_x_3263:
[----:B------:R-:W-:Y:S05]  /*ff90*/  BRA.DIV ~URZ, `(.L_x_3265) ;  /* 0x000046727f007947 */ /* 0x000fea000b800000 */
[----:B-1----:R1:W2:Y:S02]  /*ffa0*/  SHFL.IDX PT, R4, R5, 0x2, 0x1c1f ;  /* 0x005c1f0005047f89 */ /* 0x0022a400000e0000 */
.L_x_3340:
[----:B------:R-:W-:Y:S05]  /*ffb0*/  BRA.DIV ~URZ, `(.L_x_3266) ;  /* 0x000046c27f007947 */ /* 0x000fea000b800000 */
[----:B----4-:R4:W1:Y:S02]  /*ffc0*/  SHFL.IDX PT, R0, R12, 0x2, 0x1c1f ;  /* 0x005c1f000c007f89 */ /* 0x01086400000e0000 */
.L_x_3341:
        /* <DEDUP_REMOVED lines=19> */
.L_x_3268:
[----:B------:R-:W-:Y:S05]  /*10100*/  BSYNC B0 ;  /* 0x0000000000007941 */ /* 0x000fea0003800000 */
.L_x_3267:
[----:B------:R-:W-:Y:S05]  /*10110*/  BRA.DIV ~URZ, `(.L_x_3269) ;  /* 0x000045d27f007947 */ /* 0x000fea000b800000 */
[----:B--2---:R2:W3:Y:S04]  /*10120*/  SHFL.IDX PT, R4, R5, 0x3, 0x1c1f ;  /* 0x007c1f0005047f89 */ /* 0x0044e800000e0000 */
[----:B-1----:R2:W1:Y:S02]  /*10130*/  SHFL.IDX PT, R0, R12, 0x3, 0x1c1f ;  /* 0x007c1f000c007f89 */ /* 0x00246400000e0000 */
.L_x_3342:
        /* <DEDUP_REMOVED lines=18> */
.L_x_3242:
[----:B------:R-:W-:Y:S05]  /*10260*/  BSYNC B1 ;  /* 0x0000000000017941 */ /* 0x000fea0003800000 */
.L_x_3226:
        /* <DEDUP_REMOVED lines=9> */
[----:B--2-4-:R-:W-:-:S04]  /*10300*/  LOP3.LUT R12, R0, 0x1f, RZ, 0xc0, !PT ;  /* 0x0000001f000c7812 */ /* 0x014fc800078ec0ff */
[----:B------:R-:W-:Y:S01]  /*10310*/  ISETP.NE.AND P5, PT, R12, 0x1f, PT ;  /* 0x0000001f0c00780c */ /* 0x000fe20003fa5270 */
[----:B------:R-:W-:Y:S10]  /*10320*/  BRA.DIV ~URZ, `(.L_x_3271) ;  /* 0x000044927f007947 */ /* 0x000ff4000b800000 */
[----:B------:R2:W3:Y:S02]  /*10330*/  SHFL.IDX PT, R9, R74, RZ, 0x1f ;  /* 0x00001fff4a097589 */ /* 0x0004e400000e0000 */
.L_x_3343:
[----:B------:R-:W-:Y:S05]  /*10340*/  BRA.DIV ~URZ, `(.L_x_3272) ;  /* 0x000044e27f007947 */ /* 0x000fea000b800000 */
[----:B------:R4:W2:Y:S02]  /*10350*/  SHFL.IDX PT, R8, R74, 0x1, 0x1f ;  /* 0x00201f004a087f89 */ /* 0x0008a400000e0000 */
.L_x_3344:
[----:B-1----:R-:W-:Y:S02]  /*10360*/  IMAD.IADD R0, R247, 0x1, R12 ;  /* 0x00000001f7007824 */ /* 0x002fe400078e020c */
[----:B------:R-:W-:-:S03]  /*10370*/  IMAD.MOV.U32 R6, RZ, RZ, RZ ;  /* 0x000000ffff067224 */ /* 0x000fc600078e00ff */
        /* <DEDUP_REMOVED lines=15> */
[----:B------:R1:W4:Y:S02]  /*10470*/  SHFL.UP PT, R4, R0, 0x1, RZ ;  /* 0x0420000000047989 */ /* 0x00032400000e00ff */
.L_x_3345:
[----:B----4-:R-:W-:-:S04]  /*10480*/  SEL R4, R4, RZ, P0 ;  /* 0x000000ff04047207 */ /* 0x010fc80000000000 */
        /* <DEDUP_REMOVED lines=14> */
[----:B------:R1:W4:Y:S02]  /*10570*/  SHFL.IDX PT, R0, R4, 0x1f, 0x1f ;  /* 0x03e01f0004007f89 */ /* 0x00032400000e0000 */
.L_x_3346:
[----:B----4-:R-:W-:Y:S01]  /*10580*/  IMAD R0, R0, c[0x0][0x538], RZ ;  /* 0x00014e0000007a24 */ /* 0x010fe200078e02ff */
[----:B------:R-:W-:Y:S04]  /*10590*/  BSSY B1, `(.L_x_3275) ;  /* 0x00000c5000017945 */ /* 0x000fe80003800000 */
[----:B--2---:R-:W-:-:S04]  /*105a0*/  IADD3 R8, R0, R8, RZ ;  /* 0x0000000800087210 */ /* 0x004fc80007ffe0ff */
[----:B---3--:R-:W-:-:S13]  /*105b0*/  ISETP.GT.AND P6, PT, R8, R9, PT ;  /* 0x000000090800720c */ /* 0x008fda0003fc4270 */
[----:B------:R-:W-:Y:S05]  /*105c0*/  @P6 BRA `(.L_x_3276) ;  /* 0x0000024000006947 */ /* 0x000fea0003800000 */
.L_x_3280:
        /* <DEDUP_REMOVED lines=16> */
.L_x_3347:
        /* <DEDUP_REMOVED lines=16> */
.L_x_3348:
[----:B--2---:R-:W-:-:S05]  /*107d0*/  IMAD R0, R0, c[0x0][0x538], RZ ;  /* 0x00014e0000007a24 */ /* 0x004fca00078e02ff */
[----:B------:R-:W-:-:S04]  /*107e0*/  IADD3 R8, R0, R8, RZ ;  /* 0x0000000800087210 */ /* 0x000fc80007ffe0ff */
[----:B------:R-:W-:-:S13]  /*107f0*/  ISETP.GT.AND P6, PT, R8, R9, PT ;  /* 0x000000090800720c */ /* 0x000fda0003fc4270 */
[----:B-1----:R-:W-:Y:S05]  /*10800*/  @!P6 BRA `(.L_x_3280) ;  /* 0xfffffdc00000e947 */ /* 0x002fea000383ffff */
.L_x_3276:
[----:B------:R-:W-:-:S05]  /*10810*/  IADD3 R5, -R0, R8, RZ ;  /* 0x0000000800057210 */ /* 0x000fca0007ffe1ff */
[----:B------:R-:W-:-:S05]  /*10820*/  IMAD R0, R4, c[0x0][0x538], R5 ;  /* 0x00014e0004007a24 */ /* 0x000fca00078e0205 */
[----:B------:R-:W-:Y:S01]  /*10830*/  ISETP.GT.AND P0, PT, R0, R9, PT ;  /* 0x000000090000720c */ /* 0x000fe20003f04270 */
[----:B------:R-:W-:-:S12]  /*10840*/  BRA.DIV ~URZ, `(.L_x_3281) ;  /* 0x000044427f007947 */ /* 0x000fd8000b800000 */
[----:B------:R-:W-:-:S04]  /*10850*/  VOTE.ANY R10, PT, !P0 ;  /* 0x00000000000a7806 */ /* 0x000fc800040e0100 */
.L_x_3349:
[----:B------:R-:W2:Y:S02]  /*10860*/  POPC R0, R10 ;  /* 0x0000000a00007309 */ /* 0x000ea40000000000 */
[----:B--2---:R-:W-:Y:S01]  /*10870*/  IADD3 R247, R0, R247, RZ ;  /* 0x000000f700f77210 */ /* 0x004fe20007ffe0ff */
[----:B------:R-:W-:Y:S05]  /*10880*/  BRA.DIV ~URZ, `(.L_x_3282) ;  /* 0x000044527f007947 */ /* 0x000fea000b800000 */
[----:B------:R2:W3:Y:S04]  /*10890*/  SHFL.IDX PT, R8, R6, R0, 0x1f ;  /* 0x00001f0006087589 */ /* 0x0004e800000e0000 */
[----:B------:R2:W4:Y:S02]  /*108a0*/  SHFL.IDX PT, R7, R7, R0, 0x1f ;  /* 0x00001f0007077589 */ /* 0x00052400000e0000 */
.L_x_3350:
[----:B------:R-:W-:Y:S01]  /*108b0*/  ISETP.NE.AND P0, PT, R10, RZ, PT ;  /* 0x000000ff0a00720c */ /* 0x000fe20003f05270 */
[----:B------:R-:W-:-:S12]  /*108c0*/  BSSY B0, `(.L_x_3283) ;  /* 0x0000005000007945 */ /* 0x000fd80003800000 */
[----:B------:R-:W-:Y:S05]  /*108d0*/  @!P0 BRA `(.L_x_3284) ;  /* 0x0000003000008947 */ /* 0x000fea0003800000 */
[----:B--2---:R-:W-:Y:S01]  /*108e0*/  IADD3 R0, R0, -0x1, RZ ;  /* 0xffffffff00007810 */ /* 0x004fe20007ffe0ff */
[----:B------:R-:W-:Y:S05]  /*108f0*/  BRA.DIV ~URZ, `(.L_x_3285) ;  /* 0x000044b27f007947 */ /* 0x000fea000b800000 */
[----:B------:R2:W1:Y:S02]  /*10900*/  SHFL.IDX PT, R11, R4, R0, 0x1f ;  /* 0x00001f00040b7589 */ /* 0x00046400000e0000 */
.L_x_3284:
[----:B------:R-:W-:Y:S05]  /*10910*/  BSYNC B0 ;  /* 0x0000000000007941 */ /* 0x000fea0003800000 */
.L_x_3283:
[----:B----4-:R-:W-:Y:S01]  /*10920*/  ISETP.NE.AND P0, PT, R7, 0x1, PT ;  /* 0x000000010700780c */ /* 0x010fe20003f05270 */
[----:B-1----:R-:W-:Y:S01]  /*10930*/  IMAD R244, R11, c[0x0][0x538], R5 ;  /* 0x00014e000bf47a24 */ /* 0x002fe200078e0205 */
[----:B------:R-:W-:Y:S04]  /*10940*/  BSSY B0, `(.L_x_3286) ;  /* 0x0000082000007945 */ /* 0x000fe80003800000 */
[----:B------:R-:W-:-:S07]  /*10950*/  IADD3 R9, -R244, R9, RZ ;  /* 0x00000009f4097210 */ /* 0x000fce0007ffe1ff */
[----:B------:R-:W-:Y:S05]  /*10960*/  @!P0 BRA `(.L_x_3287) ;  /* 0x000003d000008947 */ /* 0x000fea0003800000 */
[-C--:B---3--:R-:W-:Y:S02]  /*10970*/  IABS R2, R8.reuse ;  /* 0x0000000800027213 */ /* 0x088fe40000000000 */
[----:B------:R-:W-:Y:S02]  /*10980*/  IABS R10, R8 ;  /* 0x00000008000a7213 */ /* 0x000fe40000000000 */
[----:B--2---:R-:W1:Y:S08]  /*10990*/  I2F.RP R0, R2 ;  /* 0x0000000200007306 */ /* 0x004e700000209400 */
        /* <DEDUP_REMOVED lines=56> */
[----:B------:R-:W-:Y:S01]  /*10d20*/  IMAD R246, R3, 0x10000, R0 ;  /* 0x0001000003f67824 */ /* 0x000fe200078e0200 */
[----:B------:R-:W-:Y:S05]  /*10d30*/  BRA `(.L_x_3288) ;  /* 0x0000042000007947 */ /* 0x000fea0003800000 */
.L_x_3287:
[----:B------:R-:W-:-:S04]  /*10d40*/  IMAD.MOV.U32 R2, RZ, RZ, 0x4 ;  /* 0x00000004ff027424 */ /* 0x000fc800078e00ff */
[----:B------:R-:W-:-:S05]  /*10d50*/  IMAD.WIDE R2, R247, R2, c[0x0][0x590] ;  /* 0x00016400f7027625 */ /* 0x000fca00078e0202 */
[----:B--2---:R-:W2:Y:S02]  /*10d60*/  LDG.E R4, [R2.64] ;  /* 0x0000000602047981 */ /* 0x004ea4000c1e1900 */
[----:B--23--:R-:W-:-:S05]  /*10d70*/  IMAD R10, R4, R8, RZ ;  /* 0x00000008040a7224 */ /* 0x00cfca00078e02ff */
        /* <DEDUP_REMOVED lines=61> */
[----:B------:R-:W-:Y:S02]  /*11150*/  IMAD R246, R2, R3, R6 ;  /* 0x0000000302f67224 */ /* 0x000fe400078e0206 */
.L_x_3288:
[----:B------:R-:W-:Y:S05]  /*11160*/  BSYNC B0 ;  /* 0x0000000000007941 */ /* 0x000fea0003800000 */
.L_x_3286:
[----:B------:R-:W-:-:S04]  /*11170*/  LOP3.LUT R2, RZ, R2, RZ, 0x33, !PT ;  /* 0x00000002ff027212 */ /* 0x000fc800078e33ff */
[----:B------:R-:W-:Y:S01]  /*11180*/  IADD3 R245, R2, R8, RZ ;  /* 0x0000000802f57210 */ /* 0x000fe20007ffe0ff */
[----:B------:R-:W-:Y:S05]  /*11190*/  BRA `(.L_x_3289) ;  /* 0x0000004000007947 */ /* 0x000fea0003800000 */
.L_x_3277:
[----:B------:R-:W-:Y:S01]  /*111a0*/  IMAD.MOV.U32 R244, RZ, RZ, R9 ;  /* 0x000000fffff47224 */ /* 0x000fe200078e0009 */
[----:B------:R-:W-:Y:S01]  /*111b0*/  MOV R246, RZ ;  /* 0x000000ff00f67202 */ /* 0x000fe20000000f00 */
[----:B------:R-:W-:Y:S01]  /*111c0*/  IMAD.MOV.U32 R245, RZ, RZ, RZ ;  /* 0x000000fffff57224 */ /* 0x000fe200078e00ff */
[----:B------:R-:W-:Y:S02]  /*111d0*/  MOV R247, c[0x0][0x53c] ;  /* 0x00014f0000f77a02 */ /* 0x000fe40000000f00 */
.L_x_3289:
[----:B------:R-:W-:Y:S05]  /*111e0*/  BSYNC B1 ;  /* 0x0000000000017941 */ /* 0x000fea0003800000 */
.L_x_3275:
[----:B------:R-:W-:Y:S01]  /*111f0*/  WARPSYNC 0xffffffff ;  /* 0xffffffff00007948 */ /* 0x000fe20003800000 */
[----:B------:R-:W-:Y:S01]  /*11200*/  BAR.SYNC.DEFER_BLOCKING 0x4, 0x80 ;  /* 0x0102000000007b1d */ /* 0x000fe20000010000 */
[----:B------:R-:W-:-:S13]  /*11210*/  ISETP.NE.AND P0, PT, R12, RZ, PT ;  /* 0x000000ff0c00720c */ /* 0x000fda0003f05270 */
[----:B------:R2:W-:Y:S04]  /*11220*/  @!P0 STS.128 [0xc080], R244 ;  /* 0x00c080f4ff008388 */ /* 0x0005e80000000c00 */
[----:B------:R-:W-:Y:S06]  /*11230*/  BAR.ARV 0x5, 0x80 ;  /* 0x0142000000007b1d */ /* 0x000fec0000002000 */
.L_x_3270:
[----:B-1----:R-:W-:-:S13]  /*11240*/  ISETP.GE.AND P0, PT, R247, c[0x0][0x53c], PT ;  /* 0x00014f00f7007a0c */ /* 0x002fda0003f06270 */
[----:B--23--:R-:W-:Y:S01]  /*11250*/  @P0 CALL.REL.NOINC `(.L_x_3290) ;  /* 0x0000001000000944 */ /* 0x00cfe20003c00000 */
[----:B------:R-:W-:Y:S05]  /*11260*/  BRA `(.L_x_3291) ;  /* 0xffff07c000007947 */ /* 0x000fea000383ffff */
.L_x_3290:
[----:B------:R-:W-:Y:S05]  /*11270*/  EXIT ;  /* 0x000000000000794d */ /* 0x000fea0003800000 */
.L_x_3153:
[----:B------:R-:W-:Y:S01]  /*11280*/  IMAD.MOV.U32 R0, RZ, RZ, R5 ;  /* 0x000000ffff007224 */ /* 0x000fe200078e0005 */
[----:B------:R-:W-:Y:S02]  /*11290*/  MOV R2, 0x1 ;  /* 0x0000000100027802 */ /* 0x000fe40000000f00 */
[----:B------:R-:W-:Y:S02]  /*112a0*/  MOV R3, 0x112c0 ;  /* 0x000112c000037802 */ /* 0x000fe40000000f00 */
[----:B--2---:R-:W-:Y:S05]  /*112b0*/  CALL.REL.NOINC `($__internal_48_$__cuda_sm70_shflsync_up_p) ;  /* 0x00003c2000007944 */ /* 0x004fea0003c00000 */
[----:B------:R-:W-:Y:S01]  /*112c0*/  MOV R0, R4 ;  /* 0x0000000400007202 */ /* 0x000fe20000000f00 */
[----:B------:R-:W-:Y:S05]  /*112d0*/  BRA `(.L_x_3292) ;  /* 0xfffef16000007947 */ /* 0x000fea000383ffff */
.L_x_3154:
[----:B------:R-:W-:Y:S01]  /*112e0*/  IMAD.MOV.U32 R0, RZ, RZ, R5 ;  /* 0x000000ffff007224 */ /* 0x000fe200078e0005 */
[----:B------:R-:W-:Y:S02]  /*112f0*/  MOV R2, 0x2 ;  /* 0x0000000200027802 */ /* 0x000fe40000000f00 */
[----:B------:R-:W-:Y:S02]  /*11300*/  MOV R3, 0x11320 ;  /* 0x0001132000037802 */ /* 0x000fe40000000f00 */
[----:B--2---:R-:W-:Y:S05]  /*11310*/  CALL.REL.NOINC `($__internal_48_$__cuda_sm70_shflsync_up_p) ;  /* 0x00003bc000007944 */ /* 0x004fea0003c00000 */
[----:B------:R-:W-:Y:S01]  /*11320*/  SEL R0, R4, RZ, P4 ;  /* 0x000000ff04007207 */ /* 0x000fe20002000000 */
[----:B------:R-:W-:Y:S01]  /*11330*/  IMAD.MOV.U32 R2, RZ, RZ, 0x4 ;  /* 0x00000004ff027424 */ /* 0x000fe200078e00ff */
[----:B------:R-:W-:-:S03]  /*11340*/  MOV R3, 0x11370 ;  /* 0x0001137000037802 */ /* 0x000fc60000000f00 */
[----:B------:R-:W-:Y:S02]  /*11350*/  IMAD.IADD R0, R5, 0x1, R0 ;  /* 0x0000000105007824 */ /* 0x000fe400078e0200 */
[----:B------:R-:W-:Y:S05]  /*11360*/  CALL.REL.NOINC `($__internal_48_$__cuda_sm70_shflsync_up_p) ;  /* 0x00003b7000007944 */ /* 0x000fea0003c00000 */
        /* <DEDUP_REMOVED lines=12> */
[----:B------:R-:W-:Y:S02]  /*11430*/  MOV R204, 0x1f ;  /* 0x0000001f00cc7802 */ /* 0x000fe40000000f00 */
[----:B------:R-:W-:Y:S01]  /*11440*/  MOV R3, 0x11480 ;  /* 0x0001148000037802 */ /* 0x000fe20000000f00 */
[----:B------:R-:W-:-:S04]  /*11450*/  IMAD.IADD R4, R0, 0x1, R4 ;  /* 0x0000000100047824 */ /* 0x000fc800078e0204 */
[----:B------:R-:W-:Y:S02]  /*11460*/  IMAD.MOV.U32 R116, RZ, RZ, R4 ;  /* 0x000000ffff747224 */ /* 0x000fe400078e0004 */
[----:B------:R-:W-:Y:S05]  /*11470*/  CALL.REL.NOINC `($__internal_47_$__cuda_sm70_shflsync_idx_p) ;  /* 0x00003a0000007944 */ /* 0x000fea0003c00000 */
[----:B------:R-:W-:Y:S01]  /*11480*/  MOV R0, R204 ;  /* 0x000000cc00007202 */ /* 0x000fe20000000f00 */
[----:B------:R-:W-:Y:S05]  /*11490*/  BRA `(.L_x_3293) ;  /* 0xfffef0a000007947 */ /* 0x000fea000383ffff */
.L_x_3156:
[----:B------:R-:W-:Y:S02]  /*114a0*/  SEL R0, RZ, 0x1, P0 ;  /* 0x00000001ff007807 */ /* 0x000fe40000000000 */
[----:B------:R-:W-:Y:S02]  /*114b0*/  MOV R2, 0x114d0 ;  /* 0x000114d000027802 */ /* 0x000fe40000000f00 */
[----:B--2---:R-:W-:Y:S05]  /*114c0*/  CALL.REL.NOINC `($__internal_49_$__cuda_sm70_votesync_ballot) ;  /* 0x00003a8000007944 */ /* 0x004fea0003c00000 */
[----:B------:R-:W-:Y:S01]  /*114d0*/  MOV R6, R0 ;  /* 0x0000000000067202 */ /* 0x000fe20000000f00 */
[----:B------:R-:W-:Y:S05]  /*114e0*/  BRA `(.L_x_3294) ;  /* 0xfffef0e000007947 */ /* 0x000fea000383ffff */
.L_x_3157:
[----:B------:R-:W-:Y:S01]  /*114f0*/  IMAD.MOV.U32 R116, RZ, RZ, R9 ;  /* 0x000000ffff747224 */ /* 0x000fe200078e0009 */
[----:B------:R-:W-:Y:S01]  /*11500*/  MOV R2, R0 ;  /* 0x0000000000027202 */ /* 0x000fe20000000f00 */
[----:B------:R-:W-:Y:S01]  /*11510*/  IMAD.MOV.U32 R204, RZ, RZ, 0x1f ;  /* 0x0000001fffcc7424 */ /* 0x000fe200078e00ff */
[----:B------:R-:W-:Y:S02]  /*11520*/  MOV R3, 0x11540 ;  /* 0x0001154000037802 */ /* 0x000fe40000000f00 */
[----:B------:R-:W-:Y:S05]  /*11530*/  CALL.REL.NOINC `($__internal_47_$__cuda_sm70_shflsync_idx_p) ;  /* 0x0000394000007944 */ /* 0x000fea0003c00000 */
[----:B------:R-:W-:Y:S01]  /*11540*/  IMAD.MOV.U32 R245, RZ, RZ, R204 ;  /* 0x000000fffff57224 */ /* 0x000fe200078e00cc */
[----:B------:R-:W-:Y:S01]  /*11550*/  MOV R116, R8 ;  /* 0x0000000800747202 */ /* 0x000fe20000000f00 */
[----:B------:R-:W-:Y:S01]  /*11560*/  IMAD.MOV.U32 R5, RZ, RZ, RZ ;  /* 0x000000ffff057224 */ /* 0x000fe200078e00ff */
[----:B------:R-:W-:Y:S01]  /*11570*/  MOV R2, R0 ;  /* 0x0000000000027202 */ /* 0x000fe20000000f00 */
[----:B------:R-:W-:Y:S01]  /*11580*/  IMAD.MOV.U32 R204, RZ, RZ, 0x1f ;  /* 0x0000001fffcc7424 */ /* 0x000fe200078e00ff */
[----:B------:R-:W-:-:S02]  /*11590*/  MOV R3, 0x115b0 ;  /* 0x000115b000037802 */ /* 0x000fc40000000f00 */
[----:B------:R-:W-:Y:S05]  /*115a0*/  CALL.REL.NOINC `($__internal_47_$__cuda_sm70_shflsync_idx_p) ;  /* 0x000038d000007944 */ /* 0x000fea0003c00000 */
[----:B------:R-:W-:Y:S01]  /*115b0*/  MOV R9, R204 ;  /* 0x000000cc00097202 */ /* 0x000fe20000000f00 */
[----:B------:R-:W-:Y:S05]  /*115c0*/  BRA `(.L_x_3295) ;  /* 0xfffef06000007947 */ /* 0x000fea000383ffff */
.L_x_3160:
[----:B------:R-:W-:Y:S01]  /*115d0*/  IMAD.MOV.U32 R116, RZ, RZ, R4 ;  /* 0x000000ffff747224 */ /* 0x000fe200078e0004 */
[----:B------:R-:W-:Y:S01]  /*115e0*/  MOV R2, R0 ;  /* 0x0000000000027202 */ /* 0x000fe20000000f00 */
[----:B------:R-:W-:Y:S01]  /*115f0*/  IMAD.MOV.U32 R204, RZ, RZ, 0x1f ;  /* 0x0000001fffcc7424 */ /* 0x000fe200078e00ff */
[----:B------:R-:W-:-:S02]  /*11600*/  MOV R3, 0x11620 ;  /* 0x0001162000037802 */ /* 0x000fc40000000f00 */
[----:B--23--:R-:W-:Y:S05]  /*11610*/  CALL.REL.NOINC `($__internal_47_$__cuda_sm70_shflsync_idx_p) ;  /* 0x0000386000007944 */ /* 0x00cfea0003c00000 */
[----:B------:R-:W-:Y:S01]  /*11620*/  MOV R5, R204 ;  /* 0x000000cc00057202 */ /* 0x000fe20000000f00 */
[----:B------:R-:W-:Y:S05]  /*11630*/  BRA `(.L_x_3159) ;  /* 0xfffef05000007947 */ /* 0x000fea000383ffff */
.L_x_3171:
[----:B------:R-:W-:Y:S01]  /*11640*/  IMAD.MOV.U32 R116, RZ, RZ, R5 ;  /* 0x000000ffff747224 */ /* 0x000fe200078e0005 */
[----:B------:R-:W-:Y:S01]  /*11650*/  MOV R2, RZ ;  /* 0x000000ff00027202 */ /* 0x000fe20000000f00 */
[----:B------:R-:W-:Y:S01]  /*11660*/  IMAD.MOV.U32 R204, RZ, RZ, 0x1c1f ;  /* 0x00001c1fffcc7424 */ /* 0x000fe200078e00ff */
[----:B------:R-:W-:-:S02]  /*11670*/  MOV R3, 0x11690 ;  /* 0x0001169000037802 */ /* 0x000fc40000000f00 */
[----:B-----5:R-:W-:Y:S05]  /*11680*/  CALL.REL.NOINC `($__internal_47_$__cuda_sm70_shflsync_idx_p) ;  /* 0x000037f000007944 */ /* 0x020fea0003c00000 */
[----:B------:R-:W-:Y:S01]  /*11690*/  MOV R4, R204 ;  /* 0x000000cc00047202 */ /* 0x000fe20000000f00 */
[----:B------:R-:W-:Y:S05]  /*116a0*/  BRA `(.L_x_3296) ;  /* 0xffff10a000007947 */ /* 0x000fea000383ffff */
.L_x_3172:
[----:B------:R-:W-:Y:S01]  /*116b0*/  IMAD.MOV.U32 R116, RZ, RZ, R12 ;  /* 0x000000ffff747224 */ /* 0x000fe200078e000c */
[----:B------:R-:W-:Y:S01]  /*116c0*/  MOV R2, RZ ;  /* 0x000000ff00027202 */ /* 0x000fe20000000f00 */
[----:B------:R-:W-:Y:S01]  /*116d0*/  IMAD.MOV.U32 R204, RZ, RZ, 0x1c1f ;  /* 0x00001c1fffcc7424 */ /* 0x000fe200078e00ff */
[----:B------:R-:W-:-:S02]  /*116e0*/  MOV R3, 0x11700 ;  /* 0x0001170000037802 */ /* 0x000fc40000000f00 */
[----:B-12--5:R-:W-:Y:S05]  /*116f0*/  CALL.REL.NOINC `($__internal_47_$__cuda_sm70_shflsync_idx_p) ;  /* 0x0000378000007944 */ /* 0x026fea0003c00000 */
[----:B------:R-:W-:Y:S01]  /*11700*/  MOV R0, R204 ;  /* 0x000000cc00007202 */ /* 0x000fe20000000f00 */
[----:B------:R-:W-:Y:S05]  /*11710*/  BRA `(.L_x_3297) ;  /* 0xffff105000007947 */ /* 0x000fea000383ffff */
.L_x_3175:
[----:B------:R-:W-:Y:S01]  /*11720*/  IMAD.MOV.U32 R116, RZ, RZ, R5 ;  /* 0x000000ffff747224 */ /* 0x000fe200078e0005 */
[----:B--2---:R-:W-:Y:S01]  /*11730*/  MOV R2, 0x1 ;  /* 0x0000000100027802 */ /* 0x004fe20000000f00 */
[----:B------:R-:W-:Y:S01]  /*11740*/  IMAD.MOV.U32 R204, RZ, RZ, 0x1c1f ;  /* 0x00001c1fffcc7424 */ /* 0x000fe200078e00ff */
[----:B------:R-:W-:-:S02]  /*11750*/  MOV R3, 0x11770 ;  /* 0x0001177000037802 */ /* 0x000fc40000000f00 */
[----:B-1-345:R-:W-:Y:S05]  /*11760*/  CALL.REL.NOINC `($__internal_47_$__cuda_sm70_shflsync_idx_p) ;  /* 0x0000371000007944 */ /* 0x03afea0003c00000 */
[----:B------:R-:W-:Y:S01]  /*11770*/  IMAD.MOV.U32 R4, RZ, RZ, R204 ;  /* 0x000000ffff047224 */ /* 0x000fe200078e00cc */
[----:B------:R-:W-:Y:S01]  /*11780*/  MOV R2, 0x1 ;  /* 0x0000000100027802 */ /* 0x000fe20000000f00 */
[----:B------:R-:W-:Y:S01]  /*11790*/  IMAD.MOV.U32 R116, RZ, RZ, R12 ;  /* 0x000000ffff747224 */ /* 0x000fe200078e000c */
[----:B------:R-:W-:-:S02]  /*117a0*/  MOV R204, 0x1c1f ;  /* 0x00001c1f00cc7802 */ /* 0x000fc40000000f00 */
[----:B------:R-:W-:Y:S02]  /*117b0*/  MOV R3, 0x117d0 ;  /* 0x000117d000037802 */ /* 0x000fe40000000f00 */
[----:B------:R-:W-:Y:S05]  /*117c0*/  CALL.REL.NOINC `($__internal_47_$__cuda_sm70_shflsync_idx_p) ;  /* 0x000036b000007944 */ /* 0x000fea0003c00000 */
[----:B------:R-:W-:Y:S01]  /*117d0*/  MOV R0, R204 ;  /* 0x000000cc00007202 */ /* 0x000fe20000000f00 */
[----:B------:R-:W-:Y:S05]  /*117e0*/  BRA `(.L_x_3298) ;  /* 0xffff112000007947 */ /* 0x000fea000383ffff */
.L_x_3178:
[----:B------:R-:W-:Y:S01]  /*117f0*/  IMAD.MOV.U32 R116, RZ, RZ, R5 ;  /* 0x000000ffff747224 */ /* 0x000fe200078e0005 */
[----:B-1----:R-:W-:Y:S01]  /*11800*/  MOV R2, 0x2 ;  /* 0x0000000200027802 */ /* 0x002fe20000000f00 */
[----:B------:R-:W-:Y:S01]  /*11810*/  IMAD.MOV.U32 R204, RZ, RZ, 0x1c1f ;  /* 0x00001c1fffcc7424 */ /* 0x000fe200078e00ff */
[----:B------:R-:W-:Y:S02]  /*11820*/  MOV R3, 0x11840 ;  /* 0x0001184000037802 */ /* 0x000fe40000000f00 */
[----:B--2345:R-:W-:Y:S05]  /*11830*/  CALL.REL.NOINC `($__internal_47_$__cuda_sm70_shflsync_idx_p) ;  /* 0x0000364000007944 */ /* 0x03cfea0003c00000 */
[----:B------:R-:W-:Y:S01]  /*11840*/  MOV R4, R204 ;  /* 0x000000cc00047202 */ /* 0x000fe20000000f00 */
[----:B------:R-:W-:Y:S05]  /*11850*/  BRA `(.L_x_3299) ;  /* 0xffff123000007947 */ /* 0x000fea000383ffff */
.L_x_3179:
[----:B------:R-:W-:Y:S01]  /*11860*/  IMAD.MOV.U32 R116, RZ, RZ, R12 ;  /* 0x000000ffff747224 */ /* 0x000fe200078e000c */
[----:B------:R-:W-:Y:S01]  /*11870*/  MOV R2, 0x2 ;  /* 0x0000000200027802 */ /* 0x000fe20000000f00 */
[----:B------:R-:W-:Y:S01]  /*11880*/  IMAD.MOV.U32 R204, RZ, RZ, 0x1c1f ;  /* 0x00001c1fffcc7424 */ /* 0x000fe200078e00ff */
[----:B------:R-:W-:Y:S02]  /*11890*/  MOV R3, 0x118b0 ;  /* 0x000118b000037802 */ /* 0x000fe40000000f00 */
[----:B-12345:R-:W-:Y:S05]  /*118a0*/  CALL.REL.NOINC `($__internal_47_$__cuda_sm70_shflsync_idx_p) ;  /* 0x000035d000007944 */ /* 0x03efea0003c00000 */
[----:B------:R-:W-:Y:S01]  /*118b0*/  MOV R0, R204 ;  /* 0x000000cc00007202 */ /* 0x000fe20000000f00 */
[----:B------:R-:W-:Y:S05]  /*118c0*/  BRA `(.L_x_3300) ;  /* 0xffff11e000007947 */ /* 0x000fea000383ffff */
.L_x_3182:
[----:B------:R-:W-:Y:S01]  /*118d0*/  IMAD.MOV.U32 R116, RZ, RZ, R5 ;  /* 0x000000ffff747224 */ /* 0x000fe200078e0005 */
[----:B-1----:R-:W-:Y:S01]  /*118e0*/  MOV R2, 0x3 ;  /* 0x0000000300027802 */ /* 0x002fe20000000f00 */
[----:B------:R-:W-:Y:S01]  /*118f0*/  IMAD.MOV.U32 R204, RZ, RZ, 0x1c1f ;  /* 0x00001c1fffcc7424 */ /* 0x000fe200078e00ff */
[----:B------:R-:W-:-:S02]  /*11900*/  MOV R3, 0x11920 ;  /* 0x0001192000037802 */ /* 0x000fc40000000f00 */
[----:B--2345:R-:W-:Y:S05]  /*11910*/  CALL.REL.NOINC `($__internal_47_$__cuda_sm70_shflsync_idx_p) ;  /* 0x0000356000007944 */ /* 0x03cfea0003c00000 */
        /* <DEDUP_REMOVED lines=8> */
.L_x_3185:
[----:B------:R-:W-:Y:S01]  /*119a0*/  IMAD.MOV.U32 R116, RZ, RZ, R24 ;  /* 0x000000ffff747224 */ /* 0x000fe200078e0018 */
[----:B-1----:R-:W-:Y:S01]  /*119b0*/  MOV R2, 0x1 ;  /* 0x0000000100027802 */ /* 0x002fe20000000f00 */
[----:B------:R-:W-:Y:S01]  /*119c0*/  IMAD.MOV.U32 R204, RZ, RZ, 0x1c1f ;  /* 0x00001c1fffcc7424 */ /* 0x000fe200078e00ff */
[----:B------:R-:W-:Y:S02]  /*119d0*/  MOV R3, 0x119f0 ;  /* 0x000119f000037802 */ /* 0x000fe40000000f00 */
[----:B------:R-:W-:Y:S05]  /*119e0*/  CALL.REL.NOINC `($__internal_47_$__cuda_sm70_shflsync_idx_p) ;  /* 0x0000349000007944 */ /* 0x000fea0003c00000 */
[----:B------:R-:W-:Y:S01]  /*119f0*/  IMAD.MOV.U32 R20, RZ, RZ, R204 ;  /* 0x000000ffff147224 */ /* 0x000fe200078e00cc */
[----:B------:R-:W-:Y:S01]  /*11a00*/  MOV R2, 0x1 ;  /* 0x0000000100027802 */ /* 0x000fe20000000f00 */
[----:B------:R-:W-:Y:S01]  /*11a10*/  IMAD.MOV.U32 R116, RZ, RZ, R25 ;  /* 0x000000ffff747224 */ /* 0x000fe200078e0019 */
[----:B------:R-:W-:Y:S02]  /*11a20*/  MOV R204, 0x1c1f ;  /* 0x00001c1f00cc7802 */ /* 0x000fe40000000f00 */
[----:B------:R-:W-:Y:S02]  /*11a30*/  MOV R3, 0x11a50 ;  /* 0x00011a5000037802 */ /* 0x000fe40000000f00 */
[----:B------:R-:W-:Y:S05]  /*11a40*/  CALL.REL.NOINC `($__internal_47_$__cuda_sm70_shflsync_idx_p) ;  /* 0x0000343000007944 */ /* 0x000fea0003c00000 */
[----:B------:R-:W-:Y:S01]  /*11a50*/  MOV R2, R204 ;  /* 0x000000cc00027202 */ /* 0x000fe20000000f00 */
[----:B------:R-:W-:Y:S05]  /*11a60*/  BRA `(.L_x_3302) ;  /* 0xffff1bb000007947 */ /* 0x000fea000383ffff */
.L_x_3188:
[----:B------:R-:W-:Y:S01]  /*11a70*/  IMAD.MOV.U32 R116, RZ, RZ, R5 ;  /* 0x000000ffff747224 */ /* 0x000fe200078e0005 */
[----:B------:R-:W-:Y:S01]  /*11a80*/  MOV R2, RZ ;  /* 0x000000ff00027202 */ /* 0x000fe20000000f00 */
[----:B------:R-:W-:Y:S01]  /*11a90*/  IMAD.MOV.U32 R204, RZ, RZ, 0x1c1f ;  /* 0x00001c1fffcc7424 */ /* 0x000fe200078e00ff */
[----:B------:R-:W-:-:S02]  /*11aa0*/  MOV R3, 0x11ac0 ;  /* 0x00011ac000037802 */ /* 0x000fc40000000f00 */
[----:B------:R-:W-:Y:S05]  /*11ab0*/  CALL.REL.NOINC `($__internal_47_$__cuda_sm70_shflsync_idx_p) ;  /* 0x000033c000007944 */ /* 0x000fea0003c00000 */
[----:B------:R-:W-:Y:S01]  /*11ac0*/  MOV R4, R204 ;  /* 0x000000cc00047202 */ /* 0x000fe20000000f00 */
[----:B------:R-:W-:Y:S05]  /*11ad0*/  BRA `(.L_x_3303) ;  /* 0xffff249000007947 */ /* 0x000fea000383ffff */
.L_x_3189:
[----:B------:R-:W-:Y:S01]  /*11ae0*/  IMAD.MOV.U32 R116, RZ, RZ, R10 ;  /* 0x000000ffff747224 */ /* 0x000fe200078e000a */
[----:B------:R-:W-:Y:S01]  /*11af0*/  MOV R2, RZ ;  /* 0x000000ff00027202 */ /* 0x000fe20000000f00 */
[----:B------:R-:W-:Y:S01]  /*11b00*/  IMAD.MOV.U32 R204, RZ, RZ, 0x1c1f ;  /* 0x00001c1fffcc7424 */ /* 0x000fe200078e00ff */
[----:B------:R-:W-:-:S02]  /*11b10*/  MOV R3, 0x11b30 ;  /* 0x00011b3000037802 */ /* 0x000fc40000000f00 */
[----:B-12---:R-:W-:Y:S05]  /*11b20*/  CALL.REL.NOINC `($__internal_47_$__cuda_sm70_shflsync_idx_p) ;  /* 0x0000335000007944 */ /* 0x006fea0003c00000 */
[----:B------:R-:W-:Y:S01]  /*11b30*/  MOV R0, R204 ;  /* 0x000000cc00007202 */ /* 0x000fe20000000f00 */
[----:B------:R-:W-:Y:S05]  /*11b40*/  BRA `(.L_x_3304) ;  /* 0xffff244000007947 */ /* 0x000fea000383ffff */
.L_x_3192:
[----:B------:R-:W-:Y:S01]  /*11b50*/  IMAD.MOV.U32 R116, RZ, RZ, R5 ;  /* 0x000000ffff747224 */ /* 0x000fe200078e0005 */
[----:B--2---:R-:W-:Y:S01]  /*11b60*/  MOV R2, 0x1 ;  /* 0x0000000100027802 */ /* 0x004fe20000000f00 */
[----:B------:R-:W-:Y:S01]  /*11b70*/  IMAD.MOV.U32 R204, RZ, RZ, 0x1c1f ;  /* 0x00001c1fffcc7424 */ /* 0x000fe200078e00ff */
[----:B------:R-:W-:-:S03]  /*11b80*/  MOV R3, 0x11ba0 ;  /* 0x00011ba000037802 */ /* 0x000fc60000000f00 */
[----:B-1-34-:R-:W-:Y:S05]  /*11b90*/  CALL.REL.NOINC `($__internal_47_$__cuda_sm70_shflsync_idx_p) ;  /* 0x000032e000007944 */ /* 0x01afea0003c00000 */
        /* <DEDUP_REMOVED lines=8> */
.L_x_3193:
[----:B------:R-:W-:Y:S01]  /*11c20*/  IMAD.MOV.U32 R116, RZ, RZ, R0 ;  /* 0x000000ffff747224 */ /* 0x000fe200078e0000 */
[----:B------:R-:W-:Y:S01]  /*11c30*/  MOV R2, RZ ;  /* 0x000000ff00027202 */ /* 0x000fe20000000f00 */
[----:B------:R-:W-:Y:S01]  /*11c40*/  IMAD.MOV.U32 R204, RZ, RZ, 0x1c1f ;  /* 0x00001c1fffcc7424 */ /* 0x000fe200078e00ff */
[----:B------:R-:W-:Y:S02]  /*11c50*/  MOV R3, 0x11c70 ;  /* 0x00011c7000037802 */ /* 0x000fe40000000f00 */
[----:B---3--:R-:W-:Y:S05]  /*11c60*/  CALL.REL.NOINC `($__internal_47_$__cuda_sm70_shflsync_idx_p) ;  /* 0x0000321000007944 */ /* 0x008fea0003c00000 */
[----:B------:R-:W-:Y:S01]  /*11c70*/  MOV R2, R204 ;  /* 0x000000cc00027202 */ /* 0x000fe20000000f00 */
[----:B------:R-:W-:Y:S05]  /*11c80*/  BRA `(.L_x_3306) ;  /* 0xffff266000007947 */ /* 0x000fea000383ffff */
.L_x_3194:
[----:B------:R-:W-:Y:S01]  /*11c90*/  IMAD.MOV.U32 R116, RZ, RZ, R0 ;  /* 0x000000ffff747224 */ /* 0x000fe200078e0000 */
[----:B------:R-:W-:Y:S01]  /*11ca0*/  MOV R2, 0x1 ;  /* 0x0000000100027802 */ /* 0x000fe20000000f00 */
[----:B------:R-:W-:Y:S01]  /*11cb0*/  IMAD.MOV.U32 R204, RZ, RZ, 0x1c1f ;  /* 0x00001c1fffcc7424 */ /* 0x000fe200078e00ff */
[----:B------:R-:W-:Y:S02]  /*11cc0*/  MOV R3, 0x11ce0 ;  /* 0x00011ce000037802 */ /* 0x000fe40000000f00 */
[----:B-1----:R-:W-:Y:S05]  /*11cd0*/  CALL.REL.NOINC `($__internal_47_$__cuda_sm70_shflsync_idx_p) ;  /* 0x000031a000007944 */ /* 0x002fea0003c00000 */
        /* <DEDUP_REMOVED lines=30> */
[----:B------:R-:W-:Y:S05]  /*11ec0*/  CALL.REL.NOINC `($__internal_47_$__cuda_sm70_shflsync_idx_p) ;  /* 0x00002fb000007944 */ /* 0x000fea0003c00000 */
        /* <DEDUP_REMOVED lines=32> */
[----:B------:R-:W-:Y:S01]  /*120d0*/  FMNMX.FTZ R121, R10, R11, !PT ;  /* 0x0000000b0a797209 */ /* 0x000fe20007810000 */
[----:B------:R-:W-:Y:S01]  /*120e0*/  IMAD.MOV.U32 R0, RZ, RZ, 0x2 ;  /* 0x00000002ff007424 */ /* 0x000fe200078e00ff */
[----:B------:R-:W-:-:S02]  /*120f0*/  FMNMX.FTZ R120, R12, R13, !PT ;  /* 0x0000000d0c787209 */ /* 0x000fc40007810000 */
[----:B------:R-:W-:Y:S02]  /*12100*/  IMNMX R5, R5, R4, PT ;  /* 0x0000000405057217 */ /* 0x000fe40003800200 */
[----:B------:R-:W-:Y:S02]  /*12110*/  FMNMX.FTZ R121, R14, R121, !PT ;  /* 0x000000790e797209 */ /* 0x000fe40007810000 */
[C---:B------:R-:W-:Y:S02]  /*12120*/  ISETP.GT.AND P6, PT, R5.reuse, RZ, PT ;  /* 0x000000ff0500720c */ /* 0x040fe40003fc4270 */
[C---:B------:R-:W-:Y:S02]  /*12130*/  ISETP.GT.AND P5, PT, R5.reuse, 0x1, PT ;  /* 0x000000010500780c */ /* 0x040fe40003fa4270 */
[----:B------:R-:W-:Y:S02]  /*12140*/  ISETP.GT.AND P4, PT, R5, 0x8, PT ;  /* 0x000000080500780c */ /* 0x000fe40003f84270 */
[----:B------:R-:W-:-:S02]  /*12150*/  FSEL R23, R74, -INF , P6 ;  /* 0xff8000004a177808 */ /* 0x000fc40003000000 */
[----:B------:R-:W-:Y:S02]  /*12160*/  FSEL R30, R75, -INF , P5 ;  /* 0xff8000004b1e7808 */ /* 0x000fe40002800000 */
[----:B------:R-:W-:Y:S02]  /*12170*/  ISETP.GT.AND P0, PT, R5, 0x9, PT ;  /* 0x000000090500780c */ /* 0x000fe40003f04270 */
[----:B------:R-:W-:Y:S02]  /*12180*/  FSEL R34, R70, -INF , P4 ;  /* 0xff80000046227808 */ /* 0x000fe40002000000 */
[----:B------:R-:W-:Y:S02]  /*12190*/  FMNMX.FTZ R119, R25, R27, !PT ;  /* 0x0000001b19777209 */ /* 0x000fe40007810000 */
[----:B------:R-:W-:Y:S02]  /*121a0*/  FMNMX.FTZ R3, R23, R30, !PT ;  /* 0x0000001e17037209 */ /* 0x000fe40007810000 */
[----:B------:R-:W-:-:S02]  /*121b0*/  FMNMX.FTZ R121, R15, R121, !PT ;  /* 0x000000790f797209 */ /* 0x000fc40007810000 */
[----:B------:R-:W-:Y:S02]  /*121c0*/  FSEL R40, R71, -INF , P0 ;  /* 0xff80000047287808 */ /* 0x000fe40000000000 */
[----:B------:R-:W-:Y:S02]  /*121d0*/  ISETP.GT.AND P6, PT, R5, 0x10, PT ;  /* 0x000000100500780c */ /* 0x000fe40003fc4270 */
        /* <DEDUP_REMOVED lines=47> */
[----:B------:R-:W-:Y:S01]  /*124d0*/  FMNMX.FTZ R120, R113, R120, !PT ;  /* 0x0000007871787209 */ /* 0x000fe20007810000 */
[----:B------:R-:W-:Y:S01]  /*124e0*/  IMAD.MOV.U32 R116, RZ, RZ, R121 ;  /* 0x000000ffff747224 */ /* 0x000fe200078e0079 */
[----:B------:R-:W-:Y:S02]  /*124f0*/  FMNMX.FTZ R119, R130, R119, !PT ;  /* 0x0000007782777209 */ /* 0x000fe40007810000 */
[----:B------:R-:W-:Y:S02]  /*12500*/  FMNMX.FTZ R8, R126, R8, !PT ;  /* 0x000000087e087209 */ /* 0x000fe40007810000 */
[----:B------:R-:W-:Y:S02]  /*12510*/  FMNMX.FTZ R120, R112, R120, !PT ;  /* 0x0000007870787209 */ /* 0x000fe40007810000 */
[----:B------:R-:W-:-:S02]  /*12520*/  FMNMX.FTZ R119, R129, R119, !PT ;  /* 0x0000007781777209 */ /* 0x000fc40007810000 */
[----:B------:R-:W-:Y:S02]  /*12530*/  FMNMX.FTZ R8, R125, R8, !PT ;  /* 0x000000087d087209 */ /* 0x000fe40007810000 */
[----:B------:R-:W-:Y:S02]  /*12540*/  MOV R2, 0x12560 ;  /* 0x0001256000027802 */ /* 0x000fe40000000f00 */
[----:B------:R-:W-:Y:S05]  /*12550*/  CALL.REL.NOINC `($__internal_46_$__cuda_sm70_shflsync_bfly_p) ;  /* 0x000028c000007944 */ /* 0x000fea0003c00000 */
[----:B------:R-:W-:Y:S01]  /*12560*/  FMNMX.FTZ R121, R121, R0, !PT ;  /* 0x0000000079797209 */ /* 0x000fe20007810000 */
[----:B------:R-:W-:Y:S01]  /*12570*/  IMAD.MOV.U32 R0, RZ, RZ, 0x1 ;  /* 0x00000001ff007424 */ /* 0x000fe200078e00ff */
[----:B------:R-:W-:-:S03]  /*12580*/  MOV R2, 0x125b0 ;  /* 0x000125b000027802 */ /* 0x000fc60000000f00 */
[----:B------:R-:W-:Y:S02]  /*12590*/  IMAD.MOV.U32 R116, RZ, RZ, R121 ;  /* 0x000000ffff747224 */ /* 0x000fe400078e0079 */
[----:B------:R-:W-:Y:S05]  /*125a0*/  CALL.REL.NOINC `($__internal_46_$__cuda_sm70_shflsync_bfly_p) ;  /* 0x0000287000007944 */ /* 0x000fea0003c00000 */
[----:B------:R-:W-:Y:S01]  /*125b0*/  FMNMX.FTZ R121, R121, R0, !PT ;  /* 0x0000000079797209 */ /* 0x000fe20007810000 */
[----:B------:R-:W-:Y:S01]  /*125c0*/  IMAD.MOV.U32 R116, RZ, RZ, R120 ;  /* 0x000000ffff747224 */ /* 0x000fe200078e0078 */
[----:B------:R-:W-:Y:S01]  /*125d0*/  MOV R2, 0x12600 ;  /* 0x0001260000027802 */ /* 0x000fe20000000f00 */
[----:B------:R-:W-:Y:S02]  /*125e0*/  IMAD.MOV.U32 R0, RZ, RZ, 0x2 ;  /* 0x00000002ff007424 */ /* 0x000fe400078e00ff */
        /* <DEDUP_REMOVED lines=26> */
[----:B------:R-:W-:Y:S01]  /*12790*/  MOV R9, R0 ;  /* 0x0000000000097202 */ /* 0x000fe20000000f00 */
[----:B------:R-:W-:Y:S05]  /*127a0*/  BRA `(.L_x_3307) ;  /* 0xffff25b000007947 */ /* 0x000fea000383ffff */
.L_x_3198:
[----:B------:R-:W-:Y:S01]  /*127b0*/  MOV R2, RZ ;  /* 0x000000ff00027202 */ /* 0x000fe20000000f00 */
[----:B------:R-:W-:Y:S01]  /*127c0*/  IMAD.MOV.U32 R116, RZ, RZ, R5 ;  /* 0x000000ffff747224 */ /* 0x000fe200078e0005 */
[----:B------:R-:W-:Y:S01]  /*127d0*/  MOV R3, 0x12800 ;  /* 0x0001280000037802 */ /* 0x000fe20000000f00 */
[----:B------:R-:W-:Y:S02]  /*127e0*/  IMAD.MOV.U32 R204, RZ, RZ, 0x1c1f ;  /* 0x00001c1fffcc7424 */ /* 0x000fe400078e00ff */
[----:B-1234-:R-:W-:Y:S05]  /*127f0*/  CALL.REL.NOINC `($__internal_47_$__cuda_sm70_shflsync_idx_p) ;  /* 0x0000268000007944 */ /* 0x01efea0003c00000 */
[----:B------:R-:W-:Y:S01]  /*12800*/  MOV R4, R204 ;  /* 0x000000cc00047202 */ /* 0x000fe20000000f00 */
[----:B------:R-:W-:-:S05]  /*12810*/  BRA `(.L_x_3308) ;  /* 0xffff39e000007947 */ /* 0x000fca000383ffff */
.L_x_3199:
[----:B------:R-:W-:Y:S01]  /*12820*/  MOV R2, RZ ;  /* 0x000000ff00027202 */ /* 0x000fe20000000f00 */
[----:B------:R-:W-:Y:S01]  /*12830*/  IMAD.MOV.U32 R116, RZ, RZ, R10 ;  /* 0x000000ffff747224 */ /* 0x000fe200078e000a */
[----:B------:R-:W-:Y:S01]  /*12840*/  MOV R3, 0x12870 ;  /* 0x0001287000037802 */ /* 0x000fe20000000f00 */
[----:B------:R-:W-:Y:S02]  /*12850*/  IMAD.MOV.U32 R204, RZ, RZ, 0x1c1f ;  /* 0x00001c1fffcc7424 */ /* 0x000fe400078e00ff */
[----:B-1234-:R-:W-:Y:S05]  /*12860*/  CALL.REL.NOINC `($__internal_47_$__cuda_sm70_shflsync_idx_p) ;  /* 0x0000261000007944 */ /* 0x01efea0003c00000 */
[----:B------:R-:W-:Y:S01]  /*12870*/  MOV R0, R204 ;  /* 0x000000cc00007202 */ /* 0x000fe20000000f00 */
[----:B------:R-:W-:-:S05]  /*12880*/  BRA `(.L_x_3309) ;  /* 0xffff399000007947 */ /* 0x000fca000383ffff */
.L_x_3200:
[----:B---3--:R-:W-:Y:S01]  /*12890*/  MOV R2, 0x1 ;  /* 0x0000000100027802 */ /* 0x008fe20000000f00 */
[----:B------:R-:W-:Y:S01]  /*128a0*/  IMAD.MOV.U32 R116, RZ, RZ, R5 ;  /* 0x000000ffff747224 */ /* 0x000fe200078e0005 */
[----:B------:R-:W-:Y:S01]  /*128b0*/  MOV R3, 0x128e0 ;  /* 0x000128e000037802 */ /* 0x000fe20000000f00 */
[----:B------:R-:W-:Y:S02]  /*128c0*/  IMAD.MOV.U32 R204, RZ, RZ, 0x1c1f ;  /* 0x00001c1fffcc7424 */ /* 0x000fe400078e00ff */
[----:B-12-4-:R-:W-:Y:S05]  /*128d0*/  CALL.REL.NOINC `($__internal_47_$__cuda_sm70_shflsync_idx_p) ;  /* 0x000025a000007944 */ /* 0x016fea0003c00000 */
[----:B------:R-:W-:Y:S01]  /*128e0*/  MOV R2, 0x1 ;  /* 0x0000000100027802 */ /* 0x000fe20000000f00 */
[----:B------:R-:W-:Y:S01]  /*128f0*/  IMAD.MOV.U32 R4, RZ, RZ, R204 ;  /* 0x000000ffff047224 */ /* 0x000fe200078e00cc */
[----:B------:R-:W-:Y:S01]  /*12900*/  MOV R204, 0x1c1f ;  /* 0x00001c1f00cc7802 */ /* 0x000fe20000000f00 */
[----:B------:R-:W-:Y:S01]  /*12910*/  IMAD.MOV.U32 R116, RZ, RZ, R10 ;  /* 0x000000ffff747224 */ /* 0x000fe200078e000a */
[----:B------:R-:W-:Y:S02]  /*12920*/  MOV R3, 0x12940 ;  /* 0x0001294000037802 */ /* 0x000fe40000000f00 */
[----:B------:R-:W-:Y:S05]  /*12930*/  CALL.REL.NOINC `($__internal_47_$__cuda_sm70_shflsync_idx_p) ;  /* 0x0000254000007944 */ /* 0x000fea0003c00000 */
[----:B------:R-:W-:Y:S01]  /*12940*/  MOV R0, R204 ;  /* 0x000000cc00007202 */ /* 0x000fe20000000f00 */
[----:B------:R-:W-:-:S05]  /*12950*/  BRA `(.L_x_3310) ;  /* 0xffff3a4000007947 */ /* 0x000fca000383ffff */
.L_x_3203:
[----:B------:R-:W-:Y:S01]  /*12960*/  MOV R2, RZ ;  /* 0x000000ff00027202 */ /* 0x000fe20000000f00 */
[----:B------:R-:W-:Y:S01]  /*12970*/  IMAD.MOV.U32 R116, RZ, RZ, R125 ;  /* 0x000000ffff747224 */ /* 0x000fe200078e007d */
[----:B------:R-:W-:Y:S01]  /*12980*/  MOV R3, 0x129b0 ;  /* 0x000129b000037802 */ /* 0x000fe20000000f00 */
[----:B------:R-:W-:Y:S02]  /*12990*/  IMAD.MOV.U32 R204, RZ, RZ, 0x1c1f ;  /* 0x00001c1fffcc7424 */ /* 0x000fe400078e00ff */
[----:B------:R-:W-:Y:S05]  /*129a0*/  CALL.REL.NOINC `($__internal_47_$__cuda_sm70_shflsync_idx_p) ;  /* 0x000024d000007944 */ /* 0x000fea0003c00000 */
[----:B------:R-:W-:Y:S01]  /*129b0*/  MOV R117, R204 ;  /* 0x000000cc00757202 */ /* 0x000fe20000000f00 */
[----:B------:R-:W-:-:S05]  /*129c0*/  BRA `(.L_x_3311) ;  /* 0xffff42f000007947 */ /* 0x000fca000383ffff */
.L_x_3204:
[----:B------:R-:W-:Y:S01]  /*129d0*/  MOV R2, RZ ;  /* 0x000000ff00027202 */ /* 0x000fe20000000f00 */
[----:B------:R-:W-:Y:S01]  /*129e0*/  IMAD.MOV.U32 R116, RZ, RZ, R126 ;  /* 0x000000ffff747224 */ /* 0x000fe200078e007e */
[----:B------:R-:W-:Y:S01]  /*129f0*/  MOV R3, 0x12a20 ;  /* 0x00012a2000037802 */ /* 0x000fe20000000f00 */
[----:B------:R-:W-:Y:S02]  /*12a00*/  IMAD.MOV.U32 R204, RZ, RZ, 0x1c1f ;  /* 0x00001c1fffcc7424 */ /* 0x000fe400078e00ff */
[----:B-12---:R-:W-:Y:S05]  /*12a10*/  CALL.REL.NOINC `($__internal_47_$__cuda_sm70_shflsync_idx_p) ;  /* 0x0000246000007944 */ /* 0x006fea0003c00000 */
[----:B------:R-:W-:Y:S01]  /*12a20*/  MOV R0, R204 ;  /* 0x000000cc00007202 */ /* 0x000fe20000000f00 */
[----:B------:R-:W-:-:S05]  /*12a30*/  BRA `(.L_x_3312) ;  /* 0xffff42a000007947 */ /* 0x000fca000383ffff */
.L_x_3205:
[----:B----4-:R-:W-:Y:S01]  /*12a40*/  MOV R2, 0x1 ;  /* 0x0000000100027802 */ /* 0x010fe20000000f00 */
[----:B------:R-:W-:Y:S01]  /*12a50*/  IMAD.MOV.U32 R116, RZ, RZ, R125 ;  /* 0x000000ffff747224 */ /* 0x000fe200078e007d */
[----:B------:R-:W-:Y:S01]  /*12a60*/  MOV R3, 0x12a90 ;  /* 0x00012a9000037802 */ /* 0x000fe20000000f00 */
[----:B------:R-:W-:Y:S03]  /*12a70*/  IMAD.MOV.U32 R204, RZ, RZ, 0x1c1f ;  /* 0x00001c1fffcc7424 */ /* 0x000fe600078e00ff */
[----:B-1-3--:R-:W-:Y:S05]  /*12a80*/  CALL.REL.NOINC `($__internal_47_$__cuda_sm70_shflsync_idx_p) ;  /* 0x000023f000007944 */ /* 0x00afea0003c00000 */
        /* <DEDUP_REMOVED lines=8> */
.L_x_3206:
[----:B------:R-:W-:Y:S01]  /*12b10*/  MOV R204, 0x1c1f ;  /* 0x00001c1f00cc7802 */ /* 0x000fe20000000f00 */
[----:B---3--:R-:W-:Y:S01]  /*12b20*/  IMAD.MOV.U32 R2, RZ, RZ, RZ ;  /* 0x000000ffff027224 */ /* 0x008fe200078e00ff */
[----:B------:R-:W-:Y:S02]  /*12b30*/  MOV R3, 0x12b50 ;  /* 0x00012b5000037802 */ /* 0x000fe40000000f00 */
[----:B--2---:R-:W-:Y:S05]  /*12b40*/  CALL.REL.NOINC `($__internal_47_$__cuda_sm70_shflsync_idx_p) ;  /* 0x0000233000007944 */ /* 0x004fea0003c00000 */
[----:B------:R-:W-:Y:S01]  /*12b50*/  MOV R0, R204 ;  /* 0x000000cc00007202 */ /* 0x000fe20000000f00 */
[----:B------:R-:W-:-:S05]  /*12b60*/  BRA `(.L_x_3314) ;  /* 0xffff449000007947 */ /* 0x000fca000383ffff */
.L_x_3207:
[----:B------:R-:W-:Y:S01]  /*12b70*/  MOV R204, 0x1c1f ;  /* 0x00001c1f00cc7802 */ /* 0x000fe20000000f00 */
[----:B---3--:R-:W-:Y:S01]  /*12b80*/  IMAD.MOV.U32 R2, RZ, RZ, 0x1 ;  /* 0x00000001ff027424 */ /* 0x008fe200078e00ff */
[----:B------:R-:W-:Y:S02]  /*12b90*/  MOV R3, 0x12bb0 ;  /* 0x00012bb000037802 */ /* 0x000fe40000000f00 */
[----:B-1----:R-:W-:Y:S05]  /*12ba0*/  CALL.REL.NOINC `($__internal_47_$__cuda_sm70_shflsync_idx_p) ;  /* 0x000022d000007944 */ /* 0x002fea0003c00000 */
[----:B------:R-:W-:Y:S01]  /*12bb0*/  MOV R3, 0x12d80 ;  /* 0x00012d8000037802 */ /* 0x000fe20000000f00 */
[----:B------:R-:W-:Y:S02]  /*12bc0*/  IMAD.IADD R204, R117, 0x1, R204 ;  /* 0x0000000175cc7824 */ /* 0x000fe400078e02cc */
[----:B------:R-:W-:Y:S03]  /*12bd0*/  IMAD.MOV.U32 R2, RZ, RZ, 0x2 ;  /* 0x00000002ff027424 */ /* 0x000fe600078e00ff */
        /* <DEDUP_REMOVED lines=20> */
[----:B------:R-:W-:Y:S01]  /*12d20*/  IMAD.MOV.U32 R204, RZ, RZ, 0x1c1f ;  /* 0x00001c1fffcc7424 */ /* 0x000fe200078e00ff */
[----:B------:R-:W-:Y:S02]  /*12d30*/  FSEL R34, R38, -INF , P6 ;  /* 0xff80000026227808 */ /* 0x000fe40003000000 */
[----:B------:R-:W-:Y:S02]  /*12d40*/  FSEL R32, R39, -INF , P5 ;  /* 0xff80000027207808 */ /* 0x000fe40002800000 */
[----:B------:R-:W-:Y:S02]  /*12d50*/  FSEL R22, R50, -INF , P4 ;  /* 0xff80000032167808 */ /* 0x000fe40002000000 */
[----:B------:R-:W-:Y:S02]  /*12d60*/  FSEL R20, R51, -INF , P0 ;  /* 0xff80000033147808 */ /* 0x000fe40000000000 */
[----:B------:R-:W-:Y:S05]  /*12d70*/  CALL.REL.NOINC `($__internal_47_$__cuda_sm70_shflsync_idx_p) ;  /* 0x0000210000007944 */ /* 0x000fea0003c00000 */
        /* <DEDUP_REMOVED lines=28> */
[----:B------:R-:W-:Y:S05]  /*12f40*/  CALL.REL.NOINC `($__internal_47_$__cuda_sm70_shflsync_idx_p) ;  /* 0x00001f3000007944 */ /* 0x000fea0003c00000 */
[----:B------:R-:W-:Y:S01]  /*12f50*/  FMNMX.FTZ R116, R4, R118, !PT ;  /* 0x0000007604747209 */ /* 0x000fe20007810000 */
[----:B------:R-:W-:Y:S01]  /*12f60*/  IMAD.IADD R117, R117, 0x1, R204 ;  /* 0x0000000175757824 */ /* 0x000fe200078e02cc */
[----:B------:R-:W-:Y:S01]  /*12f70*/  FMNMX.FTZ R9, R36, R122, !PT ;  /* 0x0000007a24097209 */ /* 0x000fe20007810000 */
[----:B------:R-:W-:Y:S01]  /*12f80*/  IMAD.MOV.U32 R0, RZ, RZ, 0x2 ;  /* 0x00000002ff007424 */ /* 0x000fe200078e00ff */
[----:B------:R-:W-:Y:S02]  /*12f90*/  FMNMX.FTZ R116, R174, R116, !PT ;  /* 0x00000074ae747209 */ /* 0x000fe40007810000 */
[C---:B------:R-:W-:Y:S02]  /*12fa0*/  ISETP.GT.AND P6, PT, R117.reuse, RZ, PT ;  /* 0x000000ff7500720c */ /* 0x040fe40003fc4270 */
[C---:B------:R-:W-:Y:S02]  /*12fb0*/  ISETP.GT.AND P5, PT, R117.reuse, 0x1, PT ;  /* 0x000000017500780c */ /* 0x040fe40003fa4270 */
[----:B------:R-:W-:Y:S02]  /*12fc0*/  FSEL R33, R10, -INF , P6 ;  /* 0xff8000000a217808 */ /* 0x000fe40003000000 */
[----:B------:R-:W-:Y:S02]  /*12fd0*/  ISETP.GT.AND P4, PT, R117, 0x8, PT ;  /* 0x000000087500780c */ /* 0x000fe40003f84270 */
[----:B------:R-:W-:Y:S02]  /*12fe0*/  FSEL R163, R11, -INF , P5 ;  /* 0xff8000000ba37808 */ /* 0x000fe40002800000 */
[----:B------:R-:W-:Y:S02]  /*12ff0*/  FMNMX.FTZ R10, R23, R123, !PT ;  /* 0x0000007b170a7209 */ /* 0x000fe40007810000 */
[----:B------:R-:W-:Y:S02]  /*13000*/  FMNMX.FTZ R11, R33, R124, !PT ;  /* 0x0000007c210b7209 */ /* 0x000fe40007810000 */
[----:B------:R-:W-:Y:S02]  /*13010*/  ISETP.GT.AND P0, PT, R117, 0x9, PT ;  /* 0x000000097500780c */ /* 0x000fe40003f04270 */
[----:B------:R-:W-:Y:S02]  /*13020*/  FSEL R38, R14, -INF , P4 ;  /* 0xff8000000e267808 */ /* 0x000fe40002000000 */
        /* <DEDUP_REMOVED lines=61> */
[----:B------:R-:W-:Y:S05]  /*13400*/  CALL.REL.NOINC `($__internal_46_$__cuda_sm70_shflsync_bfly_p) ;  /* 0x00001a1000007944 */ /* 0x000fea0003c00000 */
[----:B------:R-:W-:Y:S01]  /*13410*/  FMNMX.FTZ R116, R116, R0, !PT ;  /* 0x0000000074747209 */ /* 0x000fe20007810000 */
[----:B------:R-:W-:Y:S01]  /*13420*/  IMAD.MOV.U32 R0, RZ, RZ, 0x1 ;  /* 0x00000001ff007424 */ /* 0x000fe200078e00ff */
[----:B------:R-:W-:Y:S02]  /*13430*/  MOV R2, 0x13450 ;  /* 0x0001345000027802 */ /* 0x000fe40000000f00 */
        /* <DEDUP_REMOVED lines=28> */
[----:B------:R-:W-:-:S05]  /*13600*/  BRA `(.L_x_3315) ;  /* 0xffff446000007947 */ /* 0x000fca000383ffff */
.L_x_3210:
[----:B------:R-:W-:Y:S01]  /*13610*/  MOV R204, 0x1c1f ;  /* 0x00001c1f00cc7802 */ /* 0x000fe20000000f00 */
[----:B------:R-:W-:Y:S01]  /*13620*/  IMAD.MOV.U32 R2, RZ, RZ, RZ ;  /* 0x000000ffff027224 */ /* 0x000fe200078e00ff */
[----:B------:R-:W-:Y:S02]  /*13630*/  MOV R3, 0x13650 ;  /* 0x0001365000037802 */ /* 0x000fe40000000f00 */
[----:B-1234-:R-:W-:Y:S05]  /*13640*/  CALL.REL.NOINC `($__internal_47_$__cuda_sm70_shflsync_idx_p) ;  /* 0x0000183000007944 */ /* 0x01efea0003c00000 */
[----:B------:R-:W-:Y:S01]  /*13650*/  MOV R0, R204 ;  /* 0x000000cc00007202 */ /* 0x000fe20000000f00 */
[----:B------:R-:W-:-:S05]  /*13660*/  BRA `(.L_x_3316) ;  /* 0xffff5e8000007947 */ /* 0x000fca000383ffff */
.L_x_3213:
[----:B------:R-:W-:Y:S01]  /*13670*/  MOV R204, 0x1c1f ;  /* 0x00001c1f00cc7802 */ /* 0x000fe20000000f00 */
[----:B---3--:R-:W-:Y:S01]  /*13680*/  IMAD.MOV.U32 R2, RZ, RZ, 0x1 ;  /* 0x00000001ff027424 */ /* 0x008fe200078e00ff */
[----:B------:R-:W-:Y:S02]  /*13690*/  MOV R3, 0x136b0 ;  /* 0x000136b000037802 */ /* 0x000fe40000000f00 */
[----:B-12---:R-:W-:Y:S05]  /*136a0*/  CALL.REL.NOINC `($__internal_47_$__cuda_sm70_shflsync_idx_p) ;  /* 0x000017d000007944 */ /* 0x006fea0003c00000 */
        /* <DEDUP_REMOVED lines=8> */
.L_x_3216:
[----:B------:R-:W-:Y:S01]  /*13730*/  MOV R2, RZ ;  /* 0x000000ff00027202 */ /* 0x000fe20000000f00 */
[----:B------:R-:W-:Y:S01]  /*13740*/  IMAD.MOV.U32 R116, RZ, RZ, R160 ;  /* 0x000000ffff747224 */ /* 0x000fe200078e00a0 */
[----:B------:R-:W-:Y:S01]  /*13750*/  MOV R3, 0x13780 ;  /* 0x0001378000037802 */ /* 0x000fe20000000f00 */
[----:B------:R-:W-:Y:S02]  /*13760*/  IMAD.MOV.U32 R204, RZ, RZ, 0x1c1f ;  /* 0x00001c1fffcc7424 */ /* 0x000fe400078e00ff */
[----:B------:R-:W-:Y:S05]  /*13770*/  CALL.REL.NOINC `($__internal_47_$__cuda_sm70_shflsync_idx_p) ;  /* 0x0000170000007944 */ /* 0x000fea0003c00000 */
[----:B------:R-:W-:Y:S01]  /*13780*/  MOV R118, R204 ;  /* 0x000000cc00767202 */ /* 0x000fe20000000f00 */
[----:B------:R-:W-:-:S05]  /*13790*/  BRA `(.L_x_3318) ;  /* 0xffff680000007947 */ /* 0x000fca000383ffff */
.L_x_3217:
[----:B------:R-:W-:Y:S01]  /*137a0*/  MOV R2, RZ ;  /* 0x000000ff00027202 */ /* 0x000fe20000000f00 */
[----:B------:R-:W-:Y:S01]  /*137b0*/  IMAD.MOV.U32 R116, RZ, RZ, R161 ;  /* 0x000000ffff747224 */ /* 0x000fe200078e00a1 */
[----:B------:R-:W-:Y:S01]  /*137c0*/  MOV R3, 0x137f0 ;  /* 0x000137f000037802 */ /* 0x000fe20000000f00 */
[----:B------:R-:W-:Y:S02]  /*137d0*/  IMAD.MOV.U32 R204, RZ, RZ, 0x1c1f ;  /* 0x00001c1fffcc7424 */ /* 0x000fe400078e00ff */
[----:B-12---:R-:W-:Y:S05]  /*137e0*/  CALL.REL.NOINC `($__internal_47_$__cuda_sm70_shflsync_idx_p) ;  /* 0x0000169000007944 */ /* 0x006fea0003c00000 */
[----:B------:R-:W-:Y:S01]  /*137f0*/  MOV R0, R204 ;  /* 0x000000cc00007202 */ /* 0x000fe20000000f00 */
[----:B------:R-:W-:-:S05]  /*13800*/  BRA `(.L_x_3319) ;  /* 0xffff67b000007947 */ /* 0x000fca000383ffff */
.L_x_3218:
        /* <DEDUP_REMOVED lines=13> */
.L_x_3219:
[----:B------:R-:W-:Y:S02]  /*138e0*/  MOV R0, 0x2 ;  /* 0x0000000200007802 */ /* 0x000fe40000000f00 */
[----:B------:R-:W-:Y:S02]  /*138f0*/  MOV R2, 0x13910 ;  /* 0x0001391000027802 */ /* 0x000fe40000000f00 */
[----:B--2---:R-:W-:Y:S05]  /*13900*/  CALL.REL.NOINC `($__internal_46_$__cuda_sm70_shflsync_bfly_p) ;  /* 0x0000151000007944 */ /* 0x004fea0003c00000 */
[----:B------:R-:W-:-:S05]  /*13910*/  BRA `(.L_x_3321) ;  /* 0xffff6c0000007947 */ /* 0x000fca000383ffff */
.L_x_3220:
[----:B------:R-:W-:Y:S02]  /*13920*/  MOV R0, 0x1 ;  /* 0x0000000100007802 */ /* 0x000fe40000000f00 */
[----:B------:R-:W-:Y:S02]  /*13930*/  MOV R2, 0x13950 ;  /* 0x0001395000027802 */ /* 0x000fe40000000f00 */
[----:B--2---:R-:W-:Y:S05]  /*13940*/  CALL.REL.NOINC `($__internal_46_$__cuda_sm70_shflsync_bfly_p) ;  /* 0x000014d000007944 */ /* 0x004fea0003c00000 */
        /* <DEDUP_REMOVED lines=28> */
.L_x_3222:
[----:B------:R-:W-:Y:S01]  /*13b10*/  IMAD.MOV.U32 R116, RZ, RZ, R206 ;  /* 0x000000ffff747224 */ /* 0x000fe200078e00ce */
[----:B------:R-:W-:-:S02]  /*13b20*/  MOV R0, 0x2 ;  /* 0x0000000200007802 */ /* 0x000fc40000000f00 */
[----:B------:R-:W-:Y:S02]  /*13b30*/  MOV R2, 0x13b50 ;  /* 0x00013b5000027802 */ /* 0x000fe40000000f00 */
[----:B------:R-:W-:Y:S05]  /*13b40*/  CALL.REL.NOINC `($__internal_46_$__cuda_sm70_shflsync_bfly_p) ;  /* 0x000012d000007944 */ /* 0x000fea0003c00000 */
[----:B------:R-:W-:Y:S05]  /*13b50*/  BRA `(.L_x_3323) ;  /* 0xffff827000007947 */ /* 0x000fea000383ffff */
.L_x_3223:
[----:B------:R-:W-:Y:S01]  /*13b60*/  IMAD.MOV.U32 R116, RZ, RZ, R7 ;  /* 0x000000ffff747224 */ /* 0x000fe200078e0007 */
[----:B------:R-:W-:Y:S02]  /*13b70*/  MOV R0, 0x1 ;  /* 0x0000000100007802 */ /* 0x000fe40000000f00 */
[----:B------:R-:W-:Y:S02]  /*13b80*/  MOV R2, 0x13ba0 ;  /* 0x00013ba000027802 */ /* 0x000fe40000000f00 */
[----:B-1----:R-:W-:Y:S05]  /*13b90*/  CALL.REL.NOINC `($__internal_46_$__cuda_sm70_shflsync_bfly_p) ;  /* 0x0000128000007944 */ /* 0x002fea0003c00000 */
[----:B------:R-:W-:Y:S01]  /*13ba0*/  FADD.FTZ R7, R7, R0 ;  /* 0x0000000007077221 */ /* 0x000fe20000010000 */
[----:B------:R-:W-:Y:S02]  /*13bb0*/  MOV R116, R203 ;  /* 0x000000cb00747202 */ /* 0x000fe40000000f00 */
[----:B------:R-:W-:Y:S02]  /*13bc0*/  MOV R0, 0x2 ;  /* 0x0000000200007802 */ /* 0x000fe40000000f00 */
[----:B------:R-:W-:Y:S02]  /*13bd0*/  MOV R2, 0x13bf0 ;  /* 0x00013bf000027802 */ /* 0x000fe40000000f00 */
[----:B------:R-:W-:Y:S05]  /*13be0*/  CALL.REL.NOINC `($__internal_46_$__cuda_sm70_shflsync_bfly_p) ;  /* 0x0000123000007944 */ /* 0x000fea0003c00000 */
[----:B------:R-:W-:Y:S01]  /*13bf0*/  FADD.FTZ R6, R203, R0 ;  /* 0x00000000cb067221 */ /* 0x000fe20000010000 */
[----:B------:R-:W-:Y:S02]  /*13c00*/  MOV R0, 0x1 ;  /* 0x0000000100007802 */ /* 0x000fe40000000f00 */
[----:B------:R-:W-:-:S02]  /*13c10*/  MOV R2, 0x13c40 ;  /* 0x00013c4000027802 */ /* 0x000fc40000000f00 */
[----:B------:R-:W-:Y:S02]  /*13c20*/  MOV R116, R6 ;  /* 0x0000000600747202 */ /* 0x000fe40000000f00 */
[----:B------:R-:W-:Y:S05]  /*13c30*/  CALL.REL.NOINC `($__internal_46_$__cuda_sm70_shflsync_bfly_p) ;  /* 0x000011e000007944 */ /* 0x000fea0003c00000 */
[----:B------:R-:W-:Y:S01]  /*13c40*/  FADD.FTZ R6, R6, R0 ;  /* 0x0000000006067221 */ /* 0x000fe20000010000 */
[----:B------:R-:W-:Y:S02]  /*13c50*/  MOV R116, R215 ;  /* 0x000000d700747202 */ /* 0x000fe40000000f00 */
[----:B------:R-:W-:Y:S02]  /*13c60*/  MOV R0, 0x2 ;  /* 0x0000000200007802 */ /* 0x000fe40000000f00 */
[----:B------:R-:W-:Y:S02]  /*13c70*/  MOV R2, 0x13c90 ;  /* 0x00013c9000027802 */ /* 0x000fe40000000f00 */
[----:B------:R-:W-:Y:S05]  /*13c80*/  CALL.REL.NOINC `($__internal_46_$__cuda_sm70_shflsync_bfly_p) ;  /* 0x0000119000007944 */ /* 0x000fea0003c00000 */
[----:B------:R-:W-:Y:S01]  /*13c90*/  FADD.FTZ R5, R215, R0 ;  /* 0x00000000d7057221 */ /* 0x000fe20000010000 */
[----:B------:R-:W-:Y:S02]  /*13ca0*/  MOV R0, 0x1 ;  /* 0x0000000100007802 */ /* 0x000fe40000000f00 */
[----:B------:R-:W-:Y:S02]  /*13cb0*/  MOV R2, 0x13ce0 ;  /* 0x00013ce000027802 */ /* 0x000fe40000000f00 */
[----:B------:R-:W-:-:S02]  /*13cc0*/  MOV R116, R5 ;  /* 0x0000000500747202 */ /* 0x000fc40000000f00 */
[----:B------:R-:W-:Y:S05]  /*13cd0*/  CALL.REL.NOINC `($__internal_46_$__cuda_sm70_shflsync_bfly_p) ;  /* 0x0000114000007944 */ /* 0x000fea0003c00000 */
[----:B------:R-:W-:Y:S01]  /*13ce0*/  FADD.FTZ R5, R5, R0 ;  /* 0x0000000005057221 */ /* 0x000fe20000010000 */
[----:B------:R-:W-:-:S02]  /*13cf0*/  MOV R116, R216 ;  /* 0x000000d800747202 */ /* 0x000fc40000000f00 */
[----:B------:R-:W-:Y:S02]  /*13d00*/  MOV R0, 0x2 ;  /* 0x0000000200007802 */ /* 0x000fe40000000f00 */
[----:B------:R-:W-:Y:S02]  /*13d10*/  MOV R2, 0x13d30 ;  /* 0x00013d3000027802 */ /* 0x000fe40000000f00 */
[----:B------:R-:W-:Y:S05]  /*13d20*/  CALL.REL.NOINC `($__internal_46_$__cuda_sm70_shflsync_bfly_p) ;  /* 0x000010f000007944 */ /* 0x000fea0003c00000 */
[----:B------:R-:W-:Y:S01]  /*13d30*/  FADD.FTZ R4, R216, R0 ;  /* 0x00000000d8047221 */ /* 0x000fe20000010000 */
[----:B------:R-:W-:Y:S02]  /*13d40*/  MOV R0, 0x1 ;  /* 0x0000000100007802 */ /* 0x000fe40000000f00 */
[----:B------:R-:W-:Y:S02]  /*13d50*/  MOV R2, 0x13d80 ;  /* 0x00013d8000027802 */ /* 0x000fe40000000f00 */
[----:B------:R-:W-:Y:S02]  /*13d60*/  MOV R116, R4 ;  /* 0x0000000400747202 */ /* 0x000fe40000000f00 */
[----:B------:R-:W-:Y:S05]  /*13d70*/  CALL.REL.NOINC `($__internal_46_$__cuda_sm70_shflsync_bfly_p) ;  /* 0x000010a000007944 */ /* 0x000fea0003c00000 */
[----:B------:R-:W-:Y:S01]  /*13d80*/  MOV R8, R0 ;  /* 0x0000000000087202 */ /* 0x000fe20000000f00 */
[----:B------:R-:W-:Y:S05]  /*13d90*/  BRA `(.L_x_3324) ;  /* 0xffff812000007947 */ /* 0x000fea000383ffff */
.L_x_3230:
[----:B-1234-:R-:W-:Y:S01]  /*13da0*/  IMAD.MOV.U32 R116, RZ, RZ, R10 ;  /* 0x000000ffff747224 */ /* 0x01efe200078e000a */
[----:B------:R-:W-:Y:S01]  /*13db0*/  MOV R2, RZ ;  /* 0x000000ff00027202 */ /* 0x000fe20000000f00 */
[----:B------:R-:W-:Y:S01]  /*13dc0*/  IMAD.MOV.U32 R204, RZ, RZ, 0x1c1f ;  /* 0x00001c1fffcc7424 */ /* 0x000fe200078e00ff */
[----:B------:R-:W-:-:S02]  /*13dd0*/  MOV R3, 0x13df0 ;  /* 0x00013df000037802 */ /* 0x000fc40000000f00 */
[----:B------:R-:W-:Y:S05]  /*13de0*/  CALL.REL.NOINC `($__internal_47_$__cuda_sm70_shflsync_idx_p) ;  /* 0x0000109000007944 */ /* 0x000fea0003c00000 */
[----:B------:R-:W-:Y:S01]  /*13df0*/  MOV R5, R204 ;  /* 0x000000cc00057202 */ /* 0x000fe20000000f00 */
[----:B------:R-:W-:Y:S05]  /*13e00*/  BRA `(.L_x_3325) ;  /* 0xffff9a3000007947 */ /* 0x000fea000383ffff */
.L_x_3231:
[----:B------:R-:W-:Y:S01]  /*13e10*/  IMAD.MOV.U32 R116, RZ, RZ, R12 ;  /* 0x000000ffff747224 */ /* 0x000fe200078e000c */
[----:B------:R-:W-:Y:S01]  /*13e20*/  MOV R2, RZ ;  /* 0x000000ff00027202 */ /* 0x000fe20000000f00 */
[----:B------:R-:W-:Y:S01]  /*13e30*/  IMAD.MOV.U32 R204, RZ, RZ, 0x1c1f ;  /* 0x00001c1fffcc7424 */ /* 0x000fe200078e00ff */
[----:B------:R-:W-:-:S02]  /*13e40*/  MOV R3, 0x13e60 ;  /* 0x00013e6000037802 */ /* 0x000fc40000000f00 */
[----:B-12---:R-:W-:Y:S05]  /*13e50*/  CALL.REL.NOINC `($__internal_47_$__cuda_sm70_shflsync_idx_p) ;  /* 0x0000102000007944 */ /* 0x006fea0003c00000 */
[----:B------:R-:W-:Y:S01]  /*13e60*/  MOV R0, R204 ;  /* 0x000000cc00007202 */ /* 0x000fe20000000f00 */
[----:B------:R-:W-:Y:S05]  /*13e70*/  BRA `(.L_x_3326) ;  /* 0xffff99e000007947 */ /* 0x000fea000383ffff */
.L_x_3234:
[----:B------:R-:W-:Y:S01]  /*13e80*/  IMAD.MOV.U32 R116, RZ, RZ, R10 ;  /* 0x000000ffff747224 */ /* 0x000fe200078e000a */
[----:B--2---:R-:W-:Y:S01]  /*13e90*/  MOV R2, 0x1 ;  /* 0x0000000100027802 */ /* 0x004fe20000000f00 */
[----:B------:R-:W-:Y:S01]  /*13ea0*/  IMAD.MOV.U32 R204, RZ, RZ, 0x1c1f ;  /* 0x00001c1fffcc7424 */ /* 0x000fe200078e00ff */
[----:B------:R-:W-:-:S02]  /*13eb0*/  MOV R3, 0x13ed0 ;  /* 0x00013ed000037802 */ /* 0x000fc40000000f00 */
        /* <DEDUP_REMOVED lines=9> */
.L_x_3237:
[----:B------:R-:W-:Y:S01]  /*13f50*/  IMAD.MOV.U32 R116, RZ, RZ, R10 ;  /* 0x000000ffff747224 */ /* 0x000fe200078e000a */
[----:B-1----:R-:W-:Y:S01]  /*13f60*/  MOV R2, 0x2 ;  /* 0x0000000200027802 */ /* 0x002fe20000000f00 */
[----:B------:R-:W-:Y:S01]  /*13f70*/  IMAD.MOV.U32 R204, RZ, RZ, 0x1c1f ;  /* 0x00001c1fffcc7424 */ /* 0x000fe200078e00ff */
[----:B------:R-:W-:Y:S02]  /*13f80*/  MOV R3, 0x13fa0 ;  /* 0x00013fa000037802 */ /* 0x000fe40000000f00 */
[----:B--234-:R-:W-:Y:S05]  /*13f90*/  CALL.REL.NOINC `($__internal_47_$__cuda_sm70_shflsync_idx_p) ;  /* 0x00000ee000007944 */ /* 0x01cfea0003c00000 */
[----:B------:R-:W-:Y:S01]  /*13fa0*/  MOV R5, R204 ;  /* 0x000000cc00057202 */ /* 0x000fe20000000f00 */
[----:B------:R-:W-:Y:S05]  /*13fb0*/  BRA `(.L_x_3328) ;  /* 0xffff9b7000007947 */ /* 0x000fea000383ffff */
.L_x_3238:
[----:B------:R-:W-:Y:S01]  /*13fc0*/  IMAD.MOV.U32 R116, RZ, RZ, R12 ;  /* 0x000000ffff747224 */ /* 0x000fe200078e000c */
[----:B------:R-:W-:Y:S01]  /*13fd0*/  MOV R2, 0x2 ;  /* 0x0000000200027802 */ /* 0x000fe20000000f00 */
[----:B------:R-:W-:Y:S01]  /*13fe0*/  IMAD.MOV.U32 R204, RZ, RZ, 0x1c1f ;  /* 0x00001c1fffcc7424 */ /* 0x000fe200078e00ff */
[----:B------:R-:W-:Y:S02]  /*13ff0*/  MOV R3, 0x14010 ;  /* 0x0001401000037802 */ /* 0x000fe40000000f00 */
[----:B-1234-:R-:W-:Y:S05]  /*14000*/  CALL.REL.NOINC `($__internal_47_$__cuda_sm70_shflsync_idx_p) ;  /* 0x00000e7000007944 */ /* 0x01efea0003c00000 */
[----:B------:R-:W-:Y:S01]  /*14010*/  MOV R0, R204 ;  /* 0x000000cc00007202 */ /* 0x000fe20000000f00 */
[----:B------:R-:W-:Y:S05]  /*14020*/  BRA `(.L_x_3329) ;  /* 0xffff9b2000007947 */ /* 0x000fea000383ffff */
.L_x_3241:
[----:B------:R-:W-:Y:S01]  /*14030*/  IMAD.MOV.U32 R116, RZ, RZ, R10 ;  /* 0x000000ffff747224 */ /* 0x000fe200078e000a */
[----:B-1----:R-:W-:Y:S01]  /*14040*/  MOV R2, 0x3 ;  /* 0x0000000300027802 */ /* 0x002fe20000000f00 */
[----:B------:R-:W-:Y:S01]  /*14050*/  IMAD.MOV.U32 R204, RZ, RZ, 0x1c1f ;  /* 0x00001c1fffcc7424 */ /* 0x000fe200078e00ff */
[----:B------:R-:W-:-:S02]  /*14060*/  MOV R3, 0x14080 ;  /* 0x0001408000037802 */ /* 0x000fc40000000f00 */
[----:B--234-:R-:W-:Y:S05]  /*14070*/  CALL.REL.NOINC `($__internal_47_$__cuda_sm70_shflsync_idx_p) ;  /* 0x00000e0000007944 */ /* 0x01cfea0003c00000 */
        /* <DEDUP_REMOVED lines=8> */
.L_x_3243:
[----:B------:R-:W-:Y:S01]  /*14100*/  IMAD.MOV.U32 R116, RZ, RZ, R5 ;  /* 0x000000ffff747224 */ /* 0x000fe200078e0005 */
[----:B------:R-:W-:Y:S01]  /*14110*/  MOV R2, RZ ;  /* 0x000000ff00027202 */ /* 0x000fe20000000f00 */
[----:B------:R-:W-:Y:S01]  /*14120*/  IMAD.MOV.U32 R204, RZ, RZ, 0x1c1f ;  /* 0x00001c1fffcc7424 */ /* 0x000fe200078e00ff */
[----:B------:R-:W-:Y:S02]  /*14130*/  MOV R3, 0x14150 ;  /* 0x0001415000037802 */ /* 0x000fe40000000f00 */
[----:B------:R-:W-:Y:S05]  /*14140*/  CALL.REL.NOINC `($__internal_47_$__cuda_sm70_shflsync_idx_p) ;  /* 0x00000d3000007944 */ /* 0x000fea0003c00000 */
[----:B------:R-:W-:Y:S01]  /*14150*/  MOV R4, R204 ;  /* 0x000000cc00047202 */ /* 0x000fe20000000f00 */
[----:B------:R-:W-:Y:S05]  /*14160*/  BRA `(.L_x_3331) ;  /* 0xffff9ea000007947 */ /* 0x000fea000383ffff */
.L_x_3244:
[----:B------:R-:W-:Y:S01]  /*14170*/  IMAD.MOV.U32 R116, RZ, RZ, R12 ;  /* 0x000000ffff747224 */ /* 0x000fe200078e000c */
[----:B------:R-:W-:Y:S01]  /*14180*/  MOV R2, RZ ;  /* 0x000000ff00027202 */ /* 0x000fe20000000f00 */
[----:B------:R-:W-:Y:S01]  /*14190*/  IMAD.MOV.U32 R204, RZ, RZ, 0x1c1f ;  /* 0x00001c1fffcc7424 */ /* 0x000fe200078e00ff */
[----:B------:R-:W-:Y:S02]  /*141a0*/  MOV R3, 0x141c0 ;  /* 0x000141c000037802 */ /* 0x000fe40000000f00 */
[----:B-12---:R-:W-:Y:S05]  /*141b0*/  CALL.REL.NOINC `($__internal_47_$__cuda_sm70_shflsync_idx_p) ;  /* 0x00000cc000007944 */ /* 0x006fea0003c00000 */
[----:B------:R-:W-:Y:S01]  /*141c0*/  MOV R0, R204 ;  /* 0x000000cc00007202 */ /* 0x000fe20000000f00 */
[----:B------:R-:W-:Y:S05]  /*141d0*/  BRA `(.L_x_3332) ;  /* 0xffff9e5000007947 */ /* 0x000fea000383ffff */
.L_x_3247:
[----:B------:R-:W-:Y:S01]  /*141e0*/  IMAD.MOV.U32 R116, RZ, RZ, R5 ;  /* 0x000000ffff747224 */ /* 0x000fe200078e0005 */
[----:B----4-:R-:W-:Y:S01]  /*141f0*/  MOV R2, 0x1 ;  /* 0x0000000100027802 */ /* 0x010fe20000000f00 */
[----:B------:R-:W-:Y:S01]  /*14200*/  IMAD.MOV.U32 R204, RZ, RZ, 0x1c1f ;  /* 0x00001c1fffcc7424 */ /* 0x000fe200078e00ff */
[----:B------:R-:W-:-:S02]  /*14210*/  MOV R3, 0x14230 ;  /* 0x0001423000037802 */ /* 0x000fc40000000f00 */
[----:B-123--:R-:W-:Y:S05]  /*14220*/  CALL.REL.NOINC `($__internal_47_$__cuda_sm70_shflsync_idx_p) ;  /* 0x00000c5000007944 */ /* 0x00efea0003c00000 */
        /* <DEDUP_REMOVED lines=8> */
.L_x_3250:
[----:B------:R-:W-:Y:S01]  /*142b0*/  IMAD.MOV.U32 R116, RZ, RZ, R5 ;  /* 0x000000ffff747224 */ /* 0x000fe200078e0005 */
[----:B--2---:R-:W-:Y:S01]  /*142c0*/  MOV R2, 0x2 ;  /* 0x0000000200027802 */ /* 0x004fe20000000f00 */
[----:B------:R-:W-:Y:S01]  /*142d0*/  IMAD.MOV.U32 R204, RZ, RZ, 0x1c1f ;  /* 0x00001c1fffcc7424 */ /* 0x000fe200078e00ff */
[----:B------:R-:W-:Y:S02]  /*142e0*/  MOV R3, 0x14300 ;  /* 0x0001430000037802 */ /* 0x000fe40000000f00 */
[----:B-1-34-:R-:W-:Y:S05]  /*142f0*/  CALL.REL.NOINC `($__internal_47_$__cuda_sm70_shflsync_idx_p) ;  /* 0x00000b8000007944 */ /* 0x01afea0003c00000 */
[----:B------:R-:W-:Y:S01]  /*14300*/  MOV R4, R204 ;  /* 0x000000cc00047202 */ /* 0x000fe20000000f00 */
[----:B------:R-:W-:Y:S05]  /*14310*/  BRA `(.L_x_3334) ;  /* 0xffffa7c000007947 */ /* 0x000fea000383ffff */
.L_x_3251:
[----:B------:R-:W-:Y:S01]  /*14320*/  IMAD.MOV.U32 R116, RZ, RZ, R12 ;  /* 0x000000ffff747224 */ /* 0x000fe200078e000c */
[----:B--2---:R-:W-:Y:S01]  /*14330*/  MOV R2, 0x2 ;  /* 0x0000000200027802 */ /* 0x004fe20000000f00 */
[----:B------:R-:W-:Y:S01]  /*14340*/  IMAD.MOV.U32 R204, RZ, RZ, 0x1c1f ;  /* 0x00001c1fffcc7424 */ /* 0x000fe200078e00ff */
[----:B------:R-:W-:Y:S02]  /*14350*/  MOV R3, 0x14370 ;  /* 0x0001437000037802 */ /* 0x000fe40000000f00 */
[----:B-1-34-:R-:W-:Y:S05]  /*14360*/  CALL.REL.NOINC `($__internal_47_$__cuda_sm70_shflsync_idx_p) ;  /* 0x00000b1000007944 */ /* 0x01afea0003c00000 */
[----:B------:R-:W-:Y:S01]  /*14370*/  MOV R0, R204 ;  /* 0x000000cc00007202 */ /* 0x000fe20000000f00 */
[----:B------:R-:W-:Y:S05]  /*14380*/  BRA `(.L_x_3335) ;  /* 0xffffa77000007947 */ /* 0x000fea000383ffff */
.L_x_3254:
[----:B------:R-:W-:Y:S01]  /*14390*/  IMAD.MOV.U32 R116, RZ, RZ, R5 ;  /* 0x000000ffff747224 */ /* 0x000fe200078e0005 */
[----:B--23--:R-:W-:Y:S01]  /*143a0*/  MOV R2, 0x3 ;  /* 0x0000000300027802 */ /* 0x00cfe20000000f00 */
[----:B------:R-:W-:Y:S01]  /*143b0*/  IMAD.MOV.U32 R204, RZ, RZ, 0x1c1f ;  /* 0x00001c1fffcc7424 */ /* 0x000fe200078e00ff */
[----:B------:R-:W-:-:S02]  /*143c0*/  MOV R3, 0x143e0 ;  /* 0x000143e000037802 */ /* 0x000fc40000000f00 */
[----:B-1--4-:R-:W-:Y:S05]  /*143d0*/  CALL.REL.NOINC `($__internal_47_$__cuda_sm70_shflsync_idx_p) ;  /* 0x00000aa000007944 */ /* 0x012fea0003c00000 */
        /* <DEDUP_REMOVED lines=8> */
.L_x_3258:
[----:B------:R-:W-:Y:S01]  /*14460*/  IMAD.MOV.U32 R116, RZ, RZ, R5 ;  /* 0x000000ffff747224 */ /* 0x000fe200078e0005 */
[----:B------:R-:W-:Y:S01]  /*14470*/  MOV R2, RZ ;  /* 0x000000ff00027202 */ /* 0x000fe20000000f00 */
[----:B------:R-:W-:Y:S01]  /*14480*/  IMAD.MOV.U32 R204, RZ, RZ, 0x1c1f ;  /* 0x00001c1fffcc7424 */ /* 0x000fe200078e00ff */
[----:B------:R-:W-:Y:S02]  /*14490*/  MOV R3, 0x144b0 ;  /* 0x000144b000037802 */ /* 0x000fe40000000f00 */
[----:B------:R-:W-:Y:S05]  /*144a0*/  CALL.REL.NOINC `($__internal_47_$__cuda_sm70_shflsync_idx_p) ;  /* 0x000009d000007944 */ /* 0x000fea0003c00000 */
[----:B------:R-:W-:Y:S01]  /*144b0*/  MOV R4, R204 ;  /* 0x000000cc00047202 */ /* 0x000fe20000000f00 */
[----:B------:R-:W-:Y:S05]  /*144c0*/  BRA `(.L_x_3337) ;  /* 0xffffb7e000007947 */ /* 0x000fea000383ffff */
.L_x_3259:
[----:B------:R-:W-:Y:S01]  /*144d0*/  IMAD.MOV.U32 R116, RZ, RZ, R12 ;  /* 0x000000ffff747224 */ /* 0x000fe200078e000c */
[----:B------:R-:W-:Y:S01]  /*144e0*/  MOV R2, RZ ;  /* 0x000000ff00027202 */ /* 0x000fe20000000f00 */
[----:B------:R-:W-:Y:S01]  /*144f0*/  IMAD.MOV.U32 R204, RZ, RZ, 0x1c1f ;  /* 0x00001c1fffcc7424 */ /* 0x000fe200078e00ff */
[----:B------:R-:W-:Y:S02]  /*14500*/  MOV R3, 0x14520 ;  /* 0x0001452000037802 */ /* 0x000fe40000000f00 */
[----:B-12---:R-:W-:Y:S05]  /*14510*/  CALL.REL.NOINC `($__internal_47_$__cuda_sm70_shflsync_idx_p) ;  /* 0x0000096000007944 */ /* 0x006fea0003c00000 */
[----:B------:R-:W-:Y:S01]  /*14520*/  MOV R0, R204 ;  /* 0x000000cc00007202 */ /* 0x000fe20000000f00 */
[----:B------:R-:W-:Y:S05]  /*14530*/  BRA `(.L_x_3338) ;  /* 0xffffb79000007947 */ /* 0x000fea000383ffff */
.L_x_3262:
        /* <DEDUP_REMOVED lines=13> */
.L_x_3265:
[----:B------:R-:W-:Y:S01]  /*14610*/  IMAD.MOV.U32 R116, RZ, RZ, R5 ;  /* 0x000000ffff747224 */ /* 0x000fe200078e0005 */
[----:B-1----:R-:W-:Y:S01]  /*14620*/  MOV R2, 0x2 ;  /* 0x0000000200027802 */ /* 0x002fe20000000f00 */
[----:B------:R-:W-:Y:S01]  /*14630*/  IMAD.MOV.U32 R204, RZ, RZ, 0x1c1f ;  /* 0x00001c1fffcc7424 */ /* 0x000fe200078e00ff */
[----:B------:R-:W-:Y:S02]  /*14640*/  MOV R3, 0x14660 ;  /* 0x0001466000037802 */ /* 0x000fe40000000f00 */
[----:B--234-:R-:W-:Y:S05]  /*14650*/  CALL.REL.NOINC `($__internal_47_$__cuda_sm70_shflsync_idx_p) ;  /* 0x0000082000007944 */ /* 0x01cfea0003c00000 */
[----:B------:R-:W-:Y:S01]  /*14660*/  MOV R4, R204 ;  /* 0x000000cc00047202 */ /* 0x000fe20000000f00 */
[----:B------:R-:W-:Y:S05]  /*14670*/  BRA `(.L_x_3340) ;  /* 0xffffb93000007947 */ /* 0x000fea000383ffff */
.L_x_3266:
[----:B------:R-:W-:Y:S01]  /*14680*/  IMAD.MOV.U32 R116, RZ, RZ, R12 ;  /* 0x000000ffff747224 */ /* 0x000fe200078e000c */
[----:B------:R-:W-:Y:S01]  /*14690*/  MOV R2, 0x2 ;  /* 0x0000000200027802 */ /* 0x000fe20000000f00 */
[----:B------:R-:W-:Y:S01]  /*146a0*/  IMAD.MOV.U32 R204, RZ, RZ, 0x1c1f ;  /* 0x00001c1fffcc7424 */ /* 0x000fe200078e00ff */
[----:B------:R-:W-:Y:S02]  /*146b0*/  MOV R3, 0x146d0 ;  /* 0x000146d000037802 */ /* 0x000fe40000000f00 */
[----:B-1234-:R-:W-:Y:S05]  /*146c0*/  CALL.REL.NOINC `($__internal_47_$__cuda_sm70_shflsync_idx_p) ;  /* 0x000007b000007944 */ /* 0x01efea0003c00000 */
[----:B------:R-:W-:Y:S01]  /*146d0*/  MOV R0, R204 ;  /* 0x000000cc00007202 */ /* 0x000fe20000000f00 */
[----:B------:R-:W-:Y:S05]  /*146e0*/  BRA `(.L_x_3341) ;  /* 0xffffb8e000007947 */ /* 0x000fea000383ffff */
.L_x_3269:
        /* <DEDUP_REMOVED lines=13> */
.L_x_3271:
[----:B------:R-:W-:Y:S01]  /*147c0*/  IMAD.MOV.U32 R116, RZ, RZ, R74 ;  /* 0x000000ffff747224 */ /* 0x000fe200078e004a */
[----:B------:R-:W-:Y:S01]  /*147d0*/  MOV R2, RZ ;  /* 0x000000ff00027202 */ /* 0x000fe20000000f00 */
[----:B------:R-:W-:Y:S01]  /*147e0*/  IMAD.MOV.U32 R204, RZ, RZ, 0x1f ;  /* 0x0000001fffcc7424 */ /* 0x000fe200078e00ff */
[----:B------:R-:W-:Y:S02]  /*147f0*/  MOV R3, 0x14810 ;  /* 0x0001481000037802 */ /* 0x000fe40000000f00 */
[----:B-1----:R-:W-:Y:S05]  /*14800*/  CALL.REL.NOINC `($__internal_47_$__cuda_sm70_shflsync_idx_p) ;  /* 0x0000067000007944 */ /* 0x002fea0003c00000 */
[----:B------:R-:W-:Y:S01]  /*14810*/  MOV R9, R204 ;  /* 0x000000cc00097202 */ /* 0x000fe20000000f00 */
[----:B------:R-:W-:Y:S05]  /*14820*/  BRA `(.L_x_3343) ;  /* 0xffffbb1000007947 */ /* 0x000fea000383ffff */
.L_x_3272:
[----:B------:R-:W-:Y:S01]  /*14830*/  IMAD.MOV.U32 R116, RZ, RZ, R74 ;  /* 0x000000ffff747224 */ /* 0x000fe200078e004a */
[----:B------:R-:W-:Y:S01]  /*14840*/  MOV R2, 0x1 ;  /* 0x0000000100027802 */ /* 0x000fe20000000f00 */
[----:B------:R-:W-:Y:S01]  /*14850*/  IMAD.MOV.U32 R204, RZ, RZ, 0x1f ;  /* 0x0000001fffcc7424 */ /* 0x000fe200078e00ff */
[----:B------:R-:W-:Y:S02]  /*14860*/  MOV R3, 0x14880 ;  /* 0x0001488000037802 */ /* 0x000fe40000000f00 */
[----:B-123--:R-:W-:Y:S05]  /*14870*/  CALL.REL.NOINC `($__internal_47_$__cuda_sm70_shflsync_idx_p) ;  /* 0x0000060000007944 */ /* 0x00efea0003c00000 */
[----:B------:R-:W-:Y:S01]  /*14880*/  MOV R8, R204 ;  /* 0x000000cc00087202 */ /* 0x000fe20000000f00 */
[----:B------:R-:W-:Y:S05]  /*14890*/  BRA `(.L_x_3344) ;  /* 0xffffbac000007947 */ /* 0x000fea000383ffff */
.L_x_3273:
[----:B------:R-:W-:Y:S02]  /*148a0*/  MOV R2, 0x1 ;  /* 0x0000000100027802 */ /* 0x000fe40000000f00 */
[----:B------:R-:W-:-:S02]  /*148b0*/  MOV R3, 0x148d0 ;  /* 0x000148d000037802 */ /* 0x000fc40000000f00 */
[----:B--234-:R-:W-:Y:S05]  /*148c0*/  CALL.REL.NOINC `($__internal_48_$__cuda_sm70_shflsync_up_p) ;  /* 0x0000061000007944 */ /* 0x01cfea0003c00000 */
[----:B------:R-:W-:Y:S05]  /*148d0*/  BRA `(.L_x_3345) ;  /* 0xffffbba000007947 */ /* 0x000fea000383ffff */
.L_x_3274:
[----:B------:R-:W-:Y:S02]  /*148e0*/  MOV R2, 0x2 ;  /* 0x0000000200027802 */ /* 0x000fe40000000f00 */
[----:B------:R-:W-:-:S02]  /*148f0*/  MOV R3, 0x14910 ;  /* 0x0001491000037802 */ /* 0x000fc40000000f00 */
[----:B--23--:R-:W-:Y:S05]  /*14900*/  CALL.REL.NOINC `($__internal_48_$__cuda_sm70_shflsync_up_p) ;  /* 0x000005d000007944 */ /* 0x00cfea0003c00000 */
        /* <DEDUP_REMOVED lines=24> */
.L_x_3278:
[----:B------:R-:W-:Y:S02]  /*14a90*/  MOV R2, 0x1 ;  /* 0x0000000100027802 */ /* 0x000fe40000000f00 */
[----:B------:R-:W-:Y:S02]  /*14aa0*/  MOV R3, 0x14ac0 ;  /* 0x00014ac000037802 */ /* 0x000fe40000000f00 */
[----:B------:R-:W-:Y:S05]  /*14ab0*/  CALL.REL.NOINC `($__internal_48_$__cuda_sm70_shflsync_up_p) ;  /* 0x0000042000007944 */ /* 0x000fea0003c00000 */
[----:B------:R-:W-:Y:S01]  /*14ac0*/  MOV R2, R4 ;  /* 0x0000000400027202 */ /* 0x000fe20000000f00 */
[----:B------:R-:W-:Y:S05]  /*14ad0*/  BRA `(.L_x_3347) ;  /* 0xffffbbf000007947 */ /* 0x000fea000383ffff */
.L_x_3279:
[----:B------:R-:W-:Y:S02]  /*14ae0*/  MOV R2, 0x2 ;  /* 0x0000000200027802 */ /* 0x000fe40000000f00 */
[----:B------:R-:W-:Y:S02]  /*14af0*/  MOV R3, 0x14b10 ;  /* 0x00014b1000037802 */ /* 0x000fe40000000f00 */
        /* <DEDUP_REMOVED lines=25> */
.L_x_3281:
[----:B------:R-:W-:Y:S02]  /*14c90*/  SEL R0, RZ, 0x1, P0 ;  /* 0x00000001ff007807 */ /* 0x000fe40000000000 */
[----:B------:R-:W-:Y:S02]  /*14ca0*/  MOV R2, 0x14cc0 ;  /* 0x00014cc000027802 */ /* 0x000fe40000000f00 */
[----:B-1----:R-:W-:Y:S05]  /*14cb0*/  CALL.REL.NOINC `($__internal_49_$__cuda_sm70_votesync_ballot) ;  /* 0x0000029000007944 */ /* 0x002fea0003c00000 */
[----:B------:R-:W-:Y:S01]  /*14cc0*/  MOV R10, R0 ;  /* 0x00000000000a7202 */ /* 0x000fe20000000f00 */
[----:B------:R-:W-:Y:S05]  /*14cd0*/  BRA `(.L_x_3349) ;  /* 0xffffbb8000007947 */ /* 0x000fea000383ffff */
.L_x_3282:
[----:B------:R-:W-:Y:S01]  /*14ce0*/  IMAD.MOV.U32 R116, RZ, RZ, R6 ;  /* 0x000000ffff747224 */ /* 0x000fe200078e0006 */
[----:B------:R-:W-:Y:S01]  /*14cf0*/  MOV R2, R0 ;  /* 0x0000000000027202 */ /* 0x000fe20000000f00 */
[----:B------:R-:W-:Y:S01]  /*14d00*/  IMAD.MOV.U32 R204, RZ, RZ, 0x1f ;  /* 0x0000001fffcc7424 */ /* 0x000fe200078e00ff */
[----:B------:R-:W-:Y:S02]  /*14d10*/  MOV R3, 0x14d30 ;  /* 0x00014d3000037802 */ /* 0x000fe40000000f00 */
[----:B-1----:R-:W-:Y:S05]  /*14d20*/  CALL.REL.NOINC `($__internal_47_$__cuda_sm70_shflsync_idx_p) ;  /* 0x0000015000007944 */ /* 0x002fea0003c00000 */
[----:B------:R-:W-:Y:S01]  /*14d30*/  IMAD.MOV.U32 R8, RZ, RZ, R204 ;  /* 0x000000ffff087224 */ /* 0x000fe200078e00cc */
[----:B------:R-:W-:Y:S01]  /*14d40*/  MOV R2, R0 ;  /* 0x0000000000027202 */ /* 0x000fe20000000f00 */
[----:B------:R-:W-:Y:S01]  /*14d50*/  IMAD.MOV.U32 R116, RZ, RZ, R7 ;  /* 0x000000ffff747224 */ /* 0x000fe200078e0007 */
[----:B------:R-:W-:-:S02]  /*14d60*/  MOV R204, 0x1f ;  /* 0x0000001f00cc7802 */ /* 0x000fc40000000f00 */
[----:B------:R-:W-:Y:S02]  /*14d70*/  MOV R3, 0x14d90 ;  /* 0x00014d9000037802 */ /* 0x000fe40000000f00 */
[----:B------:R-:W-:Y:S05]  /*14d80*/  CALL.REL.NOINC `($__internal_47_$__cuda_sm70_shflsync_idx_p) ;  /* 0x000000f000007944 */ /* 0x000fea0003c00000 */
[----:B------:R-:W-:Y:S01]  /*14d90*/  MOV R7, R204 ;  /* 0x000000cc00077202 */ /* 0x000fe20000000f00 */
[----:B------:R-:W-:Y:S05]  /*14da0*/  BRA `(.L_x_3350) ;  /* 0xffffbb0000007947 */ /* 0x000fea000383ffff */
.L_x_3285:
[----:B------:R-:W-:Y:S01]  /*14db0*/  IMAD.MOV.U32 R116, RZ, RZ, R4 ;  /* 0x000000ffff747224 */ /* 0x000fe200078e0004 */
[----:B------:R-:W-:Y:S01]  /*14dc0*/  MOV R2, R0 ;  /* 0x0000000000027202 */ /* 0x000fe20000000f00 */
[----:B------:R-:W-:Y:S01]  /*14dd0*/  IMAD.MOV.U32 R204, RZ, RZ, 0x1f ;  /* 0x0000001fffcc7424 */ /* 0x000fe200078e00ff */
[----:B------:R-:W-:Y:S02]  /*14de0*/  MOV R3, 0x14e00 ;  /* 0x00014e0000037802 */ /* 0x000fe40000000f00 */
[----:B-1-34-:R-:W-:Y:S05]  /*14df0*/  CALL.REL.NOINC `($__internal_47_$__cuda_sm70_shflsync_idx_p) ;  /* 0x0000008000007944 */ /* 0x01afea0003c00000 */
[----:B------:R-:W-:Y:S01]  /*14e00*/  MOV R11, R204 ;  /* 0x000000cc000b7202 */ /* 0x000fe20000000f00 */
[----:B------:R-:W-:Y:S05]  /*14e10*/  BRA `(.L_x_3284) ;  /* 0xffffbaf000007947 */ /* 0x000fea000383ffff */
        .weak           $__internal_46_$__cuda_sm70_shflsync_bfly_p
        .type           $__internal_46_$__cuda_sm70_shflsync_bfly_p,@function
        .size           $__internal_46_$__cuda_sm70_shflsync_bfly_p,($__internal_47_$__cuda_sm70_shflsync_idx_p - $__internal_46_$__cuda_sm70_shflsync_bfly_p)
$__internal_46_$__cuda_sm70_shflsync_bfly_p:
[----:B------:R-:W-:Y:S02]  /*14e20*/  MOV R175, 0xffffffff ;  /* 0xffffffff00af7802 */ /* 0x000fe40000000f00 */
[----:B------:R-:W-:Y:S02]  /*14e30*/  MOV R3, 0x1f ;  /* 0x0000001f00037802 */ /* 0x000fe40000000f00 */
[----:B------:R-:W-:Y:S04]  /*14e40*/  WARPSYNC R175 ;  /* 0x000000af00007348 */ /* 0x000fe80003800000 */
[----:B------:R1:W2:Y:S02]  /*14e50*/  SHFL.BFLY PT, R0, R116, R0, R3 ;  /* 0x0c00000074007389 */ /* 0x0002a400000e0003 */
[----:B-1----:R-:W-:-:S04]  /*14e60*/  MOV R3, 0x0 ;  /* 0x0000000000037802 */ /* 0x002fc80000000f00 */
[----:B--2---:R-:W-:Y:S05]  /*14e70*/  RET.REL.NODEC R2 `(_ZN7cutlass13device_kernelIN5flash19enable_sm80_to_sm89INS1_16FlashAttnFwdSm80INS1_25CollectiveMainloopFwdSm80ILi4ELi1ELb0EN4cute5tupleIJNS5_1CILi128EEENS7_ILi48EEENS7_ILi96EEEEEELi96ENS_10bfloat16_tEfNS_4arch4Sm80ELb1ELb0ELb0ELb1ELb1ELb0ELb1ELb1EEENS1_21CollectiveEpilogueFwdINS6_IJS8_SA_S9_EEENS6_IJNS7_ILi1EEESI_SI_EEESC_SE_Li128ELb1ELb1ELb1ELb0EEENS1_36VarlenDynamicPersistentTileSchedulerILi128ELi48ELi128ELi128ELb1ELb1ELb0ELb1ELb1ELb1EEEEEEEEEvNT_6ParamsE) ;  /* 0xfffeb18002007950 */ /* 0x004fea0003c3ffff */
        .weak           $__internal_47_$__cuda_sm70_shflsync_idx_p
        .type           $__internal_47_$__cuda_sm70_shflsync_idx_p,@function
        .size           $__internal_47_$__cuda_sm70_shflsync_idx_p,($__internal_48_$__cuda_sm70_shflsync_up_p - $__internal_47_$__cuda_sm70_shflsync_idx_p)
$__internal_47_$__cuda_sm70_shflsync_idx_p:
[----:B------:R-:W-:-:S04]  /*14e80*/  MOV R205, 0xffffffff ;  /* 0xffffffff00cd7802 */ /* 0x000fc80000000f00 */
[----:B------:R-:W-:Y:S04]  /*14e90*/  WARPSYNC R205 ;  /* 0x000000cd00007348 */ /* 0x000fe80003800000 */
[----:B------:R1:W2:Y:S02]  /*14ea0*/  SHFL.IDX PT, R204, R116, R2, R204 ;  /* 0x0000000274cc7389 */ /* 0x0002a400000e00cc */
[----:B-1----:R-:W-:Y:S02]  /*14eb0*/  MOV R2, R3 ;  /* 0x0000000300027202 */ /* 0x002fe40000000f00 */
[----:B------:R-:W-:-:S04]  /*14ec0*/  MOV R3, 0x0 ;  /* 0x0000000000037802 */ /* 0x000fc80000000f00 */
[----:B--2---:R-:W-:Y:S05]  /*14ed0*/  RET.REL.NODEC R2 `(_ZN7cutlass13device_kernelIN5flash19enable_sm80_to_sm89INS1_16FlashAttnFwdSm80INS1_25CollectiveMainloopFwdSm80ILi4ELi1ELb0EN4cute5tupleIJNS5_1CILi128EEENS7_ILi48EEENS7_ILi96EEEEEELi96ENS_10bfloat16_tEfNS_4arch4Sm80ELb1ELb0ELb0ELb1ELb1ELb0ELb1ELb1EEENS1_21CollectiveEpilogueFwdINS6_IJS8_SA_S9_EEENS6_IJNS7_ILi1EEESI_SI_EEESC_SE_Li128ELb1ELb1ELb1ELb0EEENS1_36VarlenDynamicPersistentTileSchedulerILi128ELi48ELi128ELi128ELb1ELb1ELb0ELb1ELb1ELb1EEEEEEEEEvNT_6ParamsE) ;  /* 0xfffeb12002007950 */ /* 0x004fea0003c3ffff */
        .weak           $__internal_48_$__cuda_sm70_shflsync_up_p
        .type           $__internal_48_$__cuda_sm70_shflsync_up_p,@function
        .size           $__internal_48_$__cuda_sm70_shflsync_up_p,($__internal_49_$__cuda_sm70_votesync_ballot - $__internal_48_$__cuda_sm70_shflsync_up_p)
$__internal_48_$__cuda_sm70_shflsync_up_p:
[----:B------:R-:W-:Y:S02]  /*14ee0*/  IMAD.MOV.U32 R4, RZ, RZ, RZ ;  /* 0x000000ffff047224 */ /* 0x000fe400078e00ff */
[----:B------:R-:W-:-:S04]  /*14ef0*/  IMAD.MOV.U32 R10, RZ, RZ, -0x1 ;  /* 0xffffffffff0a7424 */ /* 0x000fc800078e00ff */
[----:B------:R-:W-:Y:S04]  /*14f00*/  WARPSYNC R10 ;  /* 0x0000000a00007348 */ /* 0x000fe80003800000 */
[----:B------:R1:W2:Y:S02]  /*14f10*/  SHFL.UP PT, R4, R0, R2, R4 ;  /* 0x0400000200047389 */ /* 0x0002a400000e0004 */
[----:B-1----:R-:W-:Y:S02]  /*14f20*/  MOV R2, R3 ;  /* 0x0000000300027202 */ /* 0x002fe40000000f00 */
[----:B------:R-:W-:-:S04]  /*14f30*/  MOV R3, 0x0 ;  /* 0x0000000000037802 */ /* 0x000fc80000000f00 */
[----:B--2---:R-:W-:Y:S05]  /*14f40*/  RET.REL.NODEC R2 `(_ZN7cutlass13device_kernelIN5flash19enable_sm80_to_sm89INS1_16FlashAttnFwdSm80INS1_25CollectiveMainloopFwdSm80ILi4ELi1ELb0EN4cute5tupleIJNS5_1CILi128EEENS7_ILi48EEENS7_ILi96EEEEEELi96ENS_10bfloat16_tEfNS_4arch4Sm80ELb1ELb0ELb0ELb1ELb1ELb0ELb1ELb1EEENS1_21CollectiveEpilogueFwdINS6_IJS8_SA_S9_EEENS6_IJNS7_ILi1EEESI_SI_EEESC_SE_Li128ELb1ELb1ELb1ELb0EEENS1_36VarlenDynamicPersistentTileSchedulerILi128ELi48ELi128ELi128ELb1ELb1ELb0ELb1ELb1ELb1EEEEEEEEEvNT_6ParamsE) ;  /* 0xfffeb0b002007950 */ /* 0x004fea0003c3ffff */
        .weak           $__internal_49_$__cuda_sm70_votesync_ballot
        .type           $__internal_49_$__cuda_sm70_votesync_ballot,@function
        .size           $__internal_49_$__cuda_sm70_votesync_ballot,(.L_x_3690 - $__internal_49_$__cuda_sm70_votesync_ballot)
$__internal_49_$__cuda_sm70_votesync_ballot:
[----:B------:R-:W-:Y:S01]  /*14f50*/  ISETP.NE.U32.AND P0, PT, R0, 0x1, PT ;  /* 0x000000010000780c */ /* 0x000fe20003f05070 */
[----:B------:R-:W-:-:S04]  /*14f60*/  IMAD.MOV.U32 R3, RZ, RZ, -0x1 ;  /* 0xffffffffff037424 */ /* 0x000fc800078e00ff */
[----:B------:R-:W-:Y:S08]  /*14f70*/  WARPSYNC R3 ;  /* 0x0000000300007348 */ /* 0x000ff00003800000 */
[----:B------:R-:W-:-:S04]  /*14f80*/  VOTE.ANY R0, PT, !P0 ;  /* 0x0000000000007806 */ /* 0x000fc800040e0100 */
[----:B------:R-:W-:Y:S01]  /*14f90*/  LOP3.LUT R0, R0, R3, RZ, 0xc0, !PT ;  /* 0x0000000300007212 */ /* 0x000fe200078ec0ff */
[----:B------:R-:W-:-:S04]  /*14fa0*/  IMAD.MOV.U32 R3, RZ, RZ, 0x0 ;  /* 0x00000000ff037424 */ /* 0x000fc800078e00ff */
[----:B------:R-:W-:Y:S05]  /*14fb0*/  RET.REL.NODEC R2 `(_ZN7cutlass13device_kernelIN5flash19enable_sm80_to_sm89INS1_16FlashAttnFwdSm80INS1_25CollectiveMainloopFwdSm80ILi4ELi1ELb0EN4cute5tupleIJNS5_1CILi128EEENS7_ILi48EEENS7_ILi96EEEEEELi96ENS_10bfloat16_tEfNS_4arch4Sm80ELb1ELb0ELb0ELb1ELb1ELb0ELb1ELb1EEENS1_21CollectiveEpilogueFwdINS6_IJS8_SA_S9_EEENS6_IJNS7_ILi1EEESI_SI_EEESC_SE_Li128ELb1ELb1ELb1ELb0EEENS1_36VarlenDynamicPersistentTileSchedulerILi128ELi48ELi128ELi128ELb1ELb1ELb0ELb1ELb1ELb1EEEEEEEEEvNT_6ParamsE) ;  /* 0xfffeb04002007950 */ /* 0x000fea0003c3ffff */
.L_x_3351:
        /* <DEDUP_REMOVED lines=12> */
.L_x_3690:


//--------------------- .text._ZN7cutlass13device_kernelIN5flash19enable_sm80_to_sm89INS1_16FlashAttnFwdSm80INS1_25CollectiveMainloopFwdSm80ILi4ELi1ELb0EN4cute5tupleIJNS5_1CILi128EEENS7_ILi48EEENS7_ILi96EEEEEELi96ENS_10bfloat16_tEfNS_4arch4Sm80ELb1ELb0ELb0ELb1ELb1ELb1ELb1ELb1EEENS1_21CollectiveEpilogueFwdINS6_IJS8_SA_S9_EEENS6_IJNS7_ILi1EEESI_SI_EEESC_SE_Li128ELb1ELb1ELb1ELb0EEENS1_36VarlenDynamicPersistentTileSchedulerILi128ELi48ELi128ELi128ELb1ELb1ELb0ELb1ELb1ELb1EEEEEEEEEvNT_6ParamsE --------------------------
	.section	.text._ZN7cutlass13device_kernelIN5flash19enable_sm80_to_sm89INS1_16FlashAttnFwdSm80INS1_25CollectiveMainloopFwdSm80ILi4ELi1ELb0EN4cute5tupleIJNS5_1CILi128EEENS7_ILi48EEENS7_ILi96EEEEEELi96ENS_10bfloat16_tEfNS_4arch4Sm80ELb1ELb0ELb0ELb1ELb1ELb1ELb1ELb1EEENS1_21CollectiveEpilogueFwdINS6_IJS8_SA_S9_EEENS6_IJNS7_ILi1EEESI_SI_EEESC_SE_Li128ELb1ELb1ELb1ELb0EEENS1_36VarlenDynamicPersistentTileSchedulerILi128ELi48ELi128ELi128ELb1ELb1ELb0ELb1ELb1ELb1EEEEEEEEEvNT_6ParamsE,"ax",@progbits
	.sectioninfo	@"SHI_REGISTERS=255"
	.align	128
.text._ZN7cutlass13device_kernelIN5flash19enable_sm80_to_sm89INS1_16FlashAttnFwdSm80INS1_25CollectiveMainloopFwdSm80ILi4ELi1ELb0EN4cute5tupleIJNS5_1CILi128EEENS7_ILi48EEENS7_ILi96EEEEEELi96ENS_10bfloat16_tEfNS_4arch4Sm80ELb1ELb0ELb0ELb1ELb1ELb1ELb1ELb1EEENS1_21CollectiveEpilogueFwdINS6_IJS8_SA_S9_EEENS6_IJNS7_ILi1EEESI_SI_EEESC_SE_Li128ELb1ELb1ELb1ELb0EEENS1_36VarlenDynamicPersistentTileSchedulerILi128ELi48ELi128ELi128ELb1ELb1ELb0ELb1ELb1ELb1EEEEEEEEEvNT_6ParamsE:
        .type           _ZN7cutlass13device_kernelIN5flash19enable_sm80_to_sm89INS1_16FlashAttnFwdSm80INS1_25CollectiveMainloopFwdSm80ILi4ELi1ELb0EN4cute5tupleIJNS5_1CILi128EEENS7_ILi48EEENS7_ILi96EEEEEELi96ENS_10bfloat16_tEfNS_4arch4Sm80ELb1ELb0ELb0ELb1ELb1ELb1ELb1ELb1EEENS1_21CollectiveEpilogueFwdINS6_IJS8_SA_S9_EEENS6_IJNS7_ILi1EEESI_SI_EEESC_SE_Li128ELb1ELb1ELb1ELb0EEENS1_36VarlenDynamicPersistentTileSchedulerILi128ELi48ELi128ELi128ELb1ELb1ELb0ELb1ELb1ELb1EEEEEEEEEvNT_6ParamsE,@function
        .size           _ZN7cutlass13device_kernelIN5flash19enable_sm80_to_sm89INS1_16FlashAttnFwdSm80INS1_25CollectiveMainloopFwdSm80ILi4ELi1ELb0EN4cute5tupleIJNS5_1CILi128EEENS7_ILi48EEENS7_ILi96EEEEEELi96ENS_10bfloat16_tEfNS_4arch4Sm80ELb1ELb0ELb0ELb1ELb1ELb1ELb1ELb1EEENS1_21CollectiveEpilogueFwdINS6_IJS8_SA_S9_EEENS6_IJNS7_ILi1EEESI_SI_EEESC_SE_Li128ELb1ELb1ELb1ELb0EEENS1_36VarlenDynamicPersistentTileSchedulerILi128ELi48ELi128ELi128ELb1ELb1ELb0ELb1ELb1ELb1EEEEEEEEEvNT_6ParamsE,(.L_x_3695 - _ZN7cutlass13device_kernelIN5flash19enable_sm80_to_sm89INS1_16FlashAttnFwdSm80INS1_25CollectiveMainloopFwdSm80ILi4ELi1ELb0EN4cute5tupleIJNS5_1CILi128EEENS7_ILi48EEENS7_ILi96EEEEEELi96ENS_10bfloat16_tEfNS_4arch4Sm80ELb1ELb0ELb0ELb1ELb1ELb1ELb1ELb1EEENS1_21CollectiveEpilogueFwdINS6_IJS8_SA_S9_EEENS6_IJNS7_ILi1EEESI_SI_EEESC_SE_Li128ELb1ELb1ELb1ELb0EEENS1_36VarlenDynamicPersistentTileSchedulerILi128ELi48ELi128ELi128ELb1ELb1ELb0ELb1ELb1ELb1EEEEEEEEEvNT_6ParamsE)
        .other          _ZN7cutlass13device_kernelIN5flash19enable_sm80_to_sm89INS1_16FlashAttnFwdSm80INS1_25CollectiveMainloopFwdSm80ILi4ELi1ELb0EN4cute5tupleIJNS5_1CILi128EEENS7_ILi48EEENS7_ILi96EEEEEELi96ENS_10bfloat16_tEfNS_4arch4Sm80ELb1ELb0ELb0ELb1ELb1ELb1ELb1ELb1EEENS1_21CollectiveEpilogueFwdINS6_IJS8_SA_S9_EEENS6_IJNS7_ILi1EEESI_SI_EEESC_SE_Li128ELb1ELb1ELb1ELb0EEENS1_36VarlenDynamicPersistentTileSchedulerILi128ELi48ELi128ELi128ELb1ELb1ELb0ELb1ELb1ELb1EEEEEEEEEvNT_6ParamsE,@"STO_CUDA_ENTRY STV_DEFAULT"
_ZN7cutlass13device_kernelIN5flash19enable_sm80_to_sm89INS1_16FlashAttnFwdSm80INS1_25CollectiveMainloopFwdSm80ILi4ELi1ELb0EN4cute5tupleIJNS5_1CILi128EEENS7_ILi48EEENS7_ILi96EEEEEELi96ENS_10bfloat16_tEfNS_4arch4Sm80ELb1ELb0ELb0ELb1ELb1ELb1ELb1ELb1EEENS1_21CollectiveEpilogueFwdINS6_IJS8_SA_S9_EEENS6_IJNS7_ILi1EEESI_SI_EEESC_SE_Li128ELb1ELb1ELb1ELb0EEENS1_36VarlenDynamicPersistentTileSchedulerILi128ELi48ELi128ELi128ELb1ELb1ELb0ELb1ELb1ELb1EEEEEEEEEvNT_6ParamsE:
        /* <DEDUP_REMOVED lines=54> */
.L_x_3357:
        /* <DEDUP_REMOVED lines=16> */
.L_x_3568:
        /* <DEDUP_REMOVED lines=16> */
.L_x_3569:
[----:B--2---:R-:W-:-:S05]  /*0560*/  IMAD R0, R0, c[0x0][0x538], RZ ;  /* 0x00014e0000007a24 */ /* 0x004fca00078e02ff */
[----:B------:R-:W-:-:S04]  /*0570*/  IADD3 R7, R0, R7, RZ ;  /* 0x0000000700077210 */ /* 0x000fc80007ffe0ff */
[----:B------:R-:W-:-:S13]  /*0580*/  ISETP.GT.AND P0, PT, R7, UR4, PT ;  /* 0x0000000407007c0c */ /* 0x000fda000bf04270 */
[----:B-1----:R-:W-:Y:S05]  /*0590*/  @!P0 BRA `(.L_x_3357) ;  /* 0xfffffdc000008947 */ /* 0x002fea000383ffff */
.L_x_3353:
[----:B------:R-:W-:-:S05]  /*05a0*/  IADD3 R10, -R0, R7, RZ ;  /* 0x00000007000a7210 */ /* 0x000fca0007ffe1ff */
[----:B------:R-:W-:-:S05]  /*05b0*/  IMAD R0, R4, c[0x0][0x538], R10 ;  /* 0x00014e0004007a24 */ /* 0x000fca00078e020a */
[----:B------:R-:W-:Y:S01]  /*05c0*/  ISETP.GT.AND P0, PT, R0, UR4, PT ;  /* 0x0000000400007c0c */ /* 0x000fe2000bf04270 */
[----:B------:R-:W-:-:S12]  /*05d0*/  BRA.DIV ~URZ, `(.L_x_3358) ;  /* 0x0001e7d27f007947 */ /* 0x000fd8000b800000 */
[----:B------:R-:W-:-:S04]  /*05e0*/  VOTE.ANY R7, PT, !P0 ;  /* 0x0000000000077806 */ /* 0x000fc800040e0100 */
.L_x_3570:
[----:B------:R-:W1:Y:S02]  /*05f0*/  POPC R0, R7 ;  /* 0x0000000700007309 */ /* 0x000e640000000000 */
[----:B-1----:R-:W-:-:S05]  /*0600*/  IADD3 R2, R0, R6, RZ ;  /* 0x0000000600027210 */ /* 0x002fca0007ffe0ff */
[----:B------:R1:W-:Y:S01]  /*0610*/  STL [R1+0x7c], R2 ;  /* 0x00007c0201007387 */ /* 0x0003e20000100800 */
[----:B------:R-:W-:Y:S05]  /*0620*/  BRA.DIV ~URZ, `(.L_x_3359) ;  /* 0x0001e7d27f007947 */ /* 0x000fea000b800000 */
[----:B------:R2:W3:Y:S01]  /*0630*/  SHFL.IDX PT, R12, R9, R0, 0x1f ;  /* 0x00001f00090c7589 */ /* 0x0004e200000e0000 */
[----:B------:R-:W-:-:S03]  /*0640*/  MOV R5, RZ ;  /* 0x000000ff00057202 */ /* 0x000fc60000000f00 */
[----:B------:R2:W4:Y:S04]  /*0650*/  SHFL.IDX PT, R9, R8, R0, 0x1f ;  /* 0x00001f0008097589 */ /* 0x00052800000e0000 */
.L_x_3571:
[----:B------:R-:W-:Y:S01]  /*0660*/  ISETP.NE.AND P0, PT, R7, RZ, PT ;  /* 0x000000ff0700720c */ /* 0x000fe20003f05270 */
[----:B------:R-:W-:-:S12]  /*0670*/  BSSY B0, `(.L_x_3360) ;  /* 0x0000005000007945 */ /* 0x000fd80003800000 */
[----:B------:R-:W-:Y:S05]  /*0680*/  @!P0 BRA `(.L_x_3361) ;  /* 0x0000003000008947 */ /* 0x000fea0003800000 */
[----:B--2---:R-:W-:Y:S01]  /*0690*/  IADD3 R0, R0, -0x1, RZ ;  /* 0xffffffff00007810 */ /* 0x004fe20007ffe0ff */
[----:B------:R-:W-:Y:S05]  /*06a0*/  BRA.DIV ~URZ, `(.L_x_3362) ;  /* 0x0001e8327f007947 */ /* 0x000fea000b800000 */
[----:B------:R2:W1:Y:S02]  /*06b0*/  SHFL.IDX PT, R5, R4, R0, 0x1f ;  /* 0x00001f0004057589 */ /* 0x00046400000e0000 */
.L_x_3361:
[----:B------:R-:W-:Y:S05]  /*06c0*/  BSYNC B0 ;  /* 0x0000000000007941 */ /* 0x000fea0003800000 */
.L_x_3360:
        /* <DEDUP_REMOVED lines=69> */
.L_x_3364:
        /* <DEDUP_REMOVED lines=70> */
.L_x_3365:
[----:B------:R-:W-:Y:S05]  /*0f80*/  BSYNC B0 ;  /* 0x0000000000007941 */ /* 0x000fea0003800000 */
.L_x_3363:
[----:B------:R-:W-:-:S04]  /*0f90*/  LOP3.LUT R0, RZ, R0, RZ, 0x33, !PT ;  /* 0x00000000ff007212 */ /* 0x000fc800078e33ff */
[----:B------:R-:W-:-:S05]  /*0fa0*/  IADD3 R0, R0, R12, RZ ;  /* 0x0000000c00007210 */ /* 0x000fca0007ffe0ff */
[----:B------:R2:W-:Y:S01]  /*0fb0*/  STL [R1+0x74], R0 ;  /* 0x0000740001007387 */ /* 0x0005e20000100800 */
[----:B------:R-:W-:Y:S05]  /*0fc0*/  BRA `(.L_x_3366) ;  /* 0x0000006000007947 */ /* 0x000fea0003800000 */
.L_x_3354:
[----:B------:R-:W-:Y:S01]  /*0fd0*/  MOV R0, UR4 ;  /* 0x0000000400007c02 */ /* 0x000fe20008000f00 */
[----:B------:R-:W-:Y:S04]  /*0fe0*/  STL [R1+0x74], RZ ;  /* 0x000074ff01007387 */ /* 0x000fe80000100800 */
[----:B------:R-:W-:Y:S04]  /*0ff0*/  STL [R1+0x78], RZ ;  /* 0x000078ff01007387 */ /* 0x000fe80000100800 */
[----:B------:R1:W-:Y:S02]  /*1000*/  STL [R1+0x70], R0 ;  /* 0x0000700001007387 */ /* 0x0003e40000100800 */
[----:B-1----:R-:W-:-:S05]  /*1010*/  MOV R0, c[0x0][0x53c] ;  /* 0x00014f0000007a02 */ /* 0x002fca0000000f00 */
[----:B------:R1:W-:Y:S02]  /*1020*/  STL [R1+0x7c], R0 ;  /* 0x00007c0001007387 */ /* 0x0003e40000100800 */
.L_x_3366:
        /* <DEDUP_REMOVED lines=8> */
.L_x_3352:
        /* <DEDUP_REMOVED lines=86> */
[----:B------:R-:W-:Y:S02]  /*1610*/  IMAD.IADD R12, R6, 0x1, -R5 ;  /* 0x00000001060c7824 */ /* 0x000fe400078e0a05 */
        /* <DEDUP_REMOVED lines=45> */
[----:B------:R-:W-:-:S02]  /*18f0*/  LOP3.LUT R28, R6, 0xc0, RZ, 0xc0, !PT ;  /* 0x000000c0061c7812 */ /* 0x000fc400078ec0ff */
[-C--:B------:R-:W-:Y:S02]  /*1900*/  LEA.HI R0, R3, R113.reuse, RZ, 0x5 ;  /* 0x0000007103007211 */ /* 0x080fe400078f28ff */
        /* <DEDUP_REMOVED lines=48> */
[----:B------:R-:W-:Y:S02]  /*1c10*/  SHF.R.S32.HI R5, RZ, 0x1f, R166 ;  /* 0x0000001fff057819 */ /* 0x000fe400000114a6 */
[----:B------:R-:W-:Y:S01]  /*1c20*/  IADD3 R167, R164, 0x28, RZ ;  /* 0x00000028a4a77810 */ /* 0x000fe20007ffe0ff */
[----:B------:R1:W-:Y:S01]  /*1c30*/  STL [R1+0x8], R3 ;  /* 0x0000080301007387 */ /* 0x0003e20000100800 */
[C---:B------:R-:W-:Y:S02]  /*1c40*/  IADD3 R252, R108.reuse, 0x30, RZ ;  /* 0x000000306cfc7810 */ /* 0x040fe40007ffe0ff */
[----:B------:R-:W-:Y:S01]  /*1c50*/  IADD3 R251, R108, 0x40, RZ ;  /* 0x000000406cfb7810 */ /* 0x000fe20007ffe0ff */
[----:B------:R2:W-:Y:S01]  /*1c60*/  STL [R1+0x128], R8 ;  /* 0x0001280801007387 */ /* 0x0005e20000100800 */
[----:B------:R-:W-:-:S02]  /*1c70*/  SHF.R.S32.HI R13, RZ, 0x1f, R252 ;  /* 0x0000001fff0d7819 */ /* 0x000fc400000114fc */
[----:B------:R-:W-:Y:S01]  /*1c80*/  IADD3 R250, R108, 0x50, RZ ;  /* 0x000000506cfa7810 */ /* 0x000fe20007ffe0ff */
[----:B------:R-:W-:Y:S01]  /*1c90*/  STL.64 [R1], R30 ;  /* 0x0000001e01007387 */ /* 0x000fe20000100a00 */
[----:B------:R-:W-:Y:S02]  /*1ca0*/  SHF.R.S32.HI R15, RZ, 0x1f, R251 ;  /* 0x0000001fff0f7819 */ /* 0x000fe400000114fb */
[----:B------:R-:W-:Y:S01]  /*1cb0*/  LEA R171, R2, 0x3c80, 0x1 ;  /* 0x00003c8002ab7811 */ /* 0x000fe200078e08ff */
[----:B------:R3:W-:Y:S01]  /*1cc0*/  STL [R1+0x124], R5 ;  /* 0x0001240501007387 */ /* 0x0007e20000100800 */
[----:B------:R-:W-:Y:S02]  /*1cd0*/  LEA R2, R17, 0x6080, 0x1 ;  /* 0x0000608011027811 */ /* 0x000fe400078e08ff */
[----:B------:R-:W-:Y:S02]  /*1ce0*/  LEA R198, R0, 0x6080, 0x1 ;  /* 0x0000608000c67811 */ /* 0x000fe400078e08ff */
[----:B------:R-:W-:-:S02]  /*1cf0*/  IADD3 R200, R171, 0x20, RZ ;  /* 0x00000020abc87810 */ /* 0x000fc40007ffe0ff */
[----:B------:R-:W-:Y:S02]  /*1d00*/  LEA R196, R4, 0x1880, 0x1 ;  /* 0x0000188004c47811 */ /* 0x000fe400078e08ff */
[----:B------:R-:W-:Y:S02]  /*1d10*/  @P3 IADD3 R200, R171, -0x20, RZ ;  /* 0xffffffe0abc83810 */ /* 0x000fe40007ffe0ff */
[----:B------:R-:W-:Y:S02]  /*1d20*/  SHF.R.S32.HI R109, RZ, 0x1f, R108 ;  /* 0x0000001fff6d7819 */ /* 0x000fe4000001146c */
[----:B-1----:R-:W-:Y:S02]  /*1d30*/  SHF.R.S32.HI R3, RZ, 0x1f, R168 ;  /* 0x0000001fff037819 */ /* 0x002fe400000114a8 */
[----:B------:R-:W-:Y:S02]  /*1d40*/  IADD3 R208, R200, 0x400, RZ ;  /* 0x00000400c8d07810 */ /* 0x000fe40007ffe0ff */
[----:B--2---:R-:W-:Y:S01]  /*1d50*/  IADD3 R8, R30, 0x20, RZ ;  /* 0x000000201e087810 */ /* 0x004fe20007ffe0ff */
[----:B------:R1:W-:Y:S01]  /*1d60*/  STL [R1+0x120], R3 ;  /* 0x0001200301007387 */ /* 0x0003e20000100800 */
[----:B------:R-:W-:-:S02]  /*1d70*/  IADD3 R207, R200, 0x800, RZ ;  /* 0x00000800c8cf7810 */ /* 0x000fc40007ffe0ff */
[C---:B------:R-:W-:Y:S02]  /*1d80*/  IADD3 R206, R200.reuse, 0xc00, RZ ;  /* 0x00000c00c8ce7810 */ /* 0x040fe40007ffe0ff */
[C---:B------:R-:W-:Y:S02]  /*1d90*/  IADD3 R205, R200.reuse, 0x1000, RZ ;  /* 0x00001000c8cd7810 */ /* 0x040fe40007ffe0ff */
[----:B---3--:R-:W-:Y:S02]  /*1da0*/  SHF.R.S32.HI R5, RZ, 0x1f, R115 ;  /* 0x0000001fff057819 */ /* 0x008fe40000011473 */
[C---:B------:R-:W-:Y:S02]  /*1db0*/  IADD3 R204, R200.reuse, 0x1400, RZ ;  /* 0x00001400c8cc7810 */ /* 0x040fe40007ffe0ff */
[C---:B------:R-:W-:Y:S01]  /*1dc0*/  IADD3 R203, R200.reuse, 0x1800, RZ ;  /* 0x00001800c8cb7810 */ /* 0x040fe20007ffe0ff */
[----:B------:R2:W-:Y:S01]  /*1dd0*/  STL [R1+0x11c], R5 ;  /* 0x00011c0501007387 */ /* 0x0005e20000100800 */
[----:B------:R-:W-:-:S02]  /*1de0*/  IADD3 R202, R200, 0x1c00, RZ ;  /* 0x00001c00c8ca7810 */ /* 0x000fc40007ffe0ff */
[----:B------:R-:W-:Y:S02]  /*1df0*/  IADD3 R201, R200, 0x2000, RZ ;  /* 0x00002000c8c97810 */ /* 0x000fe40007ffe0ff */
[----:B-1----:R-:W-:-:S05]  /*1e00*/  SHF.R.S32.HI R3, RZ, 0x1f, R167 ;  /* 0x0000001fff037819 */ /* 0x002fca00000114a7 */
[----:B------:R1:W-:Y:S04]  /*1e10*/  STL [R1+0x118], R3 ;  /* 0x0001180301007387 */ /* 0x0003e80000100800 */
[----:B------:R3:W-:Y:S01]  /*1e20*/  STL [R1+0xc], R8 ;  /* 0x00000c0801007387 */ /* 0x0007e20000100800 */
[----:B--2---:R-:W-:-:S03]  /*1e30*/  IADD3 R5, R30, 0x40, RZ ;  /* 0x000000401e057810 */ /* 0x004fc60007ffe0ff */
[----:B------:R2:W-:Y:S04]  /*1e40*/  STL [R1+0x5c], R13 ;  /* 0x00005c0d01007387 */ /* 0x0005e80000100800 */
[----:B------:R-:W-:Y:S04]  /*1e50*/  STL [R1+0x10], R5 ;  /* 0x0000100501007387 */ /* 0x000fe80000100800 */
[----:B------:R-:W-:Y:S01]  /*1e60*/  STL [R1+0x58], R15 ;  /* 0x0000580f01007387 */ /* 0x000fe20000100800 */
[----:B-1----:R-:W-:Y:S02]  /*1e70*/  LOP3.LUT R3, R18, 0x7ffffffc, RZ, 0xc0, !PT ;  /* 0x7ffffffc12037812 */ /* 0x002fe400078ec0ff */
[----:B---3--:R-:W-:-:S03]  /*1e80*/  SHF.R.S32.HI R8, RZ, 0x1f, R8 ;  /* 0x0000001fff087819 */ /* 0x008fc60000011408 */
[----:B------:R-:W-:Y:S01]  /*1e90*/  IMAD.IADD R3, R29, 0x1, -R3 ;  /* 0x000000011d037824 */ /* 0x000fe200078e0a03 */
[----:B--2---:R-:W-:-:S05]  /*1ea0*/  SHF.R.S32.HI R13, RZ, 0x1f, R250 ;  /* 0x0000001fff0d7819 */ /* 0x004fca00000114fa */
[----:B------:R1:W-:Y:S04]  /*1eb0*/  STL [R1+0x54], R13 ;  /* 0x0000540d01007387 */ /* 0x0003e80000100800 */
[----:B------:R2:W-:Y:S01]  /*1ec0*/  STL [R1+0x88], R8 ;  /* 0x0000880801007387 */ /* 0x0005e20000100800 */
[----:B-1----:R-:W-:Y:S02]  /*1ed0*/  SHF.R.S32.HI R13, RZ, 0x1f, R5 ;  /* 0x0000001fff0d7819 */ /* 0x002fe40000011405 */
[----:B------:R-:W-:Y:S01]  /*1ee0*/  LOP3.LUT R5, R28, 0x18, R108, 0xf8, !PT ;  /* 0x000000181c057812 */ /* 0x000fe200078ef86c */
[----:B--2---:R-:W-:Y:S02]  /*1ef0*/  IMAD.IADD R8, R27, 0x1, R22 ;  /* 0x000000011b087824 */ /* 0x004fe400078e0216 */
[----:B------:R1:W-:Y:S04]  /*1f00*/  STL [R1+0x84], R13 ;  /* 0x0000840d01007387 */ /* 0x0003e80000100800 */
[----:B------:R2:W-:Y:S01]  /*1f10*/  STL [R1+0x80], R8 ;  /* 0x0000800801007387 */ /* 0x0005e20000100800 */
[----:B-1----:R-:W-:Y:S01]  /*1f20*/  IMAD.SHL.U32 R13, R3, 0x2, RZ ;  /* 0x00000002030d7824 */ /* 0x002fe200078e00ff */
[----:B------:R-:W-:-:S02]  /*1f30*/  SHF.R.S32.HI R3, RZ, 0x3, R9 ;  /* 0x00000003ff037819 */ /* 0x000fc40000011409 */
[C-C-:B------:R-:W-:Y:S02]  /*1f40*/  LOP3.LUT R9, R26.reuse, 0x18, R108.reuse, 0xf8, !PT ;  /* 0x000000181a097812 */ /* 0x140fe400078ef86c */
[----:B--2---:R-:W-:Y:S01]  /*1f50*/  LOP3.LUT R8, R26, 0x8, R108, 0xf8, !PT ;  /* 0x000000081a087812 */ /* 0x004fe200078ef86c */
[----:B------:R1:W-:Y:S01]  /*1f60*/  STL [R1+0x30], R3 ;  /* 0x0000300301007387 */ /* 0x0003e20000100800 */
[C---:B------:R-:W-:Y:S02]  /*1f70*/  IADD3 R27, R13.reuse, 0x8, RZ ;  /* 0x000000080d1b7810 */ /* 0x040fe40007ffe0ff */
[----:B------:R-:W-:Y:S01]  /*1f80*/  IADD3 R26, R13, 0x10, RZ ;  /* 0x000000100d1a7810 */ /* 0x000fe20007ffe0ff */
[----:B------:R2:W-:Y:S01]  /*1f90*/  STL [R1+0x68], R13 ;  /* 0x0000680d01007387 */ /* 0x0005e20000100800 */
[-C--:B------:R-:W-:Y:S02]  /*1fa0*/  LOP3.LUT R8, R8, R24.reuse, RZ, 0x3c, !PT ;  /* 0x0000001808087212 */ /* 0x080fe400078e3cff */
[----:B------:R-:W-:-:S02]  /*1fb0*/  LOP3.LUT R9, R9, R24, RZ, 0x3c, !PT ;  /* 0x0000001809097212 */ /* 0x000fc400078e3cff */
[----:B------:R-:W-:Y:S01]  /*1fc0*/  IADD3 R24, R13, 0x20, RZ ;  /* 0x000000200d187810 */ /* 0x000fe20007ffe0ff */
[----:B------:R-:W-:Y:S01]  /*1fd0*/  IMAD.IADD R8, R7, 0x1, R8 ;  /* 0x0000000107087824 */ /* 0x000fe200078e0208 */
[----:B------:R-:W-:Y:S01]  /*1fe0*/  IADD3 R22, R13, 0x30, RZ ;  /* 0x000000300d167810 */ /* 0x000fe20007ffe0ff */
[----:B------:R-:W-:Y:S01]  /*1ff0*/  IMAD.IADD R9, R7, 0x1, R9 ;  /* 0x0000000107097824 */ /* 0x000fe200078e0209 */
[C---:B------:R-:W-:Y:S02]  /*2000*/  IADD3 R19, R13.reuse, 0x38, RZ ;  /* 0x000000380d137810 */ /* 0x040fe40007ffe0ff */
[C---:B------:R-:W-:Y:S02]  /*2010*/  IADD3 R18, R13.reuse, 0x40, RZ ;  /* 0x000000400d127810 */ /* 0x040fe40007ffe0ff */
[C---:B------:R-:W-:Y:S02]  /*2020*/  IADD3 R16, R13.reuse, 0x48, RZ ;  /* 0x000000480d107810 */ /* 0x040fe40007ffe0ff */
[----:B------:R-:W-:-:S02]  /*2030*/  IADD3 R15, R13, 0x50, RZ ;  /* 0x000000500d0f7810 */ /* 0x000fc40007ffe0ff */
[----:B------:R-:W-:Y:S02]  /*2040*/  LEA R248, R8, 0x1880, 0x1 ;  /* 0x0000188008f87811 */ /* 0x000fe400078e08ff */
[----:B-1----:R-:W-:Y:S02]  /*2050*/  LOP3.LUT R3, R5, R25, RZ, 0x3c, !PT ;  /* 0x0000001905037212 */ /* 0x002fe400078e3cff */
[----:B------:R-:W-:Y:S02]  /*2060*/  SHF.R.S32.HI R5, RZ, 0x3, R6 ;  /* 0x00000003ff057819 */ /* 0x000fe40000011406 */
[----:B------:R-:W-:Y:S01]  /*2070*/  IADD3 R25, R13, 0x18, RZ ;  /* 0x000000180d197810 */ /* 0x000fe20007ffe0ff */
[----:B------:R-:W-:Y:S01]  /*2080*/  IMAD.IADD R6, R23, 0x1, R3 ;  /* 0x0000000117067824 */ /* 0x000fe200078e0203 */
[----:B------:R-:W-:Y:S01]  /*2090*/  SHF.R.S32.HI R3, RZ, 0x1f, R13 ;  /* 0x0000001fff037819 */ /* 0x000fe2000001140d */
[----:B------:R1:W-:Y:S01]  /*20a0*/  STL [R1+0x2c], R5 ;  /* 0x00002c0501007387 */ /* 0x0003e20000100800 */
[----:B------:R-:W-:-:S02]  /*20b0*/  IADD3 R23, R13, 0x28, RZ ;  /* 0x000000280d177810 */ /* 0x000fc40007ffe0ff */
[----:B--2---:R-:W-:Y:S01]  /*20c0*/  IADD3 R13, R13, 0x58, RZ ;  /* 0x000000580d0d7810 */ /* 0x004fe20007ffe0ff */
[----:B------:R2:W-:Y:S01]  /*20d0*/  STL [R1+0x108], R3 ;  /* 0x0001080301007387 */ /* 0x0005e20000100800 */
[----:B------:R-:W-:Y:S02]  /*20e0*/  LEA R28, R6, 0x6080, 0x1 ;  /* 0x00006080061c7811 */ /* 0x000fe400078e08ff */
[----:B------:R-:W-:Y:S01]  /*20f0*/  SHF.R.S32.HI R6, RZ, 0x1f, R26 ;  /* 0x0000001fff067819 */ /* 0x000fe2000001141a */
[----:B------:R-:W-:Y:S01]  /*2100*/  STL [R1+0xc8], R27 ;  /* 0x0000c81b01007387 */ /* 0x000fe20000100800 */
[C---:B------:R-:W-:Y:S02]  /*2110*/  IADD3 R249, R248.reuse, 0x20, RZ ;  /* 0x00000020f8f97810 */ /* 0x040fe40007ffe0ff */
[----:B------:R-:W-:Y:S01]  /*2120*/  @P0 IADD3 R249, R248, -0x20, RZ ;  /* 0xffffffe0f8f90810 */ /* 0x000fe20007ffe0ff */
[----:B------:R-:W-:Y:S04]  /*2130*/  STL [R1+0xc4], R26 ;  /* 0x0000c41a01007387 */ /* 0x000fe80000100800 */
[----:B------:R3:W-:Y:S04]  /*2140*/  STL [R1+0xc0], R25 ;  /* 0x0000c01901007387 */ /* 0x0007e80000100800 */
        /* <DEDUP_REMOVED lines=47> */
.L_x_3567:
        /* <DEDUP_REMOVED lines=47> */
.L_x_3367:
[----:B------:R-:W-:-:S04]  /*2730*/  ISETP.NE.U32.AND P0, PT, RZ, c[0x0][0x368], PT ;  /* 0x0000da00ff007a0c */ /* 0x000fc80003f05070 */
[----:B------:R-:W-:-:S13]  /*2740*/  ISETP.NE.AND.EX P0, PT, RZ, c[0x0][0x36c], PT, P0 ;  /* 0x0000db00ff007a0c */ /* 0x000fda0003f05300 */
[----:B------:R-:W-:Y:S05]  /*2750*/  @!P0 BRA `(.L_x_3368) ;  /* 0x0000004000008947 */ /* 0x000fea0003800000 */
[----:B-1----:R-:W-:-:S04]  /*2760*/  IADD3 R4, P0, R21, c[0x0][0x368], RZ ;  /* 0x0000da0015047a10 */ /* 0x002fc80007f1e0ff */
[----:B------:R-:W-:-:S05]  /*2770*/  IADD3.X R5, R20, c[0x0][0x36c], RZ, P0, !PT ;  /* 0x0000db0014057a10 */ /* 0x000fca00007fe4ff */
[----:B------:R1:W5:Y:S01]  /*2780*/  LDG.E R13, [R4.64] ;  /* 0x00000008040d7981 */ /* 0x000362000c1e1900 */
[----:B------:R-:W-:Y:S05]  /*2790*/  BRA `(.L_x_3369) ;  /* 0x0000005000007947 */ /* 0x000fea0003800000 */
.L_x_3368:
[----:B------:R-:W-:Y:S01]  /*27a0*/  MOV R13, UR6 ;  /* 0x00000006000d7c02 */ /* 0x000fe20008000f00 */
[----:B------:R-:W-:Y:S05]  /*27b0*/  @!P5 BRA `(.L_x_3369) ;  /* 0x000000300000d947 */ /* 0x000fea0003800000 */
[----:B------:R-:W2:Y:S04]  /*27c0*/  LDG.E R6, [R4.64] ;  /* 0x0000000804067981 */ /* 0x000ea8000c1e1900 */
[----:B------:R-:W2:Y:S02]  /*27d0*/  LDG.E R0, [R4.64+0x4] ;  /* 0x0000040804007981 */ /* 0x000ea4000c1e1900 */
[----:B--2---:R-:W-:Y:S02]  /*27e0*/  IADD3 R13, -R6, R0, RZ ;  /* 0x00000000060d7210 */ /* 0x004fe40007ffe1ff */
.L_x_3369:
[----:B------:R-:W2:Y:S04]  /*27f0*/  LDL.LU R0, [R1+0x74] ;  /* 0x0000740001007983 */ /* 0x000ea80000300800 */
[----:B-1----:R1:W3:Y:S04]  /*2800*/  @P6 LDG.E R5, [R2.64] ;  /* 0x0000000802056981 */ /* 0x0022e8000c1e1900 */
[----:B------:R1:W3:Y:S04]  /*2810*/  @P6 LDG.E R4, [R2.64+0x4] ;  /* 0x0000040802046981 */ /* 0x0002e8000c1e1900 */
[----:B------:R-:W4:Y:S01]  /*2820*/  LDL R24, [R1+0x78] ;  /* 0x0000780001187983 */ /* 0x000f220000100800 */
[----:B------:R-:W-:-:S04]  /*2830*/  ISETP.NE.U32.AND P0, PT, RZ, c[0x0][0x378], PT ;  /* 0x0000de00ff007a0c */ /* 0x000fc80003f05070 */
[----:B------:R-:W-:Y:S01]  /*2840*/  ISETP.NE.AND.EX P1, PT, RZ, c[0x0][0x37c], PT, P0 ;  /* 0x0000df00ff007a0c */ /* 0x000fe20003f25300 */
[----:B------:R-:W-:Y:S02]  /*2850*/  IMAD.MOV.U32 R6, RZ, RZ, c[0x0][0x2c4] ;  /* 0x0000b100ff067624 */ /* 0x000fe400078e00ff */
[----:B-----5:R-:W-:-:S03]  /*2860*/  IMAD.MOV.U32 R129, RZ, RZ, R13 ;  /* 0x000000ffff817224 */ /* 0x020fc600078e000d */
[----:B------:R-:W-:-:S07]  /*2870*/  ISETP.NE.AND P2, PT, R6, 0x1, PT ;  /* 0x000000010600780c */ /* 0x000fce0003f45270 */
[----:B-1----:R-:W-:-:S04]  /*2880*/  @P1 IADD3 R2, P0, R21, c[0x0][0x378], RZ ;  /* 0x0000de0015021a10 */ /* 0x002fc80007f1e0ff */
[----:B------:R-:W-:Y:S01]  /*2890*/  @P1 IADD3.X R3, R20, c[0x0][0x37c], RZ, P0, !PT ;  /* 0x0000df0014031a10 */ /* 0x000fe200007fe4ff */
[----:B------:R-:W-:-:S04]  /*28a0*/  IMAD.IADD R8, R13, 0x1, -R10 ;  /* 0x000000010d087824 */ /* 0x000fc800078e0a0a */
[----:B------:R1:W5:Y:S02]  /*28b0*/  @P1 LDG.E R129, [R2.64] ;  /* 0x0000000802811981 */ /* 0x000364000c1e1900 */
[----:B-1----:R-:W-:Y:S01]  /*28c0*/  IMAD.MOV.U32 R2, RZ, RZ, c[0x0][0x228] ;  /* 0x00008a00ff027624 */ /* 0x002fe200078e00ff */
[----:B------:R-:W-:Y:S01]  /*28d0*/  LOP3.LUT R247, R247, 0xffffffdf, RZ, 0xc0, !PT ;  /* 0xffffffdff7f77812 */ /* 0x000fe200078ec0ff */
[----:B------:R-:W-:Y:S03]  /*28e0*/  BSSY B0, `(.L_x_3370) ;  /* 0x000003d000007945 */ /* 0x000fe60003800000 */
[----:B------:R-:W-:Y:S01]  /*28f0*/  @P2 LOP3.LUT R247, R247, 0x20, RZ, 0xfc, !PT ;  /* 0x00000020f7f72812 */ /* 0x000fe200078efcff */
[----:B--2---:R-:W-:-:S05]  /*2900*/  IMAD.SHL.U32 R0, R0, 0x80, RZ ;  /* 0x0000008000007824 */ /* 0x004fca00078e00ff */
[----:B------:R1:W-:Y:S01]  /*2910*/  STL [R1+0x64], R0 ;  /* 0x0000640001007387 */ /* 0x0003e20000100800 */
[----:B---3--:R-:W-:-:S04]  /*2920*/  @P6 IMAD.IADD R2, R4, 0x1, -R5 ;  /* 0x0000000104026824 */ /* 0x008fc800078e0a05 */
[----:B------:R-:W-:-:S05]  /*2930*/  IMAD.IADD R4, R8, 0x1, R2 ;  /* 0x0000000108047824 */ /* 0x000fca00078e0202 */
[----:B------:R-:W-:Y:S02]  /*2940*/  IADD3 R138, R4, 0x30, -R246 ;  /* 0x00000030048a7810 */ /* 0x000fe40007ffe8f6 */
[----:B-1----:R-:W-:-:S05]  /*2950*/  IADD3 R0, R0, 0x7f, RZ ;  /* 0x0000007f00007810 */ /* 0x002fca0007ffe0ff */
[----:B------:R-:W-:Y:S01]  /*2960*/  @P2 IMAD.HI.U32 R3, R0, c[0x0][0x2c8], RZ ;  /* 0x0000b20000032a27 */ /* 0x000fe200078e00ff */
[----:B------:R1:W-:Y:S04]  /*2970*/  STL [R1+0x6c], R4 ;  /* 0x00006c0401007387 */ /* 0x0003e80000100800 */
[----:B------:R-:W-:Y:S02]  /*2980*/  @P2 SHF.R.U32.HI R0, RZ, c[0x0][0x2cc], R3 ;  /* 0x0000b300ff002a19 */ /* 0x000fe40000011603 */
[----:B----4-:R-:W-:-:S03]  /*2990*/  LOP3.LUT R5, R24, 0xff000000, RZ, 0xc0, !PT ;  /* 0xff00000018057812 */ /* 0x010fc600078ec0ff */
        /* <DEDUP_REMOVED lines=49> */
.L_x_3371:
[----:B------:R-:W-:Y:S05]  /*2cb0*/  BSYNC B0 ;  /* 0x0000000000007941 */ /* 0x000fea0003800000 */
.L_x_3370:
        /* <DEDUP_REMOVED lines=20> */
[----:B------:R-:W3:Y:S04]  /*2e00*/  LDL R12, [R1+0x18] ;  /* 0x00001800010c7983 */ /* 0x000ee80000100800 */
        /* <DEDUP_REMOVED lines=18> */
[----:B------:R-:W-:Y:S02]  /*2f30*/  IMAD.IADD R142, R135, 0x1, R142 ;  /* 0x00000001878e7824 */ /* 0x000fe400078e028e */
        /* <DEDUP_REMOVED lines=23> */
[----:B----4-:R-:W-:Y:S01]  /*30b0*/  ISETP.GE.AND P4, PT, R22, c[0x0][0x1d4], PT ;  /* 0x0000750016007a0c */ /* 0x010fe20003f86270 */
[----:B------:R-:W-:Y:S01]  /*30c0*/  IMAD.IADD R3, R9, 0x1, R3 ;  /* 0x0000000109037824 */ /* 0x000fe200078e0203 */
[----:B------:R-:W-:Y:S02]  /*30d0*/  ISETP.GT.AND P0, PT, R0, 0x20, PT ;  /* 0x000000200000780c */ /* 0x000fe40003f04270 */
[----:B------:R-:W-:Y:S01]  /*30e0*/  @P1 LEA R4, P2, R8, c[0x0][0x220], 0x1 ;  /* 0x0000880008041a11 */ /* 0x000fe200078408ff */
[----:B------:R-:W-:-:S03]  /*30f0*/  @P1 IMAD.SHL.U32 R0, R12, 0x2, RZ ;  /* 0x000000020c001824 */ /* 0x000fc600078e00ff */
        /* <DEDUP_REMOVED lines=140> */
.L_x_3399:
        /* <DEDUP_REMOVED lines=107> */
.L_x_3377:
[----:B------:R-:W-:Y:S05]  /*4070*/  BSYNC B0 ;  /* 0x0000000000007941 */ /* 0x000fea0003800000 */
.L_x_3376:
        /* <DEDUP_REMOVED lines=94> */
.L_x_3380:
[----:B------:R-:W-:Y:S05]  /*4660*/  BSYNC B0 ;  /* 0x0000000000007941 */ /* 0x000fea0003800000 */
.L_x_3379:
        /* <DEDUP_REMOVED lines=60> */
.L_x_3382:
[----:B------:R-:W-:Y:S05]  /*4a30*/  BSYNC B0 ;  /* 0x0000000000007941 */ /* 0x000fea0003800000 */
.L_x_3381:
        /* <DEDUP_REMOVED lines=62> */
.L_x_3384:
[----:B------:R-:W-:Y:S05]  /*4e20*/  BSYNC B0 ;  /* 0x0000000000007941 */ /* 0x000fea0003800000 */
.L_x_3383:
        /* <DEDUP_REMOVED lines=59> */
.L_x_3386:
[----:B------:R-:W-:Y:S05]  /*51e0*/  BSYNC B0 ;  /* 0x0000000000007941 */ /* 0x000fea0003800000 */
.L_x_3385:
        /* <DEDUP_REMOVED lines=59> */
.L_x_3388:
[----:B------:R-:W-:Y:S05]  /*55a0*/  BSYNC B0 ;  /* 0x0000000000007941 */ /* 0x000fea0003800000 */
.L_x_3387:
        /* <DEDUP_REMOVED lines=59> */
.L_x_3375:
        /* <DEDUP_REMOVED lines=47> */
.L_x_3390:
[----:B------:R-:W-:Y:S05]  /*5c50*/  BSYNC B0 ;  /* 0x0000000000007941 */ /* 0x000fea0003800000 */
.L_x_3389:
        /* <DEDUP_REMOVED lines=159> */
.L_x_3392:
[----:B------:R-:W-:Y:S05]  /*6650*/  BSYNC B0 ;  /* 0x0000000000007941 */ /* 0x000fea0003800000 */
.L_x_3391:
        /* <DEDUP_REMOVED lines=122> */
.L_x_3394:
[----:B------:R-:W-:Y:S05]  /*6e00*/  BSYNC B0 ;  /* 0x0000000000007941 */ /* 0x000fea0003800000 */
.L_x_3393:
        /* <DEDUP_REMOVED lines=125> */
.L_x_3374:
        /* <DEDUP_REMOVED lines=45> */
.L_x_3378:
[----:B------:R-:W-:Y:S05]  /*78b0*/  BSYNC B1 ;  /* 0x0000000000017941 */ /* 0x000fea0003800000 */
.L_x_3373:
        /* <DEDUP_REMOVED lines=103> */
.L_x_3396:
[----:B-123--:R-:W-:Y:S05]  /*7f30*/  BSYNC B0 ;  /* 0x0000000000007941 */ /* 0x00efea0003800000 */
.L_x_3395:
        /* <DEDUP_REMOVED lines=43> */
.L_x_3398:
[----:B------:R-:W-:Y:S05]  /*81f0*/  BSYNC B0 ;  /* 0x0000000000007941 */ /* 0x000fea0003800000 */
.L_x_3397:
[----:B------:R-:W0:Y:S01]  /*8200*/  LDGDEPBAR ;  /* 0x00000000000079af */ /* 0x000e220000000000 */
[----:B------:R-:W-:Y:S01]  /*8210*/  IADD3 R31, R31, -0x1, RZ ;  /* 0xffffffff1f1f7810 */ /* 0x000fe20007ffe0ff */
[----:B------:R-:W-:-:S05]  /*8220*/  @P5 BRA `(.L_x_3399) ;  /* 0xffffb79000005947 */ /* 0x000fca000383ffff */
[----:B------:R-:W-:Y:S01]  /*8230*/  WARPSYNC 0xffffffff ;  /* 0xffffffff00007948 */ /* 0x000fe20003800000 */
[----:B------:R-:W-:Y:S06]  /*8240*/  BAR.SYNC.DEFER_BLOCKING 0x0 ;  /* 0x0000000000007b1d */ /* 0x000fec0000010000 */
.L_x_3372:
        /* <DEDUP_REMOVED lines=43> */
.L_x_3401:
[----:B------:R-:W-:Y:S05]  /*8500*/  BSYNC B0 ;  /* 0x0000000000007941 */ /* 0x000fea0003800000 */
.L_x_3400:
        /* <DEDUP_REMOVED lines=61> */
[----:B------:R-:W4:Y:S01]  /*88e0*/  LDL R4, [R1+0x8] ;  /* 0x0000080001047983 */ /* 0x000f220000100800 */
[----:B------:R-:W-:-:S03]  /*88f0*/  ISETP.NE.U32.AND P0, PT, RZ, c[0x0][0x340], PT ;  /* 0x0000d000ff007a0c */ /* 0x000fc60003f05070 */
[----:B------:R-:W4:Y:S01]  /*8900*/  LDL R5, [R1+0xd4] ;  /* 0x0000d40001057983 */ /* 0x000f220000100800 */
[----:B------:R-:W-:-:S03]  /*8910*/  ISETP.NE.AND.EX P1, PT, RZ, c[0x0][0x344], PT, P0 ;  /* 0x0000d100ff007a0c */ /* 0x000fc60003f25300 */
[----:B------:R-:W4:Y:S04]  /*8920*/  LDL R9, [R1+0x94] ;  /* 0x0000940001097983 */ /* 0x000f280000100800 */
[----:B------:R-:W4:Y:S04]  /*8930*/  LDL.64 R16, [R1] ;  /* 0x0000000001107983 */ /* 0x000f280000100a00 */
[----:B------:R-:W4:Y:S01]  /*8940*/  LDL R14, [R1+0x10] ;  /* 0x00001000010e7983 */ /* 0x000f220000100800 */
[----:B------:R-:W-:Y:S02]  /*8950*/  SHF.R.S32.HI R0, RZ, 0x1f, R136 ;  /* 0x0000001fff007819 */ /* 0x000fe40000011488 */
[----:B--2---:R-:W-:-:S04]  /*8960*/  @P1 IADD3 R2, P0, R3, c[0x0][0x340], RZ ;  /* 0x0000d00003021a10 */ /* 0x004fc80007f1e0ff */
[----:B---3--:R-:W-:Y:S02]  /*8970*/  @P1 IADD3.X R3, R10, c[0x0][0x344], RZ, P0, !PT ;  /* 0x0000d1000a031a10 */ /* 0x008fe400007fe4ff */
[----:B------:R-:W2:Y:S04]  /*8980*/  LDL R10, [R1+0xc] ;  /* 0x00000c00010a7983 */ /* 0x000ea80000100800 */
[----:B------:R1:W5:Y:S01]  /*8990*/  @P1 LDG.E R13, [R2.64] ;  /* 0x00000008020d1981 */ /* 0x000362000c1e1900 */
[----:B------:R-:W-:Y:S01]  /*89a0*/  IMAD R0, R0, c[0x0][0x178], RZ ;  /* 0x00005e0000007a24 */ /* 0x000fe200078e02ff */
[----:B------:R-:W-:Y:S02]  /*89b0*/  ISETP.NE.U32.AND P0, PT, RZ, c[0x0][0x348], PT ;  /* 0x0000d200ff007a0c */ /* 0x000fe40003f05070 */
[----:B----4-:R-:W-:Y:S01]  /*89c0*/  LOP3.LUT R88, R8, 0xffff, RZ, 0xc0, !PT ;  /* 0x0000ffff08587812 */ /* 0x010fe200078ec0ff */
[----:B------:R-:W-:Y:S01]  /*89d0*/  IMAD R0, R136, c[0x0][0x17c], R0 ;  /* 0x00005f0088007a24 */ /* 0x000fe200078e0200 */
[----:B------:R-:W-:Y:S01]  /*89e0*/  ISETP.NE.AND.EX P0, PT, RZ, c[0x0][0x34c], PT, P0 ;  /* 0x0000d300ff007a0c */ /* 0x000fe20003f05300 */
[----:B------:R-:W-:Y:S01]  /*89f0*/  IMAD.IADD R4, R4, 0x1, R11 ;  /* 0x0000000104047824 */ /* 0x000fe200078e020b */
[----:B------:R-:W3:Y:S02]  /*8a00*/  S2R R15, SR_TID.X ;  /* 0x00000000000f7919 */ /* 0x000ee40000002100 */
[----:B------:R-:W-:Y:S01]  /*8a10*/  SEL R6, R5, RZ, !P0 ;  /* 0x000000ff05067207 */ /* 0x000fe20004000000 */
[----:B------:R-:W-:Y:S01]  /*8a20*/  @P3 IMAD.HI.U32 R8, R4, c[0x0][0x2c8], RZ ;  /* 0x0000b20004083a27 */ /* 0x000fe200078e00ff */
[----:B------:R-:W-:-:S03]  /*8a30*/  SEL R5, R9, RZ, !P0 ;  /* 0x000000ff09057207 */ /* 0x000fc60004000000 */
        /* <DEDUP_REMOVED lines=23> */
[----:B------:R-:W-:Y:S02]  /*8bb0*/  LEA R12, P0, R2, c[0x0][0x160], 0x1 ;  /* 0x00005800020c7a11 */ /* 0x000fe400078008ff */
[----:B------:R-:W-:Y:S02]  /*8bc0*/  ISETP.GE.AND P3, PT, R14, c[0x0][0x198], PT ;  /* 0x000066000e007a0c */ /* 0x000fe40003f66270 */
[----:B------:R-:W-:Y:S02]  /*8bd0*/  LEA.HI.X R6, R2, c[0x0][0x164], R0, 0x1, P0 ;  /* 0x0000590002067a11 */ /* 0x000fe400000f0c00 */
[----:B------:R-:W-:Y:S02]  /*8be0*/  IADD3 R128, R211, -0x1, RZ ;  /* 0xffffffffd3807810 */ /* 0x000fe40007ffe0ff */
[----:B--2---:R-:W-:-:S02]  /*8bf0*/  ISETP.GE.AND P4, PT, R10, c[0x0][0x198], PT ;  /* 0x000066000a007a0c */ /* 0x004fc40003f86270 */
[----:B---3--:R-:W-:-:S04]  /*8c00*/  SHF.R.S32.HI R10, RZ, 0x1f, R15 ;  /* 0x0000001fff0a7819 */ /* 0x008fc8000001140f */
[----:B------:R-:W-:-:S04]  /*8c10*/  LEA.HI R10, R10, R15, RZ, 0x2 ;  /* 0x0000000f0a0a7211 */ /* 0x000fc800078f10ff */
[----:B------:R-:W-:Y:S02]  /*8c20*/  SHF.R.S32.HI R10, RZ, 0x2, R10 ;  /* 0x00000002ff0a7819 */ /* 0x000fe4000001140a */
[----:B------:R-:W-:-:S03]  /*8c30*/  @!P1 MOV R13, R9 ;  /* 0x00000009000d9202 */ /* 0x000fc60000000f00 */
[----:B------:R-:W-:Y:S01]  /*8c40*/  IMAD.IADD R5, R10, 0x1, R11 ;  /* 0x000000010a057824 */ /* 0x000fe200078e020b */
[----:B------:R-:W-:Y:S05]  /*8c50*/  BRA.DIV ~URZ, `(.L_x_3403) ;  /* 0x000162f27f007947 */ /* 0x000fea000b800000 */
[----:B------:R1:W2:Y:S02]  /*8c60*/  SHFL.IDX PT, R4, R6, RZ, 0x1c1f ;  /* 0x001c1fff06047589 */ /* 0x0002a400000e0000 */
.L_x_3572:
[----:B------:R-:W-:Y:S05]  /*8c70*/  BRA.DIV ~URZ, `(.L_x_3404) ;  /* 0x000163427f007947 */ /* 0x000fea000b800000 */
[----:B------:R3:W4:Y:S02]  /*8c80*/  SHFL.IDX PT, R0, R12, RZ, 0x1c1f ;  /* 0x001c1fff0c007589 */ /* 0x00072400000e0000 */
.L_x_3573:
        /* <DEDUP_REMOVED lines=8> */
[----:B------:R-:W2:Y:S04]  /*8d10*/  LDL R18, [R1+0x88] ;  /* 0x0000880001127983 */ /* 0x000ea80000100800 */
[----:B------:R-:W2:Y:S01]  /*8d20*/  LDL R16, [R1+0x84] ;  /* 0x0000840001107983 */ /* 0x000ea20000100800 */
[----:B---3--:R-:W-:-:S02]  /*8d30*/  LEA R10, P2, R20, R0, 0x1 ;  /* 0x00000000140a7211 */ /* 0x008fc400078408ff */
[----:B----4-:R-:W-:Y:S02]  /*8d40*/  LEA R8, P1, R17, R0, 0x1 ;  /* 0x0000000011087211 */ /* 0x010fe400078208ff */
[----:B------:R-:W-:Y:S02]  /*8d50*/  LEA.HI.X R11, R20, R4, R21, 0x1, P2 ;  /* 0x00000004140b7211 */ /* 0x000fe400010f0c15 */
[----:B--2---:R-:W-:Y:S01]  /*8d60*/  LEA R2, P0, R15, R0, 0x1 ;  /* 0x000000000f027211 */ /* 0x004fe200078008ff */
[----:B------:R-:W-:Y:S01]  /*8d70*/  IMAD.SHL.U32 R0, R14, 0x2, RZ ;  /* 0x000000020e007824 */ /* 0x000fe200078e00ff */
        /* <DEDUP_REMOVED lines=8> */
.L_x_3406:
[----:B------:R-:W-:Y:S05]  /*8e00*/  BSYNC B0 ;  /* 0x0000000000007941 */ /* 0x000fea0003800000 */
.L_x_3405:
[----:B------:R-:W-:Y:S05]  /*8e10*/  BRA.DIV ~URZ, `(.L_x_3407) ;  /* 0x000162127f007947 */ /* 0x000fea000b800000 */
[----:B--2---:R2:W1:Y:S04]  /*8e20*/  SHFL.IDX PT, R4, R6, 0x1, 0x1c1f ;  /* 0x003c1f0006047f89 */ /* 0x00446800000e0000 */
[----:B----4-:R2:W4:Y:S02]  /*8e30*/  SHFL.IDX PT, R0, R12, 0x1, 0x1c1f ;  /* 0x003c1f000c007f89 */ /* 0x01052400000e0000 */
.L_x_3574:
        /* <DEDUP_REMOVED lines=8> */
[----:B------:R-:W4:Y:S04]  /*8ec0*/  LDL R18, [R1+0x88] ;  /* 0x0000880001127983 */ /* 0x000f280000100800 */
[----:B------:R-:W4:Y:S01]  /*8ed0*/  LDL R16, [R1+0x84] ;  /* 0x0000840001107983 */ /* 0x000f220000100800 */
[----:B--2---:R-:W-:-:S02]  /*8ee0*/  LEA R10, P2, R20, R0, 0x1 ;  /* 0x00000000140a7211 */ /* 0x004fc400078408ff */
[----:B---3--:R-:W-:Y:S02]  /*8ef0*/  LEA R8, P1, R17, R0, 0x1 ;  /* 0x0000000011087211 */ /* 0x008fe400078208ff */
[----:B-1----:R-:W-:Y:S02]  /*8f00*/  LEA.HI.X R11, R20, R4, R21, 0x1, P2 ;  /* 0x00000004140b7211 */ /* 0x002fe400010f0c15 */
[----:B----4-:R-:W-:Y:S01]  /*8f10*/  LEA R2, P0, R15, R0, 0x1 ;  /* 0x000000000f027211 */ /* 0x010fe200078008ff */
        /* <DEDUP_REMOVED lines=9> */
.L_x_3409:
[----:B------:R-:W-:Y:S05]  /*8fb0*/  BSYNC B0 ;  /* 0x0000000000007941 */ /* 0x000fea0003800000 */
.L_x_3408:
[----:B------:R-:W-:Y:S05]  /*8fc0*/  BRA.DIV ~URZ, `(.L_x_3410) ;  /* 0x000161327f007947 */ /* 0x000fea000b800000 */
[----:B-1----:R1:W2:Y:S02]  /*8fd0*/  SHFL.IDX PT, R4, R6, 0x2, 0x1c1f ;  /* 0x005c1f0006047f89 */ /* 0x0022a400000e0000 */
.L_x_3575:
[----:B------:R-:W-:Y:S05]  /*8fe0*/  BRA.DIV ~URZ, `(.L_x_3411) ;  /* 0x000161827f007947 */ /* 0x000fea000b800000 */
[----:B----4-:R4:W1:Y:S02]  /*8ff0*/  SHFL.IDX PT, R0, R12, 0x2, 0x1c1f ;  /* 0x005c1f000c007f89 */ /* 0x01086400000e0000 */
.L_x_3576:
        /* <DEDUP_REMOVED lines=10> */
[----:B-1-3--:R-:W-:-:S02]  /*90a0*/  LEA R10, P2, R20, R0, 0x1 ;  /* 0x00000000140a7211 */ /* 0x00afc400078408ff */
        /* <DEDUP_REMOVED lines=12> */
.L_x_3413:
[----:B------:R-:W-:Y:S05]  /*9170*/  BSYNC B0 ;  /* 0x0000000000007941 */ /* 0x000fea0003800000 */
.L_x_3412:
[----:B------:R-:W-:Y:S05]  /*9180*/  BRA.DIV ~URZ, `(.L_x_3414) ;  /* 0x000160527f007947 */ /* 0x000fea000b800000 */
[----:B--2---:R2:W3:Y:S04]  /*9190*/  SHFL.IDX PT, R4, R6, 0x3, 0x1c1f ;  /* 0x007c1f0006047f89 */ /* 0x0044e800000e0000 */
[----:B-1----:R2:W1:Y:S02]  /*91a0*/  SHFL.IDX PT, R0, R12, 0x3, 0x1c1f ;  /* 0x007c1f000c007f89 */ /* 0x00246400000e0000 */
.L_x_3577:
[----:B--2---:R-:W2:Y:S04]  /*91b0*/  LDL.64 R106, [R1] ;  /* 0x00000000016a7983 */ /* 0x004ea80000100a00 */
[----:B----4-:R-:W4:Y:S04]  /*91c0*/  LDL R101, [R1+0xc] ;  /* 0x00000c0001657983 */ /* 0x010f280000100800 */
[----:B---3--:R-:W3:Y:S04]  /*91d0*/  LDL R99, [R1+0x10] ;  /* 0x0000100001637983 */ /* 0x008ee80000100800 */
[----:B------:R-:W3:Y:S04]  /*91e0*/  LDL R104, [R1+0x18] ;  /* 0x0000180001687983 */ /* 0x000ee80000100800 */
[----:B------:R-:W3:Y:S04]  /*91f0*/  LDL R102, [R1+0x88] ;  /* 0x0000880001667983 */ /* 0x000ee80000100800 */
[----:B------:R-:W3:Y:S01]  /*9200*/  LDL R100, [R1+0x84] ;  /* 0x0000840001647983 */ /* 0x000ee20000100800 */
[----:B------:R-:W-:-:S04]  /*9210*/  IADD3 R2, R5, 0x60, RZ ;  /* 0x0000006005027810 */ /* 0x000fc80007ffe0ff */
[----:B------:R-:W-:Y:S01]  /*9220*/  ISETP.GE.AND P0, PT, R2, R38, PT ;  /* 0x000000260200720c */ /* 0x000fe20003f06270 */
[----:B-----5:R-:W-:-:S05]  /*9230*/  IMAD.WIDE.U32 R16, R13, c[0x0][0x2b0], RZ ;  /* 0x0000ac000d107a25 */ /* 0x020fca00078e00ff */
[----:B------:R1:W-:Y:S07]  /*9240*/  STL.64 [R1+0x48], R16 ;  /* 0x0000481001007387 */ /* 0x0003ee0000100a00 */
[CC--:B-12---:R-:W-:Y:S02]  /*9250*/  @!P0 LEA R10, P1, R106.reuse, R0.reuse, 0x1 ;  /* 0x000000006a0a8211 */ /* 0x0c6fe400078208ff */
[----:B----4-:R-:W-:Y:S02]  /*9260*/  @!P0 LEA R8, P2, R101, R0, 0x1 ;  /* 0x0000000065088211 */ /* 0x010fe400078408ff */
[----:B------:R-:W-:-:S02]  /*9270*/  @!P0 LEA.HI.X R11, R106, R4, R107, 0x1, P1 ;  /* 0x000000046a0b8211 */ /* 0x000fc400008f0c6b */
[----:B---3--:R-:W-:Y:S01]  /*9280*/  @!P0 LEA R2, P1, R99, R0, 0x1 ;  /* 0x0000000063028211 */ /* 0x008fe200078208ff */
[----:B------:R-:W-:Y:S01]  /*9290*/  @!P0 IMAD.SHL.U32 R0, R104, 0x2, RZ ;  /* 0x0000000268008824 */ /* 0x000fe200078e00ff */
        /* <DEDUP_REMOVED lines=16> */
[----:B------:R-:W3:Y:S04]  /*93a0*/  LDL R14, [R1+0x6c] ;  /* 0x00006c00010e7983 */ /* 0x000ee80000100800 */
[----:B------:R-:W4:Y:S01]  /*93b0*/  LDL R15, [R1+0x60] ;  /* 0x00006000010f7983 */ /* 0x000f220000100800 */
[----:B------:R-:W-:-:S02]  /*93c0*/  IMAD.MOV.U32 R111, RZ, RZ, 0x30 ;  /* 0x00000030ff6f7424 */ /* 0x000fc400078e00ff */
[----:B------:R-:W-:Y:S02]  /*93d0*/  IMAD.MOV.U32 R0, RZ, RZ, c[0x0][0x2b8] ;  /* 0x0000ae00ff007624 */ /* 0x000fe400078e00ff */
[----:B------:R-:W-:Y:S01]  /*93e0*/  IMAD R111, R211, R111, -0x30 ;  /* 0xffffffd0d36f7424 */ /* 0x000fe200078e026f */
[----:B------:R-:W-:Y:S02]  /*93f0*/  BAR.SYNC.DEFER_BLOCKING 0x0 ;  /* 0x0000000000007b1d */ /* 0x000fe40000010000 */
[----:B------:R-:W-:Y:S02]  /*9400*/  ISETP.NE.AND P1, PT, R0, 0x1, PT ;  /* 0x000000010000780c */ /* 0x000fe40003f25270 */
[----:B------:R-:W-:Y:S01]  /*9410*/  LOP3.LUT R247, R247, 0xfffffffe, RZ, 0xc0, !PT ;  /* 0xfffffffef7f77812 */ /* 0x000fe200078ec0ff */
[----:B------:R-:W-:-:S10]  /*9420*/  IMAD.MOV.U32 R210, RZ, RZ, RZ ;  /* 0x000000ffffd27224 */ /* 0x000fd400078e00ff */
[----:B------:R-:W-:Y:S01]  /*9430*/  @P1 LOP3.LUT R247, R247, 0x1, RZ, 0xfc, !PT ;  /* 0x00000001f7f71812 */ /* 0x000fe200078efcff */
[----:B--2---:R-:W-:-:S05]  /*9440*/  IMAD.IADD R2, R12, 0x1, R111 ;  /* 0x000000010c027824 */ /* 0x004fca00078e026f */
[C---:B---3--:R-:W-:Y:S01]  /*9450*/  ISETP.GE.AND P0, PT, R2.reuse, R14, PT ;  /* 0x0000000e0200720c */ /* 0x048fe20003f06270 */
[----:B----4-:R-:W-:-:S03]  /*9460*/  IMAD.IADD R2, R2, 0x1, R15 ;  /* 0x0000000102027824 */ /* 0x010fc600078e020f */
        /* <DEDUP_REMOVED lines=30> */
[----:B------:R-:W-:Y:S02]  /*9650*/  ISETP.GT.AND P6, PT, R12, 0x2f, PT ;  /* 0x0000002f0c00780c */ /* 0x000fe40003fc4270 */
        /* <DEDUP_REMOVED lines=38> */
[----:B------:R-:W0:Y:S10]  /*98c0*/  LDGDEPBAR ;  /* 0x00000000000079af */ /* 0x000e340000000000 */
[----:B------:R-:W-:Y:S05]  /*98d0*/  @P0 BRA `(.L_x_3415) ;  /* 0x0000002000000947 */ /* 0x000fea0003800000 */
[----:B------:R-:W-:-:S04]  /*98e0*/  DEPBAR.LE SB0, 0x1 ;  /* 0x000080400000791a */ /* 0x000fc80000000000 */
[----:B------:R-:W-:Y:S05]  /*98f0*/  BRA `(.L_x_3416) ;  /* 0x00006e0000007947 */ /* 0x000fea0003800000 */
.L_x_3415:
        /* <DEDUP_REMOVED lines=123> */
.L_x_3419:
[----:B--2---:R-:W-:Y:S05]  /*a0b0*/  BSYNC B0 ;  /* 0x0000000000007941 */ /* 0x004fea0003800000 */
.L_x_3418:
        /* <DEDUP_REMOVED lines=117> */
.L_x_3421:
[----:B---34-:R-:W-:Y:S05]  /*a810*/  BSYNC B0 ;  /* 0x0000000000007941 */ /* 0x018fea0003800000 */
.L_x_3420:
        /* <DEDUP_REMOVED lines=96> */
.L_x_3425:
[----:B------:R-:W-:Y:S05]  /*ae20*/  BSYNC B0 ;  /* 0x0000000000007941 */ /* 0x000fea0003800000 */
.L_x_3424:
        /* <DEDUP_REMOVED lines=49> */
.L_x_3427:
[----:B------:R-:W-:Y:S05]  /*b140*/  BSYNC B0 ;  /* 0x0000000000007941 */ /* 0x000fea0003800000 */
.L_x_3426:
        /* <DEDUP_REMOVED lines=49> */
.L_x_3429:
[----:B------:R-:W-:Y:S05]  /*b460*/  BSYNC B0 ;  /* 0x0000000000007941 */ /* 0x000fea0003800000 */
.L_x_3428:
        /* <DEDUP_REMOVED lines=49> */
.L_x_3431:
[----:B------:R-:W-:Y:S05]  /*b780*/  BSYNC B0 ;  /* 0x0000000000007941 */ /* 0x000fea0003800000 */
.L_x_3430:
        /* <DEDUP_REMOVED lines=49> */
.L_x_3433:
[----:B------:R-:W-:Y:S05]  /*baa0*/  BSYNC B0 ;  /* 0x0000000000007941 */ /* 0x000fea0003800000 */
.L_x_3432:
        /* <DEDUP_REMOVED lines=48> */
.L_x_3423:
[----:B------:R-:W-:Y:S05]  /*bdb0*/  BSYNC B1 ;  /* 0x0000000000017941 */ /* 0x000fea0003800000 */
.L_x_3422:
        /* <DEDUP_REMOVED lines=52> */
.L_x_3436:
[----:B------:R-:W-:Y:S05]  /*c100*/  BSYNC B0 ;  /* 0x0000000000007941 */ /* 0x000fea0003800000 */
.L_x_3435:
        /* <DEDUP_REMOVED lines=49> */
.L_x_3438:
[----:B------:R-:W-:Y:S05]  /*c420*/  BSYNC B0 ;  /* 0x0000000000007941 */ /* 0x000fea0003800000 */
.L_x_3437:
        /* <DEDUP_REMOVED lines=49> */
.L_x_3440:
[----:B------:R-:W-:Y:S05]  /*c740*/  BSYNC B0 ;  /* 0x0000000000007941 */ /* 0x000fea0003800000 */
.L_x_3439:
        /* <DEDUP_REMOVED lines=49> */
.L_x_3442:
[----:B------:R-:W-:Y:S05]  /*ca60*/  BSYNC B0 ;  /* 0x0000000000007941 */ /* 0x000fea0003800000 */
.L_x_3441:
        /* <DEDUP_REMOVED lines=49> */
.L_x_3444:
[----:B------:R-:W-:Y:S05]  /*cd80*/  BSYNC B0 ;  /* 0x0000000000007941 */ /* 0x000fea0003800000 */
.L_x_3443:
        /* <DEDUP_REMOVED lines=49> */
.L_x_3417:
        /* <DEDUP_REMOVED lines=75> */
.L_x_3446:
[----:B--2---:R-:W-:Y:S05]  /*d550*/  BSYNC B0 ;  /* 0x0000000000007941 */ /* 0x004fea0003800000 */
.L_x_3445:
        /* <DEDUP_REMOVED lines=88> */
.L_x_3448:
[----:B---3--:R-:W-:Y:S05]  /*dae0*/  BSYNC B0 ;  /* 0x0000000000007941 */ /* 0x008fea0003800000 */
.L_x_3447:
        /* <DEDUP_REMOVED lines=156> */
.L_x_3452:
[----:B------:R-:W-:Y:S05]  /*e4b0*/  BSYNC B0 ;  /* 0x0000000000007941 */ /* 0x000fea0003800000 */
.L_x_3451:
        /* <DEDUP_REMOVED lines=108> */
.L_x_3454:
[----:B------:R-:W-:Y:S05]  /*eb80*/  BSYNC B0 ;  /* 0x0000000000007941 */ /* 0x000fea0003800000 */
.L_x_3453:
        /* <DEDUP_REMOVED lines=107> */
.L_x_3450:
[----:B------:R-:W-:Y:S05]  /*f240*/  BSYNC B1 ;  /* 0x0000000000017941 */ /* 0x000fea0003800000 */
.L_x_3449:
        /* <DEDUP_REMOVED lines=113> */
.L_x_3456:
[----:B------:R-:W-:Y:S05]  /*f960*/  BSYNC B0 ;  /* 0x0000000000007941 */ /* 0x000fea0003800000 */
.L_x_3455:
        /* <DEDUP_REMOVED lines=108> */
.L_x_3458:
[----:B------:R-:W-:Y:S05]  /*10030*/  BSYNC B0 ;  /* 0x0000000000007941 */ /* 0x000fea0003800000 */
.L_x_3457:
        /* <DEDUP_REMOVED lines=107> */
.L_x_3434:
[----:B------:R-:W-:Y:S05]  /*106f0*/  BSYNC B2 ;  /* 0x0000000000027941 */ /* 0x000fea0003800000 */
.L_x_3416:
[----:B-1----:R-:W-:Y:S01]  /*10700*/  IMAD R0, R97, c[0x0][0x208], RZ ;  /* 0x0000820061007a24 */ /* 0x002fe200078e02ff */
[----:B------:R-:W-:-:S04]  /*10710*/  DEPBAR.LE SB0, 0x0 ;  /* 0x000080000000791a */ /* 0x000fc80000000000 */
[----:B------:R-:W-:Y:S01]  /*10720*/  IMAD.WIDE.U32 R2, R212, c[0x0][0x208], RZ ;  /* 0x00008200d4027a25 */ /* 0x000fe200078e00ff */
[----:B------:R-:W-:Y:S01]  /*10730*/  BAR.SYNC.DEFER_BLOCKING 0x0 ;  /* 0x0000000000007b1d */ /* 0x000fe20000010000 */
[----:B------:R-:W-:Y:S02]  /*10740*/  ISETP.GE.AND P3, PT, R106, c[0x0][0x1d4], PT ;  /* 0x000075006a007a0c */ /* 0x000fe40003f66270 */
[----:B------:R-:W-:Y:S01]  /*10750*/  IMAD R0, R212, c[0x0][0x20c], R0 ;  /* 0x00008300d4007a24 */ /* 0x000fe200078e0200 */
[----:B------:R-:W-:Y:S01]  /*10760*/  SHF.L.U64.HI R228, R106, 0x1, R107 ;  /* 0x000000016ae47819 */ /* 0x000fe2000001026b */
[----:B--2---:R-:W-:Y:S01]  /*10770*/  IMAD.WIDE.U32 R8, R88, c[0x0][0x210], RZ ;  /* 0x0000840058087a25 */ /* 0x004fe200078e00ff */
        /* <DEDUP_REMOVED lines=8> */
[----:B------:R-:W-:Y:S03]  /*10800*/  BSSY B0, `(.L_x_3459) ;  /* 0x000003d000007945 */ /* 0x000fe60003800000 */
[----:B------:R-:W-:Y:S01]  /*10810*/  IMAD R4, R210, c[0x0][0x21c], R0 ;  /* 0x00008700d2047a24 */ /* 0x000fe200078e0200 */
[----:B------:R-:W-:Y:S01]  /*10820*/  IADD3 R0, P0, R2, R8, RZ ;  /* 0x0000000802007210 */ /* 0x000fe20007f1e0ff */
[----:B------:R-:W-:-:S02]  /*10830*/  IMAD R5, R88, c[0x0][0x214], R9 ;  /* 0x0000850058057a24 */ /* 0x000fc400078e0209 */
[----:B------:R-:W-:Y:S02]  /*10840*/  IMAD.SHL.U32 R229, R106, 0x2, RZ ;  /* 0x000000026ae57824 */ /* 0x000fe400078e00ff */
[----:B------:R-:W-:Y:S01]  /*10850*/  IMAD.SHL.U32 R209, R104, 0x2, RZ ;  /* 0x0000000268d17824 */ /* 0x000fe200078e00ff */
[----:B------:R-:W-:Y:S01]  /*10860*/  IADD3.X R2, R5, R3, R4, P0, !PT ;  /* 0x0000000305027210 */ /* 0x000fe200007fe404 */
[----:B------:R-:W-:Y:S01]  /*10870*/  STL [R1+0x28], R5 ;  /* 0x0000280501007387 */ /* 0x000fe20000100800 */
[C---:B------:R-:W-:Y:S01]  /*10880*/  LEA R24, P0, R0.reuse, c[0x0][0x1f8], 0x1 ;  /* 0x00007e0000187a11 */ /* 0x040fe200078008ff */
[----:B------:R-:W-:Y:S02]  /*10890*/  IMAD.SHL.U32 R230, R101, 0x2, RZ ;  /* 0x0000000265e67824 */ /* 0x000fe400078e00ff */
[----:B------:R-:W-:Y:S01]  /*108a0*/  LDSM.16.M88.4 R16, [R198] ;  /* 0x00000000c610783b */ /* 0x000fe20000000200 */
[----:B------:R-:W-:Y:S01]  /*108b0*/  LEA.HI.X R6, R0, c[0x0][0x1fc], R2, 0x1, P0 ;  /* 0x00007f0000067a11 */ /* 0x000fe200000f0c02 */
[----:B------:R-:W-:-:S02]  /*108c0*/  IMAD.IADD R0, R110, 0x1, -R103 ;  /* 0x000000016e007824 */ /* 0x000fc400078e0a67 */
[----:B------:R-:W2:Y:S01]  /*108d0*/  SHFL.IDX PT, R2, R24, RZ, 0x1c1f ;  /* 0x001c1fff18027589 */ /* 0x000ea200000e0000 */
[----:B------:R-:W-:Y:S02]  /*108e0*/  IMAD.SHL.U32 R227, R99, 0x2, RZ ;  /* 0x0000000263e37824 */ /* 0x000fe400078e00ff */
[C---:B------:R-:W-:Y:S01]  /*108f0*/  ISETP.LT.OR P1, PT, R0.reuse, 0x1, P3 ;  /* 0x000000010000780c */ /* 0x040fe20001f21670 */
[----:B------:R-:W4:Y:S01]  /*10900*/  SHFL.IDX PT, R3, R6, RZ, 0x1c1f ;  /* 0x001c1fff06037589 */ /* 0x000f2200000e0000 */
[----:B------:R-:W-:-:S03]  /*10910*/  ISETP.LT.OR P2, PT, R0, 0x1, P4 ;  /* 0x000000010000780c */ /* 0x000fc60002741670 */
[----:B------:R3:W1:Y:S04]  /*10920*/  LDSM.16.M88.4 R12, [R198+0x1000] ;  /* 0x00100000c60c783b */ /* 0x0006680000000200 */
[----:B-----5:R3:W1:Y:S04]  /*10930*/  LDSM.16.M88.4 R36, [R171] ;  /* 0x00000000ab24783b */ /* 0x0206680000000200 */
[----:B------:R3:W1:Y:S04]  /*10940*/  LDSM.16.M88.4 R32, [R171+0x400] ;  /* 0x00040000ab20783b */ /* 0x0006680000000200 */
[----:B------:R3:W1:Y:S01]  /*10950*/  LDSM.16.M88.4 R28, [R171+0x800] ;  /* 0x00080000ab1c783b */ /* 0x0006620000000200 */
[----:B--2---:R-:W-:-:S03]  /*10960*/  IADD3 R4, P0, R2, R229, RZ ;  /* 0x000000e502047210 */ /* 0x004fc60007f1e0ff */
[----:B------:R3:W2:Y:S02]  /*10970*/  LDSM.16.M88.4 R20, [R199] ;  /* 0x00000000c714783b */ /* 0x0006a40000000200 */
[----:B----4-:R-:W-:Y:S02]  /*10980*/  IMAD.X R5, R3, 0x1, R228, P0 ;  /* 0x0000000103057824 */ /* 0x010fe400000e06e4 */
[----:B------:R3:W4:Y:S04]  /*10990*/  LDSM.16.M88.4 R8, [R199+0x1000] ;  /* 0x00100000c708783b */ /* 0x0007280000000200 */
[----:B------:R3:W1:Y:S04]  /*109a0*/  LDSM.16.M88.4 R40, [R200] ;  /* 0x00000000c828783b */ /* 0x0006680000000200 */
[----:B------:R3:W1:Y:S04]  /*109b0*/  LDSM.16.M88.4 R48, [R208] ;  /* 0x00000000d030783b */ /* 0x0006680000000200 */
[----:B------:R3:W1:Y:S04]  /*109c0*/  LDSM.16.M88.4 R64, [R207] ;  /* 0x00000000cf40783b */ /* 0x0006680000000200 */
[----:B------:R-:W-:Y:S01]  /*109d0*/  @!PT LDS RZ, [RZ] ;  /* 0x00000000fffff984 */ /* 0x000fe20000000800 */
[----:B------:R-:W-:Y:S01]  /*109e0*/  @!PT LDS RZ, [RZ] ;  /* 0x00000000fffff984 */ /* 0x000fe20000000800 */
[----:B------:R-:W-:Y:S01]  /*109f0*/  @!PT LDS RZ, [RZ] ;  /* 0x00000000fffff984 */ /* 0x000fe20000000800 */
[----:B------:R2:W-:Y:S01]  /*10a00*/  LDGSTS.E.BYPASS.LTC128B.128 [R209+0x1880], [R4.64], !P1 ;  /* 0x0188000004d17fae */ /* 0x0005e2000c901d48 */
[----:B------:R-:W-:-:S02]  /*10a10*/  ISETP.GE.AND P1, PT, R99, c[0x0][0x1d4], PT ;  /* 0x0000750063007a0c */ /* 0x000fc40003f26270 */
[----:B--2---:R-:W-:-:S05]  /*10a20*/  IADD3 R4, P0, R2, R230, RZ ;  /* 0x000000e602047210 */ /* 0x004fca0007f1e0ff */
[----:B------:R-:W-:Y:S01]  /*10a30*/  IMAD.X R5, R3, 0x1, R225, P0 ;  /* 0x0000000103057824 */ /* 0x000fe200000e06e1 */
[----:B------:R-:W-:-:S04]  /*10a40*/  IADD3 R2, P0, R2, R227, RZ ;  /* 0x000000e302027210 */ /* 0x000fc80007f1e0ff */
[----:B------:R3:W-:Y:S01]  /*10a50*/  LDGSTS.E.BYPASS.LTC128B.128 [R209+0x2480], [R4.64], !P2 ;  /* 0x0248000004d17fae */ /* 0x0007e2000d101d48 */
[----:B------:R-:W-:Y:S01]  /*10a60*/  IMAD.X R3, R3, 0x1, R226, P0 ;  /* 0x0000000103037824 */ /* 0x000fe200000e06e2 */
[----:B------:R-:W-:-:S13]  /*10a70*/  ISETP.LT.OR P0, PT, R0, 0x1, P1 ;  /* 0x000000010000780c */ /* 0x000fda0000f01670 */
[----:B------:R3:W-:Y:S01]  /*10a80*/  LDGSTS.E.BYPASS.LTC128B.128 [R209+0x3080], [R2.64], !P0 ;  /* 0x0308000002d17fae */ /* 0x0007e2000c101d48 */
[----:B-1----:R-:W-:-:S13]  /*10a90*/  ISETP.GT.AND P0, PT, R25, 0x3f, PT ;  /* 0x0000003f1900780c */ /* 0x002fda0003f04270 */
[----:B------:R-:W-:Y:S05]  /*10aa0*/  @P0 BRA `(.L_x_3460) ;  /* 0x0000012000000947 */ /* 0x000fea0003800000 */
[----:B----4-:R-:W-:Y:S05]  /*10ab0*/  BRA.DIV ~URZ, `(.L_x_3461) ;  /* 0x0000e7f27f007947 */ /* 0x010fea000b800000 */
[----:B---3--:R1:W2:Y:S04]  /*10ac0*/  SHFL.IDX PT, R4, R6, 0x1, 0x1c1f ;  /* 0x003c1f0006047f89 */ /* 0x0082a800000e0000 */
[----:B------:R1:W3:Y:S02]  /*10ad0*/  SHFL.IDX PT, R2, R24, 0x1, 0x1c1f ;  /* 0x003c1f0018027f89 */ /* 0x0002e400000e0000 */
.L_x_3578:
[----:B---3--:R-:W-:Y:S02]  /*10ae0*/  IADD3 R26, P0, R2, R229, RZ ;  /* 0x000000e5021a7210 */ /* 0x008fe40007f1e0ff */
[C---:B------:R-:W-:Y:S02]  /*10af0*/  ISETP.LT.OR P3, PT, R0.reuse, 0x21, P3 ;  /* 0x000000210000780c */ /* 0x040fe40001f61670 */
[----:B------:R-:W-:Y:S01]  /*10b00*/  ISETP.LT.OR P2, PT, R0, 0x21, P4 ;  /* 0x000000210000780c */ /* 0x000fe20002741670 */
[----:B--2---:R-:W-:Y:S01]  /*10b10*/  IMAD.X R27, R4, 0x1, R228, P0 ;  /* 0x00000001041b7824 */ /* 0x004fe200000e06e4 */
[----:B-1----:R-:W-:-:S02]  /*10b20*/  IADD3 R24, P0, R2, R230, RZ ;  /* 0x000000e602187210 */ /* 0x002fc40007f1e0ff */
[----:B------:R-:W-:-:S03]  /*10b30*/  ISETP.LT.OR P1, PT, R0, 0x21, P1 ;  /* 0x000000210000780c */ /* 0x000fc60000f21670 */
[----:B------:R-:W-:Y:S01]  /*10b40*/  IMAD.X R25, R4, 0x1, R225, P0 ;  /* 0x0000000104197824 */ /* 0x000fe200000e06e1 */
[----:B------:R-:W-:-:S03]  /*10b50*/  IADD3 R2, P0, R2, R227, RZ ;  /* 0x000000e302027210 */ /* 0x000fc60007f1e0ff */
[----:B------:R-:W-:Y:S01]  /*10b60*/  @!PT LDS RZ, [RZ] ;  /* 0x00000000fffff984 */ /* 0x000fe20000000800 */
[----:B------:R-:W-:Y:S01]  /*10b70*/  @!PT LDS RZ, [RZ] ;  /* 0x00000000fffff984 */ /* 0x000fe20000000800 */
[----:B------:R-:W-:Y:S01]  /*10b80*/  @!PT LDS RZ, [RZ] ;  /* 0x00000000fffff984 */ /* 0x000fe20000000800 */
[----:B------:R1:W-:Y:S02]  /*10b90*/  LDGSTS.E.BYPASS.LTC128B.128 [R209+0x2080], [R26.64], !P3 ;  /* 0x020800001ad17fae */ /* 0x0003e4000d901d48 */
[----:B------:R-:W-:Y:S02]  /*10ba0*/  IMAD.X R3, R4, 0x1, R226, P0 ;  /* 0x0000000104037824 */ /* 0x000fe400000e06e2 */
[----:B------:R1:W-:Y:S04]  /*10bb0*/  LDGSTS.E.BYPASS.LTC128B.128 [R209+0x2c80], [R24.64], !P2 ;  /* 0x02c8000018d17fae */ /* 0x0003e8000d101d48 */
[----:B------:R1:W-:Y:S02]  /*10bc0*/  LDGSTS.E.BYPASS.LTC128B.128 [R209+0x3880], [R2.64], !P1 ;  /* 0x0388000002d17fae */ /* 0x0003e4000c901d48 */
.L_x_3460:
[----:B----4-:R-:W-:Y:S05]  /*10bd0*/  BSYNC B0 ;  /* 0x0000000000007941 */ /* 0x010fea0003800000 */
.L_x_3459:
[----:B------:R-:W2:Y:S04]  /*10be0*/  LDL R0, [R1+0x14] ;  /* 0x0000140001007983 */ /* 0x000ea80000100800 */
[----:B------:R-:W0:Y:S01]  /*10bf0*/  LDGDEPBAR ;  /* 0x00000000000079af */ /* 0x000e220000000000 */
[----:B------:R-:W-:Y:S01]  /*10c00*/  WARPSYNC 0xffffffff ;  /* 0xffffffff00007948 */ /* 0x000fe20003800000 */
[C---:B------:R-:W-:Y:S01]  /*10c10*/  HMMA.16816.F32.BF16 R60, R12.reuse, R36, RZ ;  /* 0x000000240c3c723c */ /* 0x040fe200000418ff */
[----:B------:R-:W-:Y:S07]  /*10c20*/  BSSY B1, `(.L_x_3462) ;  /* 0x00000b9000017945 */ /* 0x000fee0003800000 */
[C---:B------:R-:W-:Y:S08]  /*10c30*/  HMMA.16816.F32.BF16 R52, R12.reuse, R32, RZ ;  /* 0x000000200c34723c */ /* 0x040ff000000418ff */
[C---:B-1----:R-:W-:Y:S08]  /*10c40*/  HMMA.16816.F32.BF16 R24, R12.reuse, R28, RZ ;  /* 0x0000001c0c18723c */ /* 0x042ff000000418ff */
        /* <DEDUP_REMOVED lines=13> */
[----:B------:R-:W-:Y:S07]  /*10d20*/  LDSM.16.M88.4 R60, [R204] ;  /* 0x00000000cc3c783b */ /* 0x000fee0000000200 */
        /* <DEDUP_REMOVED lines=9> */
[----:B------:R-:W4:Y:S03]  /*10dc0*/  LDSM.16.M88.4 R12, [R198+0x2000] ;  /* 0x00200000c60c783b */ /* 0x000f260000000200 */
[C---:B------:R-:W-:Y:S08]  /*10dd0*/  HMMA.16816.F32.BF16 R72, R20.reuse, R40, R68 ;  /* 0x000000281448723c */ /* 0x040ff00000041844 */
[C---:B------:R-:W-:Y:S08]  /*10de0*/  HMMA.16816.F32.BF16 R40, R20.reuse, R42, R88 ;  /* 0x0000002a1428723c */ /* 0x040ff00000041858 */
[C---:B------:R-:W-:Y:S08]  /*10df0*/  HMMA.16816.F32.BF16 R44, R20.reuse, R48, R76 ;  /* 0x00000030142c723c */ /* 0x040ff0000004184c */
[C---:B------:R-:W-:Y:S08]  /*10e00*/  HMMA.16816.F32.BF16 R68, R20.reuse, R64, R84 ;  /* 0x000000401444723c */ /* 0x040ff00000041854 */
[C---:B------:R-:W-:Y:S08]  /*10e10*/  HMMA.16816.F32.BF16 R48, R20.reuse, R50, R92 ;  /* 0x000000321430723c */ /* 0x040ff0000004185c */
[----:B------:R-:W-:Y:S01]  /*10e20*/  HMMA.16816.F32.BF16 R20, R20, R66, R28 ;  /* 0x000000421414723c */ /* 0x000fe2000004181c */
[----:B------:R-:W5:Y:S07]  /*10e30*/  LDSM.16.M88.4 R28, [R199+0x2000] ;  /* 0x00200000c71c783b */ /* 0x000f6e0000000200 */
[C---:B-1----:R-:W-:Y:S08]  /*10e40*/  HMMA.16816.F32.BF16 R64, R8.reuse, R36, R120 ;  /* 0x000000240840723c */ /* 0x042ff00000041878 */
[C---:B------:R-:W-:Y:S08]  /*10e50*/  HMMA.16816.F32.BF16 R116, R8.reuse, R32, R116 ;  /* 0x000000200874723c */ /* 0x040ff00000041874 */
[----:B------:R-:W-:Y:S08]  /*10e60*/  HMMA.16816.F32.BF16 R100, R8, R38, R100 ;  /* 0x000000260864723c */ /* 0x000ff00000041864 */
[----:B----4-:R-:W-:Y:S08]  /*10e70*/  HMMA.16816.F32.BF16 R76, R12, R36, R72 ;  /* 0x000000240c4c723c */ /* 0x010ff00000041848 */
[C---:B------:R-:W-:Y:S08]  /*10e80*/  HMMA.16816.F32.BF16 R104, R8.reuse, R16, R104 ;  /* 0x000000100868723c */ /* 0x040ff00000041868 */
[----:B------:R-:W-:Y:S08]  /*10e90*/  HMMA.16816.F32.BF16 R96, R8, R34, R96 ;  /* 0x000000220860723c */ /* 0x000ff00000041860 */
[----:B------:R-:W-:Y:S01]  /*10ea0*/  HMMA.16816.F32.BF16 R72, R12, R38, R40 ;  /* 0x000000260c48723c */ /* 0x000fe20000041828 */
[----:B------:R-:W-:Y:S07]  /*10eb0*/  LDSM.16.M88.4 R40, [R171+0x2000] ;  /* 0x00200000ab28783b */ /* 0x000fee0000000200 */
        /* <DEDUP_REMOVED lines=8> */
[----:B------:R-:W4:Y:S03]  /*10f40*/  LDSM.16.M88.4 R20, [R198+0x4000] ;  /* 0x00400000c614783b */ /* 0x000f260000000200 */
[----:B------:R-:W-:Y:S01]  /*10f50*/  HMMA.16816.F32.BF16 R68, R24, R56, R64 ;  /* 0x000000381844723c */ /* 0x000fe20000041840 */
[----:B--2---:R-:W-:-:S07]  /*10f60*/  ISETP.GT.AND P0, PT, R128, R0, PT ;  /* 0x000000008000720c */ /* 0x004fce0003f04270 */
[C---:B------:R-:W-:Y:S08]  /*10f70*/  HMMA.16816.F32.BF16 R64, R24.reuse, R58, R100 ;  /* 0x0000003a1840723c */ /* 0x040ff00000041864 */
[C---:B------:R-:W-:Y:S08]  /*10f80*/  HMMA.16816.F32.BF16 R120, R24.reuse, R52, R116 ;  /* 0x000000341878723c */ /* 0x040ff00000041874 */
[C---:B------:R-:W-:Y:S08]  /*10f90*/  HMMA.16816.F32.BF16 R116, R24.reuse, R54, R96 ;  /* 0x000000361874723c */ /* 0x040ff00000041860 */
[----:B------:R-:W-:Y:S08]  /*10fa0*/  HMMA.16816.F32.BF16 R124, R24, R60, R104 ;  /* 0x0000003c187c723c */ /* 0x000ff00000041868 */
[----:B-----5:R-:W-:Y:S08]  /*10fb0*/  HMMA.16816.F32.BF16 R100, R28, R56, R76 ;  /* 0x000000381c64723c */ /* 0x020ff0000004184c */
[----:B------:R-:W-:Y:S01]  /*10fc0*/  HMMA.16816.F32.BF16 R104, R24, R62, R80 ;  /* 0x0000003e1868723c */ /* 0x000fe20000041850 */
[----:B------:R-:W-:Y:S07]  /*10fd0*/  LDSM.16.M88.4 R24, [R201] ;  /* 0x00000000c918783b */ /* 0x000fee0000000200 */
[C---:B------:R-:W-:Y:S08]  /*10fe0*/  HMMA.16816.F32.BF16 R96, R28.reuse, R58, R72 ;  /* 0x0000003a1c60723c */ /* 0x040ff00000041848 */
[C---:B------:R-:W-:Y:S01]  /*10ff0*/  HMMA.16816.F32.BF16 R92, R28.reuse, R52, R36 ;  /* 0x000000341c5c723c */ /* 0x040fe20000041824 */
[----:B------:R-:W-:Y:S07]  /*11000*/  LDSM.16.M88.4 R36, [R203] ;  /* 0x00000000cb24783b */ /* 0x000fee0000000200 */
[C---:B------:R-:W-:Y:S01]  /*11010*/  HMMA.16816.F32.BF16 R88, R28.reuse, R54, R32 ;  /* 0x000000361c58723c */ /* 0x040fe20000041820 */
[----:B------:R-:W-:Y:S07]  /*11020*/  LDSM.16.M88.4 R32, [R202] ;  /* 0x00000000ca20783b */ /* 0x000fee0000000200 */
[C---:B------:R-:W-:Y:S01]  /*11030*/  HMMA.16816.F32.BF16 R84, R28.reuse, R60, R8 ;  /* 0x0000003c1c54723c */ /* 0x040fe20000041808 */
[----:B------:R-:W2:Y:S07]  /*11040*/  LDSM.16.M88.4 R8, [R199+0x5000] ;  /* 0x00500000c708783b */ /* 0x000eae0000000200 */
[----:B------:R-:W-:Y:S01]  /*11050*/  HMMA.16816.F32.BF16 R80, R28, R62, R12 ;  /* 0x0000003e1c50723c */ /* 0x000fe2000004180c */
[----:B------:R-:W5:Y:S01]  /*11060*/  LDSM.16.M88.4 R12, [R199+0x4000] ;  /* 0x00400000c70c783b */ /* 0x000f620000000200 */
[----:B------:R-:W-:-:S06]  /*11070*/  DEPBAR.LE SB0, 0x0 ;  /* 0x000080000000791a */ /* 0x000fcc0000000000 */
[C---:B-1----:R-:W-:Y:S08]  /*11080*/  HMMA.16816.F32.BF16 R76, R16.reuse, R48, R68 ;  /* 0x00000030104c723c */ /* 0x042ff00000041844 */
        /* <DEDUP_REMOVED lines=10> */
[----:B------:R-:W-:Y:S08]  /*11130*/  HMMA.16816.F32.BF16 R20, R20, R42, R80 ;  /* 0x0000002a1414723c */ /* 0x000ff00000041850 */
[C---:B--2---:R-:W-:Y:S08]  /*11140*/  HMMA.16816.F32.BF16 R76, R8.reuse, R36, R76 ;  /* 0x00000024084c723c */ /* 0x044ff0000004184c */
[----:B------:R-:W-:Y:S08]  /*11150*/  HMMA.16816.F32.BF16 R72, R8, R38, R72 ;  /* 0x000000260848723c */ /* 0x000ff00000041848 */
[C---:B-----5:R-:W-:Y:S08]  /*11160*/  HMMA.16816.F32.BF16 R52, R12.reuse, R36, R52 ;  /* 0x000000240c34723c */ /* 0x060ff00000041834 */
        /* <DEDUP_REMOVED lines=12> */
[----:B---3--:R-:W2:Y:S04]  /*11230*/  LDL R2, [R1+0x60] ;  /* 0x0000600001027983 */ /* 0x008ea80000100800 */
        /* <DEDUP_REMOVED lines=41> */
.L_x_3579:
[----:B------:R-:W-:Y:S05]  /*114d0*/  BRA.DIV ~URZ, `(.L_x_3465) ;  /* 0x0000df127f007947 */ /* 0x000fea000b800000 */
[----:B------:R3:W4:Y:S02]  /*114e0*/  SHFL.IDX PT, R0, R6, RZ, 0x1c1f ;  /* 0x001c1fff06007589 */ /* 0x00072400000e0000 */
.L_x_3580:
[----:B------:R-:W-:Y:S01]  /*114f0*/  BSSY B0, `(.L_x_3466) ;  /* 0x0000014000007945 */ /* 0x000fe20003800000 */
[----:B------:R-:W-:Y:S05]  /*11500*/  @!P0 BRA `(.L_x_3467) ;  /* 0x0000012000008947 */ /* 0x000fea0003800000 */
[----:B------:R-:W5:Y:S04]  /*11510*/  LDL.64 R8, [R1] ;  /* 0x0000000001087983 */ /* 0x000f680000100a00 */
[----:B---3--:R-:W3:Y:S04]  /*11520*/  LDL R3, [R1+0xc] ;  /* 0x00000c0001037983 */ /* 0x008ee80000100800 */
[----:B----4-:R-:W4:Y:S01]  /*11530*/  LDL R2, [R1+0x10] ;  /* 0x0000100001027983 */ /* 0x010f220000100800 */
[----:B------:R-:W-:-:S05]  /*11540*/  IADD3 R10, P0, R0, R229, RZ ;  /* 0x000000e5000a7210 */ /* 0x000fca0007f1e0ff */
[----:B--2---:R-:W-:Y:S01]  /*11550*/  IMAD.X R11, R4, 0x1, R228, P0 ;  /* 0x00000001040b7824 */ /* 0x004fe200000e06e4 */
[----:B-----5:R-:W-:Y:S02]  /*11560*/  ISETP.GE.AND P3, PT, R8, c[0x0][0x1d4], PT ;  /* 0x0000750008007a0c */ /* 0x020fe40003f66270 */
[----:B------:R-:W-:Y:S02]  /*11570*/  IADD3 R8, P1, R0, R230, RZ ;  /* 0x000000e600087210 */ /* 0x000fe40007f3e0ff */
[----:B---3--:R-:W-:-:S03]  /*11580*/  ISETP.GE.AND P2, PT, R3, c[0x0][0x1d4], PT ;  /* 0x0000750003007a0c */ /* 0x008fc60003f46270 */
[----:B------:R-:W-:Y:S01]  /*11590*/  IMAD.X R9, R4, 0x1, R225, P1 ;  /* 0x0000000104097824 */ /* 0x000fe200008e06e1 */
[----:B----4-:R-:W-:Y:S02]  /*115a0*/  ISETP.GE.AND P0, PT, R2, c[0x0][0x1d4], PT ;  /* 0x0000750002007a0c */ /* 0x010fe40003f06270 */
        /* <DEDUP_REMOVED lines=8> */
.L_x_3467:
[----:B------:R-:W-:Y:S05]  /*11630*/  BSYNC B0 ;  /* 0x0000000000007941 */ /* 0x000fea0003800000 */
.L_x_3466:
[----:B------:R-:W-:Y:S01]  /*11640*/  ISETP.GE.AND P0, PT, R12, 0x21, PT ;  /* 0x000000210c00780c */ /* 0x000fe20003f06270 */
[----:B------:R-:W-:Y:S06]  /*11650*/  BRA.DIV ~URZ, `(.L_x_3468) ;  /* 0x0000de027f007947 */ /* 0x000fec000b800000 */
[----:B--2---:R2:W1:Y:S04]  /*11660*/  SHFL.IDX PT, R4, R5, 0x1, 0x1c1f ;  /* 0x003c1f0005047f89 */ /* 0x00446800000e0000 */
[----:B----4-:R2:W4:Y:S02]  /*11670*/  SHFL.IDX PT, R0, R6, 0x1, 0x1c1f ;  /* 0x003c1f0006007f89 */ /* 0x01052400000e0000 */
.L_x_3581:
[----:B------:R-:W-:Y:S05]  /*11680*/  @!P0 BRA `(.L_x_3463) ;  /* 0x0000012000008947 */ /* 0x000fea0003800000 */
[----:B------:R-:W5:Y:S04]  /*11690*/  LDL.64 R8, [R1] ;  /* 0x0000000001087983 */ /* 0x000f680000100a00 */
[----:B--2---:R-:W2:Y:S04]  /*116a0*/  LDL R3, [R1+0xc] ;  /* 0x00000c0001037983 */ /* 0x004ea80000100800 */
[----:B---3--:R-:W3:Y:S01]  /*116b0*/  LDL R2, [R1+0x10] ;  /* 0x0000100001027983 */ /* 0x008ee20000100800 */
[----:B----4-:R-:W-:-:S05]  /*116c0*/  IADD3 R10, P0, R0, R229, RZ ;  /* 0x000000e5000a7210 */ /* 0x010fca0007f1e0ff */
[----:B-1----:R-:W-:Y:S01]  /*116d0*/  IMAD.X R11, R4, 0x1, R228, P0 ;  /* 0x00000001040b7824 */ /* 0x002fe200000e06e4 */
[----:B-----5:R-:W-:Y:S02]  /*116e0*/  ISETP.GE.AND P3, PT, R8, c[0x0][0x1d4], PT ;  /* 0x0000750008007a0c */ /* 0x020fe40003f66270 */
[----:B------:R-:W-:Y:S02]  /*116f0*/  IADD3 R8, P1, R0, R230, RZ ;  /* 0x000000e600087210 */ /* 0x000fe40007f3e0ff */
[----:B--2---:R-:W-:-:S03]  /*11700*/  ISETP.GE.AND P2, PT, R3, c[0x0][0x1d4], PT ;  /* 0x0000750003007a0c */ /* 0x004fc60003f46270 */
[----:B------:R-:W-:Y:S01]  /*11710*/  IMAD.X R9, R4, 0x1, R225, P1 ;  /* 0x0000000104097824 */ /* 0x000fe200008e06e1 */
[----:B---3--:R-:W-:Y:S02]  /*11720*/  ISETP.GE.AND P0, PT, R2, c[0x0][0x1d4], PT ;  /* 0x0000750002007a0c */ /* 0x008fe40003f06270 */
        /* <DEDUP_REMOVED lines=8> */
.L_x_3463:
[----:B------:R-:W-:Y:S05]  /*117b0*/  BSYNC B1 ;  /* 0x0000000000017941 */ /* 0x000fea0003800000 */
.L_x_3462:
[----:B-1-3--:R-:W3:Y:S01]  /*117c0*/  LDL R2, [R1+0x64] ;  /* 0x0000640001027983 */ /* 0x00aee20000100800 */
[----:B------:R-:W-:-:S03]  /*117d0*/  IMAD.MOV.U32 R3, RZ, RZ, c[0x0][0x2c4] ;  /* 0x0000b100ff037624 */ /* 0x000fc600078e00ff */
[----:B----4-:R-:W3:Y:S04]  /*117e0*/  LDL R0, [R1+0x80] ;  /* 0x0000800001007983 */ /* 0x010ee80000100800 */
[----:B------:R-:W4:Y:S01]  /*117f0*/  LDL R4, [R1+0x68] ;  /* 0x0000680001047983 */ /* 0x000f220000100800 */
[----:B------:R-:W-:-:S03]  /*11800*/  ISETP.NE.AND P0, PT, R3, 0x1, PT ;  /* 0x000000010300780c */ /* 0x000fc60003f05270 */
[----:B------:R-:W0:Y:S01]  /*11810*/  LDGDEPBAR ;  /* 0x00000000000079af */ /* 0x000e220000000000 */
[----:B---3--:R-:W-:-:S09]  /*11820*/  IMAD.IADD R0, R0, 0x1, R2 ;  /* 0x0000000100007824 */ /* 0x008fd200078e0202 */
[----:B------:R-:W-:Y:S01]  /*11830*/  @P0 IMAD.HI.U32 R3, R0, c[0x0][0x2c8], RZ ;  /* 0x0000b20000030a27 */ /* 0x000fe200078e00ff */
[C---:B----4-:R-:W-:Y:S02]  /*11840*/  IADD3 R2, -R4.reuse, 0x1, R110 ;  /* 0x0000000104027810 */ /* 0x050fe40007ffe16e */
[----:B--2---:R-:W-:Y:S02]  /*11850*/  IADD3 R5, -R4, R110, RZ ;  /* 0x0000006e04057210 */ /* 0x004fe40007ffe1ff */
[----:B------:R-:W-:Y:S01]  /*11860*/  @P0 SHF.R.U32.HI R0, RZ, c[0x0][0x2cc], R3 ;  /* 0x0000b300ff000a19 */ /* 0x000fe20000011603 */
[----:B------:R-:W-:Y:S01]  /*11870*/  IMAD.IADD R4, R2, 0x1, -R246 ;  /* 0x0000000102047824 */ /* 0x000fe200078e0af6 */
[----:B------:R-:W-:Y:S05]  /*11880*/  BRA.DIV ~URZ, `(.L_x_3469) ;  /* 0x0000dca27f007947 */ /* 0x000fea000b800000 */
[----:B------:R1:W2:Y:S02]  /*11890*/  SHFL.IDX PT, R2, R0, RZ, 0x1c1f ;  /* 0x001c1fff00027589 */ /* 0x0002a400000e0000 */
.L_x_3582:
        /* <DEDUP_REMOVED lines=37> */
[C---:B------:R-:W-:Y:S02]  /*11af0*/  ISETP.GT.AND P0, PT, R3.reuse, 0x19, PT ;  /* 0x000000190300780c */ /* 0x040fe40003f04270 */
[----:B------:R-:W-:Y:S02]  /*11b00*/  ISETP.GT.AND P2, PT, R3, 0x1, PT ;  /* 0x000000010300780c */ /* 0x000fe40003f44270 */
[----:B------:R-:W-:-:S02]  /*11b10*/  FSEL R28, R47, -INF , P0 ;  /* 0xff8000002f1c7808 */ /* 0x000fc40000000000 */
[----:B------:R-:W-:Y:S02]  /*11b20*/  ISETP.GT.AND P0, PT, R3, 0x21, PT ;  /* 0x000000210300780c */ /* 0x000fe40003f04270 */
[----:B------:R-:W-:Y:S02]  /*11b30*/  IMNMX R2, R5, R2, PT ;  /* 0x0000000205027217 */ /* 0x000fe40003800200 */
[----:B------:R-:W-:Y:S02]  /*11b40*/  FSEL R18, R50, -INF , P1 ;  /* 0xff80000032127808 */ /* 0x000fe40000800000 */
[----:B------:R-:W-:Y:S02]  /*11b50*/  FSEL R14, R55, -INF , P2 ;  /* 0xff800000370e7808 */ /* 0x000fe40001000000 */
[----:B------:R-:W-:Y:S02]  /*11b60*/  ISETP.GT.AND P1, PT, R3, 0x18, PT ;  /* 0x000000180300780c */ /* 0x000fe40003f24270 */
[----:B------:R-:W-:-:S02]  /*11b70*/  FSEL R84, R35, -INF , P0 ;  /* 0xff80000023547808 */ /* 0x000fc40000000000 */
[----:B------:R-:W-:Y:S02]  /*11b80*/  ISETP.GT.AND P2, PT, R3, 0x11, PT ;  /* 0x000000110300780c */ /* 0x000fe40003f44270 */
[----:B------:R-:W-:Y:S02]  /*11b90*/  ISETP.GT.AND P0, PT, R2, RZ, PT ;  /* 0x000000ff0200720c */ /* 0x000fe40003f04270 */
[----:B------:R-:W-:Y:S02]  /*11ba0*/  IMNMX R0, R5, R0, PT ;  /* 0x0000000005007217 */ /* 0x000fe40003800200 */
[----:B------:R-:W-:Y:S02]  /*11bb0*/  FSEL R27, R46, -INF , P1 ;  /* 0xff8000002e1b7808 */ /* 0x000fe40000800000 */
[----:B------:R-:W-:Y:S02]  /*11bc0*/  ISETP.GT.AND P3, PT, R3, RZ, PT ;  /* 0x000000ff0300720c */ /* 0x000fe40003f64270 */
[----:B------:R-:W-:-:S02]  /*11bd0*/  FSEL R23, R39, -INF , P2 ;  /* 0xff80000027177808 */ /* 0x000fc40001000000 */
[C---:B------:R-:W-:Y:S02]  /*11be0*/  ISETP.GT.AND P1, PT, R3.reuse, 0x20, PT ;  /* 0x000000200300780c */ /* 0x040fe40003f24270 */
[----:B------:R-:W-:Y:S02]  /*11bf0*/  FSEL R24, R76, -INF , P0 ;  /* 0xff8000004c187808 */ /* 0x000fe40000000000 */
[----:B------:R-:W-:Y:S02]  /*11c00*/  ISETP.GT.AND P2, PT, R3, 0x29, PT ;  /* 0x000000290300780c */ /* 0x000fe40003f44270 */
[----:B------:R-:W-:Y:S02]  /*11c10*/  ISETP.GT.AND P0, PT, R0, 0x1, PT ;  /* 0x000000010000780c */ /* 0x000fe40003f04270 */
[----:B------:R-:W-:Y:S02]  /*11c20*/  FSEL R13, R54, -INF , P3 ;  /* 0xff800000360d7808 */ /* 0x000fe40001800000 */
[----:B------:R-:W-:-:S02]  /*11c30*/  FSEL R85, R34, -INF , P1 ;  /* 0xff80000022557808 */ /* 0x000fc40000800000 */
[----:B------:R-:W-:Y:S02]  /*11c40*/  ISETP.GT.AND P3, PT, R3, 0x10, PT ;  /* 0x000000100300780c */ /* 0x000fe40003f64270 */
[----:B------:R-:W-:Y:S02]  /*11c50*/  FSEL R82, R31, -INF , P2 ;  /* 0xff8000001f527808 */ /* 0x000fe40001000000 */
[----:B------:R-:W-:Y:S02]  /*11c60*/  FSEL R34, R79, -INF , P0 ;  /* 0xff8000004f227808 */ /* 0x000fe40000000000 */
[----:B------:R-:W-:Y:S02]  /*11c70*/  ISETP.GT.AND P2, PT, R2, 0x1, PT ;  /* 0x000000010200780c */ /* 0x000fe40003f44270 */
[----:B------:R-:W-:Y:S02]  /*11c80*/  ISETP.GT.AND P1, PT, R0, RZ, PT ;  /* 0x000000ff0000720c */ /* 0x000fe40003f24270 */
[----:B------:R-:W-:-:S02]  /*11c90*/  ISETP.GT.AND P0, PT, R2, 0x10, PT ;  /* 0x000000100200780c */ /* 0x000fc40003f04270 */
[----:B------:R-:W-:Y:S02]  /*11ca0*/  FSEL R21, R38, -INF , P3 ;  /* 0xff80000026157808 */ /* 0x000fe40001800000 */
[----:B------:R-:W-:Y:S02]  /*11cb0*/  ISETP.GT.AND P3, PT, R3, 0x28, PT ;  /* 0x000000280300780c */ /* 0x000fe40003f64270 */
[----:B------:R-:W-:Y:S02]  /*11cc0*/  FSEL R26, R77, -INF , P2 ;  /* 0xff8000004d1a7808 */ /* 0x000fe40001000000 */
[----:B------:R-:W-:Y:S02]  /*11cd0*/  FSEL R33, R78, -INF , P1 ;  /* 0xff8000004e217808 */ /* 0x000fe40000800000 */
[----:B------:R-:W-:Y:S02]  /*11ce0*/  FSEL R31, R68, -INF , P0 ;  /* 0xff800000441f7808 */ /* 0x000fe40000000000 */
[----:B------:R-:W-:-:S02]  /*11cf0*/  ISETP.GT.AND P2, PT, R2, 0x8, PT ;  /* 0x000000080200780c */ /* 0x000fc40003f44270 */
[----:B------:R-:W-:Y:S02]  /*11d00*/  ISETP.GT.AND P1, PT, R2, 0x9, PT ;  /* 0x000000090200780c */ /* 0x000fe40003f24270 */
[----:B------:R-:W-:Y:S02]  /*11d10*/  ISETP.GT.AND P0, PT, R0, 0x11, PT ;  /* 0x000000110000780c */ /* 0x000fe40003f04270 */
[----:B------:R-:W-:Y:S02]  /*11d20*/  FSEL R83, R30, -INF , P3 ;  /* 0xff8000001e537808 */ /* 0x000fe40001800000 */
[----:B------:R-:W-:Y:S02]  /*11d30*/  FSEL R29, R72, -INF , P2 ;  /* 0xff800000481d7808 */ /* 0x000fe40001000000 */
[----:B------:R-:W-:Y:S02]  /*11d40*/  FSEL R30, R73, -INF , P1 ;  /* 0xff800000491e7808 */ /* 0x000fe40000800000 */
[----:B------:R-:W-:-:S02]  /*11d50*/  FSEL R40, R71, -INF , P0 ;  /* 0xff80000047287808 */ /* 0x000fc40000000000 */
[C---:B------:R-:W-:Y:S02]  /*11d60*/  ISETP.GT.AND P2, PT, R0.reuse, 0x9, PT ;  /* 0x000000090000780c */ /* 0x040fe40003f44270 */
[----:B------:R-:W-:Y:S02]  /*11d70*/  ISETP.GT.AND P1, PT, R0, 0x10, PT ;  /* 0x000000100000780c */ /* 0x000fe40003f24270 */
[----:B------:R-:W-:Y:S02]  /*11d80*/  ISETP.GT.AND P0, PT, R2, 0x19, PT ;  /* 0x000000190200780c */ /* 0x000fe40003f04270 */
[----:B------:R-:W-:Y:S02]  /*11d90*/  FSEL R38, R75, -INF , P2 ;  /* 0xff8000004b267808 */ /* 0x000fe40001000000 */
[----:B------:R-:W-:Y:S02]  /*11da0*/  FSEL R39, R70, -INF , P1 ;  /* 0xff80000046277808 */ /* 0x000fe40000800000 */
[----:B------:R-:W-:-:S02]  /*11db0*/  FSEL R37, R65, -INF , P0 ;  /* 0xff80000041257808 */ /* 0x000fc40000000000 */
[C---:B------:R-:W-:Y:S02]  /*11dc0*/  ISETP.GT.AND P1, PT, R2.reuse, 0x18, PT ;  /* 0x000000180200780c */ /* 0x040fe40003f24270 */
[----:B------:R-:W-:Y:S02]  /*11dd0*/  ISETP.GT.AND P2, PT, R2, 0x20, PT ;  /* 0x000000200200780c */ /* 0x000fe40003f44270 */
[----:B------:R-:W-:Y:S02]  /*11de0*/  ISETP.GT.AND P0, PT, R0, 0x19, PT ;  /* 0x000000190000780c */ /* 0x000fe40003f04270 */
[----:B------:R-:W-:Y:S02]  /*11df0*/  ISETP.GT.AND P4, PT, R2, 0x11, PT ;  /* 0x000000110200780c */ /* 0x000fe40003f84270 */
[----:B------:R-:W-:Y:S02]  /*11e00*/  ISETP.GT.AND P3, PT, R0, 0x8, PT ;  /* 0x000000080000780c */ /* 0x000fe40003f64270 */
[----:B------:R-:W-:-:S02]  /*11e10*/  FMNMX.FTZ R3, R11, R12, !PT ;  /* 0x0000000c0b037209 */ /* 0x000fc40007810000 */
[----:B------:R-:W-:Y:S02]  /*11e20*/  FSEL R35, R64, -INF , P1 ;  /* 0xff80000040237808 */ /* 0x000fe40000800000 */
[----:B------:R-:W-:Y:S02]  /*11e30*/  FSEL R81, R60, -INF , P2 ;  /* 0xff8000003c517808 */ /* 0x000fe40001000000 */
[----:B------:R-:W-:Y:S02]  /*11e40*/  FSEL R49, R67, -INF , P0 ;  /* 0xff80000043317808 */ /* 0x000fe40000000000 */
[----:B------:R-:W-:Y:S02]  /*11e50*/  FSEL R36, R74, -INF , P3 ;  /* 0xff8000004a247808 */ /* 0x000fe40001800000 */
[----:B------:R-:W-:Y:S02]  /*11e60*/  FSEL R32, R69, -INF , P4 ;  /* 0xff80000045207808 */ /* 0x000fe40002000000 */
[----:B------:R-:W-:-:S02]  /*11e70*/  ISETP.GT.AND P1, PT, R0, 0x18, PT ;  /* 0x000000180000780c */ /* 0x000fc40003f24270 */
[----:B------:R-:W-:Y:S02]  /*11e80*/  ISETP.GT.AND P2, PT, R2, 0x28, PT ;  /* 0x000000280200780c */ /* 0x000fe40003f44270 */
[----:B------:R-:W-:Y:S02]  /*11e90*/  ISETP.GT.AND P0, PT, R0, 0x20, PT ;  /* 0x000000200000780c */ /* 0x000fe40003f04270 */
[C---:B------:R-:W-:Y:S02]  /*11ea0*/  ISETP.GT.AND P3, PT, R2.reuse, 0x21, PT ;  /* 0x000000210200780c */ /* 0x040fe40003f64270 */
[----:B------:R-:W-:Y:S02]  /*11eb0*/  ISETP.GT.AND P4, PT, R2, 0x29, PT ;  /* 0x000000290200780c */ /* 0x000fe40003f84270 */
[----:B------:R-:W-:Y:S02]  /*11ec0*/  FMNMX.FTZ R2, R15, R3, !PT ;  /* 0x000000030f027209 */ /* 0x000fe40007810000 */
[----:B------:R-:W-:-:S02]  /*11ed0*/  FSEL R48, R66, -INF , P1 ;  /* 0xff80000042307808 */ /* 0x000fc40000800000 */
[----:B------:R-:W-:Y:S02]  /*11ee0*/  FSEL R80, R56, -INF , P2 ;  /* 0xff80000038507808 */ /* 0x000fe40001000000 */
[----:B------:R-:W-:Y:S02]  /*11ef0*/  FSEL R53, R62, -INF , P0 ;  /* 0xff8000003e357808 */ /* 0x000fe40000000000 */
[C---:B------:R-:W-:Y:S02]  /*11f00*/  ISETP.GT.AND P2, PT, R0.reuse, 0x21, PT ;  /* 0x000000210000780c */ /* 0x040fe40003f44270 */
[C---:B------:R-:W-:Y:S02]  /*11f10*/  ISETP.GT.AND P1, PT, R0.reuse, 0x28, PT ;  /* 0x000000280000780c */ /* 0x040fe40003f24270 */
[----:B------:R-:W-:Y:S02]  /*11f20*/  ISETP.GT.AND P0, PT, R0, 0x29, PT ;  /* 0x000000290000780c */ /* 0x000fe40003f04270 */
        /* <DEDUP_REMOVED lines=62> */
.L_x_3583:
[C---:B------:R-:W-:Y:S01]  /*12310*/  FMUL.FTZ R0, R106.reuse, c[0x0][0x2d0] ;  /* 0x0000b4006a007a20 */ /* 0x040fe20000410000 */
[----:B------:R-:W-:Y:S01]  /*12320*/  FSETP.NEU.FTZ.AND P0, PT, R106, -INF , PT ;  /* 0xff8000006a00780b */ /* 0x000fe20003f1d000 */
[----:B------:R-:W2:Y:S03]  /*12330*/  LDL R194, [R1+0x64] ;  /* 0x0000640001c27983 */ /* 0x000ea60000100800 */
[----:B------:R-:W-:Y:S01]  /*12340*/  FSEL R4, R0, RZ, P0 ;  /* 0x000000ff00047208 */ /* 0x000fe20000000000 */
[----:B------:R-:W3:Y:S04]  /*12350*/  LDL R193, [R1+0x6c] ;  /* 0x00006c0001c17983 */ /* 0x000ee80000100800 */
[--C-:B------:R-:W-:Y:S01]  /*12360*/  FFMA.FTZ R0, R11, c[0x0][0x2d0], -R4.reuse ;  /* 0x0000b4000b007a23 */ /* 0x100fe20000010804 */
[----:B------:R-:W5:Y:S01]  /*12370*/  LDL R192, [R1+0x14] ;  /* 0x0000140001c07983 */ /* 0x000f620000100800 */
[C---:B------:R-:W-:Y:S01]  /*12380*/  FMUL.FTZ R3, R105.reuse, c[0x0][0x2d0] ;  /* 0x0000b40069037a20 */ /* 0x040fe20000410000 */
[----:B------:R-:W-:Y:S01]  /*12390*/  FSETP.NEU.FTZ.AND P0, PT, R105, -INF , PT ;  /* 0xff8000006900780b */ /* 0x000fe20003f1d000 */
[----:B------:R1:W-:Y:S01]  /*123a0*/  MUFU.EX2 R107, R0 ;  /* 0x00000000006b7308 */ /* 0x0003e20000000800 */
[----:B------:R-:W-:Y:S01]  /*123b0*/  FFMA.FTZ R2, R22, c[0x0][0x2d0], -R4 ;  /* 0x0000b40016027a23 */ /* 0x000fe20000010804 */
[----:B------:R-:W-:Y:S01]  /*123c0*/  WARPSYNC 0xffffffff ;  /* 0xffffffff00007948 */ /* 0x000fe20003800000 */
[----:B------:R-:W-:Y:S01]  /*123d0*/  FSEL R3, R3, RZ, P0 ;  /* 0x000000ff03037208 */ /* 0x000fe20000000000 */
[----:B------:R-:W-:Y:S01]  /*123e0*/  LDSM.16.MT88.4 R56, [R197] ;  /* 0x00000000c538783b */ /* 0x000fe20000004200 */
[----:B------:R-:W-:-:S02]  /*123f0*/  FSETP.NEU.FTZ.AND P0, PT, R104, -INF , PT ;  /* 0xff8000006800780b */ /* 0x000fc40003f1d000 */
[----:B------:R-:W-:Y:S01]  /*12400*/  MOV R195, c[0x0][0x2c4] ;  /* 0x0000b10000c37a02 */ /* 0x000fe20000000f00 */
[----:B------:R4:W-:Y:S01]  /*12410*/  MUFU.EX2 R145, R2 ;  /* 0x0000000200917308 */ /* 0x0009e20000000800 */
[----:B------:R-:W-:Y:S01]  /*12420*/  FFMA.FTZ R5, R27, c[0x0][0x2d0], -R3 ;  /* 0x0000b4001b057a23 */ /* 0x000fe20000010803 */
[----:B------:R-:W4:Y:S01]  /*12430*/  LDSM.16.MT88.4 R44, [R196] ;  /* 0x00000000c42c783b */ /* 0x000f220000004200 */
[----:B------:R-:W-:Y:S02]  /*12440*/  ISETP.NE.AND P1, PT, R195, 0x1, PT ;  /* 0x00000001c300780c */ /* 0x000fe40003f25270 */
[----:B------:R-:W-:Y:S01]  /*12450*/  IADD3 R211, R211, -0x2, RZ ;  /* 0xfffffffed3d37810 */ /* 0x000fe20007ffe0ff */
[----:B------:R-:W-:Y:S01]  /*12460*/  LDSM.16.MT88.4 R68, [R196+0xc00] ;  /* 0x000c0000c444783b */ /* 0x000fe20000004200 */
[----:B-1----:R-:W-:Y:S01]  /*12470*/  FFMA.FTZ R0, R12, c[0x0][0x2d0], -R4 ;  /* 0x0000b4000c007a23 */ /* 0x002fe20000010804 */
[----:B------:R1:W-:Y:S02]  /*12480*/  MUFU.EX2 R135, R5 ;  /* 0x0000000500877308 */ /* 0x0003e40000000800 */
[----:B------:R-:W-:Y:S04]  /*12490*/  LDSM.16.MT88.4 R72, [R197+0x400] ;  /* 0x00040000c548783b */ /* 0x000fe80000004200 */
[----:B------:R-:W2:Y:S01]  /*124a0*/  LDSM.16.MT88.4 R60, [R196+0x400] ;  /* 0x00040000c43c783b */ /* 0x000ea20000004200 */
[----:B----4-:R-:W-:Y:S01]  /*124b0*/  FMUL.FTZ R2, R104, c[0x0][0x2d0] ;  /* 0x0000b40068027a20 */ /* 0x010fe20000410000 */
[----:B------:R4:W-:Y:S02]  /*124c0*/  MUFU.EX2 R103, R0 ;  /* 0x0000000000677308 */ /* 0x0009e40000000800 */
[----:B------:R-:W2:Y:S02]  /*124d0*/  LDSM.16.MT88.4 R76, [R196+0x1000] ;  /* 0x00100000c44c783b */ /* 0x000ea40000004200 */
[----:B------:R-:W-:-:S02]  /*124e0*/  FSEL R2, R2, RZ, P0 ;  /* 0x000000ff02027208 */ /* 0x000fc40000000000 */
[----:B------:R-:W2:Y:S01]  /*124f0*/  LDSM.16.MT88.4 R64, [R197+0xc00] ;  /* 0x000c0000c540783b */ /* 0x000ea20000004200 */
[----:B-1----:R-:W-:Y:S02]  /*12500*/  FMNMX.FTZ R5, R10, R9, !PT ;  /* 0x000000090a057209 */ /* 0x002fe40007810000 */
[----:B------:R-:W-:Y:S02]  /*12510*/  FFMA.FTZ R6, R35, c[0x0][0x2d0], -R2 ;  /* 0x0000b40023067a23 */ /* 0x000fe40000010802 */
[----:B------:R-:W-:Y:S02]  /*12520*/  FSETP.NEU.FTZ.AND P0, PT, R5, -INF , PT ;  /* 0xff8000000500780b */ /* 0x000fe40003f1d000 */
[----:B------:R1:W-:Y:S01]  /*12530*/  MUFU.EX2 R132, R6 ;  /* 0x0000000600847308 */ /* 0x0003e20000000800 */
[----:B----4-:R-:W-:-:S07]  /*12540*/  FFMA.FTZ R0, R15, c[0x0][0x2d0], -R4 ;  /* 0x0000b4000f007a23 */ /* 0x010fce0000010804 */
[----:B------:R4:W-:Y:S01]  /*12550*/  MUFU.EX2 R111, R0 ;  /* 0x00000000006f7308 */ /* 0x0009e20000000800 */
[----:B-1----:R-:W-:-:S07]  /*12560*/  FFMA.FTZ R6, R37, c[0x0][0x2d0], -R2 ;  /* 0x0000b40025067a23 */ /* 0x002fce0000010802 */
[----:B------:R-:W-:Y:S01]  /*12570*/  MUFU.EX2 R133, R6 ;  /* 0x0000000600857308 */ /* 0x000fe20000000800 */
[----:B----4-:R-:W-:-:S07]  /*12580*/  FFMA.FTZ R0, R16, c[0x0][0x2d0], -R4 ;  /* 0x0000b40010007a23 */ /* 0x010fce0000010804 */
        /* <DEDUP_REMOVED lines=8> */
[----:B------:R1:W4:Y:S02]  /*12610*/  MUFU.EX2 R146, R0 ;  /* 0x0000000000927308 */ /* 0x0003240000000800 */
[----:B-1----:R-:W-:-:S06]  /*12620*/  FFMA.FTZ R0, R13, c[0x0][0x2d0], -R3 ;  /* 0x0000b4000d007a23 */ /* 0x002fcc0000010803 */
[----:B------:R1:W-:Y:S02]  /*12630*/  MUFU.EX2 R99, R0 ;  /* 0x0000000000637308 */ /* 0x0003e40000000800 */
[----:B-1----:R-:W-:Y:S01]  /*12640*/  FFMA.FTZ R0, R14, c[0x0][0x2d0], -R3 ;  /* 0x0000b4000e007a23 */ /* 0x002fe20000010803 */
[----:B----4-:R-:W-:-:S05]  /*12650*/  F2FP.BF16.PACK_AB R14, R146, R145 ;  /* 0x00000091920e723e */ /* 0x010fca00000010ff */
[----:B------:R1:W4:Y:S02]  /*12660*/  MUFU.EX2 R98, R0 ;  /* 0x0000000000627308 */ /* 0x0003240000000800 */
[----:B-1----:R-:W-:-:S06]  /*12670*/  FFMA.FTZ R0, R18, c[0x0][0x2d0], -R3 ;  /* 0x0000b40012007a23 */ /* 0x002fcc0000010803 */
[----:B------:R1:W-:Y:S02]  /*12680*/  MUFU.EX2 R101, R0 ;  /* 0x0000000000657308 */ /* 0x0003e40000000800 */
[----:B-1----:R-:W-:Y:S01]  /*12690*/  FFMA.FTZ R0, R20, c[0x0][0x2d0], -R3 ;  /* 0x0000b40014007a23 */ /* 0x002fe20000010803 */
[----:B------:R-:W-:-:S05]  /*126a0*/  F2FP.BF16.PACK_AB R20, R103, R107 ;  /* 0x0000006b6714723e */ /* 0x000fca00000010ff */
[----:B------:R1:W1:Y:S02]  /*126b0*/  MUFU.EX2 R116, R0 ;  /* 0x0000000000747308 */ /* 0x0002640000000800 */
[----:B-1----:R-:W-:Y:S01]  /*126c0*/  FFMA.FTZ R0, R21, c[0x0][0x2d0], -R3 ;  /* 0x0000b40015007a23 */ /* 0x002fe20000010803 */
[----:B----4-:R-:W-:-:S05]  /*126d0*/  F2FP.BF16.PACK_AB R21, R98, R99 ;  /* 0x000000636215723e */ /* 0x010fca00000010ff */
        /* <DEDUP_REMOVED lines=164> */
[C---:B--2---:R-:W-:Y:S01]  /*13120*/  F2FP.BF16.PACK_AB R97, R25.reuse, R28 ;  /* 0x0000001c1961723e */ /* 0x044fe200000010ff */
[----:B------:R-:W-:-:S06]  /*13130*/  FADD.FTZ R2, R25, R2 ;  /* 0x0000000219027221 */ /* 0x000fcc0000010000 */
        /* <DEDUP_REMOVED lines=17> */
[C---:B------:R-:W-:Y:S08]  /*13250*/  HMMA.16816.F32.BF16 R8, R20.reuse, R58, RZ ;  /* 0x0000003a1408723c */ /* 0x040ff000000418ff */
        /* <DEDUP_REMOVED lines=44> */
.L_x_3484:
        /* <DEDUP_REMOVED lines=35> */
.L_x_3584:
[----:B------:R-:W-:-:S05]  /*13750*/  BRA.DIV ~URZ, `(.L_x_3475) ;  /* 0x0000c9d27f007947 */ /* 0x000fca000b800000 */
[----:B------:R3:W4:Y:S02]  /*13760*/  SHFL.IDX PT, R0, R10, RZ, 0x1c1f ;  /* 0x001c1fff0a007589 */ /* 0x00072400000e0000 */
.L_x_3585:
[----:B------:R-:W5:Y:S04]  /*13770*/  LDL.64 R2, [R1] ;  /* 0x0000000001027983 */ /* 0x000f680000100a00 */
[----:B---3--:R-:W3:Y:S04]  /*13780*/  LDL R11, [R1+0x10] ;  /* 0x00001000010b7983 */ /* 0x008ee80000100800 */
[----:B----4-:R-:W4:Y:S02]  /*13790*/  LDL R8, [R1+0xc] ;  /* 0x00000c0001087983 */ /* 0x010f240000100800 */
[----:B----4-:R-:W-:Y:S02]  /*137a0*/  ISETP.GE.AND P3, PT, R8, c[0x0][0x1d4], PT ;  /* 0x0000750008007a0c */ /* 0x010fe40003f66270 */
[----:B-----5:R-:W-:Y:S02]  /*137b0*/  ISETP.GE.AND P1, PT, R2, c[0x0][0x1d4], PT ;  /* 0x0000750002007a0c */ /* 0x020fe40003f26270 */
[----:B------:R-:W-:Y:S02]  /*137c0*/  IADD3 R2, P0, R0, R229, RZ ;  /* 0x000000e500027210 */ /* 0x000fe40007f1e0ff */
[----:B---3--:R-:W-:Y:S02]  /*137d0*/  ISETP.GE.AND P2, PT, R11, c[0x0][0x1d4], PT ;  /* 0x000075000b007a0c */ /* 0x008fe40003f46270 */
[----:B------:R-:W3:Y:S01]  /*137e0*/  S2R R11, SR_TID.X ;  /* 0x00000000000b7919 */ /* 0x000ee20000002100 */
        /* <DEDUP_REMOVED lines=16> */
.L_x_3586:
        /* <DEDUP_REMOVED lines=12> */
.L_x_3473:
[----:B-1-34-:R-:W-:Y:S05]  /*139b0*/  BSYNC B0 ;  /* 0x0000000000007941 */ /* 0x01afea0003800000 */
.L_x_3472:
        /* <DEDUP_REMOVED lines=109> */
[----:B------:R-:W5:Y:S04]  /*14090*/  LDL R104, [R1+0x3c] ;  /* 0x00003c0001687983 */ /* 0x000f680000100800 */
[----:B------:R-:W1:Y:S01]  /*140a0*/  S2R R105, SR_TID.X ;  /* 0x0000000000697919 */ /* 0x000e620000002100 */
[----:B--2---:R-:W-:Y:S05]  /*140b0*/  IMAD R2, R211, 0x30, R2 ;  /* 0x00000030d3027824 */ /* 0x004fea00078e0202 */
[----:B---3--:R-:W-:Y:S05]  /*140c0*/  IADD3 R2, R2, -0x30, R0 ;  /* 0xffffffd002027810 */ /* 0x008fea0007ffe000 */
        /* <DEDUP_REMOVED lines=30> */
.L_x_3587:
[----:B------:R-:W-:-:S05]  /*142b0*/  BRA.DIV ~URZ, `(.L_x_3480) ;  /* 0x0000c0227f007947 */ /* 0x000fca000b800000 */
[----:B------:R3:W4:Y:S02]  /*142c0*/  SHFL.IDX PT, R0, R172, RZ, 0x1c1f ;  /* 0x001c1fffac007589 */ /* 0x00072400000e0000 */
.L_x_3588:
[----:B------:R-:W5:Y:S04]  /*142d0*/  LDL.64 R2, [R1] ;  /* 0x0000000001027983 */ /* 0x000f680000100a00 */
[----:B---3--:R-:W3:Y:S04]  /*142e0*/  LDL R104, [R1+0xc] ;  /* 0x00000c0001687983 */ /* 0x008ee80000100800 */
[----:B----4-:R-:W4:Y:S01]  /*142f0*/  LDL R173, [R1+0x10] ;  /* 0x0000100001ad7983 */ /* 0x010f220000100800 */
[----:B-----5:R-:W-:Y:S02]  /*14300*/  @P0 ISETP.GE.AND P1, PT, R2, c[0x0][0x1d4], PT ;  /* 0x0000750002000a0c */ /* 0x020fe40003f26270 */
[----:B------:R-:W-:Y:S02]  /*14310*/  @P0 IADD3 R2, P2, R0, R229, RZ ;  /* 0x000000e500020210 */ /* 0x000fe40007f5e0ff */
[----:B---3--:R-:W-:Y:S03]  /*14320*/  @P0 ISETP.GE.AND P3, PT, R104, c[0x0][0x1d4], PT ;  /* 0x0000750068000a0c */ /* 0x008fe60003f66270 */
[----:B--2---:R-:W-:Y:S01]  /*14330*/  @P0 IMAD.X R3, R4, 0x1, R228, P2 ;  /* 0x0000000104030824 */ /* 0x004fe200010e06e4 */
[----:B----4-:R-:W-:Y:S05]  /*14340*/  @P0 ISETP.GE.AND P2, PT, R173, c[0x0][0x1d4], PT ;  /* 0x00007500ad000a0c */ /* 0x010fea0003f46270 */
        /* <DEDUP_REMOVED lines=14> */
.L_x_3589:
[----:B---3--:R-:W3:Y:S04]  /*14430*/  LDL.64 R2, [R1] ;  /* 0x0000000001027983 */ /* 0x008ee80000100a00 */
[----:B------:R-:W5:Y:S04]  /*14440*/  LDL R104, [R1+0xc] ;  /* 0x00000c0001687983 */ /* 0x000f680000100800 */
[----:B--2---:R-:W2:Y:S01]  /*14450*/  LDL R5, [R1+0x10] ;  /* 0x0000100001057983 */ /* 0x004ea20000100800 */
[----:B---3--:R-:W-:Y:S02]  /*14460*/  @P0 ISETP.GE.AND P1, PT, R2, c[0x0][0x1d4], PT ;  /* 0x0000750002000a0c */ /* 0x008fe40003f26270 */
[----:B-1----:R-:W-:Y:S02]  /*14470*/  @P0 IADD3 R2, P2, R0, R229, RZ ;  /* 0x000000e500020210 */ /* 0x002fe40007f5e0ff */
[----:B-----5:R-:W-:Y:S03]  /*14480*/  @P0 ISETP.GE.AND P3, PT, R104, c[0x0][0x1d4], PT ;  /* 0x0000750068000a0c */ /* 0x020fe60003f66270 */
[----:B----4-:R-:W-:Y:S01]  /*14490*/  @P0 IMAD.X R3, R4, 0x1, R228, P2 ;  /* 0x0000000104030824 */ /* 0x010fe200010e06e4 */
[----:B--2---:R-:W-:Y:S05]  /*144a0*/  @P0 ISETP.GE.AND P2, PT, R5, c[0x0][0x1d4], PT ;  /* 0x0000750005000a0c */ /* 0x004fea0003f46270 */
        /* <DEDUP_REMOVED lines=10> */
.L_x_3478:
[----:B------:R-:W-:Y:S05]  /*14550*/  BSYNC B0 ;  /* 0x0000000000007941 */ /* 0x000fea0003800000 */
.L_x_3477:
[----:B------:R-:W3:Y:S01]  /*14560*/  LDL R4, [R1+0x64] ;  /* 0x0000640001047983 */ /* 0x000ee20000100800 */
[----:B------:R-:W-:Y:S03]  /*14570*/  IMAD.MOV.U32 R5, RZ, RZ, c[0x0][0x2c4] ;  /* 0x0000b100ff057624 */ /* 0x000fe600078e00ff */
[----:B------:R-:W3:Y:S02]  /*14580*/  LDL R0, [R1+0x80] ;  /* 0x0000800001007983 */ /* 0x000ee40000100800 */
[----:B------:R-:W-:Y:S02]  /*14590*/  ISETP.NE.AND P0, PT, R5, 0x1, PT ;  /* 0x000000010500780c */ /* 0x000fe40003f05270 */
[----:B--2---:R-:W2:Y:S04]  /*145a0*/  LDL R3, [R1+0x68] ;  /* 0x0000680001037983 */ /* 0x004ea80000100800 */
[----:B------:R-:W4:Y:S04]  /*145b0*/  LDL R2, [R1+0x6c] ;  /* 0x00006c0001027983 */ /* 0x000f280000100800 */
[----:B------:R-:W0:Y:S01]  /*145c0*/  LDGDEPBAR ;  /* 0x00000000000079af */ /* 0x000e220000000000 */
[----:B---3--:R-:W-:Y:S04]  /*145d0*/  IMAD.IADD R4, R0, 0x1, R4 ;  /* 0x0000000100047824 */ /* 0x008fe800078e0204 */
[----:B------:R-:W-:Y:S05]  /*145e0*/  @P0 IMAD.HI.U32 R0, R4, c[0x0][0x2c8], RZ ;  /* 0x0000b20004000a27 */ /* 0x000fea00078e00ff */
[----:B------:R-:W-:Y:S01]  /*145f0*/  @P0 SHF.R.U32.HI R4, RZ, c[0x0][0x2cc], R0 ;  /* 0x0000b300ff040a19 */ /* 0x000fe20000011600 */
[----:B------:R-:W-:Y:S05]  /*14600*/  IMAD R0, R211, -0x30, RZ ;  /* 0xffffffd0d3007824 */ /* 0x000fea00078e02ff */
[----:B--2---:R-:W-:Y:S04]  /*14610*/  IADD3 R0, -R3, 0x1, R0 ;  /* 0x0000000103007810 */ /* 0x004fe80007ffe100 */
[----:B----4-:R-:W-:Y:S01]  /*14620*/  IADD3 R5, -R246, R0, R2 ;  /* 0x00000000f6057210 */ /* 0x010fe20007ffe102 */
[----:B------:R-:W-:-:S05]  /*14630*/  BRA.DIV ~URZ, `(.L_x_3482) ;  /* 0x0000bde27f007947 */ /* 0x000fca000b800000 */
[----:B------:R1:W2:Y:S02]  /*14640*/  SHFL.IDX PT, R0, R4, RZ, 0x1c1f ;  /* 0x001c1fff04007589 */ /* 0x0002a400000e0000 */
.L_x_3590:
        /* <DEDUP_REMOVED lines=9> */
[----:B------:R-:W-:Y:S02]  /*146e0*/  ISETP.GT.AND P0, PT, R0, 0x18, PT ;  /* 0x000000180000780c */ /* 0x000fe40003f04270 */
[----:B------:R-:W-:Y:S02]  /*146f0*/  FSEL R186, R20, -INF , P3 ;  /* 0xff80000014ba7808 */ /* 0x000fe40001800000 */
        /* <DEDUP_REMOVED lines=20> */
[----:B------:R-:W-:Y:S01]  /*14840*/  IMAD.IADD R0, R5, 0x1, R0 ;  /* 0x0000000105007824 */ /* 0x000fe200078e0200 */
[----:B------:R-:W-:Y:S02]  /*14850*/  ISETP.GT.AND P4, PT, R2, 0x20, PT ;  /* 0x000000200200780c */ /* 0x000fe40003f84270 */
[C---:B------:R-:W-:Y:S02]  /*14860*/  ISETP.GT.AND P3, PT, R3.reuse, RZ, PT ;  /* 0x000000ff0300720c */ /* 0x040fe40003f64270 */
[C---:B------:R-:W-:Y:S02]  /*14870*/  ISETP.GT.AND P1, PT, R3.reuse, 0x8, PT ;  /* 0x000000080300780c */ /* 0x040fe40003f24270 */
[C---:B------:R-:W-:Y:S02]  /*14880*/  ISETP.GT.AND P0, PT, R3.reuse, 0x9, PT ;  /* 0x000000090300780c */ /* 0x040fe40003f04270 */
[----:B------:R-:W-:Y:S02]  /*14890*/  ISETP.GT.AND P2, PT, R3, 0x1, PT ;  /* 0x000000010300780c */ /* 0x000fe40003f44270 */
[----:B------:R-:W-:Y:S02]  /*148a0*/  FSEL R37, R10, -INF , P3 ;  /* 0xff8000000a257808 */ /* 0x000fe40001800000 */
[----:B------:R-:W-:Y:S02]  /*148b0*/  FSEL R179, R22, -INF , P1 ;  /* 0xff80000016b37808 */ /* 0x000fe40000800000 */
[----:B------:R-:W-:Y:S02]  /*148c0*/  FSEL R178, R23, -INF , P0 ;  /* 0xff80000017b27808 */ /* 0x000fe40000000000 */
[C---:B------:R-:W-:Y:S02]  /*148d0*/  ISETP.GT.AND P3, PT, R3.reuse, 0x10, PT ;  /* 0x000000100300780c */ /* 0x040fe40003f64270 */
[C---:B------:R-:W-:Y:S02]  /*148e0*/  ISETP.GT.AND P1, PT, R3.reuse, 0x18, PT ;  /* 0x000000180300780c */ /* 0x040fe40003f24270 */
[----:B------:R-:W-:Y:S02]  /*148f0*/  ISETP.GT.AND P0, PT, R3, 0x19, PT ;  /* 0x000000190300780c */ /* 0x000fe40003f04270 */
[----:B------:R-:W-:Y:S02]  /*14900*/  FSEL R180, R11, -INF , P2 ;  /* 0xff8000000bb47808 */ /* 0x000fe40001000000 */
        /* <DEDUP_REMOVED lines=12> */
[----:B------:R-:W-:Y:S02]  /*149d0*/  ISETP.GT.AND P3, PT, R0, RZ, PT ;  /* 0x000000ff0000720c */ /* 0x000fe40003f64270 */
[C---:B------:R-:W-:Y:S02]  /*149e0*/  ISETP.GT.AND P1, PT, R2.reuse, RZ, PT ;  /* 0x000000ff0200720c */ /* 0x040fe40003f24270 */
[----:B------:R-:W-:Y:S02]  /*149f0*/  ISETP.GT.AND P0, PT, R2, 0x1, PT ;  /* 0x000000010200780c */ /* 0x000fe40003f04270 */
[----:B------:R-:W-:Y:S02]  /*14a00*/  FSEL R25, R43, -INF , P2 ;  /* 0xff8000002b197808 */ /* 0x000fe40001000000 */
[----:B------:R-:W-:Y:S02]  /*14a10*/  ISETP.GT.AND P2, PT, R0, 0x1, PT ;  /* 0x000000010000780c */ /* 0x000fe40003f44270 */
[----:B------:R-:W-:Y:S02]  /*14a20*/  FSEL R12, R12, -INF , P3 ;  /* 0xff8000000c0c7808 */ /* 0x000fe40001800000 */
[----:B------:R-:W-:Y:S02]  /*14a30*/  FSEL R26, R14, -INF , P1 ;  /* 0xff8000000e1a7808 */ /* 0x000fe40000800000 */
[----:B------:R-:W-:Y:S02]  /*14a40*/  FSEL R54, R15, -INF , P0 ;  /* 0xff8000000f367808 */ /* 0x000fe40000000000 */
[----:B------:R-:W-:Y:S02]  /*14a50*/  ISETP.GT.AND P3, PT, R0, 0x8, PT ;  /* 0x000000080000780c */ /* 0x000fe40003f64270 */
[C---:B------:R-:W-:Y:S02]  /*14a60*/  ISETP.GT.AND P1, PT, R2.reuse, 0x8, PT ;  /* 0x000000080200780c */ /* 0x040fe40003f24270 */
        /* <DEDUP_REMOVED lines=101> */
.L_x_3591:
        /* <DEDUP_REMOVED lines=61> */
[----:B------:R-:W3:Y:S01]  /*15490*/  MUFU.EX2 R25, R32 ;  /* 0x0000002000197308 */ /* 0x000ee20000000800 */
[C---:B------:R-:W-:Y:S02]  /*154a0*/  FMUL.FTZ R88, R4.reuse, R88 ;  /* 0x0000005804587220 */ /* 0x040fe40000410000 */
[----:B------:R-:W-:Y:S02]  /*154b0*/  FMUL.FTZ R89, R4, R89 ;  /* 0x0000005904597220 */ /* 0x000fe40000410000 */
[C---:B-1----:R-:W-:Y:S02]  /*154c0*/  FFMA.FTZ R0, R3.reuse, R213, R22 ;  /* 0x000000d503007223 */ /* 0x042fe40000010016 */
        /* <DEDUP_REMOVED lines=16> */
[----:B---3--:R-:W-:Y:S01]  /*155d0*/  F2FP.BF16.PACK_AB R174, R25, R31 ;  /* 0x0000001f19ae723e */ /* 0x008fe200000010ff */
        /* <DEDUP_REMOVED lines=15> */
[----:B------:R-:W-:Y:S01]  /*156d0*/  MUFU.EX2 R24, R12 ;  /* 0x0000000c00187308 */ /* 0x000fe20000000800 */
[----:B------:R-:W-:Y:S02]  /*156e0*/  FMUL.FTZ R53, R4, R161 ;  /* 0x000000a104357220 */ /* 0x000fe40000410000 */
[C---:B------:R-:W-:Y:S02]  /*156f0*/  FMUL.FTZ R75, R3.reuse, R75 ;  /* 0x0000004b034b7220 */ /* 0x040fe40000410000 */
[----:B------:R-:W-:Y:S02]  /*15700*/  FADD.FTZ R2, -R2, R111 ;  /* 0x0000006f02027221 */ /* 0x000fe40000010100 */
[C---:B------:R-:W-:Y:S02]  /*15710*/  FMUL.FTZ R86, R3.reuse, R86 ;  /* 0x0000005603567220 */ /* 0x040fe40000410000 */
[----:B------:R-:W-:Y:S01]  /*15720*/  FMUL.FTZ R2, R2, c[0x0][0x2d0] ;  /* 0x0000b40002027a20 */ /* 0x000fe20000410000 */
[----:B------:R-:W2:Y:S01]  /*15730*/  MUFU.EX2 R0, R0 ;  /* 0x0000000000007308 */ /* 0x000ea20000000800 */
[----:B------:R-:W-:Y:S02]  /*15740*/  FMUL.FTZ R87, R3, R87 ;  /* 0x0000005703577220 */ /* 0x000fe40000410000 */
[----:B-1----:R-:W-:Y:S02]  /*15750*/  FMUL.FTZ R6, R5, c[0x0][0x2d0] ;  /* 0x0000b40005067a20 */ /* 0x002fe40000410000 */
[C---:B------:R-:W-:Y:S02]  /*15760*/  FMUL.FTZ R90, R3.reuse, R90 ;  /* 0x0000005a035a7220 */ /* 0x040fe40000410000 */
[C---:B------:R-:W-:Y:S01]  /*15770*/  FMUL.FTZ R91, R3.reuse, R91 ;  /* 0x0000005b035b7220 */ /* 0x040fe20000410000 */
[----:B------:R-:W-:Y:S01]  /*15780*/  FSEL R6, R6, RZ, P0 ;  /* 0x000000ff06067208 */ /* 0x000fe20000000000 */
[C---:B------:R-:W-:Y:S01]  /*15790*/  FMUL.FTZ R102, R3.reuse, R102 ;  /* 0x0000006603667220 */ /* 0x040fe20000410000 */
[----:B------:R-:W-:Y:S01]  /*157a0*/  MUFU.EX2 R2, R2 ;  /* 0x0000000200027308 */ /* 0x000fe20000000800 */
[----:B------:R-:W-:Y:S01]  /*157b0*/  FMUL.FTZ R103, R3, R103 ;  /* 0x0000006703677220 */ /* 0x000fe20000410000 */
[C---:B------:R-:W-:Y:S01]  /*157c0*/  ISETP.GT.AND P0, PT, R211.reuse, R245, PT ;  /* 0x000000f5d300720c */ /* 0x040fe20003f04270 */
[--C-:B------:R-:W-:Y:S01]  /*157d0*/  FFMA.FTZ R22, R38, c[0x0][0x2d0], -R6.reuse ;  /* 0x0000b40026167a23 */ /* 0x100fe20000010806 */
[----:B------:R-:W-:Y:S01]  /*157e0*/  IADD3 R211, R211, -0x1, RZ ;  /* 0xffffffffd3d37810 */ /* 0x000fe20007ffe0ff */
        /* <DEDUP_REMOVED lines=15> */
[----:B------:R-:W-:Y:S01]  /*158e0*/  MUFU.EX2 R243, R37 ;  /* 0x0000002500f37308 */ /* 0x000fe20000000800 */
[--C-:B------:R-:W-:Y:S02]  /*158f0*/  FFMA.FTZ R183, R18, c[0x0][0x2d0], -R6.reuse ;  /* 0x0000b40012b77a23 */ /* 0x100fe40000010806 */
[----:B------:R-:W-:Y:S01]  /*15900*/  FMUL.FTZ R12, R0, R136 ;  /* 0x00000088000c7220 */ /* 0x000fe20000410000 */
[----:B-1----:R-:W-:Y:S01]  /*15910*/  F2FP.BF16.PACK_AB R175, R234, R38 ;  /* 0x00000026eaaf723e */ /* 0x002fe200000010ff */
[----:B------:R-:W-:Y:S01]  /*15920*/  FMUL.FTZ R48, R0, R116 ;  /* 0x0000007400307220 */ /* 0x000fe20000410000 */
[----:B------:R-:W-:Y:S01]  /*15930*/  F2FP.BF16.PACK_AB R116, R24, R27 ;  /* 0x0000001b1874723e */ /* 0x000fe200000010ff */
        /* <DEDUP_REMOVED lines=11> */
[--C-:B------:R-:W-:Y:S02]  /*159f0*/  FFMA.FTZ R184, R15, c[0x0][0x2d0], -R6.reuse ;  /* 0x0000b4000fb87a23 */ /* 0x100fe40000010806 */
[--C-:B------:R-:W-:Y:S02]  /*15a00*/  FFMA.FTZ R194, R11, c[0x0][0x2d0], -R6.reuse ;  /* 0x0000b4000bc27a23 */ /* 0x100fe40000010806 */
[--C-:B------:R-:W-:Y:S01]  /*15a10*/  FFMA.FTZ R214, R10, c[0x0][0x2d0], -R6.reuse ;  /* 0x0000b4000ad67a23 */ /* 0x100fe20000010806 */
[----:B------:R-:W-:Y:S01]  /*15a20*/  MUFU.EX2 R240, R186 ;  /* 0x000000ba00f07308 */ /* 0x000fe20000000800 */
[--C-:B------:R-:W-:Y:S02]  /*15a30*/  FFMA.FTZ R216, R9, c[0x0][0x2d0], -R6.reuse ;  /* 0x0000b40009d87a23 */ /* 0x100fe40000010806 */
[----:B------:R-:W-:Y:S02]  /*15a40*/  FFMA.FTZ R6, R8, c[0x0][0x2d0], -R6 ;  /* 0x0000b40008067a23 */ /* 0x000fe40000010806 */
[C---:B------:R-:W-:Y:S02]  /*15a50*/  FFMA.FTZ R8, R0.reuse, R231, R27 ;  /* 0x000000e700087223 */ /* 0x040fe4000001001b */
[C---:B------:R-:W-:Y:S02]  /*15a60*/  FMUL.FTZ R13, R0.reuse, R137 ;  /* 0x00000089000d7220 */ /* 0x040fe40000410000 */
[C---:B------:R-:W-:Y:S01]  /*15a70*/  FMUL.FTZ R92, R0.reuse, R92 ;  /* 0x0000005c005c7220 */ /* 0x040fe20000410000 */
[----:B------:R-:W-:Y:S01]  /*15a80*/  MUFU.EX2 R231, R36 ;  /* 0x0000002400e77308 */ /* 0x000fe20000000800 */
[C---:B------:R-:W-:Y:S02]  /*15a90*/  FMUL.FTZ R93, R0.reuse, R93 ;  /* 0x0000005d005d7220 */ /* 0x040fe40000410000 */
[C---:B------:R-:W-:Y:S02]  /*15aa0*/  FMUL.FTZ R96, R0.reuse, R96 ;  /* 0x0000006000607220 */ /* 0x040fe40000410000 */
[----:B------:R-:W-:Y:S02]  /*15ab0*/  FMUL.FTZ R97, R0, R97 ;  /* 0x0000006100617220 */ /* 0x000fe40000410000 */
[----:B------:R-:W-:Y:S02]  /*15ac0*/  FADD.FTZ R10, R31, R30 ;  /* 0x0000001e1f0a7221 */ /* 0x000fe40000010000 */
[----:B------:R-:W-:Y:S01]  /*15ad0*/  FMUL.FTZ R14, R2, R138 ;  /* 0x0000008a020e7220 */ /* 0x000fe20000410000 */
[----:B------:R-:W3:Y:S01]  /*15ae0*/  MUFU.EX2 R0, R20 ;  /* 0x0000001400007308 */ /* 0x000ee20000000800 */
[----:B------:R-:W-:Y:S02]  /*15af0*/  FADD.FTZ R181, R25, R10 ;  /* 0x0000000a19b57221 */ /* 0x000fe40000010000 */
[----:B------:R-:W-:Y:S02]  /*15b00*/  FADD.FTZ R138, R24, R8 ;  /* 0x00000008188a7221 */ /* 0x000fe40000010000 */
[----:B------:R-:W4:Y:S01]  /*15b10*/  LDSM.16.MT88.4 R24, [R196] ;  /* 0x00000000c418783b */ /* 0x000f220000004200 */
[C---:B------:R-:W-:Y:S02]  /*15b20*/  FMUL.FTZ R9, R4.reuse, R141 ;  /* 0x0000008d04097220 */ /* 0x040fe40000410000 */
[C---:B------:R-:W-:Y:S02]  /*15b30*/  FMUL.FTZ R10, R3.reuse, R142 ;  /* 0x0000008e030a7220 */ /* 0x040fe40000410000 */
[C---:B------:R-:W-:Y:S01]  /*15b40*/  FMUL.FTZ R11, R3.reuse, R143 ;  /* 0x0000008f030b7220 */ /* 0x040fe20000410000 */
[----:B------:R-:W-:Y:S01]  /*15b50*/  MUFU.EX2 R241, R185 ;  /* 0x000000b900f17308 */ /* 0x000fe20000000800 */
[----:B------:R-:W-:Y:S02]  /*15b60*/  FMUL.FTZ R8, R4, R140 ;  /* 0x0000008c04087220 */ /* 0x000fe40000410000 */
[----:B------:R-:W-:Y:S02]  /*15b70*/  FADD.FTZ R136, R38, R40 ;  /* 0x0000002826887221 */ /* 0x000fe40000010000 */
[----:B--2---:R-:W2:Y:S01]  /*15b80*/  LDSM.16.MT88.4 R40, [R197] ;  /* 0x00000000c528783b */ /* 0x004ea20000004200 */
[C---:B------:R-:W-:Y:S02]  /*15b90*/  FMUL.FTZ R18, R2.reuse, R134 ;  /* 0x0000008602127220 */ /* 0x040fe40000410000 */
[----:B------:R-:W-:Y:S02]  /*15ba0*/  FMUL.FTZ R19, R2, R135 ;  /* 0x0000008702137220 */ /* 0x000fe40000410000 */
[----:B------:R-:W-:Y:S01]  /*15bb0*/  FMUL.FTZ R21, R4, R145 ;  /* 0x0000009104157220 */ /* 0x000fe20000410000 */
[----:B------:R-:W-:Y:S01]  /*15bc0*/  MUFU.EX2 R140, R188 ;  /* 0x000000bc008c7308 */ /* 0x000fe20000000800 */
[----:B-1----:R-:W-:Y:S01]  /*15bd0*/  FMUL.FTZ R22, R3, R146 ;  /* 0x0000009203167220 */ /* 0x002fe20000410000 */
[----:B------:R-:W-:Y:S01]  /*15be0*/  LDSM.16.MT88.4 R132, [R196+0x1000] ;  /* 0x00100000c484783b */ /* 0x000fe20000004200 */
[----:B---3--:R-:W-:Y:S01]  /*15bf0*/  FFMA.FTZ R137, R2, R232, R0 ;  /* 0x000000e802897223 */ /* 0x008fe20000010000 */
[----:B------:R-:W-:Y:S01]  /*15c00*/  F2FP.BF16.PACK_AB R117, R231, R0 ;  /* 0x00000000e775723e */ /* 0x000fe200000010ff */
[----:B------:R-:W-:Y:S02]  /*15c10*/  FMUL.FTZ R20, R4, R144 ;  /* 0x0000009004147220 */ /* 0x000fe40000410000 */
[C---:B------:R-:W-:Y:S02]  /*15c20*/  FMUL.FTZ R46, R2.reuse, R122 ;  /* 0x0000007a022e7220 */ /* 0x040fe40000410000 */
[C---:B------:R-:W-:Y:S01]  /*15c30*/  FMUL.FTZ R47, R2.reuse, R123 ;  /* 0x0000007b022f7220 */ /* 0x040fe20000410000 */
[----:B------:R-:W1:Y:S01]  /*15c40*/  MUFU.EX2 R232, R23 ;  /* 0x0000001700e87308 */ /* 0x000e620000000800 */
        /* <DEDUP_REMOVED lines=9> */
[-C--:B----4-:R-:W-:Y:S04]  /*15ce0*/  HMMA.16816.F32.BF16 R8, R172, R24.reuse, R8 ;  /* 0x00000018ac08723c */ /* 0x090fe80000041808 */
[----:B------:R-:W-:Y:S01]  /*15cf0*/  LDSM.16.MT88.4 R124, [R196+0x400] ;  /* 0x00040000c47c783b */ /* 0x000fe20000004200 */
[C---:B------:R-:W-:Y:S01]  /*15d00*/  FMUL.FTZ R50, R2.reuse, R118 ;  /* 0x0000007602327220 */ /* 0x040fe20000410000 */
[----:B------:R-:W-:Y:S01]  /*15d10*/  F2FP.BF16.PACK_AB R118, R243, R233 ;  /* 0x000000e9f376723e */ /* 0x000fe200000010ff */
[C---:B------:R-:W-:Y:S01]  /*15d20*/  FMUL.FTZ R51, R2.reuse, R119 ;  /* 0x0000007702337220 */ /* 0x040fe20000410000 */
[----:B------:R-:W-:Y:S01]  /*15d30*/  MUFU.EX2 R239, R179 ;  /* 0x000000b300ef7308 */ /* 0x000fe20000000800 */
[----:B------:R-:W-:Y:S03]  /*15d40*/  FMUL.FTZ R15, R2, R139 ;  /* 0x0000008b020f7220 */ /* 0x000fe60000410000 */
[----:B-1----:R-:W-:Y:S01]  /*15d50*/  F2FP.BF16.PACK_AB R119, R244, R232 ;  /* 0x000000e8f477723e */ /* 0x002fe200000010ff */
[C---:B------:R-:W-:Y:S02]  /*15d60*/  FMUL.FTZ R23, R3.reuse, R147 ;  /* 0x0000009303177220 */ /* 0x040fe40000410000 */
[----:B------:R-:W-:Y:S01]  /*15d70*/  LDSM.16.MT88.4 R144, [R196+0x800] ;  /* 0x00080000c490783b */ /* 0x000fe20000004200 */
[C---:B------:R-:W-:Y:S02]  /*15d80*/  FMUL.FTZ R38, R3.reuse, R154 ;  /* 0x0000009a03267220 */ /* 0x040fe40000410000 */
[C---:B------:R-:W-:Y:S01]  /*15d90*/  FMUL.FTZ R39, R3.reuse, R155 ;  /* 0x0000009b03277220 */ /* 0x040fe20000410000 */
[C---:B------:R-:W-:Y:S01]  /*15da0*/  HMMA.16816.F32.BF16 R12, R116.reuse, R24, R12 ;  /* 0x00000018740c723c */ /* 0x040fe2000004180c */
[----:B------:R-:W-:Y:S03]  /*15db0*/  MUFU.EX2 R139, R182 ;  /* 0x000000b6008b7308 */ /* 0x000fe60000000800 */
[----:B------:R-:W-:Y:S01]  /*15dc0*/  LDSM.16.MT88.4 R152, [R197+0x800] ;  /* 0x00080000c598783b */ /* 0x000fe20000004200 */
[C---:B------:R-:W-:Y:S02]  /*15dd0*/  FMUL.FTZ R54, R3.reuse, R162 ;  /* 0x000000a203367220 */ /* 0x040fe40000410000 */
[C---:B------:R-:W-:Y:S01]  /*15de0*/  FMUL.FTZ R62, R2.reuse, R62 ;  /* 0x0000003e023e7220 */ /* 0x040fe20000410000 */
[-C--:B------:R-:W-:Y:S03]  /*15df0*/  HMMA.16816.F32.BF16 R16, R116, R26.reuse, R16 ;  /* 0x0000001a7410723c */ /* 0x080fe60000041810 */
[----:B------:R-:W-:Y:S01]  /*15e00*/  MUFU.EX2 R242, R177 ;  /* 0x000000b100f27308 */ /* 0x000fe20000000800 */
[----:B------:R-:W-:Y:S01]  /*15e10*/  LDSM.16.MT88.4 R160, [R196+0x1400] ;  /* 0x00140000c4a0783b */ /* 0x000fe20000004200 */
[C---:B------:R-:W-:Y:S02]  /*15e20*/  FMUL.FTZ R63, R2.reuse, R63 ;  /* 0x0000003f023f7220 */ /* 0x040fe40000410000 */
[----:B------:R-:W-:Y:S01]  /*15e30*/  FMUL.FTZ R66, R2, R66 ;  /* 0x0000004202427220 */ /* 0x000fe20000410000 */
[C---:B------:R-:W-:Y:S04]  /*15e40*/  HMMA.16816.F32.BF16 R20, R172.reuse, R26, R20 ;  /* 0x0000001aac14723c */ /* 0x040fe80000041814 */
        /* <DEDUP_REMOVED lines=9> */
[-C--:B--2---:R-:W-:Y:S03]  /*15ee0*/  HMMA.16816.F32.BF16 R24, R172, R40.reuse, R24 ;  /* 0x00000028ac18723c */ /* 0x084fe60000041818 */
        /* <DEDUP_REMOVED lines=13> */
[----:B------:R-:W-:Y:S02]  /*15fc0*/  FADD.FTZ R4, R234, R136 ;  /* 0x00000088ea047221 */ /* 0x000fe40000010000 */
[----:B------:R-:W-:Y:S02]  /*15fd0*/  FMUL.FTZ R99, R2, R99 ;  /* 0x0000006302637220 */ /* 0x000fe40000410000 */
[C---:B------:R-:W-:Y:S04]  /*15fe0*/  FMUL.FTZ R42, R3.reuse, R158 ;  /* 0x0000009e032a7220 */ /* 0x040fe80000410000 */
[----:B------:R-:W-:Y:S01]  /*15ff0*/  FMUL.FTZ R43, R3, R159 ;  /* 0x0000009f032b7220 */ /* 0x000fe20000410000 */
[----:B------:R-:W-:Y:S01]  /*16000*/  MUFU.EX2 R136, R221 ;  /* 0x000000dd00887308 */ /* 0x000fe20000000800 */
[----:B------:R-:W-:Y:S02]  /*16010*/  FADD.FTZ R3, R233, R138 ;  /* 0x0000008ae9037221 */ /* 0x000fe40000010000 */
[----:B------:R-:W-:Y:S03]  /*16020*/  FADD.FTZ R0, R107, R181 ;  /* 0x000000b56b007221 */ /* 0x000fe60000010000 */
[-C--:B---3--:R-:W-:Y:S04]  /*16030*/  HMMA.16816.F32.BF16 R40, R172, R120.reuse, R40 ;  /* 0x00000078ac28723c */ /* 0x088fe80000041828 */
[----:B------:R-:W1:Y:S04]  /*16040*/  MUFU.EX2 R2, R191 ;  /* 0x000000bf00027308 */ /* 0x000e680000000800 */
[C---:B------:R-:W-:Y:S06]  /*16050*/  HMMA.16816.F32.BF16 R44, R116.reuse, R120, R44 ;  /* 0x00000078742c723c */ /* 0x040fec000004182c */
[----:B------:R-:W-:Y:S02]  /*16060*/  MUFU.EX2 R191, R184 ;  /* 0x000000b800bf7308 */ /* 0x000fe40000000800 */
[-C--:B------:R-:W-:Y:S08]  /*16070*/  HMMA.16816.F32.BF16 R48, R116, R122.reuse, R48 ;  /* 0x0000007a7430723c */ /* 0x080ff00000041830 */
[C---:B------:R-:W-:Y:S01]  /*16080*/  HMMA.16816.F32.BF16 R52, R172.reuse, R122, R52 ;  /* 0x0000007aac34723c */ /* 0x040fe20000041834 */
[----:B------:R-:W2:Y:S01]  /*16090*/  LDSM.16.MT88.4 R120, [R197+0xc00] ;  /* 0x000c0000c578783b */ /* 0x000ea20000004200 */
[----:B------:R-:W-:Y:S02]  /*160a0*/  MUFU.EX2 R189, R218 ;  /* 0x000000da00bd7308 */ /* 0x000fe40000000800 */
[----:B-1----:R-:W-:Y:S04]  /*160b0*/  FADD.FTZ R0, R2, R0 ;  /* 0x0000000002007221 */ /* 0x002fe80000010000 */
[----:B------:R-:W-:Y:S04]  /*160c0*/  FADD.FTZ R0, R111, R0 ;  /* 0x000000006f007221 */ /* 0x000fe80000010000 */
[----:B------:R-:W-:Y:S10]  /*160d0*/  MUFU.EX2 R190, R217 ;  /* 0x000000d900be7308 */ /* 0x000ff40000000800 */
[----:B------:R-:W-:Y:S10]  /*160e0*/  MUFU.EX2 R181, R214 ;  /* 0x000000d600b57308 */ /* 0x000ff40000000800 */
[----:B------:R-:W-:Y:S01]  /*160f0*/  MUFU.EX2 R184, R213 ;  /* 0x000000d500b87308 */ /* 0x000fe20000000800 */
[-C--:B--2---:R-:W-:Y:S09]  /*16100*/  HMMA.16816.F32.BF16 R56, R172, R120.reuse, R56 ;  /* 0x00000078ac38723c */ /* 0x084ff20000041838 */
[----:B------:R-:W1:Y:S01]  /*16110*/  MUFU.EX2 R187, R195 ;  /* 0x000000c300bb7308 */ /* 0x000e620000000800 */
[C---:B------:R-:W-:Y:S09]  /*16120*/  HMMA.16816.F32.BF16 R60, R116.reuse, R120, R60 ;  /* 0x00000078743c723c */ /* 0x040ff2000004183c */
[----:B------:R-:W-:Y:S01]  /*16130*/  MUFU.EX2 R188, R193 ;  /* 0x000000c100bc7308 */ /* 0x000fe20000000800 */
[-C--:B------:R-:W-:Y:S09]  /*16140*/  HMMA.16816.F32.BF16 R64, R116, R122.reuse, R64 ;  /* 0x0000007a7440723c */ /* 0x080ff20000041840 */
[----:B------:R-:W2:Y:S01]  /*16150*/  MUFU.EX2 R183, R215 ;  /* 0x000000d700b77308 */ /* 0x000ea20000000800 */
[C---:B------:R-:W-:Y:S01]  /*16160*/  HMMA.16816.F32.BF16 R68, R172.reuse, R122, R68 ;  /* 0x0000007aac44723c */ /* 0x040fe20000041844 */
[----:B------:R-:W3:Y:S03]  /*16170*/  LDSM.16.MT88.4 R120, [R196+0x1800] ;  /* 0x00180000c478783b */ /* 0x000ee60000004200 */
[----:B-1----:R-:W-:Y:S05]  /*16180*/  F2FP.BF16.PACK_AB R176, R187, R184 ;  /* 0x000000b8bbb0723e */ /* 0x002fea00000010ff */
[----:B------:R-:W1:Y:S10]  /*16190*/  MUFU.EX2 R182, R194 ;  /* 0x000000c200b67308 */ /* 0x000e740000000800 */
[----:B------:R-:W-:Y:S01]  /*161a0*/  MUFU.EX2 R180, R216 ;  /* 0x000000d800b47308 */ /* 0x000fe20000000800 */
[----:B--2---:R-:W-:Y:S09]  /*161b0*/  F2FP.BF16.PACK_AB R178, R183, R188 ;  /* 0x000000bcb7b2723e */ /* 0x004ff200000010ff */
[----:B------:R-:W2:Y:S01]  /*161c0*/  MUFU.EX2 R6, R6 ;  /* 0x0000000600067308 */ /* 0x000ea20000000800 */
[----:B-1----:R-:W-:Y:S01]  /*161d0*/  F2FP.BF16.PACK_AB R177, R181, R182 ;  /* 0x000000b6b5b1723e */ /* 0x002fe200000010ff */
[-C--:B---3--:R-:W-:Y:S08]  /*161e0*/  HMMA.16816.F32.BF16 R72, R172, R120.reuse, R72 ;  /* 0x00000078ac48723c */ /* 0x088ff00000041848 */
        /* <DEDUP_REMOVED lines=116> */
.L_x_3471:
[----:B------:R-:W2:Y:S02]  /*16930*/  LDL R0, [R1+0x14] ;  /* 0x0000140001007983 */ /* 0x000ea40000100800 */
[----:B--2---:R-:W-:-:S13]  /*16940*/  ISETP.GE.AND P0, PT, R211, R0, PT ;  /* 0x00000000d300720c */ /* 0x004fda0003f06270 */
[----:B------:R-:W-:Y:S05]  /*16950*/  @!P0 BRA `(.L_x_3485) ;  /* 0x00002b2000008947 */ /* 0x000fea0003800000 */
.L_x_3497:
        /* <DEDUP_REMOVED lines=33> */
.L_x_3592:
[----:B------:R-:W3:Y:S01]  /*16b70*/  LDL.64 R8, [R1] ;  /* 0x0000000001087983 */ /* 0x000ee20000100a00 */
[----:B------:R-:W-:Y:S03]  /*16b80*/  BSSY B0, `(.L_x_3487) ;  /* 0x0000024000007945 */ /* 0x000fe60003800000 */
[----:B------:R-:W4:Y:S04]  /*16b90*/  LDL R10, [R1+0xc] ;  /* 0x00000c00010a7983 */ /* 0x000f280000100800 */
[----:B------:R-:W5:Y:S04]  /*16ba0*/  LDL R3, [R1+0x10] ;  /* 0x0000100001037983 */ /* 0x000f680000100800 */
[----:B------:R-:W1:Y:S01]  /*16bb0*/  SHFL.IDX PT, R2, R6, RZ, 0x1c1f ;  /* 0x001c1fff06027589 */ /* 0x000e6200000e0000 */
[----:B-----5:R-:W-:Y:S02]  /*16bc0*/  ISETP.GE.AND P3, PT, R3, c[0x0][0x1d4], PT ;  /* 0x0000750003007a0c */ /* 0x020fe40003f66270 */
[----:B---3--:R-:W-:Y:S02]  /*16bd0*/  ISETP.GE.AND P2, PT, R8, c[0x0][0x1d4], PT ;  /* 0x0000750008007a0c */ /* 0x008fe40003f46270 */
[----:B-1----:R-:W-:Y:S02]  /*16be0*/  IADD3 R8, P0, R2, R229, RZ ;  /* 0x000000e502087210 */ /* 0x002fe40007f1e0ff */
[----:B----4-:R-:W-:Y:S02]  /*16bf0*/  ISETP.GE.AND P4, PT, R10, c[0x0][0x1d4], PT ;  /* 0x000075000a007a0c */ /* 0x010fe40003f86270 */
[----:B------:R-:W1:Y:S01]  /*16c00*/  S2R R10, SR_TID.X ;  /* 0x00000000000a7919 */ /* 0x000e620000002100 */
        /* <DEDUP_REMOVED lines=15> */
.L_x_3593:
        /* <DEDUP_REMOVED lines=12> */
.L_x_3488:
[----:B------:R-:W-:Y:S05]  /*16dc0*/  BSYNC B0 ;  /* 0x0000000000007941 */ /* 0x000fea0003800000 */
.L_x_3487:
        /* <DEDUP_REMOVED lines=51> */
[----:B--2---:R-:W-:Y:S03]  /*17100*/  ISETP.GT.AND P0, PT, R211, R0, PT ;  /* 0x00000000d300720c */ /* 0x004fe60003f04270 */
        /* <DEDUP_REMOVED lines=31> */
[----:B------:R-:W4:Y:S07]  /*17300*/  LDSM.16.M88.4 R172, [R202] ;  /* 0x00000000caac783b */ /* 0x000f2e0000000200 */
[-C--:B-1----:R-:W-:Y:S01]  /*17310*/  HMMA.16816.F32.BF16 R8, R176, R180.reuse, R8 ;  /* 0x000000b4b008723c */ /* 0x082fe20000041808 */
[----:B------:R-:W1:Y:S01]  /*17320*/  LDSM.16.M88.4 R188, [R201] ;  /* 0x00000000c9bc783b */ /* 0x000e620000000200 */
[----:B------:R-:W-:Y:S07]  /*17330*/  DEPBAR.LE SB0, 0x0 ;  /* 0x000080000000791a */ /* 0x000fee0000000000 */
[----:B------:R-:W-:Y:S01]  /*17340*/  BAR.SYNC.DEFER_BLOCKING 0x0 ;  /* 0x0000000000007b1d */ /* 0x000fe20000010000 */
[C---:B--2---:R-:W-:Y:S08]  /*17350*/  HMMA.16816.F32.BF16 R12, R184.reuse, R180, R12 ;  /* 0x000000b4b80c723c */ /* 0x044ff0000004180c */
        /* <DEDUP_REMOVED lines=15> */
[----:B------:R-:W4:Y:S02]  /*17450*/  LDL R0, [R1+0x8] ;  /* 0x0000080001007983 */ /* 0x000f240000100800 */
[----:B------:R-:W-:Y:S02]  /*17460*/  ISETP.NE.AND P1, PT, R3, 0x1, PT ;  /* 0x000000010300780c */ /* 0x000fe40003f25270 */
[----:B------:R-:W5:Y:S04]  /*17470*/  LDL.64 R218, [R1+0x48] ;  /* 0x0000480001da7983 */ /* 0x000f680000100a00 */
[----:B---3--:R-:W3:Y:S04]  /*17480*/  LDL R6, [R1+0x50] ;  /* 0x0000500001067983 */ /* 0x008ee80000100800 */
[----:B------:R-:W3:Y:S04]  /*17490*/  LDL.64 R216, [R1+0x40] ;  /* 0x0000400001d87983 */ /* 0x000ee80000100a00 */
[----:B------:R-:W3:Y:S04]  /*174a0*/  LDL R172, [R1+0x3c] ;  /* 0x00003c0001ac7983 */ /* 0x000ee80000100800 */
[----:B------:R-:W1:Y:S01]  /*174b0*/  S2R R215, SR_TID.X ;  /* 0x0000000000d77919 */ /* 0x000e620000002100 */
[----:B--2---:R-:W-:Y:S05]  /*174c0*/  IMAD R2, R211, 0x30, R2 ;  /* 0x00000030d3027824 */ /* 0x004fea00078e0202 */
[----:B----4-:R-:W-:Y:S05]  /*174d0*/  IADD3 R2, R2, -0x30, R0 ;  /* 0xffffffd002027810 */ /* 0x010fea0007ffe000 */
[----:B------:R-:W-:Y:S04]  /*174e0*/  @P1 IMAD.HI.U32 R3, R2, c[0x0][0x2bc], RZ ;  /* 0x0000af0002031a27 */ /* 0x000fe800078e00ff */
[----:B------:R-:W-:Y:S01]  /*174f0*/  IMAD.MOV.U32 R0, RZ, RZ, R2 ;  /* 0x000000ffff007224 */ /* 0x000fe200078e0002 */
[----:B------:R-:W-:Y:S04]  /*17500*/  @P1 SHF.R.U32.HI R0, RZ, c[0x0][0x2c0], R3 ;  /* 0x0000b000ff001a19 */ /* 0x000fe80000011603 */
[C---:B-----5:R-:W-:Y:S01]  /*17510*/  @!P6 IADD3 R3, P0, R0.reuse, R218, RZ ;  /* 0x000000da0003e210 */ /* 0x060fe20007f1e0ff */
[----:B------:R-:W-:Y:S03]  /*17520*/  IMAD.MOV R4, RZ, RZ, -R0 ;  /* 0x000000ffff047224 */ /* 0x000fe600078e0a00 */
[----:B---3--:R-:W-:Y:S01]  /*17530*/  @!P6 LEA.HI.X.SX32 R0, R0, R6, 0x1, P0 ;  /* 0x000000060000e211 */ /* 0x008fe200000f0eff */
        /* <DEDUP_REMOVED lines=9> */
[----:B------:R-:W-:Y:S01]  /*175d0*/  IMAD R0, R212, c[0x0][0x1e4], R0 ;  /* 0x00007900d4007a24 */ /* 0x000fe200078e0200 */
        /* <DEDUP_REMOVED lines=14> */
.L_x_3594:
[----:B------:R-:W-:-:S05]  /*176c0*/  BRA.DIV ~URZ, `(.L_x_3493) ;  /* 0x00009a427f007947 */ /* 0x000fca000b800000 */
[----:B------:R3:W4:Y:S02]  /*176d0*/  SHFL.IDX PT, R0, R175, RZ, 0x1c1f ;  /* 0x001c1fffaf007589 */ /* 0x00072400000e0000 */
.L_x_3595:
        /* <DEDUP_REMOVED lines=16> */
.L_x_3596:
        /* <DEDUP_REMOVED lines=12> */
.L_x_3491:
[----:B------:R-:W-:Y:S05]  /*178a0*/  BSYNC B0 ;  /* 0x0000000000007941 */ /* 0x000fea0003800000 */
.L_x_3490:
        /* <DEDUP_REMOVED lines=51> */
.L_x_3597:
        /* <DEDUP_REMOVED lines=15> */
.L_x_3598:
        /* <DEDUP_REMOVED lines=62> */
[----:B---3--:R-:W-:Y:S02]  /*180b0*/  FFMA.FTZ R0, R3, R213, R10 ;  /* 0x000000d503007223 */ /* 0x008fe4000001000a */
[----:B------:R-:W-:Y:S02]  /*180c0*/  FFMA.FTZ R213, R49, c[0x0][0x2d0], -R8 ;  /* 0x0000b40031d57a23 */ /* 0x000fe40000010808 */
[C---:B------:R-:W-:Y:S02]  /*180d0*/  FMUL.FTZ R56, R4.reuse, R56 ;  /* 0x0000003804387220 */ /* 0x040fe40000410000 */
[----:B------:R-:W3:Y:S01]  /*180e0*/  MUFU.EX2 R27, R20 ;  /* 0x00000014001b7308 */ /* 0x000ee20000000800 */
[----:B------:R-:W-:Y:S02]  /*180f0*/  FMUL.FTZ R57, R4, R57 ;  /* 0x0000003904397220 */ /* 0x000fe40000410000 */
[C---:B------:R-:W-:Y:S01]  /*18100*/  FMUL.FTZ R58, R3.reuse, R58 ;  /* 0x0000003a033a7220 */ /* 0x040fe20000410000 */
[C---:B----4-:R-:W-:Y:S01]  /*18110*/  F2FP.BF16.PACK_AB R173, R2.reuse, R10 ;  /* 0x0000000a02ad723e */ /* 0x050fe200000010ff */
        /* <DEDUP_REMOVED lines=23> */
[--C-:B------:R-:W-:Y:S02]  /*18290*/  FFMA.FTZ R220, R51, c[0x0][0x2d0], -R8.reuse ;  /* 0x0000b40033dc7a23 */ /* 0x100fe40000010808 */
        /* <DEDUP_REMOVED lines=92> */
[C---:B------:R-:W-:Y:S01]  /*18860*/  FMUL.FTZ R75, R3.reuse, R75 ;  /* 0x0000004b034b7220 */ /* 0x040fe20000410000 */
[----:B-1----:R-:W1:Y:S01]  /*18870*/  LDSM.16.MT88.4 R24, [R196] ;  /* 0x00000000c418783b */ /* 0x002e620000004200 */
[----:B--2---:R-:W-:Y:S01]  /*18880*/  F2FP.BF16.PACK_AB R175, R234, R0 ;  /* 0x00000000eaaf723e */ /* 0x004fe200000010ff */
[----:B------:R-:W-:Y:S02]  /*18890*/  FADD.FTZ R136, R0, R37 ;  /* 0x0000002500887221 */ /* 0x000fe40000010000 */
[C---:B------:R-:W-:Y:S02]  /*188a0*/  FMUL.FTZ R37, R4.reuse, R153 ;  /* 0x0000009904257220 */ /* 0x040fe40000410000 */
[C---:B------:R-:W-:Y:S01]  /*188b0*/  FMUL.FTZ R84, R4.reuse, R84 ;  /* 0x0000005404547220 */ /* 0x040fe20000410000 */
[----:B------:R-:W2:Y:S01]  /*188c0*/  MUFU.EX2 R2, R190 ;  /* 0x000000be00027308 */ /* 0x000ea20000000800 */
[----:B------:R-:W-:Y:S01]  /*188d0*/  LDSM.16.MT88.4 R152, [R197+0x800] ;  /* 0x00080000c598783b */ /* 0x000fe20000004200 */
[----:B------:R-:W-:Y:S01]  /*188e0*/  FMUL.FTZ R85, R4, R85 ;  /* 0x0000005504557220 */ /* 0x000fe20000410000 */
        /* <DEDUP_REMOVED lines=185> */
.L_x_3485:
[----:B------:R-:W-:Y:S05]  /*19480*/  BRA.DIV ~URZ, `(.L_x_3498) ;  /* 0x00007ff27f007947 */ /* 0x000fea000b800000 */
[----:B------:R1:W2:Y:S02]  /*19490*/  SHFL.BFLY PT, R0, R214, 0x2, 0x1f ;  /* 0x0c401f00d6007f89 */ /* 0x0002a400000e0000 */
.L_x_3599:
        /* <DEDUP_REMOVED lines=15> */
.L_x_3600:
        /* <DEDUP_REMOVED lines=134> */
.L_x_3402:
        /* <DEDUP_REMOVED lines=19> */
.L_x_3501:
[----:B--2---:R-:W-:Y:S05]  /*19f20*/  BSYNC B0 ;  /* 0x0000000000007941 */ /* 0x004fea0003800000 */
.L_x_3500:
        /* <DEDUP_REMOVED lines=130> */
.L_x_3504:
        /* <DEDUP_REMOVED lines=25> */
[----:B------:R-:W-:Y:S02]  /*1a8e0*/  IMAD R14, R8, R6, R0 ;  /* 0x00000006080e7224 */ /* 0x000fe400078e0200 */
        /* <DEDUP_REMOVED lines=100> */
[----:B------:R1:W1:Y:S01]  /*1af30*/  LDS.128 R32, [R9+0x2880] ;  /* 0x0028800009207984 */ /* 0x0002620000000c00 */
[----:B------:R-:W-:Y:S02]  /*1af40*/  IADD3 R5, R13, R77, RZ ;  /* 0x0000004d0d057210 */ /* 0x000fe40007ffe0ff */
[----:B------:R-:W-:Y:S01]  /*1af50*/  IADD3 R3, R3, R8, RZ ;  /* 0x0000000803037210 */ /* 0x000fe20007ffe0ff */
[----:B------:R1:W1:Y:S01]  /*1af60*/  LDS.128 R44, [R9+0x3080] ;  /* 0x00308000092c7984 */ /* 0x0002620000000c00 */
[----:B------:R-:W-:-:S03]  /*1af70*/  IMAD R4, R4, c[0x0][0x3d8], RZ ;  /* 0x0000f60004047a24 */ /* 0x000fc600078e02ff */
[----:B------:R1:W1:Y:S01]  /*1af80*/  LDS.128 R56, [R9+0x3880] ;  /* 0x0038800009387984 */ /* 0x0002620000000c00 */
[----:B------:R-:W-:-:S03]  /*1af90*/  IMAD.WIDE.U32 R2, R6, c[0x0][0x3d8], R2 ;  /* 0x0000f60006027a25 */ /* 0x000fc600078e0002 */
[----:B------:R1:W1:Y:S01]  /*1afa0*/  LDS.128 R16, [R9+0x4080] ;  /* 0x0040800009107984 */ /* 0x0002620000000c00 */
[----:B------:R-:W-:Y:S01]  /*1afb0*/  IMAD R6, R6, c[0x0][0x3dc], R4 ;  /* 0x0000f70006067a24 */ /* 0x000fe200078e0204 */
[C---:B------:R-:W-:Y:S02]  /*1afc0*/  LEA R12, P0, R2.reuse, c[0x0][0x380], 0x1 ;  /* 0x0000e000020c7a11 */ /* 0x040fe400078008ff */
[----:B------:R1:W1:Y:S02]  /*1afd0*/  LDS.128 R28, [R9+0x4880] ;  /* 0x00488000091c7984 */ /* 0x0002640000000c00 */
[----:B------:R-:W-:Y:S02]  /*1afe0*/  IADD3 R3, R3, R6, RZ ;  /* 0x0000000603037210 */ /* 0x000fe40007ffe0ff */
[----:B------:R1:W1:Y:S02]  /*1aff0*/  LDS.128 R40, [R9+0x5080] ;  /* 0x0050800009287984 */ /* 0x0002640000000c00 */
[----:B------:R-:W-:-:S02]  /*1b000*/  LEA.HI.X R6, R2, c[0x0][0x384], R3, 0x1, P0 ;  /* 0x0000e10002067a11 */ /* 0x000fc400000f0c03 */
[----:B------:R1:W1:Y:S01]  /*1b010*/  LDS.128 R52, [R9+0x5880] ;  /* 0x0058800009347984 */ /* 0x0002620000000c00 */
[----:B------:R-:W-:Y:S05]  /*1b020*/  BRA.DIV ~URZ, `(.L_x_3506) ;  /* 0x000066d27f007947 */ /* 0x000fea000b800000 */
[----:B--23--:R2:W3:Y:S02]  /*1b030*/  SHFL.IDX PT, R4, R6, RZ, 0x1c1f ;  /* 0x001c1fff06047589 */ /* 0x00c4e400000e0000 */
.L_x_3601:
[----:B------:R-:W-:Y:S05]  /*1b040*/  BRA.DIV ~URZ, `(.L_x_3507) ;  /* 0x000067227f007947 */ /* 0x000fea000b800000 */
[----:B------:R2:W4:Y:S02]  /*1b050*/  SHFL.IDX PT, R2, R12, RZ, 0x1c1f ;  /* 0x001c1fff0c027589 */ /* 0x00052400000e0000 */
.L_x_3602:
[----:B------:R-:W-:Y:S01]  /*1b060*/  ISETP.GE.AND P0, PT, R5, R0, PT ;  /* 0x000000000500720c */ /* 0x000fe20003f06270 */
[----:B------:R-:W-:-:S12]  /*1b070*/  BSSY B0, `(.L_x_3508) ;  /* 0x0000013000007945 */ /* 0x000fd80003800000 */
[----:B------:R-:W-:Y:S05]  /*1b080*/  @P0 BRA `(.L_x_3509) ;  /* 0x0000011000000947 */ /* 0x000fea0003800000 */
[----:B------:R-:W5:Y:S04]  /*1b090*/  LDL.64 R66, [R1] ;  /* 0x0000000001427983 */ /* 0x000f680000100a00 */
[----:B--2---:R-:W2:Y:S04]  /*1b0a0*/  LDL R15, [R1+0xc] ;  /* 0x00000c00010f7983 */ /* 0x004ea80000100800 */
[----:B----4-:R-:W4:Y:S04]  /*1b0b0*/  LDL R13, [R1+0x10] ;  /* 0x00001000010d7983 */ /* 0x010f280000100800 */
[----:B---3--:R-:W3:Y:S04]  /*1b0c0*/  LDL R64, [R1+0x88] ;  /* 0x0000880001407983 */ /* 0x008ee80000100800 */
[----:B------:R-:W3:Y:S01]  /*1b0d0*/  LDL R14, [R1+0x84] ;  /* 0x00008400010e7983 */ /* 0x000ee20000100800 */
[----:B-----5:R-:W-:-:S02]  /*1b0e0*/  ISETP.GE.AND P2, PT, R66, c[0x0][0x3c8], PT ;  /* 0x0000f20042007a0c */ /* 0x020fc40003f46270 */
[----:B--2---:R-:W-:Y:S02]  /*1b0f0*/  ISETP.GE.AND P1, PT, R15, c[0x0][0x3c8], PT ;  /* 0x0000f2000f007a0c */ /* 0x004fe40003f26270 */
[----:B----4-:R-:W-:-:S09]  /*1b100*/  ISETP.GE.AND P0, PT, R13, c[0x0][0x3c8], PT ;  /* 0x0000f2000d007a0c */ /* 0x010fd20003f06270 */
[CC--:B------:R-:W-:Y:S02]  /*1b110*/  @!P2 LEA R10, P5, R66.reuse, R2.reuse, 0x1 ;  /* 0x00000002420aa211 */ /* 0x0c0fe400078a08ff */
[----:B------:R-:W-:Y:S02]  /*1b120*/  @!P1 LEA R8, P4, R15, R2, 0x1 ;  /* 0x000000020f089211 */ /* 0x000fe400078808ff */
[----:B------:R-:W-:Y:S02]  /*1b130*/  @!P2 LEA.HI.X R11, R66, R4, R67, 0x1, P5 ;  /* 0x00000004420ba211 */ /* 0x000fe400028f0c43 */
[----:B------:R-:W-:Y:S02]  /*1b140*/  @!P0 LEA R2, P3, R13, R2, 0x1 ;  /* 0x000000020d028211 */ /* 0x000fe400078608ff */
[-C--:B-1-3--:R-:W-:Y:S02]  /*1b150*/  @!P1 LEA.HI.X R9, R15, R4.reuse, R64, 0x1, P4 ;  /* 0x000000040f099211 */ /* 0x08afe400020f0c40 */
[----:B------:R-:W-:Y:S01]  /*1b160*/  @!P0 LEA.HI.X R3, R13, R4, R14, 0x1, P3 ;  /* 0x000000040d038211 */ /* 0x000fe200018f0c0e */
[----:B------:R1:W-:Y:S04]  /*1b170*/  @!P2 ST.E.128 [R10.64], R24 ;  /* 0x000000180a00a985 */ /* 0x0003e8000c101d08 */
[----:B------:R1:W-:Y:S04]  /*1b180*/  @!P1 ST.E.128 [R8.64], R20 ;  /* 0x0000001408009985 */ /* 0x0003e8000c101d08 */
[----:B------:R1:W-:Y:S02]  /*1b190*/  @!P0 ST.E.128 [R2.64], R16 ;  /* 0x0000001002008985 */ /* 0x0003e4000c101d08 */
.L_x_3509:
[----:B------:R-:W-:Y:S05]  /*1b1a0*/  BSYNC B0 ;  /* 0x0000000000007941 */ /* 0x000fea0003800000 */
.L_x_3508:
[----:B------:R-:W-:Y:S05]  /*1b1b0*/  BRA.DIV ~URZ, `(.L_x_3510) ;  /* 0x000066227f007947 */ /* 0x000fea000b800000 */
[----:B---3--:R3:W2:Y:S04]  /*1b1c0*/  SHFL.IDX PT, R4, R6, 0x1, 0x1c1f ;  /* 0x003c1f0006047f89 */ /* 0x0086a800000e0000 */
[----:B-1--4-:R3:W1:Y:S02]  /*1b1d0*/  SHFL.IDX PT, R2, R12, 0x1, 0x1c1f ;  /* 0x003c1f000c027f89 */ /* 0x01266400000e0000 */
.L_x_3603:
[----:B------:R-:W-:Y:S01]  /*1b1e0*/  IADD3 R3, R5, 0x20, RZ ;  /* 0x0000002005037810 */ /* 0x000fe20007ffe0ff */
[----:B------:R-:W-:Y:S03]  /*1b1f0*/  BSSY B0, `(.L_x_3511) ;  /* 0x0000014000007945 */ /* 0x000fe60003800000 */
[----:B------:R-:W-:-:S13]  /*1b200*/  ISETP.GE.AND P0, PT, R3, R0, PT ;  /* 0x000000000300720c */ /* 0x000fda0003f06270 */
[----:B------:R-:W-:Y:S05]  /*1b210*/  @P0 BRA `(.L_x_3512) ;  /* 0x0000011000000947 */ /* 0x000fea0003800000 */
[----:B------:R-:W4:Y:S04]  /*1b220*/  LDL.64 R18, [R1] ;  /* 0x0000000001127983 */ /* 0x000f280000100a00 */
[----:B------:R-:W5:Y:S04]  /*1b230*/  LDL R15, [R1+0xc] ;  /* 0x00000c00010f7983 */ /* 0x000f680000100800 */
[----:B---3--:R-:W3:Y:S04]  /*1b240*/  LDL R13, [R1+0x10] ;  /* 0x00001000010d7983 */ /* 0x008ee80000100800 */
[----:B--2---:R-:W2:Y:S04]  /*1b250*/  LDL R16, [R1+0x88] ;  /* 0x0000880001107983 */ /* 0x004ea80000100800 */
[----:B------:R-:W2:Y:S01]  /*1b260*/  LDL R14, [R1+0x84] ;  /* 0x00008400010e7983 */ /* 0x000ea20000100800 */
[----:B----4-:R-:W-:-:S02]  /*1b270*/  ISETP.GE.AND P2, PT, R18, c[0x0][0x3c8], PT ;  /* 0x0000f20012007a0c */ /* 0x010fc40003f46270 */
[----:B-----5:R-:W-:Y:S02]  /*1b280*/  ISETP.GE.AND P1, PT, R15, c[0x0][0x3c8], PT ;  /* 0x0000f2000f007a0c */ /* 0x020fe40003f26270 */
[----:B---3--:R-:W-:-:S09]  /*1b290*/  ISETP.GE.AND P0, PT, R13, c[0x0][0x3c8], PT ;  /* 0x0000f2000d007a0c */ /* 0x008fd20003f06270 */
[CC--:B-1----:R-:W-:Y:S02]  /*1b2a0*/  @!P2 LEA R10, P5, R18.reuse, R2.reuse, 0x1 ;  /* 0x00000002120aa211 */ /* 0x0c2fe400078a08ff */
[----:B------:R-:W-:Y:S02]  /*1b2b0*/  @!P1 LEA R8, P4, R15, R2, 0x1 ;  /* 0x000000020f089211 */ /* 0x000fe400078808ff */
[----:B------:R-:W-:Y:S02]  /*1b2c0*/  @!P2 LEA.HI.X R11, R18, R4, R19, 0x1, P5 ;  /* 0x00000004120ba211 */ /* 0x000fe400028f0c13 */
[----:B------:R-:W-:Y:S02]  /*1b2d0*/  @!P0 LEA R2, P3, R13, R2, 0x1 ;  /* 0x000000020d028211 */ /* 0x000fe400078608ff */
[-C--:B--2---:R-:W-:Y:S02]  /*1b2e0*/  @!P1 LEA.HI.X R9, R15, R4.reuse, R16, 0x1, P4 ;  /* 0x000000040f099211 */ /* 0x084fe400020f0c10 */
[----:B------:R-:W-:Y:S01]  /*1b2f0*/  @!P0 LEA.HI.X R3, R13, R4, R14, 0x1, P3 ;  /* 0x000000040d038211 */ /* 0x000fe200018f0c0e */
[----:B------:R1:W-:Y:S04]  /*1b300*/  @!P2 ST.E.128 [R10.64], R36 ;  /* 0x000000240a00a985 */ /* 0x0003e8000c101d08 */
[----:B------:R1:W-:Y:S04]  /*1b310*/  @!P1 ST.E.128 [R8.64], R32 ;  /* 0x0000002008009985 */ /* 0x0003e8000c101d08 */
[----:B------:R1:W-:Y:S02]  /*1b320*/  @!P0 ST.E.128 [R2.64], R28 ;  /* 0x0000001c02008985 */ /* 0x0003e4000c101d08 */
.L_x_3512:
[----:B------:R-:W-:Y:S05]  /*1b330*/  BSYNC B0 ;  /* 0x0000000000007941 */ /* 0x000fea0003800000 */
.L_x_3511:
[----:B------:R-:W-:Y:S05]  /*1b340*/  BRA.DIV ~URZ, `(.L_x_3513) ;  /* 0x000065627f007947 */ /* 0x000fea000b800000 */
[----:B--2---:R2:W4:Y:S02]  /*1b350*/  SHFL.IDX PT, R4, R6, 0x2, 0x1c1f ;  /* 0x005c1f0006047f89 */ /* 0x00452400000e0000 */
.L_x_3604:
[----:B------:R-:W-:Y:S05]  /*1b360*/  BRA.DIV ~URZ, `(.L_x_3514) ;  /* 0x000065b27f007947 */ /* 0x000fea000b800000 */
[----:B-1----:R1:W2:Y:S02]  /*1b370*/  SHFL.IDX PT, R2, R12, 0x2, 0x1c1f ;  /* 0x005c1f000c027f89 */ /* 0x0022a400000e0000 */
.L_x_3605:
[----:B------:R-:W-:Y:S01]  /*1b380*/  IADD3 R3, R5, 0x40, RZ ;  /* 0x0000004005037810 */ /* 0x000fe20007ffe0ff */
[----:B------:R-:W-:Y:S03]  /*1b390*/  BSSY B0, `(.L_x_3515) ;  /* 0x0000014000007945 */ /* 0x000fe60003800000 */
[----:B------:R-:W-:-:S13]  /*1b3a0*/  ISETP.GE.AND P0, PT, R3, R0, PT ;  /* 0x000000000300720c */ /* 0x000fda0003f06270 */
[----:B------:R-:W-:Y:S05]  /*1b3b0*/  @P0 BRA `(.L_x_3516) ;  /* 0x0000011000000947 */ /* 0x000fea0003800000 */
[----:B------:R-:W5:Y:S04]  /*1b3c0*/  LDL.64 R18, [R1] ;  /* 0x0000000001127983 */ /* 0x000f680000100a00 */
[----:B---3--:R-:W3:Y:S04]  /*1b3d0*/  LDL R15, [R1+0xc] ;  /* 0x00000c00010f7983 */ /* 0x008ee80000100800 */
[----:B----4-:R-:W4:Y:S04]  /*1b3e0*/  LDL R13, [R1+0x10] ;  /* 0x00001000010d7983 */ /* 0x010f280000100800 */
[----:B--2---:R-:W2:Y:S04]  /*1b3f0*/  LDL R16, [R1+0x88] ;  /* 0x0000880001107983 */ /* 0x004ea80000100800 */
[----:B------:R-:W2:Y:S01]  /*1b400*/  LDL R14, [R1+0x84] ;  /* 0x00008400010e7983 */ /* 0x000ea20000100800 */
[----:B-----5:R-:W-:-:S02]  /*1b410*/  ISETP.GE.AND P2, PT, R18, c[0x0][0x3c8], PT ;  /* 0x0000f20012007a0c */ /* 0x020fc40003f46270 */
[----:B---3--:R-:W-:Y:S02]  /*1b420*/  ISETP.GE.AND P1, PT, R15, c[0x0][0x3c8], PT ;  /* 0x0000f2000f007a0c */ /* 0x008fe40003f26270 */
[----:B----4-:R-:W-:-:S09]  /*1b430*/  ISETP.GE.AND P0, PT, R13, c[0x0][0x3c8], PT ;  /* 0x0000f2000d007a0c */ /* 0x010fd20003f06270 */
[CC--:B------:R-:W-:Y:S02]  /*1b440*/  @!P2 LEA R10, P5, R18.reuse, R2.reuse, 0x1 ;  /* 0x00000002120aa211 */ /* 0x0c0fe400078a08ff */
        /* <DEDUP_REMOVED lines=8> */
.L_x_3516:
[----:B------:R-:W-:Y:S05]  /*1b4d0*/  BSYNC B0 ;  /* 0x0000000000007941 */ /* 0x000fea0003800000 */
.L_x_3515:
[----:B------:R-:W-:Y:S05]  /*1b4e0*/  BRA.DIV ~URZ, `(.L_x_3517) ;  /* 0x000064a27f007947 */ /* 0x000fea000b800000 */
[----:B----4-:R4:W1:Y:S04]  /*1b4f0*/  SHFL.IDX PT, R4, R6, 0x3, 0x1c1f ;  /* 0x007c1f0006047f89 */ /* 0x01086800000e0000 */
[----:B--2---:R4:W2:Y:S02]  /*1b500*/  SHFL.IDX PT, R2, R12, 0x3, 0x1c1f ;  /* 0x007c1f000c027f89 */ /* 0x0048a400000e0000 */
.L_x_3606:
[----:B------:R-:W-:-:S04]  /*1b510*/  IADD3 R3, R5, 0x60, RZ ;  /* 0x0000006005037810 */ /* 0x000fc80007ffe0ff */
[----:B------:R-:W-:-:S13]  /*1b520*/  ISETP.GE.AND P0, PT, R3, R0, PT ;  /* 0x000000000300720c */ /* 0x000fda0003f06270 */
[----:B------:R-:W-:Y:S05]  /*1b530*/  @P0 BRA `(.L_x_3518) ;  /* 0x0000251000000947 */ /* 0x000fea0003800000 */
[----:B------:R-:W5:Y:S04]  /*1b540*/  LDL.64 R14, [R1] ;  /* 0x00000000010e7983 */ /* 0x000f680000100a00 */
[----:B-1-34-:R-:W3:Y:S04]  /*1b550*/  LDL R12, [R1+0xc] ;  /* 0x00000c00010c7983 */ /* 0x01aee80000100800 */
[----:B------:R-:W4:Y:S04]  /*1b560*/  LDL R13, [R1+0x88] ;  /* 0x00008800010d7983 */ /* 0x000f280000100800 */
[----:B--2---:R-:W2:Y:S01]  /*1b570*/  LDL R6, [R1+0x10] ;  /* 0x0000100001067983 */ /* 0x004ea20000100800 */
[----:B-----5:R-:W-:-:S02]  /*1b580*/  ISETP.GE.AND P1, PT, R14, c[0x0][0x3c8], PT ;  /* 0x0000f2000e007a0c */ /* 0x020fc40003f26270 */
[----:B---3--:R-:W-:-:S11]  /*1b590*/  ISETP.GE.AND P0, PT, R12, c[0x0][0x3c8], PT ;  /* 0x0000f2000c007a0c */ /* 0x008fd60003f06270 */
[-C--:B------:R-:W-:Y:S02]  /*1b5a0*/  @!P1 LEA R10, P3, R14, R2.reuse, 0x1 ;  /* 0x000000020e0a9211 */ /* 0x080fe400078608ff */
[----:B------:R-:W-:Y:S02]  /*1b5b0*/  @!P0 LEA R8, P2, R12, R2, 0x1 ;  /* 0x000000020c088211 */ /* 0x000fe400078408ff */
[-C--:B------:R-:W-:Y:S02]  /*1b5c0*/  @!P1 LEA.HI.X R11, R14, R4.reuse, R15, 0x1, P3 ;  /* 0x000000040e0b9211 */ /* 0x080fe400018f0c0f */
[----:B----4-:R-:W-:-:S03]  /*1b5d0*/  @!P0 LEA.HI.X R9, R12, R4, R13, 0x1, P2 ;  /* 0x000000040c098211 */ /* 0x010fc600010f0c0d */
[----:B------:R1:W-:Y:S04]  /*1b5e0*/  @!P1 ST.E.128 [R10.64], R60 ;  /* 0x0000003c0a009985 */ /* 0x0003e8000c101d08 */
[----:B------:R1:W-:Y:S01]  /*1b5f0*/  @!P0 ST.E.128 [R8.64], R56 ;  /* 0x0000003808008985 */ /* 0x0003e2000c101d08 */
[----:B--2---:R-:W-:-:S13]  /*1b600*/  ISETP.GE.AND P0, PT, R6, c[0x0][0x3c8], PT ;  /* 0x0000f20006007a0c */ /* 0x004fda0003f06270 */
[----:B------:R-:W-:Y:S05]  /*1b610*/  @P0 BRA `(.L_x_3518) ;  /* 0x0000243000000947 */ /* 0x000fea0003800000 */
[----:B------:R-:W2:Y:S01]  /*1b620*/  LDL R12, [R1+0x84] ;  /* 0x00008400010c7983 */ /* 0x000ea20000100800 */
[----:B------:R-:W-:-:S04]  /*1b630*/  LEA R2, P0, R6, R2, 0x1 ;  /* 0x0000000206027211 */ /* 0x000fc800078008ff */
[----:B--2---:R-:W-:-:S05]  /*1b640*/  LEA.HI.X R3, R6, R4, R12, 0x1, P0 ;  /* 0x0000000406037211 */ /* 0x004fca00000f0c0c */
[----:B------:R2:W-:Y:S01]  /*1b650*/  ST.E.128 [R2.64], R52 ;  /* 0x0000003402007985 */ /* 0x0005e2000c101d08 */
[----:B------:R-:W-:Y:S05]  /*1b660*/  BRA `(.L_x_3518) ;  /* 0x000023e000007947 */ /* 0x000fea0003800000 */
.L_x_3505:
        /* <DEDUP_REMOVED lines=33> */
.L_x_3607:
[----:B------:R-:W-:Y:S05]  /*1b880*/  BRA.DIV ~URZ, `(.L_x_3520) ;  /* 0x000062427f007947 */ /* 0x000fea000b800000 */
[----:B------:R3:W4:Y:S02]  /*1b890*/  SHFL.IDX PT, R0, R6, RZ, 0x1c1f ;  /* 0x001c1fff06007589 */ /* 0x00072400000e0000 */
.L_x_3608:
        /* <DEDUP_REMOVED lines=74> */
.L_x_3522:
[----:B------:R-:W-:Y:S05]  /*1bd40*/  BSYNC B0 ;  /* 0x0000000000007941 */ /* 0x000fea0003800000 */
.L_x_3521:
[----:B------:R-:W-:Y:S05]  /*1bd50*/  BRA.DIV ~URZ, `(.L_x_3523) ;  /* 0x00005de27f007947 */ /* 0x000fea000b800000 */
[----:B--2---:R2:W1:Y:S04]  /*1bd60*/  SHFL.IDX PT, R4, R5, 0x1, 0x1c1f ;  /* 0x003c1f0005047f89 */ /* 0x00446800000e0000 */
[----:B----4-:R2:W4:Y:S02]  /*1bd70*/  SHFL.IDX PT, R0, R6, 0x1, 0x1c1f ;  /* 0x003c1f0006007f89 */ /* 0x01052400000e0000 */
.L_x_3609:
        /* <DEDUP_REMOVED lines=74> */
.L_x_3525:
[----:B------:R-:W-:Y:S05]  /*1c220*/  BSYNC B0 ;  /* 0x0000000000007941 */ /* 0x000fea0003800000 */
.L_x_3524:
[----:B------:R-:W-:Y:S05]  /*1c230*/  BRA.DIV ~URZ, `(.L_x_3526) ;  /* 0x000059d27f007947 */ /* 0x000fea000b800000 */
[----:B-1----:R1:W2:Y:S02]  /*1c240*/  SHFL.IDX PT, R4, R5, 0x2, 0x1c1f ;  /* 0x005c1f0005047f89 */ /* 0x0022a400000e0000 */
.L_x_3610:
[----:B------:R-:W-:Y:S05]  /*1c250*/  BRA.DIV ~URZ, `(.L_x_3527) ;  /* 0x00005a227f007947 */ /* 0x000fea000b800000 */
[----:B----4-:R4:W1:Y:S02]  /*1c260*/  SHFL.IDX PT, R0, R6, 0x2, 0x1c1f ;  /* 0x005c1f0006007f89 */ /* 0x01086400000e0000 */
.L_x_3611:
        /* <DEDUP_REMOVED lines=75> */
.L_x_3529:
[----:B------:R-:W-:Y:S05]  /*1c720*/  BSYNC B0 ;  /* 0x0000000000007941 */ /* 0x000fea0003800000 */
.L_x_3528:
[----:B------:R-:W-:Y:S05]  /*1c730*/  BRA.DIV ~URZ, `(.L_x_3530) ;  /* 0x000055b27f007947 */ /* 0x000fea000b800000 */
[----:B--2---:R2:W3:Y:S04]  /*1c740*/  SHFL.IDX PT, R4, R5, 0x3, 0x1c1f ;  /* 0x007c1f0005047f89 */ /* 0x0044e800000e0000 */
[----:B-1----:R2:W1:Y:S02]  /*1c750*/  SHFL.IDX PT, R0, R6, 0x3, 0x1c1f ;  /* 0x007c1f0006007f89 */ /* 0x00246400000e0000 */
.L_x_3612:
        /* <DEDUP_REMOVED lines=25> */
[-C--:B-1----:R-:W-:Y:S02]  /*1c8f0*/  @!P4 LEA R8, P6, R14, R0.reuse, 0x2 ;  /* 0x000000000e08c211 */ /* 0x082fe400078c10ff */
[----:B------:R-:W-:Y:S02]  /*1c900*/  @!P3 LEA R2, P5, R10, R0, 0x2 ;  /* 0x000000000a02b211 */ /* 0x000fe400078a10ff */
[-C--:B---3--:R-:W-:Y:S02]  /*1c910*/  @!P4 LEA.HI.X R9, R14, R4.reuse, R16, 0x2, P6 ;  /* 0x000000040e09c211 */ /* 0x088fe400030f1410 */
        /* <DEDUP_REMOVED lines=52> */
.L_x_3503:
        /* <DEDUP_REMOVED lines=22> */
.L_x_3531:
        /* <DEDUP_REMOVED lines=60> */
.L_x_3533:
[----:B------:R-:W-:Y:S05]  /*1d180*/  BSYNC B0 ;  /* 0x0000000000007941 */ /* 0x000fea0003800000 */
.L_x_3532:
[----:B------:R-:W-:-:S13]  /*1d190*/  ISETP.GT.AND P0, PT, R20, 0x1, PT ;  /* 0x000000011400780c */ /* 0x000fda0003f04270 */
[----:B------:R-:W-:Y:S05]  /*1d1a0*/  @P0 BRA `(.L_x_3518) ;  /* 0x000008a000000947 */ /* 0x000fea0003800000 */
[----:B-1----:R-:W2:Y:S04]  /*1d1b0*/  LDL.LU R2, [R1+0x64] ;  /* 0x0000640001027983 */ /* 0x002ea80000300800 */
[----:B------:R-:W3:Y:S01]  /*1d1c0*/  LDL R5, [R1+0x8] ;  /* 0x0000080001057983 */ /* 0x000ee20000100800 */
[----:B------:R-:W-:-:S03]  /*1d1d0*/  IMAD R4, R18, c[0x0][0x3a0], RZ ;  /* 0x0000e80012047a24 */ /* 0x000fc600078e02ff */
[----:B------:R-:W1:Y:S02]  /*1d1e0*/  S2R R12, SR_TID.X ;  /* 0x00000000000c7919 */ /* 0x000e640000002100 */
[----:B-1----:R-:W-:-:S04]  /*1d1f0*/  SHF.R.S32.HI R9, RZ, 0x1f, R12 ;  /* 0x0000001fff097819 */ /* 0x002fc8000001140c */
[----:B------:R-:W-:-:S04]  /*1d200*/  LEA.HI R9, R9, R12, RZ, 0x2 ;  /* 0x0000000c09097211 */ /* 0x000fc800078f10ff */
[----:B------:R-:W-:Y:S02]  /*1d210*/  SHF.R.S32.HI R9, RZ, 0x2, R9 ;  /* 0x00000002ff097819 */ /* 0x000fe40000011409 */
[----:B--2---:R-:W-:Y:S02]  /*1d220*/  MOV R11, R2 ;  /* 0x00000002000b7202 */ /* 0x004fe40000000f00 */
[----:B------:R-:W-:Y:S02]  /*1d230*/  MOV R2, c[0x0][0x4e8] ;  /* 0x00013a0000027a02 */ /* 0x000fe40000000f00 */
[----:B------:R-:W-:Y:S02]  /*1d240*/  IADD3 R12, R9, R11, RZ ;  /* 0x0000000b090c7210 */ /* 0x000fe40007ffe0ff */
[----:B------:R-:W-:Y:S01]  /*1d250*/  ISETP.NE.AND P0, PT, R2, 0x1, PT ;  /* 0x000000010200780c */ /* 0x000fe20003f05270 */
[----:B------:R-:W-:-:S04]  /*1d260*/  IMAD.WIDE.U32 R2, R0, c[0x0][0x3a0], RZ ;  /* 0x0000e80000027a25 */ /* 0x000fc800078e00ff */
[----:B------:R-:W-:Y:S01]  /*1d270*/  IMAD R0, R0, c[0x0][0x3a4], R4 ;  /* 0x0000e90000007a24 */ /* 0x000fe200078e0204 */
[----:B---3--:R-:W-:Y:S01]  /*1d280*/  IADD3 R4, R5, R11, RZ ;  /* 0x0000000b05047210 */ /* 0x008fe20007ffe0ff */
[----:B------:R-:W-:-:S03]  /*1d290*/  IMAD R5, R22, c[0x0][0x3f0], RZ ;  /* 0x0000fc0016057a24 */ /* 0x000fc600078e02ff */
[----:B------:R-:W-:Y:S02]  /*1d2a0*/  IADD3 R3, R3, R0, RZ ;  /* 0x0000000003037210 */ /* 0x000fe40007ffe0ff */
[----:B------:R-:W-:Y:S01]  /*1d2b0*/  MOV R0, R4 ;  /* 0x0000000400007202 */ /* 0x000fe20000000f00 */
[----:B------:R-:W-:-:S04]  /*1d2c0*/  @P0 IMAD.HI.U32 R8, R4, c[0x0][0x4ec], RZ ;  /* 0x00013b0004080a27 */ /* 0x000fc800078e00ff */
[----:B------:R-:W-:Y:S01]  /*1d2d0*/  IMAD.WIDE.U32 R2, R6, c[0x0][0x3e8], R2 ;  /* 0x0000fa0006027a25 */ /* 0x000fe200078e0002 */
[----:B------:R-:W-:-:S03]  /*1d2e0*/  @P0 SHF.R.U32.HI R0, RZ, c[0x0][0x4f0], R8 ;  /* 0x00013c00ff000a19 */ /* 0x000fc60000011608 */
[----:B------:R-:W-:Y:S01]  /*1d2f0*/  IMAD R3, R6, c[0x0][0x3ec], R3 ;  /* 0x0000fb0006037a24 */ /* 0x000fe200078e0203 */
[----:B------:R-:W-:Y:S01]  /*1d300*/  SHF.R.S32.HI R6, RZ, 0x1f, R0 ;  /* 0x0000001fff067819 */ /* 0x000fe20000011400 */
[----:B------:R-:W-:Y:S01]  /*1d310*/  IMAD R8, R10, c[0x0][0x3f4], R5 ;  /* 0x0000fd000a087a24 */ /* 0x000fe200078e0205 */
        /* <DEDUP_REMOVED lines=17> */
.L_x_3613:
[----:B------:R-:W-:Y:S05]  /*1d430*/  BRA.DIV ~URZ, `(.L_x_3535) ;  /* 0x000049f27f007947 */ /* 0x000fea000b800000 */
[----:B------:R3:W4:Y:S02]  /*1d440*/  SHFL.IDX PT, R0, R13, RZ, 0x1c1f ;  /* 0x001c1fff0d007589 */ /* 0x00072400000e0000 */
.L_x_3614:
[----:B------:R-:W-:Y:S01]  /*1d450*/  IMAD R6, R19, c[0x0][0x4e8], RZ ;  /* 0x00013a0013067a24 */ /* 0x000fe200078e02ff */
[----:B------:R-:W-:Y:S04]  /*1d460*/  BSSY B0, `(.L_x_3536) ;  /* 0x0000014000007945 */ /* 0x000fe80003800000 */
        /* <DEDUP_REMOVED lines=10> */
[-C--:B------:R-:W-:Y:S02]  /*1d510*/  @!P2 LEA R10, P5, R20, R0.reuse, 0x1 ;  /* 0x00000000140aa211 */ /* 0x080fe400078a08ff */
[----:B------:R-:W-:Y:S02]  /*1d520*/  @!P1 LEA R8, P4, R16, R0, 0x1 ;  /* 0x0000000010089211 */ /* 0x000fe400078808ff */
[----:B------:R-:W-:Y:S02]  /*1d530*/  @!P2 LEA.HI.X R11, R20, R4, R21, 0x1, P5 ;  /* 0x00000004140ba211 */ /* 0x000fe400028f0c15 */
[----:B------:R-:W-:Y:S02]  /*1d540*/  @!P0 LEA R2, P3, R14, R0, 0x1 ;  /* 0x000000000e028211 */ /* 0x000fe400078608ff */
[-C--:B--2---:R-:W-:Y:S02]  /*1d550*/  @!P1 LEA.HI.X R9, R16, R4.reuse, R17, 0x1, P4 ;  /* 0x0000000410099211 */ /* 0x084fe400020f0c11 */
[----:B------:R-:W-:Y:S01]  /*1d560*/  @!P0 LEA.HI.X R3, R14, R4, R15, 0x1, P3 ;  /* 0x000000040e038211 */ /* 0x000fe200018f0c0f */
[----:B------:R2:W-:Y:S04]  /*1d570*/  @!P2 ST.E.128 [R10.64], RZ ;  /* 0x000000ff0a00a985 */ /* 0x0005e8000c101d08 */
[----:B------:R2:W-:Y:S04]  /*1d580*/  @!P1 ST.E.128 [R8.64], RZ ;  /* 0x000000ff08009985 */ /* 0x0005e8000c101d08 */
[----:B------:R2:W-:Y:S02]  /*1d590*/  @!P0 ST.E.128 [R2.64], RZ ;  /* 0x000000ff02008985 */ /* 0x0005e4000c101d08 */
.L_x_3537:
[----:B------:R-:W-:Y:S05]  /*1d5a0*/  BSYNC B0 ;  /* 0x0000000000007941 */ /* 0x000fea0003800000 */
.L_x_3536:
[----:B------:R-:W-:Y:S05]  /*1d5b0*/  BRA.DIV ~URZ, `(.L_x_3538) ;  /* 0x000048e27f007947 */ /* 0x000fea000b800000 */
[----:B--2---:R2:W1:Y:S04]  /*1d5c0*/  SHFL.IDX PT, R4, R5, 0x1, 0x1c1f ;  /* 0x003c1f0005047f89 */ /* 0x00446800000e0000 */
[----:B----4-:R2:W4:Y:S02]  /*1d5d0*/  SHFL.IDX PT, R0, R13, 0x1, 0x1c1f ;  /* 0x003c1f000d007f89 */ /* 0x01052400000e0000 */
.L_x_3615:
[----:B------:R-:W-:Y:S01]  /*1d5e0*/  IADD3 R2, R12, 0x20, RZ ;  /* 0x000000200c027810 */ /* 0x000fe20007ffe0ff */
[----:B------:R-:W-:Y:S03]  /*1d5f0*/  BSSY B0, `(.L_x_3539) ;  /* 0x0000014000007945 */ /* 0x000fe60003800000 */
[----:B------:R-:W-:-:S13]  /*1d600*/  ISETP.GE.AND P0, PT, R2, R6, PT ;  /* 0x000000060200720c */ /* 0x000fda0003f06270 */
[----:B------:R-:W-:Y:S05]  /*1d610*/  @P0 BRA `(.L_x_3540) ;  /* 0x0000011000000947 */ /* 0x000fea0003800000 */
[----:B------:R-:W5:Y:S04]  /*1d620*/  LDL.64 R18, [R1] ;  /* 0x0000000001127983 */ /* 0x000f680000100a00 */
[----:B--2---:R-:W2:Y:S04]  /*1d630*/  LDL R16, [R1+0xc] ;  /* 0x00000c0001107983 */ /* 0x004ea80000100800 */
[----:B---3--:R-:W3:Y:S04]  /*1d640*/  LDL R14, [R1+0x10] ;  /* 0x00001000010e7983 */ /* 0x008ee80000100800 */
[----:B----4-:R-:W4:Y:S04]  /*1d650*/  LDL R17, [R1+0x88] ;  /* 0x0000880001117983 */ /* 0x010f280000100800 */
[----:B------:R-:W4:Y:S01]  /*1d660*/  LDL R15, [R1+0x84] ;  /* 0x00008400010f7983 */ /* 0x000f220000100800 */
[----:B-----5:R-:W-:-:S02]  /*1d670*/  ISETP.GE.AND P2, PT, R18, c[0x0][0x3c8], PT ;  /* 0x0000f20012007a0c */ /* 0x020fc40003f46270 */
[----:B--2---:R-:W-:Y:S02]  /*1d680*/  ISETP.GE.AND P1, PT, R16, c[0x0][0x3c8], PT ;  /* 0x0000f20010007a0c */ /* 0x004fe40003f26270 */
[----:B---3--:R-:W-:-:S09]  /*1d690*/  ISETP.GE.AND P0, PT, R14, c[0x0][0x3c8], PT ;  /* 0x0000f2000e007a0c */ /* 0x008fd20003f06270 */
[-C--:B------:R-:W-:Y:S02]  /*1d6a0*/  @!P2 LEA R10, P5, R18, R0.reuse, 0x1 ;  /* 0x00000000120aa211 */ /* 0x080fe400078a08ff */
[----:B------:R-:W-:Y:S02]  /*1d6b0*/  @!P1 LEA R8, P4, R16, R0, 0x1 ;  /* 0x0000000010089211 */ /* 0x000fe400078808ff */
[----:B-1----:R-:W-:Y:S02]  /*1d6c0*/  @!P2 LEA.HI.X R11, R18, R4, R19, 0x1, P5 ;  /* 0x00000004120ba211 */ /* 0x002fe400028f0c13 */
[----:B------:R-:W-:Y:S02]  /*1d6d0*/  @!P0 LEA R2, P3, R14, R0, 0x1 ;  /* 0x000000000e028211 */ /* 0x000fe400078608ff */
[-C--:B----4-:R-:W-:Y:S02]  /*1d6e0*/  @!P1 LEA.HI.X R9, R16, R4.reuse, R17, 0x1, P4 ;  /* 0x0000000410099211 */ /* 0x090fe400020f0c11 */
[----:B------:R-:W-:Y:S01]  /*1d6f0*/  @!P0 LEA.HI.X R3, R14, R4, R15, 0x1, P3 ;  /* 0x000000040e038211 */ /* 0x000fe200018f0c0f */
[----:B------:R1:W-:Y:S04]  /*1d700*/  @!P2 ST.E.128 [R10.64], RZ ;  /* 0x000000ff0a00a985 */ /* 0x0003e8000c101d08 */
[----:B------:R1:W-:Y:S04]  /*1d710*/  @!P1 ST.E.128 [R8.64], RZ ;  /* 0x000000ff08009985 */ /* 0x0003e8000c101d08 */
[----:B------:R1:W-:Y:S02]  /*1d720*/  @!P0 ST.E.128 [R2.64], RZ ;  /* 0x000000ff02008985 */ /* 0x0003e4000c101d08 */
.L_x_3540:
[----:B------:R-:W-:Y:S05]  /*1d730*/  BSYNC B0 ;  /* 0x0000000000007941 */ /* 0x000fea0003800000 */
.L_x_3539:
[----:B------:R-:W-:Y:S05]  /*1d740*/  BRA.DIV ~URZ, `(.L_x_3541) ;  /* 0x000048227f007947 */ /* 0x000fea000b800000 */
[----:B-1----:R1:W2:Y:S02]  /*1d750*/  SHFL.IDX PT, R4, R5, 0x2, 0x1c1f ;  /* 0x005c1f0005047f89 */ /* 0x0022a400000e0000 */
.L_x_3616:
[----:B------:R-:W-:Y:S05]  /*1d760*/  BRA.DIV ~URZ, `(.L_x_3542) ;  /* 0x000048727f007947 */ /* 0x000fea000b800000 */
[----:B----4-:R4:W1:Y:S02]  /*1d770*/  SHFL.IDX PT, R0, R13, 0x2, 0x1c1f ;  /* 0x005c1f000d007f89 */ /* 0x01086400000e0000 */
.L_x_3617:
        /* <DEDUP_REMOVED lines=12> */
[-C--:B-1----:R-:W-:Y:S02]  /*1d840*/  @!P2 LEA R10, P5, R18, R0.reuse, 0x1 ;  /* 0x00000000120aa211 */ /* 0x082fe400078a08ff */
        /* <DEDUP_REMOVED lines=8> */
.L_x_3544:
[----:B------:R-:W-:Y:S05]  /*1d8d0*/  BSYNC B0 ;  /* 0x0000000000007941 */ /* 0x000fea0003800000 */
.L_x_3543:
[----:B------:R-:W-:Y:S05]  /*1d8e0*/  BRA.DIV ~URZ, `(.L_x_3545) ;  /* 0x000047627f007947 */ /* 0x000fea000b800000 */
[----:B--2---:R2:W3:Y:S04]  /*1d8f0*/  SHFL.IDX PT, R4, R5, 0x3, 0x1c1f ;  /* 0x007c1f0005047f89 */ /* 0x0044e800000e0000 */
[----:B-1----:R2:W1:Y:S02]  /*1d900*/  SHFL.IDX PT, R0, R13, 0x3, 0x1c1f ;  /* 0x007c1f000d007f89 */ /* 0x00246400000e0000 */
.L_x_3618:
[----:B------:R-:W-:-:S04]  /*1d910*/  IADD3 R12, R12, 0x60, RZ ;  /* 0x000000600c0c7810 */ /* 0x000fc80007ffe0ff */
[----:B------:R-:W-:-:S13]  /*1d920*/  ISETP.GE.AND P0, PT, R12, R6, PT ;  /* 0x000000060c00720c */ /* 0x000fda0003f06270 */
        /* <DEDUP_REMOVED lines=9> */
[-C--:B-1----:R-:W-:Y:S02]  /*1d9c0*/  @!P2 LEA R10, P5, R16, R0.reuse, 0x1 ;  /* 0x00000000100aa211 */ /* 0x082fe400078a08ff */
[----:B------:R-:W-:Y:S02]  /*1d9d0*/  @!P1 LEA R8, P4, R14, R0, 0x1 ;  /* 0x000000000e089211 */ /* 0x000fe400078808ff */
[----:B------:R-:W-:Y:S02]  /*1d9e0*/  @!P2 LEA.HI.X R11, R16, R4, R17, 0x1, P5 ;  /* 0x00000004100ba211 */ /* 0x000fe400028f0c11 */
[C---:B------:R-:W-:Y:S02]  /*1d9f0*/  @!P0 LEA R2, P3, R5.reuse, R0, 0x1 ;  /* 0x0000000005028211 */ /* 0x040fe400078608ff */
[-C--:B---3--:R-:W-:Y:S02]  /*1da00*/  @!P1 LEA.HI.X R9, R14, R4.reuse, R15, 0x1, P4 ;  /* 0x000000040e099211 */ /* 0x088fe400020f0c0f */
[----:B------:R-:W-:Y:S01]  /*1da10*/  @!P0 LEA.HI.X R3, R5, R4, R13, 0x1, P3 ;  /* 0x0000000405038211 */ /* 0x000fe200018f0c0d */
[----:B------:R1:W-:Y:S04]  /*1da20*/  @!P2 ST.E.128 [R10.64], RZ ;  /* 0x000000ff0a00a985 */ /* 0x0003e8000c101d08 */
[----:B------:R1:W-:Y:S04]  /*1da30*/  @!P1 ST.E.128 [R8.64], RZ ;  /* 0x000000ff08009985 */ /* 0x0003e8000c101d08 */
[----:B------:R1:W-:Y:S02]  /*1da40*/  @!P0 ST.E.128 [R2.64], RZ ;  /* 0x000000ff02008985 */ /* 0x0003e4000c101d08 */
.L_x_3518:
[----:B------:R-:W-:Y:S05]  /*1da50*/  BSYNC B1 ;  /* 0x0000000000017941 */ /* 0x000fea0003800000 */
.L_x_3502:
        /* <DEDUP_REMOVED lines=11> */
[----:B--2345:R-:W-:-:S04]  /*1db10*/  LOP3.LUT R13, R0, 0x1f, RZ, 0xc0, !PT ;  /* 0x0000001f000d7812 */ /* 0x03cfc800078ec0ff */
[----:B------:R-:W-:Y:S01]  /*1db20*/  ISETP.NE.AND P6, PT, R13, 0x1f, PT ;  /* 0x0000001f0d00780c */ /* 0x000fe20003fc5270 */
[----:B------:R-:W-:Y:S10]  /*1db30*/  BRA.DIV ~URZ, `(.L_x_3547) ;  /* 0x000045e27f007947 */ /* 0x000ff4000b800000 */
[----:B------:R1:W2:Y:S02]  /*1db40*/  SHFL.IDX PT, R10, R76, RZ, 0x1f ;  /* 0x00001fff4c0a7589 */ /* 0x0002a400000e0000 */
.L_x_3619:
[----:B------:R-:W-:Y:S05]  /*1db50*/  BRA.DIV ~URZ, `(.L_x_3548) ;  /* 0x000046327f007947 */ /* 0x000fea000b800000 */
[----:B------:R3:W4:Y:S02]  /*1db60*/  SHFL.IDX PT, R9, R76, 0x1, 0x1f ;  /* 0x00201f004c097f89 */ /* 0x00072400000e0000 */
.L_x_3620:
        /* <DEDUP_REMOVED lines=19> */
.L_x_3621:
        /* <DEDUP_REMOVED lines=16> */
.L_x_3622:
[----:B---3--:R-:W-:Y:S01]  /*1dda0*/  IMAD R0, R0, c[0x0][0x538], RZ ;  /* 0x00014e0000007a24 */ /* 0x008fe200078e02ff */
[----:B------:R-:W-:Y:S04]  /*1ddb0*/  BSSY B1, `(.L_x_3551) ;  /* 0x00000cf000017945 */ /* 0x000fe80003800000 */
[----:B----4-:R-:W-:-:S04]  /*1ddc0*/  IADD3 R9, R0, R9, RZ ;  /* 0x0000000900097210 */ /* 0x010fc80007ffe0ff */
[----:B--2---:R-:W-:-:S13]  /*1ddd0*/  ISETP.GT.AND P0, PT, R9, R10, PT ;  /* 0x0000000a0900720c */ /* 0x004fda0003f04270 */
[----:B------:R-:W-:Y:S05]  /*1dde0*/  @P0 BRA `(.L_x_3552) ;  /* 0x0000026000000947 */ /* 0x000fea0003800000 */
.L_x_3556:
        /* <DEDUP_REMOVED lines=18> */
.L_x_3623:
        /* <DEDUP_REMOVED lines=16> */
.L_x_3624:
[----:B--2---:R-:W-:-:S05]  /*1e010*/  IMAD R0, R0, c[0x0][0x538], RZ ;  /* 0x00014e0000007a24 */ /* 0x004fca00078e02ff */
[----:B------:R-:W-:-:S04]  /*1e020*/  IADD3 R9, R0, R9, RZ ;  /* 0x0000000900097210 */ /* 0x000fc80007ffe0ff */
[----:B------:R-:W-:-:S13]  /*1e030*/  ISETP.GT.AND P0, PT, R9, R10, PT ;  /* 0x0000000a0900720c */ /* 0x000fda0003f04270 */
[----:B-1----:R-:W-:Y:S05]  /*1e040*/  @!P0 BRA `(.L_x_3556) ;  /* 0xfffffda000008947 */ /* 0x002fea000383ffff */
.L_x_3552:
[----:B------:R-:W-:-:S05]  /*1e050*/  IADD3 R9, -R0, R9, RZ ;  /* 0x0000000900097210 */ /* 0x000fca0007ffe1ff */
[----:B------:R-:W-:-:S05]  /*1e060*/  IMAD R0, R4, c[0x0][0x538], R9 ;  /* 0x00014e0004007a24 */ /* 0x000fca00078e0209 */
[----:B------:R-:W-:Y:S01]  /*1e070*/  ISETP.GT.AND P0, PT, R0, R10, PT ;  /* 0x0000000a0000720c */ /* 0x000fe20003f04270 */
[----:B------:R-:W-:-:S12]  /*1e080*/  BRA.DIV ~URZ, `(.L_x_3557) ;  /* 0x000045627f007947 */ /* 0x000fd8000b800000 */
[----:B------:R-:W-:-:S03]  /*1e090*/  VOTE.ANY R11, PT, !P0 ;  /* 0x00000000000b7806 */ /* 0x000fc600040e0100 */
.L_x_3625:
[----:B------:R-:W2:Y:S01]  /*1e0a0*/  LDL.LU R0, [R1+0x7c] ;  /* 0x00007c0001007983 */ /* 0x000ea20000300800 */
[----:B------:R-:W2:Y:S02]  /*1e0b0*/  POPC R5, R11 ;  /* 0x0000000b00057309 */ /* 0x000ea40000000000 */
[----:B--2---:R-:W-:-:S05]  /*1e0c0*/  IADD3 R0, R5, R0, RZ ;  /* 0x0000000005007210 */ /* 0x004fca0007ffe0ff */
[----:B------:R2:W-:Y:S01]  /*1e0d0*/  STL [R1+0x7c], R0 ;  /* 0x00007c0001007387 */ /* 0x0005e20000100800 */
[----:B------:R-:W-:Y:S05]  /*1e0e0*/  BRA.DIV ~URZ, `(.L_x_3558) ;  /* 0x000045527f007947 */ /* 0x000fea000b800000 */
[----:B------:R3:W4:Y:S04]  /*1e0f0*/  SHFL.IDX PT, R6, R6, R5, 0x1f ;  /* 0x00001f0506067589 */ /* 0x00072800000e0000 */
[----:B--2---:R3:W2:Y:S02]  /*1e100*/  SHFL.IDX PT, R0, R8, R5, 0x1f ;  /* 0x00001f0508007589 */ /* 0x0046a400000e0000 */
.L_x_3626:
[----:B------:R-:W-:Y:S01]  /*1e110*/  ISETP.NE.AND P0, PT, R11, RZ, PT ;  /* 0x000000ff0b00720c */ /* 0x000fe20003f05270 */
[----:B------:R-:W-:-:S12]  /*1e120*/  BSSY B0, `(.L_x_3559) ;  /* 0x0000005000007945 */ /* 0x000fd80003800000 */
[----:B------:R-:W-:Y:S05]  /*1e130*/  @!P0 BRA `(.L_x_3560) ;  /* 0x0000003000008947 */ /* 0x000fea0003800000 */
[----:B---3--:R-:W-:Y:S01]  /*1e140*/  IADD3 R5, R5, -0x1, RZ ;  /* 0xffffffff05057810 */ /* 0x008fe20007ffe0ff */
[----:B------:R-:W-:Y:S05]  /*1e150*/  BRA.DIV ~URZ, `(.L_x_3561) ;  /* 0x000045b27f007947 */ /* 0x000fea000b800000 */
[----:B------:R3:W1:Y:S02]  /*1e160*/  SHFL.IDX PT, R12, R4, R5, 0x1f ;  /* 0x00001f05040c7589 */ /* 0x00066400000e0000 */
.L_x_3560:
[----:B------:R-:W-:Y:S05]  /*1e170*/  BSYNC B0 ;  /* 0x0000000000007941 */ /* 0x000fea0003800000 */
.L_x_3559:
        /* <DEDUP_REMOVED lines=68> */
.L_x_3563:
        /* <DEDUP_REMOVED lines=68> */
.L_x_3564:
[----:B------:R-:W-:Y:S05]  /*1ea00*/  BSYNC B0 ;  /* 0x0000000000007941 */ /* 0x000fea0003800000 */
.L_x_3562:
[----:B------:R-:W-:-:S04]  /*1ea10*/  LOP3.LUT R2, RZ, R2, RZ, 0x33, !PT ;  /* 0x00000002ff027212 */ /* 0x000fc800078e33ff */
[----:B-1----:R-:W-:-:S05]  /*1ea20*/  IADD3 R0, R2, R6, RZ ;  /* 0x0000000602007210 */ /* 0x002fca0007ffe0ff */
[----:B------:R1:W-:Y:S01]  /*1ea30*/  STL [R1+0x74], R0 ;  /* 0x0000740001007387 */ /* 0x0003e20000100800 */
[----:B------:R-:W-:Y:S05]  /*1ea40*/  BRA `(.L_x_3565) ;  /* 0x0000005000007947 */ /* 0x000fea0003800000 */
.L_x_3553:
[----:B------:R-:W-:Y:S01]  /*1ea50*/  MOV R0, c[0x0][0x53c] ;  /* 0x00014f0000007a02 */ /* 0x000fe20000000f00 */
[----:B------:R2:W-:Y:S04]  /*1ea60*/  STL [R1+0x70], R10 ;  /* 0x0000700a01007387 */ /* 0x0005e80000100800 */
[----:B------:R2:W-:Y:S04]  /*1ea70*/  STL [R1+0x74], RZ ;  /* 0x000074ff01007387 */ /* 0x0005e80000100800 */
[----:B------:R2:W-:Y:S04]  /*1ea80*/  STL [R1+0x78], RZ ;  /* 0x000078ff01007387 */ /* 0x0005e80000100800 */
[----:B------:R2:W-:Y:S02]  /*1ea90*/  STL [R1+0x7c], R0 ;  /* 0x00007c0001007387 */ /* 0x0005e40000100800 */
.L_x_3565:
[----:B------:R-:W-:Y:S05]  /*1eaa0*/  BSYNC B1 ;  /* 0x0000000000017941 */ /* 0x000fea0003800000 */
.L_x_3551:
        /* <DEDUP_REMOVED lines=9> */
.L_x_3546:
[----:B-1----:R-:W5:Y:S02]  /*1eb40*/  LDL R0, [R1+0x7c] ;  /* 0x00007c0001007983 */ /* 0x002f640000100800 */
[----:B-----5:R-:W-:-:S13]  /*1eb50*/  ISETP.GE.AND P0, PT, R0, c[0x0][0x53c], PT ;  /* 0x00014f0000007a0c */ /* 0x020fda0003f06270 */
[----:B--234-:R-:W-:Y:S01]  /*1eb60*/  @P0 CALL.REL.NOINC `(.L_x_3566) ;  /* 0x0000001000000944 */ /* 0x01cfe20003c00000 */
[----:B------:R-:W-:Y:S05]  /*1eb70*/  BRA `(.L_x_3567) ;  /* 0xfffe38c000007947 */ /* 0x000fea000383ffff */
.L_x_3566:
[----:B------:R-:W-:Y:S05]  /*1eb80*/  EXIT ;  /* 0x000000000000794d */ /* 0x000fea0003800000 */
.L_x_3355:
[----:B------:R-:W-:Y:S01]  /*1eb90*/  IMAD.MOV.U32 R0, RZ, RZ, R5 ;  /* 0x000000ffff007224 */ /* 0x000fe200078e0005 */
[----:B------:R-:W-:Y:S02]  /*1eba0*/  MOV R3, 0x1 ;  /* 0x0000000100037802 */ /* 0x000fe40000000f00 */
[----:B------:R-:W-:Y:S02]  /*1ebb0*/  MOV R2, 0x1ebd0 ;  /* 0x0001ebd000027802 */ /* 0x000fe40000000f00 */
[----:B------:R-:W-:Y:S05]  /*1ebc0*/  CALL.REL.NOINC `($__internal_52_$__cuda_sm70_shflsync_up_p) ;  /* 0x00003c7000007944 */ /* 0x000fea0003c00000 */
[----:B------:R-:W-:Y:S01]  /*1ebd0*/  MOV R0, R4 ;  /* 0x0000000400007202 */ /* 0x000fe20000000f00 */
[----:B------:R-:W-:Y:S05]  /*1ebe0*/  BRA `(.L_x_3568) ;  /* 0xfffe187000007947 */ /* 0x000fea000383ffff */
.L_x_3356:
[----:B------:R-:W-:Y:S01]  /*1ebf0*/  IMAD.MOV.U32 R0, RZ, RZ, R5 ;  /* 0x000000ffff007224 */ /* 0x000fe200078e0005 */
[----:B------:R-:W-:Y:S02]  /*1ec00*/  MOV R3, 0x2 ;  /* 0x0000000200037802 */ /* 0x000fe40000000f00 */
[----:B------:R-:W-:Y:S02]  /*1ec10*/  MOV R2, 0x1ec30 ;  /* 0x0001ec3000027802 */ /* 0x000fe40000000f00 */
[----:B------:R-:W-:Y:S05]  /*1ec20*/  CALL.REL.NOINC `($__internal_52_$__cuda_sm70_shflsync_up_p) ;  /* 0x00003c1000007944 */ /* 0x000fea0003c00000 */
[----:B------:R-:W-:Y:S01]  /*1ec30*/  SEL R4, R4, RZ, P4 ;  /* 0x000000ff04047207 */ /* 0x000fe20002000000 */
[----:B------:R-:W-:Y:S01]  /*1ec40*/  IMAD.MOV.U32 R3, RZ, RZ, 0x4 ;  /* 0x00000004ff037424 */ /* 0x000fe200078e00ff */
[----:B------:R-:W-:-:S03]  /*1ec50*/  MOV R2, 0x1ec80 ;  /* 0x0001ec8000027802 */ /* 0x000fc60000000f00 */
[----:B------:R-:W-:Y:S02]  /*1ec60*/  IMAD.IADD R0, R5, 0x1, R4 ;  /* 0x0000000105007824 */ /* 0x000fe400078e0204 */
        /* <DEDUP_REMOVED lines=13> */
[----:B------:R-:W-:Y:S02]  /*1ed40*/  MOV R216, 0x1f ;  /* 0x0000001f00d87802 */ /* 0x000fe40000000f00 */
[----:B------:R-:W-:Y:S01]  /*1ed50*/  MOV R3, 0x1ed90 ;  /* 0x0001ed9000037802 */ /* 0x000fe20000000f00 */
[----:B------:R-:W-:-:S04]  /*1ed60*/  IMAD.IADD R4, R0, 0x1, R4 ;  /* 0x0000000100047824 */ /* 0x000fc800078e0204 */
[----:B------:R-:W-:Y:S02]  /*1ed70*/  IMAD.MOV.U32 R215, RZ, RZ, R4 ;  /* 0x000000ffffd77224 */ /* 0x000fe400078e0004 */
[----:B------:R-:W-:Y:S05]  /*1ed80*/  CALL.REL.NOINC `($__internal_51_$__cuda_sm70_shflsync_idx_p) ;  /* 0x00003a5000007944 */ /* 0x000fea0003c00000 */
[----:B------:R-:W-:Y:S01]  /*1ed90*/  MOV R0, R215 ;  /* 0x000000d700007202 */ /* 0x000fe20000000f00 */
[----:B------:R-:W-:Y:S05]  /*1eda0*/  BRA `(.L_x_3569) ;  /* 0xfffe17b000007947 */ /* 0x000fea000383ffff */
.L_x_3358:
[----:B------:R-:W-:Y:S02]  /*1edb0*/  SEL R0, RZ, 0x1, P0 ;  /* 0x00000001ff007807 */ /* 0x000fe40000000000 */
[----:B------:R-:W-:Y:S02]  /*1edc0*/  MOV R2, 0x1ede0 ;  /* 0x0001ede000027802 */ /* 0x000fe40000000f00 */
[----:B------:R-:W-:Y:S05]  /*1edd0*/  CALL.REL.NOINC `($__internal_53_$__cuda_sm70_votesync_ballot) ;  /* 0x00003ac000007944 */ /* 0x000fea0003c00000 */
[----:B------:R-:W-:Y:S01]  /*1ede0*/  MOV R7, R0 ;  /* 0x0000000000077202 */ /* 0x000fe20000000f00 */
[----:B------:R-:W-:Y:S05]  /*1edf0*/  BRA `(.L_x_3570) ;  /* 0xfffe17f000007947 */ /* 0x000fea000383ffff */
.L_x_3359:
[----:B------:R-:W-:Y:S01]  /*1ee00*/  IMAD.MOV.U32 R215, RZ, RZ, R9 ;  /* 0x000000ffffd77224 */ /* 0x000fe200078e0009 */
[----:B-1----:R-:W-:Y:S01]  /*1ee10*/  MOV R2, R0 ;  /* 0x0000000000027202 */ /* 0x002fe20000000f00 */
[----:B------:R-:W-:Y:S01]  /*1ee20*/  IMAD.MOV.U32 R216, RZ, RZ, 0x1f ;  /* 0x0000001fffd87424 */ /* 0x000fe200078e00ff */
[----:B------:R-:W-:Y:S02]  /*1ee30*/  MOV R3, 0x1ee50 ;  /* 0x0001ee5000037802 */ /* 0x000fe40000000f00 */
[----:B------:R-:W-:Y:S05]  /*1ee40*/  CALL.REL.NOINC `($__internal_51_$__cuda_sm70_shflsync_idx_p) ;  /* 0x0000399000007944 */ /* 0x000fea0003c00000 */
[----:B------:R-:W-:Y:S01]  /*1ee50*/  IMAD.MOV.U32 R12, RZ, RZ, R215 ;  /* 0x000000ffff0c7224 */ /* 0x000fe200078e00d7 */
[----:B------:R-:W-:Y:S01]  /*1ee60*/  MOV R215, R8 ;  /* 0x0000000800d77202 */ /* 0x000fe20000000f00 */
[----:B------:R-:W-:Y:S01]  /*1ee70*/  IMAD.MOV.U32 R5, RZ, RZ, RZ ;  /* 0x000000ffff057224 */ /* 0x000fe200078e00ff */
[----:B------:R-:W-:Y:S01]  /*1ee80*/  MOV R2, R0 ;  /* 0x0000000000027202 */ /* 0x000fe20000000f00 */
[----:B------:R-:W-:Y:S01]  /*1ee90*/  IMAD.MOV.U32 R216, RZ, RZ, 0x1f ;  /* 0x0000001fffd87424 */ /* 0x000fe200078e00ff */
[----:B------:R-:W-:-:S02]  /*1eea0*/  MOV R3, 0x1eec0 ;  /* 0x0001eec000037802 */ /* 0x000fc40000000f00 */
[----:B------:R-:W-:Y:S05]  /*1eeb0*/  CALL.REL.NOINC `($__internal_51_$__cuda_sm70_shflsync_idx_p) ;  /* 0x0000392000007944 */ /* 0x000fea0003c00000 */
[----:B------:R-:W-:Y:S01]  /*1eec0*/  MOV R9, R215 ;  /* 0x000000d700097202 */ /* 0x000fe20000000f00 */
[----:B------:R-:W-:Y:S05]  /*1eed0*/  BRA `(.L_x_3571) ;  /* 0xfffe178000007947 */ /* 0x000fea000383ffff */
.L_x_3362:
[----:B------:R-:W-:Y:S01]  /*1eee0*/  IMAD.MOV.U32 R215, RZ, RZ, R4 ;  /* 0x000000ffffd77224 */ /* 0x000fe200078e0004 */
[----:B-1----:R-:W-:Y:S01]  /*1eef0*/  MOV R2, R0 ;  /* 0x0000000000027202 */ /* 0x002fe20000000f00 */
[----:B------:R-:W-:Y:S01]  /*1ef00*/  IMAD.MOV.U32 R216, RZ, RZ, 0x1f ;  /* 0x0000001fffd87424 */ /* 0x000fe200078e00ff */
[----:B------:R-:W-:-:S02]  /*1ef10*/  MOV R3, 0x1ef30 ;  /* 0x0001ef3000037802 */ /* 0x000fc40000000f00 */
[----:B---34-:R-:W-:Y:S05]  /*1ef20*/  CALL.REL.NOINC `($__internal_51_$__cuda_sm70_shflsync_idx_p) ;  /* 0x000038b000007944 */ /* 0x018fea0003c00000 */
[----:B------:R-:W-:Y:S01]  /*1ef30*/  MOV R5, R215 ;  /* 0x000000d700057202 */ /* 0x000fe20000000f00 */
[----:B------:R-:W-:Y:S05]  /*1ef40*/  BRA `(.L_x_3361) ;  /* 0xfffe177000007947 */ /* 0x000fea000383ffff */
.L_x_3403:
[----:B------:R-:W-:Y:S01]  /*1ef50*/  IMAD.MOV.U32 R215, RZ, RZ, R6 ;  /* 0x000000ffffd77224 */ /* 0x000fe200078e0006 */
[----:B------:R-:W-:Y:S01]  /*1ef60*/  MOV R2, RZ ;  /* 0x000000ff00027202 */ /* 0x000fe20000000f00 */
[----:B------:R-:W-:Y:S01]  /*1ef70*/  IMAD.MOV.U32 R216, RZ, RZ, 0x1c1f ;  /* 0x00001c1fffd87424 */ /* 0x000fe200078e00ff */
[----:B------:R-:W-:-:S02]  /*1ef80*/  MOV R3, 0x1efa0 ;  /* 0x0001efa000037802 */ /* 0x000fc40000000f00 */
[----:B-----5:R-:W-:Y:S05]  /*1ef90*/  CALL.REL.NOINC `($__internal_51_$__cuda_sm70_shflsync_idx_p) ;  /* 0x0000384000007944 */ /* 0x020fea0003c00000 */
[----:B------:R-:W-:Y:S01]  /*1efa0*/  MOV R4, R215 ;  /* 0x000000d700047202 */ /* 0x000fe20000000f00 */
[----:B------:R-:W-:Y:S05]  /*1efb0*/  BRA `(.L_x_3572) ;  /* 0xfffe9cb000007947 */ /* 0x000fea000383ffff */
.L_x_3404:
[----:B------:R-:W-:Y:S01]  /*1efc0*/  IMAD.MOV.U32 R215, RZ, RZ, R12 ;  /* 0x000000ffffd77224 */ /* 0x000fe200078e000c */
[----:B------:R-:W-:Y:S01]  /*1efd0*/  MOV R2, RZ ;  /* 0x000000ff00027202 */ /* 0x000fe20000000f00 */
[----:B------:R-:W-:Y:S01]  /*1efe0*/  IMAD.MOV.U32 R216, RZ, RZ, 0x1c1f ;  /* 0x00001c1fffd87424 */ /* 0x000fe200078e00ff */
[----:B------:R-:W-:-:S02]  /*1eff0*/  MOV R3, 0x1f010 ;  /* 0x0001f01000037802 */ /* 0x000fc40000000f00 */
[----:B-12--5:R-:W-:Y:S05]  /*1f000*/  CALL.REL.NOINC `($__internal_51_$__cuda_sm70_shflsync_idx_p) ;  /* 0x000037d000007944 */ /* 0x026fea0003c00000 */
[----:B------:R-:W-:Y:S01]  /*1f010*/  MOV R0, R215 ;  /* 0x000000d700007202 */ /* 0x000fe20000000f00 */
[----:B------:R-:W-:Y:S05]  /*1f020*/  BRA `(.L_x_3573) ;  /* 0xfffe9c6000007947 */ /* 0x000fea000383ffff */
.L_x_3407:
[----:B------:R-:W-:Y:S01]  /*1f030*/  IMAD.MOV.U32 R215, RZ, RZ, R6 ;  /* 0x000000ffffd77224 */ /* 0x000fe200078e0006 */
[----:B--2---:R-:W-:Y:S01]  /*1f040*/  MOV R2, 0x1 ;  /* 0x0000000100027802 */ /* 0x004fe20000000f00 */
[----:B------:R-:W-:Y:S01]  /*1f050*/  IMAD.MOV.U32 R216, RZ, RZ, 0x1c1f ;  /* 0x00001c1fffd87424 */ /* 0x000fe200078e00ff */
[----:B------:R-:W-:-:S02]  /*1f060*/  MOV R3, 0x1f080 ;  /* 0x0001f08000037802 */ /* 0x000fc40000000f00 */
[----:B-1-345:R-:W-:Y:S05]  /*1f070*/  CALL.REL.NOINC `($__internal_51_$__cuda_sm70_shflsync_idx_p) ;  /* 0x0000376000007944 */ /* 0x03afea0003c00000 */
[----:B------:R-:W-:Y:S01]  /*1f080*/  IMAD.MOV.U32 R4, RZ, RZ, R215 ;  /* 0x000000ffff047224 */ /* 0x000fe200078e00d7 */
[----:B------:R-:W-:Y:S01]  /*1f090*/  MOV R2, 0x1 ;  /* 0x0000000100027802 */ /* 0x000fe20000000f00 */
[----:B------:R-:W-:Y:S01]  /*1f0a0*/  IMAD.MOV.U32 R215, RZ, RZ, R12 ;  /* 0x000000ffffd77224 */ /* 0x000fe200078e000c */
[----:B------:R-:W-:-:S02]  /*1f0b0*/  MOV R216, 0x1c1f ;  /* 0x00001c1f00d87802 */ /* 0x000fc40000000f00 */
[----:B------:R-:W-:Y:S02]  /*1f0c0*/  MOV R3, 0x1f0e0 ;  /* 0x0001f0e000037802 */ /* 0x000fe40000000f00 */
[----:B------:R-:W-:Y:S05]  /*1f0d0*/  CALL.REL.NOINC `($__internal_51_$__cuda_sm70_shflsync_idx_p) ;  /* 0x0000370000007944 */ /* 0x000fea0003c00000 */
[----:B------:R-:W-:Y:S01]  /*1f0e0*/  MOV R0, R215 ;  /* 0x000000d700007202 */ /* 0x000fe20000000f00 */
[----:B------:R-:W-:Y:S05]  /*1f0f0*/  BRA `(.L_x_3574) ;  /* 0xfffe9d4000007947 */ /* 0x000fea000383ffff */
.L_x_3410:
[----:B------:R-:W-:Y:S01]  /*1f100*/  IMAD.MOV.U32 R215, RZ, RZ, R6 ;  /* 0x000000ffffd77224 */ /* 0x000fe200078e0006 */
[----:B-1----:R-:W-:Y:S01]  /*1f110*/  MOV R2, 0x2 ;  /* 0x0000000200027802 */ /* 0x002fe20000000f00 */
[----:B------:R-:W-:Y:S01]  /*1f120*/  IMAD.MOV.U32 R216, RZ, RZ, 0x1c1f ;  /* 0x00001c1fffd87424 */ /* 0x000fe200078e00ff */
[----:B------:R-:W-:Y:S02]  /*1f130*/  MOV R3, 0x1f150 ;  /* 0x0001f15000037802 */ /* 0x000fe40000000f00 */
[----:B--2345:R-:W-:Y:S05]  /*1f140*/  CALL.REL.NOINC `($__internal_51_$__cuda_sm70_shflsync_idx_p) ;  /* 0x0000369000007944 */ /* 0x03cfea0003c00000 */
[----:B------:R-:W-:Y:S01]  /*1f150*/  MOV R4, R215 ;  /* 0x000000d700047202 */ /* 0x000fe20000000f00 */
[----:B------:R-:W-:Y:S05]  /*1f160*/  BRA `(.L_x_3575) ;  /* 0xfffe9e7000007947 */ /* 0x000fea000383ffff */
.L_x_3411:
[----:B------:R-:W-:Y:S01]  /*1f170*/  IMAD.MOV.U32 R215, RZ, RZ, R12 ;  /* 0x000000ffffd77224 */ /* 0x000fe200078e000c */
[----:B------:R-:W-:Y:S01]  /*1f180*/  MOV R2, 0x2 ;  /* 0x0000000200027802 */ /* 0x000fe20000000f00 */
[----:B------:R-:W-:Y:S01]  /*1f190*/  IMAD.MOV.U32 R216, RZ, RZ, 0x1c1f ;  /* 0x00001c1fffd87424 */ /* 0x000fe200078e00ff */
[----:B------:R-:W-:Y:S02]  /*1f1a0*/  MOV R3, 0x1f1c0 ;  /* 0x0001f1c000037802 */ /* 0x000fe40000000f00 */
[----:B-12345:R-:W-:Y:S05]  /*1f1b0*/  CALL.REL.NOINC `($__internal_51_$__cuda_sm70_shflsync_idx_p) ;  /* 0x0000362000007944 */ /* 0x03efea0003c00000 */
[----:B------:R-:W-:Y:S01]  /*1f1c0*/  MOV R0, R215 ;  /* 0x000000d700007202 */ /* 0x000fe20000000f00 */
[----:B------:R-:W-:Y:S05]  /*1f1d0*/  BRA `(.L_x_3576) ;  /* 0xfffe9e2000007947 */ /* 0x000fea000383ffff */
.L_x_3414:
[----:B------:R-:W-:Y:S01]  /*1f1e0*/  IMAD.MOV.U32 R215, RZ, RZ, R6 ;  /* 0x000000ffffd77224 */ /* 0x000fe200078e0006 */
[----:B-1----:R-:W-:Y:S01]  /*1f1f0*/  MOV R2, 0x3 ;  /* 0x0000000300027802 */ /* 0x002fe20000000f00 */
[----:B------:R-:W-:Y:S01]  /*1f200*/  IMAD.MOV.U32 R216, RZ, RZ, 0x1c1f ;  /* 0x00001c1fffd87424 */ /* 0x000fe200078e00ff */
[----:B------:R-:W-:-:S02]  /*1f210*/  MOV R3, 0x1f230 ;  /* 0x0001f23000037802 */ /* 0x000fc40000000f00 */
[----:B--2345:R-:W-:Y:S05]  /*1f220*/  CALL.REL.NOINC `($__internal_51_$__cuda_sm70_shflsync_idx_p) ;  /* 0x000035b000007944 */ /* 0x03cfea0003c00000 */
        /* <DEDUP_REMOVED lines=8> */
.L_x_3461:
[----:B------:R-:W-:Y:S01]  /*1f2b0*/  IMAD.MOV.U32 R215, RZ, RZ, R6 ;  /* 0x000000ffffd77224 */ /* 0x000fe200078e0006 */
[----:B---3--:R-:W-:Y:S01]  /*1f2c0*/  MOV R2, 0x1 ;  /* 0x0000000100027802 */ /* 0x008fe20000000f00 */
[----:B------:R-:W-:Y:S01]  /*1f2d0*/  IMAD.MOV.U32 R216, RZ, RZ, 0x1c1f ;  /* 0x00001c1fffd87424 */ /* 0x000fe200078e00ff */
[----:B------:R-:W-:Y:S02]  /*1f2e0*/  MOV R3, 0x1f300 ;  /* 0x0001f30000037802 */ /* 0x000fe40000000f00 */
[----:B------:R-:W-:Y:S05]  /*1f2f0*/  CALL.REL.NOINC `($__internal_51_$__cuda_sm70_shflsync_idx_p) ;  /* 0x000034e000007944 */ /* 0x000fea0003c00000 */
[----:B------:R-:W-:Y:S01]  /*1f300*/  IMAD.MOV.U32 R4, RZ, RZ, R215 ;  /* 0x000000ffff047224 */ /* 0x000fe200078e00d7 */
[----:B------:R-:W-:Y:S01]  /*1f310*/  MOV R2, 0x1 ;  /* 0x0000000100027802 */ /* 0x000fe20000000f00 */
[----:B------:R-:W-:Y:S01]  /*1f320*/  IMAD.MOV.U32 R215, RZ, RZ, R24 ;  /* 0x000000ffffd77224 */ /* 0x000fe200078e0018 */
[----:B------:R-:W-:Y:S02]  /*1f330*/  MOV R216, 0x1c1f ;  /* 0x00001c1f00d87802 */ /* 0x000fe40000000f00 */
[----:B------:R-:W-:Y:S02]  /*1f340*/  MOV R3, 0x1f360 ;  /* 0x0001f36000037802 */ /* 0x000fe40000000f00 */
[----:B------:R-:W-:Y:S05]  /*1f350*/  CALL.REL.NOINC `($__internal_51_$__cuda_sm70_shflsync_idx_p) ;  /* 0x0000348000007944 */ /* 0x000fea0003c00000 */
[----:B------:R-:W-:Y:S01]  /*1f360*/  MOV R2, R215 ;  /* 0x000000d700027202 */ /* 0x000fe20000000f00 */
[----:B------:R-:W-:Y:S05]  /*1f370*/  BRA `(.L_x_3578) ;  /* 0xffff176000007947 */ /* 0x000fea000383ffff */
.L_x_3464:
[----:B------:R-:W-:Y:S01]  /*1f380*/  IMAD.MOV.U32 R215, RZ, RZ, R5 ;  /* 0x000000ffffd77224 */ /* 0x000fe200078e0005 */
[----:B------:R-:W-:Y:S01]  /*1f390*/  MOV R2, RZ ;  /* 0x000000ff00027202 */ /* 0x000fe20000000f00 */
[----:B------:R-:W-:Y:S01]  /*1f3a0*/  IMAD.MOV.U32 R216, RZ, RZ, 0x1c1f ;  /* 0x00001c1fffd87424 */ /* 0x000fe200078e00ff */
[----:B------:R-:W-:-:S02]  /*1f3b0*/  MOV R3, 0x1f3d0 ;  /* 0x0001f3d000037802 */ /* 0x000fc40000000f00 */
[----:B------:R-:W-:Y:S05]  /*1f3c0*/  CALL.REL.NOINC `($__internal_51_$__cuda_sm70_shflsync_idx_p) ;  /* 0x0000341000007944 */ /* 0x000fea0003c00000 */
[----:B------:R-:W-:Y:S01]  /*1f3d0*/  MOV R4, R215 ;  /* 0x000000d700047202 */ /* 0x000fe20000000f00 */
[----:B------:R-:W-:Y:S05]  /*1f3e0*/  BRA `(.L_x_3579) ;  /* 0xffff20e000007947 */ /* 0x000fea000383ffff */
.L_x_3465:
[----:B------:R-:W-:Y:S01]  /*1f3f0*/  IMAD.MOV.U32 R215, RZ, RZ, R6 ;  /* 0x000000ffffd77224 */ /* 0x000fe200078e0006 */
[----:B------:R-:W-:Y:S01]  /*1f400*/  MOV R2, RZ ;  /* 0x000000ff00027202 */ /* 0x000fe20000000f00 */
[----:B------:R-:W-:Y:S01]  /*1f410*/  IMAD.MOV.U32 R216, RZ, RZ, 0x1c1f ;  /* 0x00001c1fffd87424 */ /* 0x000fe200078e00ff */
[----:B------:R-:W-:-:S02]  /*1f420*/  MOV R3, 0x1f440 ;  /* 0x0001f44000037802 */ /* 0x000fc40000000f00 */
[----:B-12---:R-:W-:Y:S05]  /*1f430*/  CALL.REL.NOINC `($__internal_51_$__cuda_sm70_shflsync_idx_p) ;  /* 0x000033a000007944 */ /* 0x006fea0003c00000 */
[----:B------:R-:W-:Y:S01]  /*1f440*/  MOV R0, R215 ;  /* 0x000000d700007202 */ /* 0x000fe20000000f00 */
[----:B------:R-:W-:Y:S05]  /*1f450*/  BRA `(.L_x_3580) ;  /* 0xffff209000007947 */ /* 0x000fea000383ffff */
.L_x_3468:
[----:B------:R-:W-:Y:S01]  /*1f460*/  IMAD.MOV.U32 R215, RZ, RZ, R5 ;  /* 0x000000ffffd77224 */ /* 0x000fe200078e0005 */
[----:B--2---:R-:W-:Y:S01]  /*1f470*/  MOV R2, 0x1 ;  /* 0x0000000100027802 */ /* 0x004fe20000000f00 */
[----:B------:R-:W-:Y:S01]  /*1f480*/  IMAD.MOV.U32 R216, RZ, RZ, 0x1c1f ;  /* 0x00001c1fffd87424 */ /* 0x000fe200078e00ff */
[----:B------:R-:W-:-:S03]  /*1f490*/  MOV R3, 0x1f4b0 ;  /* 0x0001f4b000037802 */ /* 0x000fc60000000f00 */
[----:B-1-34-:R-:W-:Y:S05]  /*1f4a0*/  CALL.REL.NOINC `($__internal_51_$__cuda_sm70_shflsync_idx_p) ;  /* 0x0000333000007944 */ /* 0x01afea0003c00000 */
        /* <DEDUP_REMOVED lines=8> */
.L_x_3469:
[----:B------:R-:W-:Y:S01]  /*1f530*/  IMAD.MOV.U32 R215, RZ, RZ, R0 ;  /* 0x000000ffffd77224 */ /* 0x000fe200078e0000 */
[----:B------:R-:W-:Y:S01]  /*1f540*/  MOV R2, RZ ;  /* 0x000000ff00027202 */ /* 0x000fe20000000f00 */
[----:B------:R-:W-:Y:S01]  /*1f550*/  IMAD.MOV.U32 R216, RZ, RZ, 0x1c1f ;  /* 0x00001c1fffd87424 */ /* 0x000fe200078e00ff */
[----:B------:R-:W-:Y:S02]  /*1f560*/  MOV R3, 0x1f580 ;  /* 0x0001f58000037802 */ /* 0x000fe40000000f00 */
[----:B------:R-:W-:Y:S05]  /*1f570*/  CALL.REL.NOINC `($__internal_51_$__cuda_sm70_shflsync_idx_p) ;  /* 0x0000326000007944 */ /* 0x000fea0003c00000 */
[----:B------:R-:W-:Y:S01]  /*1f580*/  MOV R2, R215 ;  /* 0x000000d700027202 */ /* 0x000fe20000000f00 */
[----:B------:R-:W-:Y:S05]  /*1f590*/  BRA `(.L_x_3582) ;  /* 0xffff230000007947 */ /* 0x000fea000383ffff */
.L_x_3470:
[----:B------:R-:W-:Y:S01]  /*1f5a0*/  IMAD.MOV.U32 R215, RZ, RZ, R0 ;  /* 0x000000ffffd77224 */ /* 0x000fe200078e0000 */
[----:B------:R-:W-:Y:S01]  /*1f5b0*/  MOV R2, 0x1 ;  /* 0x0000000100027802 */ /* 0x000fe20000000f00 */
[----:B------:R-:W-:Y:S01]  /*1f5c0*/  IMAD.MOV.U32 R216, RZ, RZ, 0x1c1f ;  /* 0x00001c1fffd87424 */ /* 0x000fe200078e00ff */
[----:B------:R-:W-:Y:S02]  /*1f5d0*/  MOV R3, 0x1f5f0 ;  /* 0x0001f5f000037802 */ /* 0x000fe40000000f00 */
[----:B-1----:R-:W-:Y:S05]  /*1f5e0*/  CALL.REL.NOINC `($__internal_51_$__cuda_sm70_shflsync_idx_p) ;  /* 0x000031f000007944 */ /* 0x002fea0003c00000 */
        /* <DEDUP_REMOVED lines=30> */
[----:B------:R-:W-:Y:S05]  /*1f7d0*/  CALL.REL.NOINC `($__internal_51_$__cuda_sm70_shflsync_idx_p) ;  /* 0x0000300000007944 */ /* 0x000fea0003c00000 */
[----:B------:R-:W-:Y:S01]  /*1f7e0*/  IMAD.IADD R2, R4, 0x1, R215 ;  /* 0x0000000104027824 */ /* 0x000fe200078e02d7 */
[----:B------:R-:W-:Y:S01]  /*1f7f0*/  MOV R3, 0x1f9d0 ;  /* 0x0001f9d000037802 */ /* 0x000fe20000000f00 */
[----:B------:R-:W-:-:S02]  /*1f800*/  IMAD.MOV.U32 R215, RZ, RZ, R0 ;  /* 0x000000ffffd77224 */ /* 0x000fc400078e0000 */
        /* <DEDUP_REMOVED lines=27> */
[----:B------:R-:W-:Y:S05]  /*1f9c0*/  CALL.REL.NOINC `($__internal_51_$__cuda_sm70_shflsync_idx_p) ;  /* 0x00002e1000007944 */ /* 0x000fea0003c00000 */
        /* <DEDUP_REMOVED lines=73> */
[----:B------:R-:W-:Y:S05]  /*1fe60*/  CALL.REL.NOINC `($__internal_50_$__cuda_sm70_shflsync_bfly_p) ;  /* 0x0000291000007944 */ /* 0x000fea0003c00000 */
[----:B------:R-:W-:Y:S01]  /*1fe70*/  FMNMX.FTZ R106, R106, R0, !PT ;  /* 0x000000006a6a7209 */ /* 0x000fe20007810000 */
[----:B------:R-:W-:Y:S01]  /*1fe80*/  IMAD.MOV.U32 R0, RZ, RZ, 0x1 ;  /* 0x00000001ff007424 */ /* 0x000fe200078e00ff */
[----:B------:R-:W-:-:S03]  /*1fe90*/  MOV R2, 0x1fec0 ;  /* 0x0001fec000027802 */ /* 0x000fc60000000f00 */
[----:B------:R-:W-:Y:S02]  /*1fea0*/  IMAD.MOV.U32 R4, RZ, RZ, R106 ;  /* 0x000000ffff047224 */ /* 0x000fe400078e006a */
[----:B------:R-:W-:Y:S05]  /*1feb0*/  CALL.REL.NOINC `($__internal_50_$__cuda_sm70_shflsync_bfly_p) ;  /* 0x000028c000007944 */ /* 0x000fea0003c00000 */
[----:B------:R-:W-:Y:S01]  /*1fec0*/  FMNMX.FTZ R106, R106, R0, !PT ;  /* 0x000000006a6a7209 */ /* 0x000fe20007810000 */
[----:B------:R-:W-:Y:S01]  /*1fed0*/  IMAD.MOV.U32 R4, RZ, RZ, R105 ;  /* 0x000000ffff047224 */ /* 0x000fe200078e0069 */
[----:B------:R-:W-:Y:S01]  /*1fee0*/  MOV R2, 0x1ff10 ;  /* 0x0001ff1000027802 */ /* 0x000fe20000000f00 */
[----:B------:R-:W-:Y:S02]  /*1fef0*/  IMAD.MOV.U32 R0, RZ, RZ, 0x2 ;  /* 0x00000002ff007424 */ /* 0x000fe400078e00ff */
        /* <DEDUP_REMOVED lines=26> */
[----:B------:R-:W-:Y:S01]  /*200a0*/  MOV R10, R0 ;  /* 0x00000000000a7202 */ /* 0x000fe20000000f00 */
[----:B------:R-:W-:Y:S05]  /*200b0*/  BRA `(.L_x_3583) ;  /* 0xffff225000007947 */ /* 0x000fea000383ffff */
.L_x_3474:
[----:B------:R-:W-:Y:S01]  /*200c0*/  MOV R2, RZ ;  /* 0x000000ff00027202 */ /* 0x000fe20000000f00 */
[----:B------:R-:W-:Y:S01]  /*200d0*/  IMAD.MOV.U32 R215, RZ, RZ, R5 ;  /* 0x000000ffffd77224 */ /* 0x000fe200078e0005 */
[----:B------:R-:W-:Y:S01]  /*200e0*/  MOV R3, 0x20110 ;  /* 0x0002011000037802 */ /* 0x000fe20000000f00 */
[----:B------:R-:W-:Y:S02]  /*200f0*/  IMAD.MOV.U32 R216, RZ, RZ, 0x1c1f ;  /* 0x00001c1fffd87424 */ /* 0x000fe400078e00ff */
[----:B------:R-:W-:Y:S05]  /*20100*/  CALL.REL.NOINC `($__internal_51_$__cuda_sm70_shflsync_idx_p) ;  /* 0x000026d000007944 */ /* 0x000fea0003c00000 */
[----:B------:R-:W-:Y:S01]  /*20110*/  MOV R4, R215 ;  /* 0x000000d700047202 */ /* 0x000fe20000000f00 */
[----:B------:R-:W-:-:S05]  /*20120*/  BRA `(.L_x_3584) ;  /* 0xffff362000007947 */ /* 0x000fca000383ffff */
.L_x_3475:
[----:B------:R-:W-:Y:S01]  /*20130*/  MOV R2, RZ ;  /* 0x000000ff00027202 */ /* 0x000fe20000000f00 */
[----:B------:R-:W-:Y:S01]  /*20140*/  IMAD.MOV.U32 R215, RZ, RZ, R10 ;  /* 0x000000ffffd77224 */ /* 0x000fe200078e000a */
[----:B------:R-:W-:Y:S01]  /*20150*/  MOV R3, 0x20180 ;  /* 0x0002018000037802 */ /* 0x000fe20000000f00 */
[----:B------:R-:W-:Y:S02]  /*20160*/  IMAD.MOV.U32 R216, RZ, RZ, 0x1c1f ;  /* 0x00001c1fffd87424 */ /* 0x000fe400078e00ff */
[----:B-12---:R-:W-:Y:S05]  /*20170*/  CALL.REL.NOINC `($__internal_51_$__cuda_sm70_shflsync_idx_p) ;  /* 0x0000266000007944 */ /* 0x006fea0003c00000 */
[----:B------:R-:W-:Y:S01]  /*20180*/  MOV R0, R215 ;  /* 0x000000d700007202 */ /* 0x000fe20000000f00 */
[----:B------:R-:W-:-:S05]  /*20190*/  BRA `(.L_x_3585) ;  /* 0xffff35d000007947 */ /* 0x000fca000383ffff */
.L_x_3476:
[----:B----4-:R-:W-:Y:S01]  /*201a0*/  MOV R2, 0x1 ;  /* 0x0000000100027802 */ /* 0x010fe20000000f00 */
[----:B------:R-:W-:Y:S01]  /*201b0*/  IMAD.MOV.U32 R215, RZ, RZ, R5 ;  /* 0x000000ffffd77224 */ /* 0x000fe200078e0005 */
[----:B------:R-:W-:Y:S01]  /*201c0*/  MOV R3, 0x201f0 ;  /* 0x000201f000037802 */ /* 0x000fe20000000f00 */
[----:B------:R-:W-:Y:S02]  /*201d0*/  IMAD.MOV.U32 R216, RZ, RZ, 0x1c1f ;  /* 0x00001c1fffd87424 */ /* 0x000fe400078e00ff */
[----:B-1----:R-:W-:Y:S05]  /*201e0*/  CALL.REL.NOINC `($__internal_51_$__cuda_sm70_shflsync_idx_p) ;  /* 0x000025f000007944 */ /* 0x002fea0003c00000 */
[----:B------:R-:W-:Y:S01]  /*201f0*/  MOV R2, 0x1 ;  /* 0x0000000100027802 */ /* 0x000fe20000000f00 */
[----:B------:R-:W-:Y:S01]  /*20200*/  IMAD.MOV.U32 R4, RZ, RZ, R215 ;  /* 0x000000ffff047224 */ /* 0x000fe200078e00d7 */
[----:B------:R-:W-:Y:S01]  /*20210*/  MOV R216, 0x1c1f ;  /* 0x00001c1f00d87802 */ /* 0x000fe20000000f00 */
[----:B------:R-:W-:Y:S01]  /*20220*/  IMAD.MOV.U32 R215, RZ, RZ, R10 ;  /* 0x000000ffffd77224 */ /* 0x000fe200078e000a */
[----:B------:R-:W-:Y:S02]  /*20230*/  MOV R3, 0x20250 ;  /* 0x0002025000037802 */ /* 0x000fe40000000f00 */
[----:B------:R-:W-:Y:S05]  /*20240*/  CALL.REL.NOINC `($__internal_51_$__cuda_sm70_shflsync_idx_p) ;  /* 0x0000259000007944 */ /* 0x000fea0003c00000 */
[----:B------:R-:W-:Y:S01]  /*20250*/  MOV R0, R215 ;  /* 0x000000d700007202 */ /* 0x000fe20000000f00 */
[----:B------:R-:W-:-:S05]  /*20260*/  BRA `(.L_x_3586) ;  /* 0xffff368000007947 */ /* 0x000fca000383ffff */
.L_x_3479:
[----:B------:R-:W-:Y:S01]  /*20270*/  MOV R2, RZ ;  /* 0x000000ff00027202 */ /* 0x000fe20000000f00 */
[----:B------:R-:W-:Y:S01]  /*20280*/  IMAD.MOV.U32 R215, RZ, RZ, R106 ;  /* 0x000000ffffd77224 */ /* 0x000fe200078e006a */
[----:B------:R-:W-:Y:S01]  /*20290*/  MOV R3, 0x202c0 ;  /* 0x000202c000037802 */ /* 0x000fe20000000f00 */
[----:B------:R-:W-:Y:S02]  /*202a0*/  IMAD.MOV.U32 R216, RZ, RZ, 0x1c1f ;  /* 0x00001c1fffd87424 */ /* 0x000fe400078e00ff */
[----:B------:R-:W-:Y:S05]  /*202b0*/  CALL.REL.NOINC `($__internal_51_$__cuda_sm70_shflsync_idx_p) ;  /* 0x0000252000007944 */ /* 0x000fea0003c00000 */
[----:B------:R-:W-:Y:S01]  /*202c0*/  MOV R4, R215 ;  /* 0x000000d700047202 */ /* 0x000fe20000000f00 */
[----:B------:R-:W-:-:S05]  /*202d0*/  BRA `(.L_x_3587) ;  /* 0xffff3fd000007947 */ /* 0x000fca000383ffff */
.L_x_3480:
[----:B------:R-:W-:Y:S01]  /*202e0*/  MOV R2, RZ ;  /* 0x000000ff00027202 */ /* 0x000fe20000000f00 */
[----:B------:R-:W-:Y:S01]  /*202f0*/  IMAD.MOV.U32 R215, RZ, RZ, R172 ;  /* 0x000000ffffd77224 */ /* 0x000fe200078e00ac */
[----:B------:R-:W-:Y:S01]  /*20300*/  MOV R3, 0x20330 ;  /* 0x0002033000037802 */ /* 0x000fe20000000f00 */
[----:B------:R-:W-:Y:S02]  /*20310*/  IMAD.MOV.U32 R216, RZ, RZ, 0x1c1f ;  /* 0x00001c1fffd87424 */ /* 0x000fe400078e00ff */
[----:B-12---:R-:W-:Y:S05]  /*20320*/  CALL.REL.NOINC `($__internal_51_$__cuda_sm70_shflsync_idx_p) ;  /* 0x000024b000007944 */ /* 0x006fea0003c00000 */
[----:B------:R-:W-:Y:S01]  /*20330*/  MOV R0, R215 ;  /* 0x000000d700007202 */ /* 0x000fe20000000f00 */
[----:B------:R-:W-:-:S05]  /*20340*/  BRA `(.L_x_3588) ;  /* 0xffff3f8000007947 */ /* 0x000fca000383ffff */
.L_x_3481:
[----:B---3--:R-:W-:Y:S01]  /*20350*/  MOV R2, 0x1 ;  /* 0x0000000100027802 */ /* 0x008fe20000000f00 */
[----:B------:R-:W-:Y:S01]  /*20360*/  IMAD.MOV.U32 R215, RZ, RZ, R106 ;  /* 0x000000ffffd77224 */ /* 0x000fe200078e006a */
[----:B------:R-:W-:Y:S01]  /*20370*/  MOV R3, 0x203a0 ;  /* 0x000203a000037802 */ /* 0x000fe20000000f00 */
[----:B------:R-:W-:Y:S03]  /*20380*/  IMAD.MOV.U32 R216, RZ, RZ, 0x1c1f ;  /* 0x00001c1fffd87424 */ /* 0x000fe600078e00ff */
        /* <DEDUP_REMOVED lines=9> */
.L_x_3482:
[----:B------:R-:W-:Y:S01]  /*20420*/  MOV R2, RZ ;  /* 0x000000ff00027202 */ /* 0x000fe20000000f00 */
[----:B------:R-:W-:Y:S01]  /*20430*/  IMAD.MOV.U32 R215, RZ, RZ, R4 ;  /* 0x000000ffffd77224 */ /* 0x000fe200078e0004 */
[----:B------:R-:W-:Y:S01]  /*20440*/  MOV R3, 0x20470 ;  /* 0x0002047000037802 */ /* 0x000fe20000000f00 */
[----:B------:R-:W-:Y:S02]  /*20450*/  IMAD.MOV.U32 R216, RZ, RZ, 0x1c1f ;  /* 0x00001c1fffd87424 */ /* 0x000fe400078e00ff */
[----:B------:R-:W-:Y:S05]  /*20460*/  CALL.REL.NOINC `($__internal_51_$__cuda_sm70_shflsync_idx_p) ;  /* 0x0000237000007944 */ /* 0x000fea0003c00000 */
[----:B------:R-:W-:Y:S01]  /*20470*/  MOV R0, R215 ;  /* 0x000000d700007202 */ /* 0x000fe20000000f00 */
[----:B------:R-:W-:-:S05]  /*20480*/  BRA `(.L_x_3590) ;  /* 0xffff41c000007947 */ /* 0x000fca000383ffff */
.L_x_3483:
[----:B------:R-:W-:Y:S01]  /*20490*/  MOV R2, 0x1 ;  /* 0x0000000100027802 */ /* 0x000fe20000000f00 */
[----:B------:R-:W-:Y:S01]  /*204a0*/  IMAD.MOV.U32 R215, RZ, RZ, R4 ;  /* 0x000000ffffd77224 */ /* 0x000fe200078e0004 */
[----:B------:R-:W-:Y:S01]  /*204b0*/  MOV R3, 0x204e0 ;  /* 0x000204e000037802 */ /* 0x000fe20000000f00 */
[----:B------:R-:W-:Y:S02]  /*204c0*/  IMAD.MOV.U32 R216, RZ, RZ, 0x1c1f ;  /* 0x00001c1fffd87424 */ /* 0x000fe400078e00ff */
[----:B-1----:R-:W-:Y:S05]  /*204d0*/  CALL.REL.NOINC `($__internal_51_$__cuda_sm70_shflsync_idx_p) ;  /* 0x0000230000007944 */ /* 0x002fea0003c00000 */
        /* <DEDUP_REMOVED lines=29> */
[----:B------:R-:W-:Y:S05]  /*206b0*/  CALL.REL.NOINC `($__internal_51_$__cuda_sm70_shflsync_idx_p) ;  /* 0x0000212000007944 */ /* 0x000fea0003c00000 */
[----:B------:R-:W-:Y:S01]  /*206c0*/  MOV R3, 0x208a0 ;  /* 0x000208a000037802 */ /* 0x000fe20000000f00 */
[----:B------:R-:W-:Y:S02]  /*206d0*/  IMAD.IADD R215, R5, 0x1, R215 ;  /* 0x0000000105d77824 */ /* 0x000fe400078e02d7 */
[----:B------:R-:W-:Y:S02]  /*206e0*/  IMAD.MOV.U32 R2, RZ, RZ, 0x3 ;  /* 0x00000003ff027424 */ /* 0x000fe400078e00ff */
        /* <DEDUP_REMOVED lines=19> */
[----:B------:R-:W-:Y:S01]  /*20820*/  ISETP.GT.AND P0, PT, R215, 0x29, PT ;  /* 0x00000029d700780c */ /* 0x000fe20003f04270 */
[----:B------:R-:W-:Y:S01]  /*20830*/  IMAD.MOV.U32 R215, RZ, RZ, R4 ;  /* 0x000000ffffd77224 */ /* 0x000fe200078e0004 */
[----:B------:R-:W-:Y:S02]  /*20840*/  FSEL R24, R33, -INF , P4 ;  /* 0xff80000021187808 */ /* 0x000fe40002000000 */
[----:B------:R-:W-:Y:S02]  /*20850*/  FSEL R20, R44, -INF , P3 ;  /* 0xff8000002c147808 */ /* 0x000fe40001800000 */
[----:B------:R-:W-:Y:S02]  /*20860*/  FSEL R17, R45, -INF , P2 ;  /* 0xff8000002d117808 */ /* 0x000fe40001000000 */
[----:B------:R-:W-:Y:S02]  /*20870*/  FSEL R16, R48, -INF , P1 ;  /* 0xff80000030107808 */ /* 0x000fe40000800000 */
[----:B------:R-:W-:Y:S02]  /*20880*/  FSEL R13, R49, -INF , P0 ;  /* 0xff800000310d7808 */ /* 0x000fe40000000000 */
[----:B------:R-:W-:Y:S05]  /*20890*/  CALL.REL.NOINC `($__internal_51_$__cuda_sm70_shflsync_idx_p) ;  /* 0x00001f4000007944 */ /* 0x000fea0003c00000 */
[----:B------:R-:W-:Y:S01]  /*208a0*/  FMNMX.FTZ R4, R176, R6, !PT ;  /* 0x00000006b0047209 */ /* 0x000fe20007810000 */
[----:B------:R-:W-:Y:S01]  /*208b0*/  IMAD.IADD R5, R5, 0x1, R215 ;  /* 0x0000000105057824 */ /* 0x000fe200078e02d7 */
[----:B------:R-:W-:Y:S01]  /*208c0*/  MOV R2, 0x20d60 ;  /* 0x00020d6000027802 */ /* 0x000fe20000000f00 */
[----:B------:R-:W-:Y:S01]  /*208d0*/  IMAD.MOV.U32 R0, RZ, RZ, 0x2 ;  /* 0x00000002ff007424 */ /* 0x000fe200078e00ff */
[----:B------:R-:W-:Y:S02]  /*208e0*/  FMNMX.FTZ R4, R187, R4, !PT ;  /* 0x00000004bb047209 */ /* 0x000fe40007810000 */
        /* <DEDUP_REMOVED lines=70> */
[----:B------:R-:W-:Y:S05]  /*20d50*/  CALL.REL.NOINC `($__internal_50_$__cuda_sm70_shflsync_bfly_p) ;  /* 0x00001a2000007944 */ /* 0x000fea0003c00000 */
[----:B------:R-:W-:Y:S01]  /*20d60*/  FMNMX.FTZ R4, R4, R0, !PT ;  /* 0x0000000004047209 */ /* 0x000fe20007810000 */
[----:B------:R-:W-:Y:S01]  /*20d70*/  IMAD.MOV.U32 R0, RZ, RZ, 0x1 ;  /* 0x00000001ff007424 */ /* 0x000fe200078e00ff */
[----:B------:R-:W-:Y:S02]  /*20d80*/  MOV R2, 0x20da0 ;  /* 0x00020da000027802 */ /* 0x000fe40000000f00 */
        /* <DEDUP_REMOVED lines=28> */
[----:B------:R-:W-:-:S05]  /*20f50*/  BRA `(.L_x_3591) ;  /* 0xffff416000007947 */ /* 0x000fca000383ffff */
.L_x_3486:
[----:B-1--4-:R-:W-:Y:S01]  /*20f60*/  MOV R2, RZ ;  /* 0x000000ff00027202 */ /* 0x012fe20000000f00 */
[----:B------:R-:W-:Y:S01]  /*20f70*/  IMAD.MOV.U32 R215, RZ, RZ, R4 ;  /* 0x000000ffffd77224 */ /* 0x000fe200078e0004 */
[----:B------:R-:W-:Y:S01]  /*20f80*/  MOV R3, 0x20fb0 ;  /* 0x00020fb000037802 */ /* 0x000fe20000000f00 */
[----:B------:R-:W-:Y:S02]  /*20f90*/  IMAD.MOV.U32 R216, RZ, RZ, 0x1c1f ;  /* 0x00001c1fffd87424 */ /* 0x000fe400078e00ff */
[----:B------:R-:W-:Y:S05]  /*20fa0*/  CALL.REL.NOINC `($__internal_51_$__cuda_sm70_shflsync_idx_p) ;  /* 0x0000183000007944 */ /* 0x000fea0003c00000 */
[----:B------:R-:W-:Y:S01]  /*20fb0*/  MOV R0, R215 ;  /* 0x000000d700007202 */ /* 0x000fe20000000f00 */
[----:B------:R-:W-:-:S05]  /*20fc0*/  BRA `(.L_x_3592) ;  /* 0xffff5ba000007947 */ /* 0x000fca000383ffff */
.L_x_3489:
[----:B--2---:R-:W-:Y:S01]  /*20fd0*/  MOV R2, 0x1 ;  /* 0x0000000100027802 */ /* 0x004fe20000000f00 */
[----:B------:R-:W-:Y:S01]  /*20fe0*/  IMAD.MOV.U32 R215, RZ, RZ, R4 ;  /* 0x000000ffffd77224 */ /* 0x000fe200078e0004 */
[----:B------:R-:W-:Y:S01]  /*20ff0*/  MOV R3, 0x21020 ;  /* 0x0002102000037802 */ /* 0x000fe20000000f00 */
[----:B------:R-:W-:Y:S02]  /*21000*/  IMAD.MOV.U32 R216, RZ, RZ, 0x1c1f ;  /* 0x00001c1fffd87424 */ /* 0x000fe400078e00ff */
[----:B------:R-:W-:Y:S05]  /*21010*/  CALL.REL.NOINC `($__internal_51_$__cuda_sm70_shflsync_idx_p) ;  /* 0x000017c000007944 */ /* 0x000fea0003c00000 */
        /* <DEDUP_REMOVED lines=8> */
.L_x_3492:
[----:B------:R-:W-:Y:S01]  /*210a0*/  MOV R2, RZ ;  /* 0x000000ff00027202 */ /* 0x000fe20000000f00 */
[----:B------:R-:W-:Y:S01]  /*210b0*/  IMAD.MOV.U32 R215, RZ, RZ, R174 ;  /* 0x000000ffffd77224 */ /* 0x000fe200078e00ae */
[----:B------:R-:W-:Y:S01]  /*210c0*/  MOV R3, 0x210f0 ;  /* 0x000210f000037802 */ /* 0x000fe20000000f00 */
[----:B------:R-:W-:Y:S02]  /*210d0*/  IMAD.MOV.U32 R216, RZ, RZ, 0x1c1f ;  /* 0x00001c1fffd87424 */ /* 0x000fe400078e00ff */
[----:B------:R-:W-:Y:S05]  /*210e0*/  CALL.REL.NOINC `($__internal_51_$__cuda_sm70_shflsync_idx_p) ;  /* 0x000016f000007944 */ /* 0x000fea0003c00000 */
[----:B------:R-:W-:Y:S01]  /*210f0*/  MOV R4, R215 ;  /* 0x000000d700047202 */ /* 0x000fe20000000f00 */
[----:B------:R-:W-:-:S05]  /*21100*/  BRA `(.L_x_3594) ;  /* 0xffff65b000007947 */ /* 0x000fca000383ffff */
.L_x_3493:
[----:B------:R-:W-:Y:S01]  /*21110*/  MOV R2, RZ ;  /* 0x000000ff00027202 */ /* 0x000fe20000000f00 */
[----:B------:R-:W-:Y:S01]  /*21120*/  IMAD.MOV.U32 R215, RZ, RZ, R175 ;  /* 0x000000ffffd77224 */ /* 0x000fe200078e00af */
[----:B------:R-:W-:Y:S01]  /*21130*/  MOV R3, 0x21160 ;  /* 0x0002116000037802 */ /* 0x000fe20000000f00 */
[----:B------:R-:W-:Y:S02]  /*21140*/  IMAD.MOV.U32 R216, RZ, RZ, 0x1c1f ;  /* 0x00001c1fffd87424 */ /* 0x000fe400078e00ff */
[----:B-12---:R-:W-:Y:S05]  /*21150*/  CALL.REL.NOINC `($__internal_51_$__cuda_sm70_shflsync_idx_p) ;  /* 0x0000168000007944 */ /* 0x006fea0003c00000 */
[----:B------:R-:W-:Y:S01]  /*21160*/  MOV R0, R215 ;  /* 0x000000d700007202 */ /* 0x000fe20000000f00 */
[----:B------:R-:W-:-:S05]  /*21170*/  BRA `(.L_x_3595) ;  /* 0xffff656000007947 */ /* 0x000fca000383ffff */
.L_x_3494:
[----:B----4-:R-:W-:Y:S01]  /*21180*/  MOV R2, 0x1 ;  /* 0x0000000100027802 */ /* 0x010fe20000000f00 */
[----:B------:R-:W-:Y:S01]  /*21190*/  IMAD.MOV.U32 R215, RZ, RZ, R174 ;  /* 0x000000ffffd77224 */ /* 0x000fe200078e00ae */
[----:B------:R-:W-:Y:S01]  /*211a0*/  MOV R3, 0x211d0 ;  /* 0x000211d000037802 */ /* 0x000fe20000000f00 */
[----:B------:R-:W-:Y:S03]  /*211b0*/  IMAD.MOV.U32 R216, RZ, RZ, 0x1c1f ;  /* 0x00001c1fffd87424 */ /* 0x000fe600078e00ff */
[----:B-1-3--:R-:W-:Y:S05]  /*211c0*/  CALL.REL.NOINC `($__internal_51_$__cuda_sm70_shflsync_idx_p) ;  /* 0x0000161000007944 */ /* 0x00afea0003c00000 */
        /* <DEDUP_REMOVED lines=8> */
.L_x_3495:
[----:B------:R-:W-:Y:S02]  /*21250*/  MOV R0, 0x2 ;  /* 0x0000000200007802 */ /* 0x000fe40000000f00 */
[----:B------:R-:W-:Y:S02]  /*21260*/  MOV R2, 0x21280 ;  /* 0x0002128000027802 */ /* 0x000fe40000000f00 */
[----:B--2---:R-:W-:Y:S05]  /*21270*/  CALL.REL.NOINC `($__internal_50_$__cuda_sm70_shflsync_bfly_p) ;  /* 0x0000150000007944 */ /* 0x004fea0003c00000 */
[----:B------:R-:W-:-:S05]  /*21280*/  BRA `(.L_x_3597) ;  /* 0xffff695000007947 */ /* 0x000fca000383ffff */
.L_x_3496:
[----:B------:R-:W-:Y:S02]  /*21290*/  MOV R0, 0x1 ;  /* 0x0000000100007802 */ /* 0x000fe40000000f00 */
[----:B------:R-:W-:Y:S02]  /*212a0*/  MOV R2, 0x212c0 ;  /* 0x000212c000027802 */ /* 0x000fe40000000f00 */
[----:B--2---:R-:W-:Y:S05]  /*212b0*/  CALL.REL.NOINC `($__internal_50_$__cuda_sm70_shflsync_bfly_p) ;  /* 0x000014c000007944 */ /* 0x004fea0003c00000 */
        /* <DEDUP_REMOVED lines=28> */
.L_x_3498:
[----:B------:R-:W-:Y:S01]  /*21480*/  IMAD.MOV.U32 R4, RZ, RZ, R214 ;  /* 0x000000ffff047224 */ /* 0x000fe200078e00d6 */
[----:B------:R-:W-:-:S02]  /*21490*/  MOV R0, 0x2 ;  /* 0x0000000200007802 */ /* 0x000fc40000000f00 */
[----:B------:R-:W-:Y:S02]  /*214a0*/  MOV R2, 0x214c0 ;  /* 0x000214c000027802 */ /* 0x000fe40000000f00 */
[----:B------:R-:W-:Y:S05]  /*214b0*/  CALL.REL.NOINC `($__internal_50_$__cuda_sm70_shflsync_bfly_p) ;  /* 0x000012c000007944 */ /* 0x000fea0003c00000 */
[----:B------:R-:W-:Y:S05]  /*214c0*/  BRA `(.L_x_3599) ;  /* 0xffff7fd000007947 */ /* 0x000fea000383ffff */
.L_x_3499:
[----:B------:R-:W-:Y:S02]  /*214d0*/  MOV R0, 0x1 ;  /* 0x0000000100007802 */ /* 0x000fe40000000f00 */
[----:B------:R-:W-:Y:S02]  /*214e0*/  MOV R2, 0x21500 ;  /* 0x0002150000027802 */ /* 0x000fe40000000f00 */
[----:B-1----:R-:W-:Y:S05]  /*214f0*/  CALL.REL.NOINC `($__internal_50_$__cuda_sm70_shflsync_bfly_p) ;  /* 0x0000128000007944 */ /* 0x002fea0003c00000 */
[----:B------:R-:W-:Y:S01]  /*21500*/  FADD.FTZ R9, R4, R0 ;  /* 0x0000000004097221 */ /* 0x000fe20000010000 */
[----:B------:R-:W-:Y:S02]  /*21510*/  MOV R4, R213 ;  /* 0x000000d500047202 */ /* 0x000fe40000000f00 */
[----:B------:R-:W-:Y:S02]  /*21520*/  MOV R0, 0x2 ;  /* 0x0000000200007802 */ /* 0x000fe40000000f00 */
[----:B------:R-:W-:Y:S02]  /*21530*/  MOV R2, 0x21550 ;  /* 0x0002155000027802 */ /* 0x000fe40000000f00 */
[----:B------:R-:W-:Y:S05]  /*21540*/  CALL.REL.NOINC `($__internal_50_$__cuda_sm70_shflsync_bfly_p) ;  /* 0x0000123000007944 */ /* 0x000fea0003c00000 */
[----:B------:R-:W-:Y:S01]  /*21550*/  FADD.FTZ R8, R213, R0 ;  /* 0x00000000d5087221 */ /* 0x000fe20000010000 */
[----:B------:R-:W-:Y:S02]  /*21560*/  MOV R0, 0x1 ;  /* 0x0000000100007802 */ /* 0x000fe40000000f00 */
[----:B------:R-:W-:-:S02]  /*21570*/  MOV R2, 0x215a0 ;  /* 0x000215a000027802 */ /* 0x000fc40000000f00 */
[----:B------:R-:W-:Y:S02]  /*21580*/  MOV R4, R8 ;  /* 0x0000000800047202 */ /* 0x000fe40000000f00 */
[----:B------:R-:W-:Y:S05]  /*21590*/  CALL.REL.NOINC `($__internal_50_$__cuda_sm70_shflsync_bfly_p) ;  /* 0x000011e000007944 */ /* 0x000fea0003c00000 */
[----:B------:R-:W-:Y:S01]  /*215a0*/  FADD.FTZ R8, R8, R0 ;  /* 0x0000000008087221 */ /* 0x000fe20000010000 */
[----:B------:R-:W-:Y:S02]  /*215b0*/  MOV R4, R231 ;  /* 0x000000e700047202 */ /* 0x000fe40000000f00 */
[----:B------:R-:W-:Y:S02]  /*215c0*/  MOV R0, 0x2 ;  /* 0x0000000200007802 */ /* 0x000fe40000000f00 */
[----:B------:R-:W-:Y:S02]  /*215d0*/  MOV R2, 0x215f0 ;  /* 0x000215f000027802 */ /* 0x000fe40000000f00 */
[----:B------:R-:W-:Y:S05]  /*215e0*/  CALL.REL.NOINC `($__internal_50_$__cuda_sm70_shflsync_bfly_p) ;  /* 0x0000119000007944 */ /* 0x000fea0003c00000 */
[----:B------:R-:W-:Y:S01]  /*215f0*/  FADD.FTZ R6, R231, R0 ;  /* 0x00000000e7067221 */ /* 0x000fe20000010000 */
[----:B------:R-:W-:Y:S02]  /*21600*/  MOV R0, 0x1 ;  /* 0x0000000100007802 */ /* 0x000fe40000000f00 */
[----:B------:R-:W-:Y:S02]  /*21610*/  MOV R2, 0x21640 ;  /* 0x0002164000027802 */ /* 0x000fe40000000f00 */
[----:B------:R-:W-:-:S02]  /*21620*/  MOV R4, R6 ;  /* 0x0000000600047202 */ /* 0x000fc40000000f00 */
[----:B------:R-:W-:Y:S05]  /*21630*/  CALL.REL.NOINC `($__internal_50_$__cuda_sm70_shflsync_bfly_p) ;  /* 0x0000114000007944 */ /* 0x000fea0003c00000 */
[----:B------:R-:W-:Y:S01]  /*21640*/  FADD.FTZ R6, R6, R0 ;  /* 0x0000000006067221 */ /* 0x000fe20000010000 */
[----:B------:R-:W-:-:S02]  /*21650*/  MOV R4, R232 ;  /* 0x000000e800047202 */ /* 0x000fc40000000f00 */
[----:B------:R-:W-:Y:S02]  /*21660*/  MOV R0, 0x2 ;  /* 0x0000000200007802 */ /* 0x000fe40000000f00 */
[----:B------:R-:W-:Y:S02]  /*21670*/  MOV R2, 0x21690 ;  /* 0x0002169000027802 */ /* 0x000fe40000000f00 */
[----:B------:R-:W-:Y:S05]  /*21680*/  CALL.REL.NOINC `($__internal_50_$__cuda_sm70_shflsync_bfly_p) ;  /* 0x000010f000007944 */ /* 0x000fea0003c00000 */
[----:B------:R-:W-:Y:S01]  /*21690*/  FADD.FTZ R10, R232, R0 ;  /* 0x00000000e80a7221 */ /* 0x000fe20000010000 */
[----:B------:R-:W-:Y:S02]  /*216a0*/  MOV R0, 0x1 ;  /* 0x0000000100007802 */ /* 0x000fe40000000f00 */
[----:B------:R-:W-:Y:S02]  /*216b0*/  MOV R2, 0x216e0 ;  /* 0x000216e000027802 */ /* 0x000fe40000000f00 */
[----:B------:R-:W-:Y:S02]  /*216c0*/  MOV R4, R10 ;  /* 0x0000000a00047202 */ /* 0x000fe40000000f00 */
[----:B------:R-:W-:Y:S05]  /*216d0*/  CALL.REL.NOINC `($__internal_50_$__cuda_sm70_shflsync_bfly_p) ;  /* 0x000010a000007944 */ /* 0x000fea0003c00000 */
[----:B------:R-:W-:Y:S01]  /*216e0*/  MOV R12, R0 ;  /* 0x00000000000c7202 */ /* 0x000fe20000000f00 */
[----:B------:R-:W-:Y:S05]  /*216f0*/  BRA `(.L_x_3600) ;  /* 0xffff7e9000007947 */ /* 0x000fea000383ffff */
.L_x_3506:
[----:B--23--:R-:W-:Y:S01]  /*21700*/  IMAD.MOV.U32 R215, RZ, RZ, R6 ;  /* 0x000000ffffd77224 */ /* 0x00cfe200078e0006 */
[----:B------:R-:W-:Y:S01]  /*21710*/  MOV R2, RZ ;  /* 0x000000ff00027202 */ /* 0x000fe20000000f00 */
[----:B------:R-:W-:Y:S01]  /*21720*/  IMAD.MOV.U32 R216, RZ, RZ, 0x1c1f ;  /* 0x00001c1fffd87424 */ /* 0x000fe200078e00ff */
[----:B------:R-:W-:-:S02]  /*21730*/  MOV R3, 0x21750 ;  /* 0x0002175000037802 */ /* 0x000fc40000000f00 */
[----:B-1--4-:R-:W-:Y:S05]  /*21740*/  CALL.REL.NOINC `($__internal_51_$__cuda_sm70_shflsync_idx_p) ;  /* 0x0000109000007944 */ /* 0x012fea0003c00000 */
[----:B------:R-:W-:Y:S01]  /*21750*/  MOV R4, R215 ;  /* 0x000000d700047202 */ /* 0x000fe20000000f00 */
[----:B------:R-:W-:Y:S05]  /*21760*/  BRA `(.L_x_3601) ;  /* 0xffff98d000007947 */ /* 0x000fea000383ffff */
.L_x_3507:
[----:B------:R-:W-:Y:S01]  /*21770*/  IMAD.MOV.U32 R215, RZ, RZ, R12 ;  /* 0x000000ffffd77224 */ /* 0x000fe200078e000c */
[----:B------:R-:W-:Y:S01]  /*21780*/  MOV R2, RZ ;  /* 0x000000ff00027202 */ /* 0x000fe20000000f00 */
[----:B------:R-:W-:Y:S01]  /*21790*/  IMAD.MOV.U32 R216, RZ, RZ, 0x1c1f ;  /* 0x00001c1fffd87424 */ /* 0x000fe200078e00ff */
[----:B------:R-:W-:-:S02]  /*217a0*/  MOV R3, 0x217c0 ;  /* 0x000217c000037802 */ /* 0x000fc40000000f00 */
[----:B-1234-:R-:W-:Y:S05]  /*217b0*/  CALL.REL.NOINC `($__internal_51_$__cuda_sm70_shflsync_idx_p) ;  /* 0x0000102000007944 */ /* 0x01efea0003c00000 */
[----:B------:R-:W-:Y:S01]  /*217c0*/  MOV R2, R215 ;  /* 0x000000d700027202 */ /* 0x000fe20000000f00 */
[----:B------:R-:W-:Y:S05]  /*217d0*/  BRA `(.L_x_3602) ;  /* 0xffff988000007947 */ /* 0x000fea000383ffff */
.L_x_3510:
[----:B------:R-:W-:Y:S01]  /*217e0*/  IMAD.MOV.U32 R215, RZ, RZ, R6 ;  /* 0x000000ffffd77224 */ /* 0x000fe200078e0006 */
[----:B-1--4-:R-:W-:Y:S01]  /*217f0*/  MOV R2, 0x1 ;  /* 0x0000000100027802 */ /* 0x012fe20000000f00 */
[----:B------:R-:W-:Y:S01]  /*21800*/  IMAD.MOV.U32 R216, RZ, RZ, 0x1c1f ;  /* 0x00001c1fffd87424 */ /* 0x000fe200078e00ff */
[----:B------:R-:W-:-:S02]  /*21810*/  MOV R3, 0x21830 ;  /* 0x0002183000037802 */ /* 0x000fc40000000f00 */
[----:B--23--:R-:W-:Y:S05]  /*21820*/  CALL.REL.NOINC `($__internal_51_$__cuda_sm70_shflsync_idx_p) ;  /* 0x00000fb000007944 */ /* 0x00cfea0003c00000 */
        /* <DEDUP_REMOVED lines=8> */
.L_x_3513:
[----:B------:R-:W-:Y:S01]  /*218b0*/  IMAD.MOV.U32 R215, RZ, RZ, R6 ;  /* 0x000000ffffd77224 */ /* 0x000fe200078e0006 */
[----:B-1----:R-:W-:Y:S01]  /*218c0*/  MOV R2, 0x2 ;  /* 0x0000000200027802 */ /* 0x002fe20000000f00 */
[----:B------:R-:W-:Y:S01]  /*218d0*/  IMAD.MOV.U32 R216, RZ, RZ, 0x1c1f ;  /* 0x00001c1fffd87424 */ /* 0x000fe200078e00ff */
[----:B------:R-:W-:Y:S02]  /*218e0*/  MOV R3, 0x21900 ;  /* 0x0002190000037802 */ /* 0x000fe40000000f00 */
[----:B--23--:R-:W-:Y:S05]  /*218f0*/  CALL.REL.NOINC `($__internal_51_$__cuda_sm70_shflsync_idx_p) ;  /* 0x00000ee000007944 */ /* 0x00cfea0003c00000 */
[----:B------:R-:W-:Y:S01]  /*21900*/  MOV R4, R215 ;  /* 0x000000d700047202 */ /* 0x000fe20000000f00 */
[----:B------:R-:W-:Y:S05]  /*21910*/  BRA `(.L_x_3604) ;  /* 0xffff9a4000007947 */ /* 0x000fea000383ffff */
.L_x_3514:
[----:B------:R-:W-:Y:S01]  /*21920*/  IMAD.MOV.U32 R215, RZ, RZ, R12 ;  /* 0x000000ffffd77224 */ /* 0x000fe200078e000c */
[----:B-1----:R-:W-:Y:S01]  /*21930*/  MOV R2, 0x2 ;  /* 0x0000000200027802 */ /* 0x002fe20000000f00 */
[----:B------:R-:W-:Y:S01]  /*21940*/  IMAD.MOV.U32 R216, RZ, RZ, 0x1c1f ;  /* 0x00001c1fffd87424 */ /* 0x000fe200078e00ff */
[----:B------:R-:W-:Y:S02]  /*21950*/  MOV R3, 0x21970 ;  /* 0x0002197000037802 */ /* 0x000fe40000000f00 */
[----:B--234-:R-:W-:Y:S05]  /*21960*/  CALL.REL.NOINC `($__internal_51_$__cuda_sm70_shflsync_idx_p) ;  /* 0x00000e7000007944 */ /* 0x01cfea0003c00000 */
[----:B------:R-:W-:Y:S01]  /*21970*/  MOV R2, R215 ;  /* 0x000000d700027202 */ /* 0x000fe20000000f00 */
[----:B------:R-:W-:Y:S05]  /*21980*/  BRA `(.L_x_3605) ;  /* 0xffff99f000007947 */ /* 0x000fea000383ffff */
.L_x_3517:
[----:B------:R-:W-:Y:S01]  /*21990*/  IMAD.MOV.U32 R215, RZ, RZ, R6 ;  /* 0x000000ffffd77224 */ /* 0x000fe200078e0006 */
[----:B--2---:R-:W-:Y:S01]  /*219a0*/  MOV R2, 0x3 ;  /* 0x0000000300027802 */ /* 0x004fe20000000f00 */
[----:B------:R-:W-:Y:S01]  /*219b0*/  IMAD.MOV.U32 R216, RZ, RZ, 0x1c1f ;  /* 0x00001c1fffd87424 */ /* 0x000fe200078e00ff */
[----:B------:R-:W-:-:S02]  /*219c0*/  MOV R3, 0x219e0 ;  /* 0x000219e000037802 */ /* 0x000fc40000000f00 */
        /* <DEDUP_REMOVED lines=9> */
.L_x_3519:
[----:B------:R-:W-:Y:S01]  /*21a60*/  IMAD.MOV.U32 R215, RZ, RZ, R5 ;  /* 0x000000ffffd77224 */ /* 0x000fe200078e0005 */
[----:B------:R-:W-:Y:S01]  /*21a70*/  MOV R2, RZ ;  /* 0x000000ff00027202 */ /* 0x000fe20000000f00 */
[----:B------:R-:W-:Y:S01]  /*21a80*/  IMAD.MOV.U32 R216, RZ, RZ, 0x1c1f ;  /* 0x00001c1fffd87424 */ /* 0x000fe200078e00ff */
[----:B------:R-:W-:Y:S02]  /*21a90*/  MOV R3, 0x21ab0 ;  /* 0x00021ab000037802 */ /* 0x000fe40000000f00 */
[----:B------:R-:W-:Y:S05]  /*21aa0*/  CALL.REL.NOINC `($__internal_51_$__cuda_sm70_shflsync_idx_p) ;  /* 0x00000d3000007944 */ /* 0x000fea0003c00000 */
[----:B------:R-:W-:Y:S01]  /*21ab0*/  MOV R4, R215 ;  /* 0x000000d700047202 */ /* 0x000fe20000000f00 */
[----:B------:R-:W-:Y:S05]  /*21ac0*/  BRA `(.L_x_3607) ;  /* 0xffff9db000007947 */ /* 0x000fea000383ffff */
.L_x_3520:
[----:B------:R-:W-:Y:S01]  /*21ad0*/  IMAD.MOV.U32 R215, RZ, RZ, R6 ;  /* 0x000000ffffd77224 */ /* 0x000fe200078e0006 */
[----:B------:R-:W-:Y:S01]  /*21ae0*/  MOV R2, RZ ;  /* 0x000000ff00027202 */ /* 0x000fe20000000f00 */
[----:B------:R-:W-:Y:S01]  /*21af0*/  IMAD.MOV.U32 R216, RZ, RZ, 0x1c1f ;  /* 0x00001c1fffd87424 */ /* 0x000fe200078e00ff */
[----:B------:R-:W-:Y:S02]  /*21b00*/  MOV R3, 0x21b20 ;  /* 0x00021b2000037802 */ /* 0x000fe40000000f00 */
[----:B-12---:R-:W-:Y:S05]  /*21b10*/  CALL.REL.NOINC `($__internal_51_$__cuda_sm70_shflsync_idx_p) ;  /* 0x00000cc000007944 */ /* 0x006fea0003c00000 */
[----:B------:R-:W-:Y:S01]  /*21b20*/  MOV R0, R215 ;  /* 0x000000d700007202 */ /* 0x000fe20000000f00 */
[----:B------:R-:W-:Y:S05]  /*21b30*/  BRA `(.L_x_3608) ;  /* 0xffff9d6000007947 */ /* 0x000fea000383ffff */
.L_x_3523:
        /* <DEDUP_REMOVED lines=13> */
.L_x_3526:
[----:B------:R-:W-:Y:S01]  /*21c10*/  IMAD.MOV.U32 R215, RZ, RZ, R5 ;  /* 0x000000ffffd77224 */ /* 0x000fe200078e0005 */
[----:B----4-:R-:W-:Y:S01]  /*21c20*/  MOV R2, 0x2 ;  /* 0x0000000200027802 */ /* 0x010fe20000000f00 */
[----:B------:R-:W-:Y:S01]  /*21c30*/  IMAD.MOV.U32 R216, RZ, RZ, 0x1c1f ;  /* 0x00001c1fffd87424 */ /* 0x000fe200078e00ff */
[----:B------:R-:W-:Y:S02]  /*21c40*/  MOV R3, 0x21c60 ;  /* 0x00021c6000037802 */ /* 0x000fe40000000f00 */
[----:B-123--:R-:W-:Y:S05]  /*21c50*/  CALL.REL.NOINC `($__internal_51_$__cuda_sm70_shflsync_idx_p) ;  /* 0x00000b8000007944 */ /* 0x00efea0003c00000 */
[----:B------:R-:W-:Y:S01]  /*21c60*/  MOV R4, R215 ;  /* 0x000000d700047202 */ /* 0x000fe20000000f00 */
[----:B------:R-:W-:Y:S05]  /*21c70*/  BRA `(.L_x_3610) ;  /* 0xffffa5d000007947 */ /* 0x000fea000383ffff */
.L_x_3527:
[----:B------:R-:W-:Y:S01]  /*21c80*/  IMAD.MOV.U32 R215, RZ, RZ, R6 ;  /* 0x000000ffffd77224 */ /* 0x000fe200078e0006 */
[----:B----4-:R-:W-:Y:S01]  /*21c90*/  MOV R2, 0x2 ;  /* 0x0000000200027802 */ /* 0x010fe20000000f00 */
[----:B------:R-:W-:Y:S01]  /*21ca0*/  IMAD.MOV.U32 R216, RZ, RZ, 0x1c1f ;  /* 0x00001c1fffd87424 */ /* 0x000fe200078e00ff */
[----:B------:R-:W-:Y:S02]  /*21cb0*/  MOV R3, 0x21cd0 ;  /* 0x00021cd000037802 */ /* 0x000fe40000000f00 */
[----:B-123--:R-:W-:Y:S05]  /*21cc0*/  CALL.REL.NOINC `($__internal_51_$__cuda_sm70_shflsync_idx_p) ;  /* 0x00000b1000007944 */ /* 0x00efea0003c00000 */
[----:B------:R-:W-:Y:S01]  /*21cd0*/  MOV R0, R215 ;  /* 0x000000d700007202 */ /* 0x000fe20000000f00 */
[----:B------:R-:W-:Y:S05]  /*21ce0*/  BRA `(.L_x_3611) ;  /* 0xffffa58000007947 */ /* 0x000fea000383ffff */
.L_x_3530:
        /* <DEDUP_REMOVED lines=13> */
.L_x_3534:
[----:B------:R-:W-:Y:S01]  /*21dc0*/  IMAD.MOV.U32 R215, RZ, RZ, R5 ;  /* 0x000000ffffd77224 */ /* 0x000fe200078e0005 */
[----:B------:R-:W-:Y:S01]  /*21dd0*/  MOV R2, RZ ;  /* 0x000000ff00027202 */ /* 0x000fe20000000f00 */
[----:B------:R-:W-:Y:S01]  /*21de0*/  IMAD.MOV.U32 R216, RZ, RZ, 0x1c1f ;  /* 0x00001c1fffd87424 */ /* 0x000fe200078e00ff */
[----:B------:R-:W-:Y:S02]  /*21df0*/  MOV R3, 0x21e10 ;  /* 0x00021e1000037802 */ /* 0x000fe40000000f00 */
[----:B------:R-:W-:Y:S05]  /*21e00*/  CALL.REL.NOINC `($__internal_51_$__cuda_sm70_shflsync_idx_p) ;  /* 0x000009d000007944 */ /* 0x000fea0003c00000 */
[----:B------:R-:W-:Y:S01]  /*21e10*/  MOV R4, R215 ;  /* 0x000000d700047202 */ /* 0x000fe20000000f00 */
[----:B------:R-:W-:Y:S05]  /*21e20*/  BRA `(.L_x_3613) ;  /* 0xffffb60000007947 */ /* 0x000fea000383ffff */
.L_x_3535:
[----:B------:R-:W-:Y:S01]  /*21e30*/  IMAD.MOV.U32 R215, RZ, RZ, R13 ;  /* 0x000000ffffd77224 */ /* 0x000fe200078e000d */
[----:B------:R-:W-:Y:S01]  /*21e40*/  MOV R2, RZ ;  /* 0x000000ff00027202 */ /* 0x000fe20000000f00 */
[----:B------:R-:W-:Y:S01]  /*21e50*/  IMAD.MOV.U32 R216, RZ, RZ, 0x1c1f ;  /* 0x00001c1fffd87424 */ /* 0x000fe200078e00ff */
[----:B------:R-:W-:Y:S02]  /*21e60*/  MOV R3, 0x21e80 ;  /* 0x00021e8000037802 */ /* 0x000fe40000000f00 */
[----:B-12---:R-:W-:Y:S05]  /*21e70*/  CALL.REL.NOINC `($__internal_51_$__cuda_sm70_shflsync_idx_p) ;  /* 0x0000096000007944 */ /* 0x006fea0003c00000 */
[----:B------:R-:W-:Y:S01]  /*21e80*/  MOV R0, R215 ;  /* 0x000000d700007202 */ /* 0x000fe20000000f00 */
[----:B------:R-:W-:Y:S05]  /*21e90*/  BRA `(.L_x_3614) ;  /* 0xffffb5b000007947 */ /* 0x000fea000383ffff */
.L_x_3538:
        /* <DEDUP_REMOVED lines=13> */
.L_x_3541:
[----:B------:R-:W-:Y:S01]  /*21f70*/  IMAD.MOV.U32 R215, RZ, RZ, R5 ;  /* 0x000000ffffd77224 */ /* 0x000fe200078e0005 */
[----:B-1----:R-:W-:Y:S01]  /*21f80*/  MOV R2, 0x2 ;  /* 0x0000000200027802 */ /* 0x002fe20000000f00 */
[----:B------:R-:W-:Y:S01]  /*21f90*/  IMAD.MOV.U32 R216, RZ, RZ, 0x1c1f ;  /* 0x00001c1fffd87424 */ /* 0x000fe200078e00ff */
[----:B------:R-:W-:Y:S02]  /*21fa0*/  MOV R3, 0x21fc0 ;  /* 0x00021fc000037802 */ /* 0x000fe40000000f00 */
[----:B--234-:R-:W-:Y:S05]  /*21fb0*/  CALL.REL.NOINC `($__internal_51_$__cuda_sm70_shflsync_idx_p) ;  /* 0x0000082000007944 */ /* 0x01cfea0003c00000 */
[----:B------:R-:W-:Y:S01]  /*21fc0*/  MOV R4, R215 ;  /* 0x000000d700047202 */ /* 0x000fe20000000f00 */
[----:B------:R-:W-:Y:S05]  /*21fd0*/  BRA `(.L_x_3616) ;  /* 0xffffb78000007947 */ /* 0x000fea000383ffff */
.L_x_3542:
[----:B------:R-:W-:Y:S01]  /*21fe0*/  IMAD.MOV.U32 R215, RZ, RZ, R13 ;  /* 0x000000ffffd77224 */ /* 0x000fe200078e000d */
[----:B------:R-:W-:Y:S01]  /*21ff0*/  MOV R2, 0x2 ;  /* 0x0000000200027802 */ /* 0x000fe20000000f00 */
[----:B------:R-:W-:Y:S01]  /*22000*/  IMAD.MOV.U32 R216, RZ, RZ, 0x1c1f ;  /* 0x00001c1fffd87424 */ /* 0x000fe200078e00ff */
[----:B------:R-:W-:Y:S02]  /*22010*/  MOV R3, 0x22030 ;  /* 0x0002203000037802 */ /* 0x000fe40000000f00 */
[----:B-1234-:R-:W-:Y:S05]  /*22020*/  CALL.REL.NOINC `($__internal_51_$__cuda_sm70_shflsync_idx_p) ;  /* 0x000007b000007944 */ /* 0x01efea0003c00000 */
[----:B------:R-:W-:Y:S01]  /*22030*/  MOV R0, R215 ;  /* 0x000000d700007202 */ /* 0x000fe20000000f00 */
[----:B------:R-:W-:Y:S05]  /*22040*/  BRA `(.L_x_3617) ;  /* 0xffffb73000007947 */ /* 0x000fea000383ffff */
.L_x_3545:
[----:B------:R-:W-:Y:S01]  /*22050*/  IMAD.MOV.U32 R215, RZ, RZ, R5 ;  /* 0x000000ffffd77224 */ /* 0x000fe200078e0005 */
[----:B-1----:R-:W-:Y:S01]  /*22060*/  MOV R2, 0x3 ;  /* 0x0000000300027802 */ /* 0x002fe20000000f00 */
[----:B------:R-:W-:Y:S01]  /*22070*/  IMAD.MOV.U32 R216, RZ, RZ, 0x1c1f ;  /* 0x00001c1fffd87424 */ /* 0x000fe200078e00ff */
[----:B------:R-:W-:-:S02]  /*22080*/  MOV R3, 0x220a0 ;  /* 0x000220a000037802 */ /* 0x000fc40000000f00 */
[----:B--234-:R-:W-:Y:S05]  /*22090*/  CALL.REL.NOINC `($__internal_51_$__cuda_sm70_shflsync_idx_p) ;  /* 0x0000074000007944 */ /* 0x01cfea0003c00000 */
        /* <DEDUP_REMOVED lines=8> */
.L_x_3547:
[----:B------:R-:W-:Y:S01]  /*22120*/  IMAD.MOV.U32 R215, RZ, RZ, R76 ;  /* 0x000000ffffd77224 */ /* 0x000fe200078e004c */
[----:B------:R-:W-:Y:S01]  /*22130*/  MOV R2, RZ ;  /* 0x000000ff00027202 */ /* 0x000fe20000000f00 */
[----:B------:R-:W-:Y:S01]  /*22140*/  IMAD.MOV.U32 R216, RZ, RZ, 0x1f ;  /* 0x0000001fffd87424 */ /* 0x000fe200078e00ff */
[----:B------:R-:W-:Y:S02]  /*22150*/  MOV R3, 0x22170 ;  /* 0x0002217000037802 */ /* 0x000fe40000000f00 */
[----:B------:R-:W-:Y:S05]  /*22160*/  CALL.REL.NOINC `($__internal_51_$__cuda_sm70_shflsync_idx_p) ;  /* 0x0000067000007944 */ /* 0x000fea0003c00000 */
[----:B------:R-:W-:Y:S01]  /*22170*/  MOV R10, R215 ;  /* 0x000000d7000a7202 */ /* 0x000fe20000000f00 */
[----:B------:R-:W-:Y:S05]  /*22180*/  BRA `(.L_x_3619) ;  /* 0xffffb9c000007947 */ /* 0x000fea000383ffff */
.L_x_3548:
[----:B------:R-:W-:Y:S01]  /*22190*/  IMAD.MOV.U32 R215, RZ, RZ, R76 ;  /* 0x000000ffffd77224 */ /* 0x000fe200078e004c */
[----:B------:R-:W-:Y:S01]  /*221a0*/  MOV R2, 0x1 ;  /* 0x0000000100027802 */ /* 0x000fe20000000f00 */
[----:B------:R-:W-:Y:S01]  /*221b0*/  IMAD.MOV.U32 R216, RZ, RZ, 0x1f ;  /* 0x0000001fffd87424 */ /* 0x000fe200078e00ff */
[----:B------:R-:W-:Y:S02]  /*221c0*/  MOV R3, 0x221e0 ;  /* 0x000221e000037802 */ /* 0x000fe40000000f00 */
[----:B-12---:R-:W-:Y:S05]  /*221d0*/  CALL.REL.NOINC `($__internal_51_$__cuda_sm70_shflsync_idx_p) ;  /* 0x0000060000007944 */ /* 0x006fea0003c00000 */
[----:B------:R-:W-:Y:S01]  /*221e0*/  MOV R9, R215 ;  /* 0x000000d700097202 */ /* 0x000fe20000000f00 */
[----:B------:R-:W-:Y:S05]  /*221f0*/  BRA `(.L_x_3620) ;  /* 0xffffb97000007947 */ /* 0x000fea000383ffff */
.L_x_3549:
[----:B------:R-:W-:Y:S02]  /*22200*/  MOV R3, 0x1 ;  /* 0x0000000100037802 */ /* 0x000fe40000000f00 */
[----:B------:R-:W-:-:S02]  /*22210*/  MOV R2, 0x22230 ;  /* 0x0002223000027802 */ /* 0x000fc40000000f00 */
[----:B-1234-:R-:W-:Y:S05]  /*22220*/  CALL.REL.NOINC `($__internal_52_$__cuda_sm70_shflsync_up_p) ;  /* 0x0000061000007944 */ /* 0x01efea0003c00000 */
[----:B------:R-:W-:Y:S05]  /*22230*/  BRA `(.L_x_3621) ;  /* 0xffffba6000007947 */ /* 0x000fea000383ffff */
.L_x_3550:
[----:B------:R-:W-:Y:S02]  /*22240*/  MOV R3, 0x2 ;  /* 0x0000000200037802 */ /* 0x000fe40000000f00 */
[----:B------:R-:W-:-:S02]  /*22250*/  MOV R2, 0x22270 ;  /* 0x0002227000027802 */ /* 0x000fc40000000f00 */
[----:B--2-4-:R-:W-:Y:S05]  /*22260*/  CALL.REL.NOINC `($__internal_52_$__cuda_sm70_shflsync_up_p) ;  /* 0x000005d000007944 */ /* 0x014fea0003c00000 */
        /* <DEDUP_REMOVED lines=24> */
.L_x_3554:
[----:B------:R-:W-:Y:S02]  /*223f0*/  MOV R3, 0x1 ;  /* 0x0000000100037802 */ /* 0x000fe40000000f00 */
[----:B------:R-:W-:Y:S02]  /*22400*/  MOV R2, 0x22420 ;  /* 0x0002242000027802 */ /* 0x000fe40000000f00 */
[----:B------:R-:W-:Y:S05]  /*22410*/  CALL.REL.NOINC `($__internal_52_$__cuda_sm70_shflsync_up_p) ;  /* 0x0000042000007944 */ /* 0x000fea0003c00000 */
[----:B------:R-:W-:Y:S01]  /*22420*/  MOV R2, R4 ;  /* 0x0000000400027202 */ /* 0x000fe20000000f00 */
[----:B------:R-:W-:Y:S05]  /*22430*/  BRA `(.L_x_3623) ;  /* 0xffffbad000007947 */ /* 0x000fea000383ffff */
.L_x_3555:
        /* <DEDUP_REMOVED lines=27> */
.L_x_3557:
[----:B------:R-:W-:Y:S02]  /*225f0*/  SEL R0, RZ, 0x1, P0 ;  /* 0x00000001ff007807 */ /* 0x000fe40000000000 */
[----:B------:R-:W-:Y:S02]  /*22600*/  MOV R2, 0x22620 ;  /* 0x0002262000027802 */ /* 0x000fe40000000f00 */
[----:B-1----:R-:W-:Y:S05]  /*22610*/  CALL.REL.NOINC `($__internal_53_$__cuda_sm70_votesync_ballot) ;  /* 0x0000028000007944 */ /* 0x002fea0003c00000 */
[----:B------:R-:W-:Y:S01]  /*22620*/  MOV R11, R0 ;  /* 0x00000000000b7202 */ /* 0x000fe20000000f00 */
[----:B------:R-:W-:Y:S05]  /*22630*/  BRA `(.L_x_3625) ;  /* 0xffffba6000007947 */ /* 0x000fea000383ffff */
.L_x_3558:
[----:B------:R-:W-:Y:S01]  /*22640*/  IMAD.MOV.U32 R215, RZ, RZ, R6 ;  /* 0x000000ffffd77224 */ /* 0x000fe200078e0006 */
[----:B------:R-:W-:Y:S01]  /*22650*/  MOV R2, R5 ;  /* 0x0000000500027202 */ /* 0x000fe20000000f00 */
[----:B------:R-:W-:Y:S01]  /*22660*/  IMAD.MOV.U32 R216, RZ, RZ, 0x1f ;  /* 0x0000001fffd87424 */ /* 0x000fe200078e00ff */
[----:B------:R-:W-:Y:S02]  /*22670*/  MOV R3, 0x22690 ;  /* 0x0002269000037802 */ /* 0x000fe40000000f00 */
[----:B-12---:R-:W-:Y:S05]  /*22680*/  CALL.REL.NOINC `($__internal_51_$__cuda_sm70_shflsync_idx_p) ;  /* 0x0000015000007944 */ /* 0x006fea0003c00000 */
[----:B------:R-:W-:Y:S01]  /*22690*/  IMAD.MOV.U32 R6, RZ, RZ, R215 ;  /* 0x000000ffff067224 */ /* 0x000fe200078e00d7 */
[----:B------:R-:W-:Y:S01]  /*226a0*/  MOV R2, R5 ;  /* 0x0000000500027202 */ /* 0x000fe20000000f00 */
[----:B------:R-:W-:Y:S01]  /*226b0*/  IMAD.MOV.U32 R215, RZ, RZ, R8 ;  /* 0x000000ffffd77224 */ /* 0x000fe200078e0008 */
[----:B------:R-:W-:-:S02]  /*226c0*/  MOV R216, 0x1f ;  /* 0x0000001f00d87802 */ /* 0x000fc40000000f00 */
[----:B------:R-:W-:Y:S02]  /*226d0*/  MOV R3, 0x226f0 ;  /* 0x000226f000037802 */ /* 0x000fe40000000f00 */
[----:B------:R-:W-:Y:S05]  /*226e0*/  CALL.REL.NOINC `($__internal_51_$__cuda_sm70_shflsync_idx_p) ;  /* 0x000000f000007944 */ /* 0x000fea0003c00000 */
[----:B------:R-:W-:Y:S01]  /*226f0*/  MOV R0, R215 ;  /* 0x000000d700007202 */ /* 0x000fe20000000f00 */
[----:B------:R-:W-:Y:S05]  /*22700*/  BRA `(.L_x_3626) ;  /* 0xffffba0000007947 */ /* 0x000fea000383ffff */
.L_x_3561:
[----:B------:R-:W-:Y:S01]  /*22710*/  IMAD.MOV.U32 R215, RZ, RZ, R4 ;  /* 0x000000ffffd77224 */ /* 0x000fe200078e0004 */
[----:B------:R-:W-:Y:S01]  /*22720*/  MOV R2, R5 ;  /* 0x0000000500027202 */ /* 0x000fe20000000f00 */
[----:B------:R-:W-:Y:S01]  /*22730*/  IMAD.MOV.U32 R216, RZ, RZ, 0x1f ;  /* 0x0000001fffd87424 */ /* 0x000fe200078e00ff */
[----:B------:R-:W-:Y:S02]  /*22740*/  MOV R3, 0x22760 ;  /* 0x0002276000037802 */ /* 0x000fe40000000f00 */
[----:B-12-4-:R-:W-:Y:S05]  /*22750*/  CALL.REL.NOINC `($__internal_51_$__cuda_sm70_shflsync_idx_p) ;  /* 0x0000008000007944 */ /* 0x016fea0003c00000 */
[----:B------:R-:W-:Y:S01]  /*22760*/  MOV R12, R215 ;  /* 0x000000d7000c7202 */ /* 0x000fe20000000f00 */
[----:B------:R-:W-:Y:S05]  /*22770*/  BRA `(.L_x_3560) ;  /* 0xffffb9f000007947 */ /* 0x000fea000383ffff */
        .weak           $__internal_50_$__cuda_sm70_shflsync_bfly_p
        .type           $__internal_50_$__cuda_sm70_shflsync_bfly_p,@function
        .size           $__internal_50_$__cuda_sm70_shflsync_bfly_p,($__internal_51_$__cuda_sm70_shflsync_idx_p - $__internal_50_$__cuda_sm70_shflsync_bfly_p)
$__internal_50_$__cuda_sm70_shflsync_bfly_p:
[----:B------:R-:W-:Y:S02]  /*22780*/  MOV R188, 0xffffffff ;  /* 0xffffffff00bc7802 */ /* 0x000fe40000000f00 */
[----:B------:R-:W-:Y:S02]  /*22790*/  MOV R3, 0x1f ;  /* 0x0000001f00037802 */ /* 0x000fe40000000f00 */
[----:B------:R-:W-:Y:S04]  /*227a0*/  WARPSYNC R188 ;  /* 0x000000bc00007348 */ /* 0x000fe80003800000 */
[----:B------:R1:W2:Y:S02]  /*227b0*/  SHFL.BFLY PT, R0, R4, R0, R3 ;  /* 0x0c00000004007389 */ /* 0x0002a400000e0003 */
[----:B-1----:R-:W-:-:S04]  /*227c0*/  MOV R3, 0x0 ;  /* 0x0000000000037802 */ /* 0x002fc80000000f00 */
[----:B--2---:R-:W-:Y:S05]  /*227d0*/  RET.REL.NODEC R2 `(_ZN7cutlass13device_kernelIN5flash19enable_sm80_to_sm89INS1_16FlashAttnFwdSm80INS1_25CollectiveMainloopFwdSm80ILi4ELi1ELb0EN4cute5tupleIJNS5_1CILi128EEENS7_ILi48EEENS7_ILi96EEEEEELi96ENS_10bfloat16_tEfNS_4arch4Sm80ELb1ELb0ELb0ELb1ELb1ELb1ELb1ELb1EEENS1_21CollectiveEpilogueFwdINS6_IJS8_SA_S9_EEENS6_IJNS7_ILi1EEESI_SI_EEESC_SE_Li128ELb1ELb1ELb1ELb0EEENS1_36VarlenDynamicPersistentTileSchedulerILi128ELi48ELi128ELi128ELb1ELb1ELb0ELb1ELb1ELb1EEEEEEEEEvNT_6ParamsE) ;  /* 0xfffdd82002007950 */ /* 0x004fea0003c3ffff */
        .weak           $__internal_51_$__cuda_sm70_shflsync_idx_p
        .type           $__internal_51_$__cuda_sm70_shflsync_idx_p,@function
        .size           $__internal_51_$__cuda_sm70_shflsync_idx_p,($__internal_52_$__cuda_sm70_shflsync_up_p - $__internal_51_$__cuda_sm70_shflsync_idx_p)
$__internal_51_$__cuda_sm70_shflsync_idx_p:
[----:B------:R-:W-:-:S04]  /*227e0*/  MOV R217, 0xffffffff ;  /* 0xffffffff00d97802 */ /* 0x000fc80000000f00 */
[----:B------:R-:W-:Y:S04]  /*227f0*/  WARPSYNC R217 ;  /* 0x000000d900007348 */ /* 0x000fe80003800000 */
[----:B------:R1:W2:Y:S02]  /*22800*/  SHFL.IDX PT, R215, R215, R2, R216 ;  /* 0x00000002d7d77389 */ /* 0x0002a400000e00d8 */
[----:B-1----:R-:W-:Y:S02]  /*22810*/  MOV R2, R3 ;  /* 0x0000000300027202 */ /* 0x002fe40000000f00 */
[----:B------:R-:W-:-:S04]  /*22820*/  MOV R3, 0x0 ;  /* 0x0000000000037802 */ /* 0x000fc80000000f00 */
[----:B--2---:R-:W-:Y:S05]  /*22830*/  RET.REL.NODEC R2 `(_ZN7cutlass13device_kernelIN5flash19enable_sm80_to_sm89INS1_16FlashAttnFwdSm80INS1_25CollectiveMainloopFwdSm80ILi4ELi1ELb0EN4cute5tupleIJNS5_1CILi128EEENS7_ILi48EEENS7_ILi96EEEEEELi96ENS_10bfloat16_tEfNS_4arch4Sm80ELb1ELb0ELb0ELb1ELb1ELb1ELb1ELb1EEENS1_21CollectiveEpilogueFwdINS6_IJS8_SA_S9_EEENS6_IJNS7_ILi1EEESI_SI_EEESC_SE_Li128ELb1ELb1ELb1ELb0EEENS1_36VarlenDynamicPersistentTileSchedulerILi128ELi48ELi128ELi128ELb1ELb1ELb0ELb1ELb1ELb1EEEEEEEEEvNT_6ParamsE) ;  /* 0xfffdd7c002007950 */ /* 0x004fea0003c3ffff */
        .weak           $__internal_52_$__cuda_sm70_shflsync_up_p
        .type           $__internal_52_$__cuda_sm70_shflsync_up_p,@function
        .size           $__internal_52_$__cuda_sm70_shflsync_up_p,($__internal_53_$__cuda_sm70_votesync_ballot - $__internal_52_$__cuda_sm70_shflsync_up_p)
$__internal_52_$__cuda_sm70_shflsync_up_p:
[----:B------:R-:W-:Y:S02]  /*22840*/  MOV R4, RZ ;  /* 0x000000ff00047202 */ /* 0x000fe40000000f00 */
[----:B------:R-:W-:-:S04]  /*22850*/  MOV R11, 0xffffffff ;  /* 0xffffffff000b7802 */ /* 0x000fc80000000f00 */
[----:B------:R-:W-:Y:S04]  /*22860*/  WARPSYNC R11 ;  /* 0x0000000b00007348 */ /* 0x000fe80003800000 */
[----:B------:R1:W2:Y:S02]  /*22870*/  SHFL.UP PT, R4, R0, R3, R4 ;  /* 0x0400000300047389 */ /* 0x0002a400000e0004 */
[----:B-1----:R-:W-:-:S04]  /*22880*/  MOV R3, 0x0 ;  /* 0x0000000000037802 */ /* 0x002fc80000000f00 */
[----:B--2---:R-:W-:Y:S05]  /*22890*/  RET.REL.NODEC R2 `(_ZN7cutlass13device_kernelIN5flash19enable_sm80_to_sm89INS1_16FlashAttnFwdSm80INS1_25CollectiveMainloopFwdSm80ILi4ELi1ELb0EN4cute5tupleIJNS5_1CILi128EEENS7_ILi48EEENS7_ILi96EEEEEELi96ENS_10bfloat16_tEfNS_4arch4Sm80ELb1ELb0ELb0ELb1ELb1ELb1ELb1ELb1EEENS1_21CollectiveEpilogueFwdINS6_IJS8_SA_S9_EEENS6_IJNS7_ILi1EEESI_SI_EEESC_SE_Li128ELb1ELb1ELb1ELb0EEENS1_36VarlenDynamicPersistentTileSchedulerILi128ELi48ELi128ELi128ELb1ELb1ELb0ELb1ELb1ELb1EEEEEEEEEvNT_6ParamsE) ;  /* 0xfffdd76002007950 */ /* 0x004fea0003c3ffff */
        .weak           $__internal_53_$__cuda_sm70_votesync_ballot
        .type           $__internal_53_$__cuda_sm70_votesync_ballot,@function
        .size           $__internal_53_$__cuda_sm70_votesync_ballot,(.L_x_3695 - $__internal_53_$__cuda_sm70_votesync_ballot)
$__internal_53_$__cuda_sm70_votesync_ballot:
[----:B------:R-:W-:Y:S01]  /*228a0*/  ISETP.NE.U32.AND P0, PT, R0, 0x1, PT ;  /* 0x000000010000780c */ /* 0x000fe20003f05070 */
[----:B------:R-:W-:-:S04]  /*228b0*/  IMAD.MOV.U32 R3, RZ, RZ, -0x1 ;  /* 0xffffffffff037424 */ /* 0x000fc800078e00ff */
[----:B------:R-:W-:Y:S08]  /*228c0*/  WARPSYNC R3 ;  /* 0x0000000300007348 */ /* 0x000ff00003800000 */
[----:B------:R-:W-:-:S04]  /*228d0*/  VOTE.ANY R0, PT, !P0 ;  /* 0x0000000000007806 */ /* 0x000fc800040e0100 */
[----:B------:R-:W-:Y:S01]  /*228e0*/  LOP3.LUT R0, R0, R3, RZ, 0xc0, !PT ;  /* 0x0000000300007212 */ /* 0x000fe200078ec0ff */
[----:B------:R-:W-:-:S04]  /*228f0*/  IMAD.MOV.U32 R3, RZ, RZ, 0x0 ;  /* 0x00000000ff037424 */ /* 0x000fc800078e00ff */
[----:B------:R-:W-:Y:S05]  /*22900*/  RET.REL.NODEC R2 `(_ZN7cutlass13device_kernelIN5flash19enable_sm80_to_sm89INS1_16FlashAttnFwdSm80INS1_25CollectiveMainloopFwdSm80ILi4ELi1ELb0EN4cute5tupleIJNS5_1CILi128EEENS7_ILi48EEENS7_ILi96EEEEEELi96ENS_10bfloat16_tEfNS_4arch4Sm80ELb1ELb0ELb0ELb1ELb1ELb1ELb1ELb1EEENS1_21CollectiveEpilogueFwdINS6_IJS8_SA_S9_EEENS6_IJNS7_ILi1EEESI_SI_EEESC_SE_Li128ELb1ELb1ELb1ELb0EEENS1_36VarlenDynamicPersistentTileSchedulerILi128ELi48ELi128ELi128ELb1ELb1ELb0ELb1ELb1ELb1EEEEEEEEEvNT_6ParamsE) ;  /* 0xfffdd6f002007950 */ /* 0x000fea0003c3ffff */
.L_x_3627:
        /* <DEDUP_REMOVED lines=15> */
.L_x_3695:


//--------------------- .nv.shared._ZN7cutlass13device_kernelIN5flash19enable_sm80_to_sm89INS1_16FlashAttnFwdSm80INS1_25CollectiveMainloopFwdSm80ILi4ELi1ELb0EN4cute5tupleIJNS5_1CILi128EEENS7_ILi64EEENS7_ILi96EEEEEELi96ENS_10bfloat16_tEfNS_4arch4Sm80ELb0ELb0ELb1ELb0ELb1ELb0ELb1ELb1EEENS1_21CollectiveEpilogueFwdINS6_IJS8_SA_S9_EEENS6_IJNS7_ILi1EEESI_SI_EEESC_SE_Li128ELb0ELb1ELb1ELb0EEENS1_19SingleTileSchedulerILb0ELb1ELb1ELi128EEEEEEEEEvNT_6ParamsE --------------------------
	.section	.nv.shared._ZN7cutlass13device_kernelIN5flash19enable_sm80_to_sm89INS1_16FlashAttnFwdSm80INS1_25CollectiveMainloopFwdSm80ILi4ELi1ELb0EN4cute5tupleIJNS5_1CILi128EEENS7_ILi64EEENS7_ILi96EEEEEELi96ENS_10bfloat16_tEfNS_4arch4Sm80ELb0ELb0ELb1ELb0ELb1ELb0ELb1ELb1EEENS1_21CollectiveEpilogueFwdINS6_IJS8_SA_S9_EEENS6_IJNS7_ILi1EEESI_SI_EEESC_SE_Li128ELb0ELb1ELb1ELb0EEENS1_19SingleTileSchedulerILb0ELb1ELb1ELi128EEEEEEEEEvNT_6ParamsE,"aw",@nobits
	.sectionflags	@""
	.align	16


//--------------------- .nv.global                --------------------------
	.section	.nv.global,"aw",@nobits
.nv.global:
	.type		_ZN88_INTERNAL_261a9f89_52_flash_fwd_hdim96_bf16_paged_split_softcapall_sm80_cu_21e1f8cb_35024cute1_E,@object
	.size		_ZN88_INTERNAL_261a9f89_52_flash_fwd_hdim96_bf16_paged_split_softcapall_sm80_cu_21e1f8cb_35024cute1_E,(_ZN88_INTERNAL_261a9f89_52_flash_fwd_hdim96_bf16_paged_split_softcapall_sm80_cu_21e1f8cb_35024cuda3std3__45__cpo6cbeginE - _ZN88_INTERNAL_261a9f89_52_flash_fwd_hdim96_bf16_paged_split_softcapall_sm80_cu_21e1f8cb_35024cute1_E)
_ZN88_INTERNAL_261a9f89_52_flash_fwd_hdim96_bf16_paged_split_softcapall_sm80_cu_21e1f8cb_35024cute1_E:
	.zero		1
	.type		_ZN88_INTERNAL_261a9f89_52_flash_fwd_hdim96_bf16_paged_split_softcapall_sm80_cu_21e1f8cb_35024cuda3std3__45__cpo6cbeginE,@object
	.size		_ZN88_INTERNAL_261a9f89_52_flash_fwd_hdim96_bf16_paged_split_softcapall_sm80_cu_21e1f8cb_35024cuda3std3__45__cpo6cbeginE,(_ZN88_INTERNAL_261a9f89_52_flash_fwd_hdim96_bf16_paged_split_softcapall_sm80_cu_21e1f8cb_35024cuda3std3__48in_placeE - _ZN88_INTERNAL_261a9f89_52_flash_fwd_hdim96_bf16_paged_split_softcapall_sm80_cu_21e1f8cb_35024cuda3std3__45__cpo6cbeginE)
_ZN88_INTERNAL_261a9f89_52_flash_fwd_hdim96_bf16_paged_split_softcapall_sm80_cu_21e1f8cb_35024cuda3std3__45__cpo6cbeginE:
	.zero		1
	.type		_ZN88_INTERNAL_261a9f89_52_flash_fwd_hdim96_bf16_paged_split_softcapall_sm80_cu_21e1f8cb_35024cuda3std3__48in_placeE,@object
	.size		_ZN88_INTERNAL_261a9f89_52_flash_fwd_hdim96_bf16_paged_split_softcapall_sm80_cu_21e1f8cb_35024cuda3std3__48in_placeE,(_ZN88_INTERNAL_261a9f89_52_flash_fwd_hdim96_bf16_paged_split_softcapall_sm80_cu_21e1f8cb_35024cuda3std6ranges3__45__cpo9iter_moveE - _ZN88_INTERNAL_261a9f89_52_flash_fwd_hdim96_bf16_paged_split_softcapall_sm80_cu_21e1f8cb_35024cuda3std3__48in_placeE)
_ZN88_INTERNAL_261a9f89_52_flash_fwd_hdim96_bf16_paged_split_softcapall_sm80_cu_21e1f8cb_35024cuda3std3__48in_placeE:
	.zero		1
	.type		_ZN88_INTERNAL_261a9f89_52_flash_fwd_hdim96_bf16_paged_split_softcapall_sm80_cu_21e1f8cb_35024cuda3std6ranges3__45__cpo9iter_moveE,@object
	.size		_ZN88_INTERNAL_261a9f89_52_flash_fwd_hdim96_bf16_paged_split_softcapall_sm80_cu_21e1f8cb_35024cuda3std6ranges3__45__cpo9iter_moveE,(_ZN88_INTERNAL_261a9f89_52_flash_fwd_hdim96_bf16_paged_split_softcapall_sm80_cu_21e1f8cb_35024cuda3std3__45__cpo5beginE - _ZN88_INTERNAL_261a9f89_52_flash_fwd_hdim96_bf16_paged_split_softcapall_sm80_cu_21e1f8cb_35024cuda3std6ranges3__45__cpo9iter_moveE)
_ZN88_INTERNAL_261a9f89_52_flash_fwd_hdim96_bf16_paged_split_softcapall_sm80_cu_21e1f8cb_35024cuda3std6ranges3__45__cpo9iter_moveE:
	.zero		1
	.type		_ZN88_INTERNAL_261a9f89_52_flash_fwd_hdim96_bf16_paged_split_softcapall_sm80_cu_21e1f8cb_35024cuda3std3__45__cpo5beginE,@object
	.size		_ZN88_INTERNAL_261a9f89_52_flash_fwd_hdim96_bf16_paged_split_softcapall_sm80_cu_21e1f8cb_35024cuda3std3__45__cpo5beginE,(_ZN88_INTERNAL_261a9f89_52_flash_fwd_hdim96_bf16_paged_split_softcapall_sm80_cu_21e1f8cb_35024cuda3std3__490_GLOBAL__N__261a9f89_52_flash_fwd_hdim96_bf16_paged_split_softcapall_sm80_cu_21e1f8cb_35026ignoreE - _ZN88_INTERNAL_261a9f89_52_flash_fwd_hdim96_bf16_paged_split_softcapall_sm80_cu_21e1f8cb_35024cuda3std3__45__cpo5beginE)
_ZN88_INTERNAL_261a9f89_52_flash_fwd_hdim96_bf16_paged_split_softcapall_sm80_cu_21e1f8cb_35024cuda3std3__45__cpo5beginE:
	.zero		1
	.type		_ZN88_INTERNAL_261a9f89_52_flash_fwd_hdim96_bf16_paged_split_softcapall_sm80_cu_21e1f8cb_35024cuda3std3__490_GLOBAL__N__261a9f89_52_flash_fwd_hdim96_bf16_paged_split_softcapall_sm80_cu_21e1f8cb_35026ignoreE,@object
	.size		_ZN88_INTERNAL_261a9f89_52_flash_fwd_hdim96_bf16_paged_split_softcapall_sm80_cu_21e1f8cb_35024cuda3std3__490_GLOBAL__N__261a9f89_52_flash_fwd_hdim96_bf16_paged_split_softcapall_sm80_cu_21e1f8cb_35026ignoreE,(_ZN88_INTERNAL_261a9f89_52_flash_fwd_hdim96_bf16_paged_split_softcapall_sm80_cu_21e1f8cb_35024cute7productE - _ZN88_INTERNAL_261a9f89_52_flash_fwd_hdim96_bf16_paged_split_softcapall_sm80_cu_21e1f8cb_35024cuda3std3__490_GLOBAL__N__261a9f89_52_flash_fwd_hdim96_bf16_paged_split_softcapall_sm80_cu_21e1f8cb_35026ignoreE)
_ZN88_INTERNAL_261a9f89_52_flash_fwd_hdim96_bf16_paged_split_softcapall_sm80_cu_21e1f8cb_35024cuda3std3__490_GLOBAL__N__261a9f89_52_flash_fwd_hdim96_bf16_paged_split_softcapall_sm80_cu_21e1f8cb_35026ignoreE:
	.zero		1
	.type		_ZN88_INTERNAL_261a9f89_52_flash_fwd_hdim96_bf16_paged_split_softcapall_sm80_cu_21e1f8cb_35024cute7productE,@object
	.size		_ZN88_INTERNAL_261a9f89_52_flash_fwd_hdim96_bf16_paged_split_softcapall_sm80_cu_21e1f8cb_35024cute7productE,(_ZN88_INTERNAL_261a9f89_52_flash_fwd_hdim96_bf16_paged_split_softcapall_sm80_cu_21e1f8cb_35024cuda3std3__45__cpo3endE - _ZN88_INTERNAL_261a9f89_52_flash_fwd_hdim96_bf16_paged_split_softcapall_sm80_cu_21e1f8cb_35024cute7productE)
_ZN88_INTERNAL_261a9f89_52_flash_fwd_hdim96_bf16_paged_split_softcapall_sm80_cu_21e1f8cb_35024cute7productE:
	.zero		1
	.type		_ZN88_INTERNAL_261a9f89_52_flash_fwd_hdim96_bf16_paged_split_softcapall_sm80_cu_21e1f8cb_35024cuda3std3__45__cpo3endE,@object
	.size		_ZN88_INTERNAL_261a9f89_52_flash_fwd_hdim96_bf16_paged_split_softcapall_sm80_cu_21e1f8cb_35024cuda3std3__45__cpo3endE,(_ZN88_INTERNAL_261a9f89_52_flash_fwd_hdim96_bf16_paged_split_softcapall_sm80_cu_21e1f8cb_35024cuda3std3__419piecewise_constructE - _ZN88_INTERNAL_261a9f89_52_flash_fwd_hdim96_bf16_paged_split_softcapall_sm80_cu_21e1f8cb_35024cuda3std3__45__cpo3endE)
_ZN88_INTERNAL_261a9f89_52_flash_fwd_hdim96_bf16_paged_split_softcapall_sm80_cu_21e1f8cb_35024cuda3std3__45__cpo3endE:
	.zero		1
	.type		_ZN88_INTERNAL_261a9f89_52_flash_fwd_hdim96_bf16_paged_split_softcapall_sm80_cu_21e1f8cb_35024cuda3std3__419piecewise_constructE,@object
	.size		_ZN88_INTERNAL_261a9f89_52_flash_fwd_hdim96_bf16_paged_split_softcapall_sm80_cu_21e1f8cb_35024cuda3std3__419piecewise_constructE,(_ZN88_INTERNAL_261a9f89_52_flash_fwd_hdim96_bf16_paged_split_softcapall_sm80_cu_21e1f8cb_35024cuda3std3__45__cpo4cendE - _ZN88_INTERNAL_261a9f89_52_flash_fwd_hdim96_bf16_paged_split_softcapall_sm80_cu_21e1f8cb_35024cuda3std3__419piecewise_constructE)
_ZN88_INTERNAL_261a9f89_52_flash_fwd_hdim96_bf16_paged_split_softcapall_sm80_cu_21e1f8cb_35024cuda3std3__419piecewise_constructE:
	.zero		1
	.type		_ZN88_INTERNAL_261a9f89_52_flash_fwd_hdim96_bf16_paged_split_softcapall_sm80_cu_21e1f8cb_35024cuda3std3__45__cpo4cendE,@object
	.size		_ZN88_INTERNAL_261a9f89_52_flash_fwd_hdim96_bf16_paged_split_softcapall_sm80_cu_21e1f8cb_35024cuda3std3__45__cpo4cendE,(_ZN88_INTERNAL_261a9f89_52_flash_fwd_hdim96_bf16_paged_split_softcapall_sm80_cu_21e1f8cb_35024cuda3std6ranges3__45__cpo4swapE - _ZN88_INTERNAL_261a9f89_52_flash_fwd_hdim96_bf16_paged_split_softcapall_sm80_cu_21e1f8cb_35024cuda3std3__45__cpo4cendE)
_ZN88_INTERNAL_261a9f89_52_flash_fwd_hdim96_bf16_paged_split_softcapall_sm80_cu_21e1f8cb_35024cuda3std3__45__cpo4cendE:
	.zero		1
	.type		_ZN88_INTERNAL_261a9f89_52_flash_fwd_hdim96_bf16_paged_split_softcapall_sm80_cu_21e1f8cb_35024cuda3std6ranges3__45__cpo4swapE,@object
	.size		_ZN88_INTERNAL_261a9f89_52_flash_fwd_hdim96_bf16_paged_split_softcapall_sm80_cu_21e1f8cb_35024cuda3std6ranges3__45__cpo4swapE,(.L_7 - _ZN88_INTERNAL_261a9f89_52_flash_fwd_hdim96_bf16_paged_split_softcapall_sm80_cu_21e1f8cb_35024cuda3std6ranges3__45__cpo4swapE)
_ZN88_INTERNAL_261a9f89_52_flash_fwd_hdim96_bf16_paged_split_softcapall_sm80_cu_21e1f8cb_35024cuda3std6ranges3__45__cpo4swapE:
	.zero		1
.L_7:


//--------------------- .nv.shared._ZN7cutlass13device_kernelIN5flash19enable_sm80_to_sm89INS1_16FlashAttnFwdSm80INS1_25CollectiveMainloopFwdSm80ILi4ELi1ELb0EN4cute5tupleIJNS5_1CILi128EEENS7_ILi48EEENS7_ILi96EEEEEELi96ENS_10bfloat16_tEfNS_4arch4Sm80ELb0ELb0ELb1ELb1ELb1ELb0ELb1ELb1EEENS1_21CollectiveEpilogueFwdINS6_IJS8_SA_S9_EEENS6_IJNS7_ILi1EEESI_SI_EEESC_SE_Li128ELb1ELb1ELb1ELb0EEENS1_36VarlenDynamicPersistentTileSchedulerILi128ELi48ELi128ELi128ELb1ELb1ELb0ELb0ELb1ELb1EEEEEEEEEvNT_6ParamsE --------------------------
	.section	.nv.shared._ZN7cutlass13device_kernelIN5flash19enable_sm80_to_sm89INS1_16FlashAttnFwdSm80INS1_25CollectiveMainloopFwdSm80ILi4ELi1ELb0EN4cute5tupleIJNS5_1CILi128EEENS7_ILi48EEENS7_ILi96EEEEEELi96ENS_10bfloat16_tEfNS_4arch4Sm80ELb0ELb0ELb1ELb1ELb1ELb0ELb1ELb1EEENS1_21CollectiveEpilogueFwdINS6_IJS8_SA_S9_EEENS6_IJNS7_ILi1EEESI_SI_EEESC_SE_Li128ELb1ELb1ELb1ELb0EEENS1_36VarlenDynamicPersistentTileSchedulerILi128ELi48ELi128ELi128ELb1ELb1ELb0ELb0ELb1ELb1EEEEEEEEEvNT_6ParamsE,"aw",@nobits
	.sectionflags	@""
	.align	16


//--------------------- .nv.shared._ZN7cutlass13device_kernelIN5flash19enable_sm80_to_sm89INS1_16FlashAttnFwdSm80INS1_25CollectiveMainloopFwdSm80ILi4ELi1ELb0EN4cute5tupleIJNS5_1CILi128EEENS7_ILi48EEENS7_ILi96EEEEEELi96ENS_10bfloat16_tEfNS_4arch4Sm80ELb0ELb0ELb1ELb1ELb1ELb1ELb1ELb1EEENS1_21CollectiveEpilogueFwdINS6_IJS8_SA_S9_EEENS6_IJNS7_ILi1EEESI_SI_EEESC_SE_Li128ELb1ELb1ELb1ELb0EEENS1_36VarlenDynamicPersistentTileSchedulerILi128ELi48ELi128ELi128ELb1ELb1ELb0ELb0ELb1ELb1EEEEEEEEEvNT_6ParamsE --------------------------
	.section	.nv.shared._ZN7cutlass13device_kernelIN5flash19enable_sm80_to_sm89INS1_16FlashAttnFwdSm80INS1_25CollectiveMainloopFwdSm80ILi4ELi1ELb0EN4cute5tupleIJNS5_1CILi128EEENS7_ILi48EEENS7_ILi96EEEEEELi96ENS_10bfloat16_tEfNS_4arch4Sm80ELb0ELb0ELb1ELb1ELb1ELb1ELb1ELb1EEENS1_21CollectiveEpilogueFwdINS6_IJS8_SA_S9_EEENS6_IJNS7_ILi1EEESI_SI_EEESC_SE_Li128ELb1ELb1ELb1ELb0EEENS1_36VarlenDynamicPersistentTileSchedulerILi128ELi48ELi128ELi128ELb1ELb1ELb0ELb0ELb1ELb1EEEEEEEEEvNT_6ParamsE,"aw",@nobits
	.sectionflags	@""
	.align	16


//--------------------- .nv.shared._ZN7cutlass13device_kernelIN5flash19enable_sm80_to_sm89INS1_16FlashAttnFwdSm80INS1_25CollectiveMainloopFwdSm80ILi4ELi1ELb0EN4cute5tupleIJNS5_1CILi128EEENS7_ILi48EEENS7_ILi96EEEEEELi96ENS_10bfloat16_tEfNS_4arch4Sm80ELb0ELb1ELb1ELb0ELb1ELb0ELb1ELb1EEENS1_21CollectiveEpilogueFwdINS6_IJS8_SA_S9_EEENS6_IJNS7_ILi1EEESI_SI_EEESC_SE_Li128ELb0ELb1ELb1ELb0EEENS1_19SingleTileSchedulerILb0ELb1ELb1ELi128EEEEEEEEEvNT_6ParamsE --------------------------
	.section	.nv.shared._ZN7cutlass13device_kernelIN5flash19enable_sm80_to_sm89INS1_16FlashAttnFwdSm80INS1_25CollectiveMainloopFwdSm80ILi4ELi1ELb0EN4cute5tupleIJNS5_1CILi128EEENS7_ILi48EEENS7_ILi96EEEEEELi96ENS_10bfloat16_tEfNS_4arch4Sm80ELb0ELb1ELb1ELb0ELb1ELb0ELb1ELb1EEENS1_21CollectiveEpilogueFwdINS6_IJS8_SA_S9_EEENS6_IJNS7_ILi1EEESI_SI_EEESC_SE_Li128ELb0ELb1ELb1ELb0EEENS1_19SingleTileSchedulerILb0ELb1ELb1ELi128EEEEEEEEEvNT_6ParamsE,"aw",@nobits
	.sectionflags	@""
	.align	16


//--------------------- .nv.shared._ZN7cutlass13device_kernelIN5flash19enable_sm80_to_sm89INS1_16FlashAttnFwdSm80INS1_25CollectiveMainloopFwdSm80ILi4ELi1ELb0EN4cute5tupleIJNS5_1CILi128EEENS7_ILi48EEENS7_ILi96EEEEEELi96ENS_10bfloat16_tEfNS_4arch4Sm80ELb0ELb1ELb1ELb1ELb1ELb0ELb1ELb1EEENS1_21CollectiveEpilogueFwdINS6_IJS8_SA_S9_EEENS6_IJNS7_ILi1EEESI_SI_EEESC_SE_Li128ELb1ELb1ELb1ELb0EEENS1_36VarlenDynamicPersistentTileSchedulerILi128ELi48ELi128ELi128ELb1ELb1ELb0ELb1ELb0ELb1EEEEEEEEEvNT_6ParamsE --------------------------
	.section	.nv.shared._ZN7cutlass13device_kernelIN5flash19enable_sm80_to_sm89INS1_16FlashAttnFwdSm80INS1_25CollectiveMainloopFwdSm80ILi4ELi1ELb0EN4cute5tupleIJNS5_1CILi128EEENS7_ILi48EEENS7_ILi96EEEEEELi96ENS_10bfloat16_tEfNS_4arch4Sm80ELb0ELb1ELb1ELb1ELb1ELb0ELb1ELb1EEENS1_21CollectiveEpilogueFwdINS6_IJS8_SA_S9_EEENS6_IJNS7_ILi1EEESI_SI_EEESC_SE_Li128ELb1ELb1ELb1ELb0EEENS1_36VarlenDynamicPersistentTileSchedulerILi128ELi48ELi128ELi128ELb1ELb1ELb0ELb1ELb0ELb1EEEEEEEEEvNT_6ParamsE,"aw",@nobits
	.sectionflags	@""
	.align	16


//--------------------- .nv.shared._ZN7cutlass13device_kernelIN5flash19enable_sm80_to_sm89INS1_16FlashAttnFwdSm80INS1_25CollectiveMainloopFwdSm80ILi4ELi1ELb0EN4cute5tupleIJNS5_1CILi128EEENS7_ILi48EEENS7_ILi96EEEEEELi96ENS_10bfloat16_tEfNS_4arch4Sm80ELb0ELb1ELb1ELb1ELb1ELb1ELb1ELb1EEENS1_21CollectiveEpilogueFwdINS6_IJS8_SA_S9_EEENS6_IJNS7_ILi1EEESI_SI_EEESC_SE_Li128ELb1ELb1ELb1ELb0EEENS1_36VarlenDynamicPersistentTileSchedulerILi128ELi48ELi128ELi128ELb1ELb1ELb0ELb1ELb0ELb1EEEEEEEEEvNT_6ParamsE --------------------------
	.section	.nv.shared._ZN7cutlass13device_kernelIN5flash19enable_sm80_to_sm89INS1_16FlashAttnFwdSm80INS1_25CollectiveMainloopFwdSm80ILi4ELi1ELb0EN4cute5tupleIJNS5_1CILi128EEENS7_ILi48EEENS7_ILi96EEEEEELi96ENS_10bfloat16_tEfNS_4arch4Sm80ELb0ELb1ELb1ELb1ELb1ELb1ELb1ELb1EEENS1_21CollectiveEpilogueFwdINS6_IJS8_SA_S9_EEENS6_IJNS7_ILi1EEESI_SI_EEESC_SE_Li128ELb1ELb1ELb1ELb0EEENS1_36VarlenDynamicPersistentTileSchedulerILi128ELi48ELi128ELi128ELb1ELb1ELb0ELb1ELb0ELb1EEEEEEEEEvNT_6ParamsE,"aw",@nobits
	.sectionflags	@""
	.align	16


//--------------------- .nv.shared._ZN7cutlass13device_kernelIN5flash19enable_sm80_to_sm89INS1_16FlashAttnFwdSm80INS1_25CollectiveMainloopFwdSm80ILi4ELi1ELb0EN4cute5tupleIJNS5_1CILi128EEENS7_ILi64EEENS7_ILi96EEEEEELi96ENS_10bfloat16_tEfNS_4arch4Sm80ELb1ELb0ELb1ELb0ELb1ELb0ELb1ELb1EEENS1_21CollectiveEpilogueFwdINS6_IJS8_SA_S9_EEENS6_IJNS7_ILi1EEESI_SI_EEESC_SE_Li128ELb0ELb1ELb1ELb0EEENS1_30DynamicPersistentTileSchedulerILi128ELi128ELb1ELb1ELb0EEEEEEEEEvNT_6ParamsE --------------------------
	.section	.nv.shared._ZN7cutlass13device_kernelIN5flash19enable_sm80_to_sm89INS1_16FlashAttnFwdSm80INS1_25CollectiveMainloopFwdSm80ILi4ELi1ELb0EN4cute5tupleIJNS5_1CILi128EEENS7_ILi64EEENS7_ILi96EEEEEELi96ENS_10bfloat16_tEfNS_4arch4Sm80ELb1ELb0ELb1ELb0ELb1ELb0ELb1ELb1EEENS1_21CollectiveEpilogueFwdINS6_IJS8_SA_S9_EEENS6_IJNS7_ILi1EEESI_SI_EEESC_SE_Li128ELb0ELb1ELb1ELb0EEENS1_30DynamicPersistentTileSchedulerILi128ELi128ELb1ELb1ELb0EEEEEEEEEvNT_6ParamsE,"aw",@nobits
	.sectionflags	@""
	.align	16


//--------------------- .nv.shared._ZN7cutlass13device_kernelIN5flash19enable_sm80_to_sm89INS1_16FlashAttnFwdSm80INS1_25CollectiveMainloopFwdSm80ILi4ELi1ELb0EN4cute5tupleIJNS5_1CILi128EEENS7_ILi48EEENS7_ILi96EEEEEELi96ENS_10bfloat16_tEfNS_4arch4Sm80ELb1ELb0ELb1ELb1ELb1ELb0ELb1ELb1EEENS1_21CollectiveEpilogueFwdINS6_IJS8_SA_S9_EEENS6_IJNS7_ILi1EEESI_SI_EEESC_SE_Li128ELb1ELb1ELb1ELb0EEENS1_36VarlenDynamicPersistentTileSchedulerILi128ELi48ELi128ELi128ELb1ELb1ELb0ELb1ELb1ELb1EEEEEEEEEvNT_6ParamsE --------------------------
	.section	.nv.shared._ZN7cutlass13device_kernelIN5flash19enable_sm80_to_sm89INS1_16FlashAttnFwdSm80INS1_25CollectiveMainloopFwdSm80ILi4ELi1ELb0EN4cute5tupleIJNS5_1CILi128EEENS7_ILi48EEENS7_ILi96EEEEEELi96ENS_10bfloat16_tEfNS_4arch4Sm80ELb1ELb0ELb1ELb1ELb1ELb0ELb1ELb1EEENS1_21CollectiveEpilogueFwdINS6_IJS8_SA_S9_EEENS6_IJNS7_ILi1EEESI_SI_EEESC_SE_Li128ELb1ELb1ELb1ELb0EEENS1_36VarlenDynamicPersistentTileSchedulerILi128ELi48ELi128ELi128ELb1ELb1ELb0ELb1ELb1ELb1EEEEEEEEEvNT_6ParamsE,"aw",@nobits
	.sectionflags	@""
	.align	16


//--------------------- .nv.shared._ZN7cutlass13device_kernelIN5flash19enable_sm80_to_sm89INS1_16FlashAttnFwdSm80INS1_25CollectiveMainloopFwdSm80ILi4ELi1ELb0EN4cute5tupleIJNS5_1CILi128EEENS7_ILi48EEENS7_ILi96EEEEEELi96ENS_10bfloat16_tEfNS_4arch4Sm80ELb1ELb0ELb1ELb1ELb1ELb1ELb1ELb1EEENS1_21CollectiveEpilogueFwdINS6_IJS8_SA_S9_EEENS6_IJNS7_ILi1EEESI_SI_EEESC_SE_Li128ELb1ELb1ELb1ELb0EEENS1_36VarlenDynamicPersistentTileSchedulerILi128ELi48ELi128ELi128ELb1ELb1ELb0ELb1ELb1ELb1EEEEEEEEEvNT_6ParamsE --------------------------
	.section	.nv.shared._ZN7cutlass13device_kernelIN5flash19enable_sm80_to_sm89INS1_16FlashAttnFwdSm80INS1_25CollectiveMainloopFwdSm80ILi4ELi1ELb0EN4cute5tupleIJNS5_1CILi128EEENS7_ILi48EEENS7_ILi96EEEEEELi96ENS_10bfloat16_tEfNS_4arch4Sm80ELb1ELb0ELb1ELb1ELb1ELb1ELb1ELb1EEENS1_21CollectiveEpilogueFwdINS6_IJS8_SA_S9_EEENS6_IJNS7_ILi1EEESI_SI_EEESC_SE_Li128ELb1ELb1ELb1ELb0EEENS1_36VarlenDynamicPersistentTileSchedulerILi128ELi48ELi128ELi128ELb1ELb1ELb0ELb1ELb1ELb1EEEEEEEEEvNT_6ParamsE,"aw",@nobits
	.sectionflags	@""
	.align	16


//--------------------- .nv.shared._ZN7cutlass13device_kernelIN5flash19enable_sm80_to_sm89INS1_16FlashAttnFwdSm80INS1_25CollectiveMainloopFwdSm80ILi4ELi1ELb0EN4cute5tupleIJNS5_1CILi128EEENS7_ILi64EEENS7_ILi96EEEEEELi96ENS_10bfloat16_tEfNS_4arch4Sm80ELb0ELb0ELb0ELb0ELb1ELb0ELb1ELb1EEENS1_21CollectiveEpilogueFwdINS6_IJS8_SA_S9_EEENS6_IJNS7_ILi1EEESI_SI_EEESC_SE_Li128ELb0ELb1ELb1ELb0EEENS1_19SingleTileSchedulerILb0ELb1ELb1ELi128EEEEEEEEEvNT_6ParamsE --------------------------
	.section	.nv.shared._ZN7cutlass13device_kernelIN5flash19enable_sm80_to_sm89INS1_16FlashAttnFwdSm80INS1_25CollectiveMainloopFwdSm80ILi4ELi1ELb0EN4cute5tupleIJNS5_1CILi128EEENS7_ILi64EEENS7_ILi96EEEEEELi96ENS_10bfloat16_tEfNS_4arch4Sm80ELb0ELb0ELb0ELb0ELb1ELb0ELb1ELb1EEENS1_21CollectiveEpilogueFwdINS6_IJS8_SA_S9_EEENS6_IJNS7_ILi1EEESI_SI_EEESC_SE_Li128ELb0ELb1ELb1ELb0EEENS1_19SingleTileSchedulerILb0ELb1ELb1ELi128EEEEEEEEEvNT_6ParamsE,"aw",@nobits
	.sectionflags	@""
	.align	16


//--------------------- .nv.shared._ZN7cutlass13device_kernelIN5flash19enable_sm80_to_sm89INS1_16FlashAttnFwdSm80INS1_25CollectiveMainloopFwdSm80ILi4ELi1ELb0EN4cute5tupleIJNS5_1CILi128EEENS7_ILi48EEENS7_ILi96EEEEEELi96ENS_10bfloat16_tEfNS_4arch4Sm80ELb0ELb0ELb0ELb1ELb1ELb0ELb1ELb1EEENS1_21CollectiveEpilogueFwdINS6_IJS8_SA_S9_EEENS6_IJNS7_ILi1EEESI_SI_EEESC_SE_Li128ELb1ELb1ELb1ELb0EEENS1_36VarlenDynamicPersistentTileSchedulerILi128ELi48ELi128ELi128ELb1ELb1ELb0ELb0ELb1ELb1EEEEEEEEEvNT_6ParamsE --------------------------
	.section	.nv.shared._ZN7cutlass13device_kernelIN5flash19enable_sm80_to_sm89INS1_16FlashAttnFwdSm80INS1_25CollectiveMainloopFwdSm80ILi4ELi1ELb0EN4cute5tupleIJNS5_1CILi128EEENS7_ILi48EEENS7_ILi96EEEEEELi96ENS_10bfloat16_tEfNS_4arch4Sm80ELb0ELb0ELb0ELb1ELb1ELb0ELb1ELb1EEENS1_21CollectiveEpilogueFwdINS6_IJS8_SA_S9_EEENS6_IJNS7_ILi1EEESI_SI_EEESC_SE_Li128ELb1ELb1ELb1ELb0EEENS1_36VarlenDynamicPersistentTileSchedulerILi128ELi48ELi128ELi128ELb1ELb1ELb0ELb0ELb1ELb1EEEEEEEEEvNT_6ParamsE,"aw",@nobits
	.sectionflags	@""
	.align	16


//--------------------- .nv.shared._ZN7cutlass13device_kernelIN5flash19enable_sm80_to_sm89INS1_16FlashAttnFwdSm80INS1_25CollectiveMainloopFwdSm80ILi4ELi1ELb0EN4cute5tupleIJNS5_1CILi128EEENS7_ILi48EEENS7_ILi96EEEEEELi96ENS_10bfloat16_tEfNS_4arch4Sm80ELb0ELb0ELb0ELb1ELb1ELb1ELb1ELb1EEENS1_21CollectiveEpilogueFwdINS6_IJS8_SA_S9_EEENS6_IJNS7_ILi1EEESI_SI_EEESC_SE_Li128ELb1ELb1ELb1ELb0EEENS1_36VarlenDynamicPersistentTileSchedulerILi128ELi48ELi128ELi128ELb1ELb1ELb0ELb0ELb1ELb1EEEEEEEEEvNT_6ParamsE --------------------------
	.section	.nv.shared._ZN7cutlass13device_kernelIN5flash19enable_sm80_to_sm89INS1_16FlashAttnFwdSm80INS1_25CollectiveMainloopFwdSm80ILi4ELi1ELb0EN4cute5tupleIJNS5_1CILi128EEENS7_ILi48EEENS7_ILi96EEEEEELi96ENS_10bfloat16_tEfNS_4arch4Sm80ELb0ELb0ELb0ELb1ELb1ELb1ELb1ELb1EEENS1_21CollectiveEpilogueFwdINS6_IJS8_SA_S9_EEENS6_IJNS7_ILi1EEESI_SI_EEESC_SE_Li128ELb1ELb1ELb1ELb0EEENS1_36VarlenDynamicPersistentTileSchedulerILi128ELi48ELi128ELi128ELb1ELb1ELb0ELb0ELb1ELb1EEEEEEEEEvNT_6ParamsE,"aw",@nobits
	.sectionflags	@""
	.align	16


//--------------------- .nv.shared._ZN7cutlass13device_kernelIN5flash19enable_sm80_to_sm89INS1_16FlashAttnFwdSm80INS1_25CollectiveMainloopFwdSm80ILi4ELi1ELb0EN4cute5tupleIJNS5_1CILi128EEENS7_ILi48EEENS7_ILi96EEEEEELi96ENS_10bfloat16_tEfNS_4arch4Sm80ELb0ELb1ELb0ELb0ELb1ELb0ELb1ELb1EEENS1_21CollectiveEpilogueFwdINS6_IJS8_SA_S9_EEENS6_IJNS7_ILi1EEESI_SI_EEESC_SE_Li128ELb0ELb1ELb1ELb0EEENS1_19SingleTileSchedulerILb0ELb1ELb1ELi128EEEEEEEEEvNT_6ParamsE --------------------------
	.section	.nv.shared._ZN7cutlass13device_kernelIN5flash19enable_sm80_to_sm89INS1_16FlashAttnFwdSm80INS1_25CollectiveMainloopFwdSm80ILi4ELi1ELb0EN4cute5tupleIJNS5_1CILi128EEENS7_ILi48EEENS7_ILi96EEEEEELi96ENS_10bfloat16_tEfNS_4arch4Sm80ELb0ELb1ELb0ELb0ELb1ELb0ELb1ELb1EEENS1_21CollectiveEpilogueFwdINS6_IJS8_SA_S9_EEENS6_IJNS7_ILi1EEESI_SI_EEESC_SE_Li128ELb0ELb1ELb1ELb0EEENS1_19SingleTileSchedulerILb0ELb1ELb1ELi128EEEEEEEEEvNT_6ParamsE,"aw",@nobits
	.sectionflags	@""
	.align	16


//--------------------- .nv.shared._ZN7cutlass13device_kernelIN5flash19enable_sm80_to_sm89INS1_16FlashAttnFwdSm80INS1_25CollectiveMainloopFwdSm80ILi4ELi1ELb0EN4cute5tupleIJNS5_1CILi128EEENS7_ILi48EEENS7_ILi96EEEEEELi96ENS_10bfloat16_tEfNS_4arch4Sm80ELb0ELb1ELb0ELb1ELb1ELb0ELb1ELb1EEENS1_21CollectiveEpilogueFwdINS6_IJS8_SA_S9_EEENS6_IJNS7_ILi1EEESI_SI_EEESC_SE_Li128ELb1ELb1ELb1ELb0EEENS1_36VarlenDynamicPersistentTileSchedulerILi128ELi48ELi128ELi128ELb1ELb1ELb0ELb1ELb0ELb1EEEEEEEEEvNT_6ParamsE --------------------------
	.section	.nv.shared._ZN7cutlass13device_kernelIN5flash19enable_sm80_to_sm89INS1_16FlashAttnFwdSm80INS1_25CollectiveMainloopFwdSm80ILi4ELi1ELb0EN4cute5tupleIJNS5_1CILi128EEENS7_ILi48EEENS7_ILi96EEEEEELi96ENS_10bfloat16_tEfNS_4arch4Sm80ELb0ELb1ELb0ELb1ELb1ELb0ELb1ELb1EEENS1_21CollectiveEpilogueFwdINS6_IJS8_SA_S9_EEENS6_IJNS7_ILi1EEESI_SI_EEESC_SE_Li128ELb1ELb1ELb1ELb0EEENS1_36VarlenDynamicPersistentTileSchedulerILi128ELi48ELi128ELi128ELb1ELb1ELb0ELb1ELb0ELb1EEEEEEEEEvNT_6ParamsE,"aw",@nobits
	.sectionflags	@""
	.align	16


//--------------------- .nv.shared._ZN7cutlass13device_kernelIN5flash19enable_sm80_to_sm89INS1_16FlashAttnFwdSm80INS1_25CollectiveMainloopFwdSm80ILi4ELi1ELb0EN4cute5tupleIJNS5_1CILi128EEENS7_ILi48EEENS7_ILi96EEEEEELi96ENS_10bfloat16_tEfNS_4arch4Sm80ELb0ELb1ELb0ELb1ELb1ELb1ELb1ELb1EEENS1_21CollectiveEpilogueFwdINS6_IJS8_SA_S9_EEENS6_IJNS7_ILi1EEESI_SI_EEESC_SE_Li128ELb1ELb1ELb1ELb0EEENS1_36VarlenDynamicPersistentTileSchedulerILi128ELi48ELi128ELi128ELb1ELb1ELb0ELb1ELb0ELb1EEEEEEEEEvNT_6ParamsE --------------------------
	.section	.nv.shared._ZN7cutlass13device_kernelIN5flash19enable_sm80_to_sm89INS1_16FlashAttnFwdSm80INS1_25CollectiveMainloopFwdSm80ILi4ELi1ELb0EN4cute5tupleIJNS5_1CILi128EEENS7_ILi48EEENS7_ILi96EEEEEELi96ENS_10bfloat16_tEfNS_4arch4Sm80ELb0ELb1ELb0ELb1ELb1ELb1ELb1ELb1EEENS1_21CollectiveEpilogueFwdINS6_IJS8_SA_S9_EEENS6_IJNS7_ILi1EEESI_SI_EEESC_SE_Li128ELb1ELb1ELb1ELb0EEENS1_36VarlenDynamicPersistentTileSchedulerILi128ELi48ELi128ELi128ELb1ELb1ELb0ELb1ELb0ELb1EEEEEEEEEvNT_6ParamsE,"aw",@nobits
	.sectionflags	@""
	.align	16


//--------------------- .nv.shared._ZN7cutlass13device_kernelIN5flash19enable_sm80_to_sm89INS1_16FlashAttnFwdSm80INS1_25CollectiveMainloopFwdSm80ILi4ELi1ELb0EN4cute5tupleIJNS5_1CILi128EEENS7_ILi64EEENS7_ILi96EEEEEELi96ENS_10bfloat16_tEfNS_4arch4Sm80ELb1ELb0ELb0ELb0ELb1ELb0ELb1ELb1EEENS1_21CollectiveEpilogueFwdINS6_IJS8_SA_S9_EEENS6_IJNS7_ILi1EEESI_SI_EEESC_SE_Li128ELb0ELb1ELb1ELb0EEENS1_30DynamicPersistentTileSchedulerILi128ELi128ELb1ELb1ELb0EEEEEEEEEvNT_6ParamsE --------------------------
	.section	.nv.shared._ZN7cutlass13device_kernelIN5flash19enable_sm80_to_sm89INS1_16FlashAttnFwdSm80INS1_25CollectiveMainloopFwdSm80ILi4ELi1ELb0EN4cute5tupleIJNS5_1CILi128EEENS7_ILi64EEENS7_ILi96EEEEEELi96ENS_10bfloat16_tEfNS_4arch4Sm80ELb1ELb0ELb0ELb0ELb1ELb0ELb1ELb1EEENS1_21CollectiveEpilogueFwdINS6_IJS8_SA_S9_EEENS6_IJNS7_ILi1EEESI_SI_EEESC_SE_Li128ELb0ELb1ELb1ELb0EEENS1_30DynamicPersistentTileSchedulerILi128ELi128ELb1ELb1ELb0EEEEEEEEEvNT_6ParamsE,"aw",@nobits
	.sectionflags	@""
	.align	16


//--------------------- .nv.shared._ZN7cutlass13device_kernelIN5flash19enable_sm80_to_sm89INS1_16FlashAttnFwdSm80INS1_25CollectiveMainloopFwdSm80ILi4ELi1ELb0EN4cute5tupleIJNS5_1CILi128EEENS7_ILi48EEENS7_ILi96EEEEEELi96ENS_10bfloat16_tEfNS_4arch4Sm80ELb1ELb0ELb0ELb1ELb1ELb0ELb1ELb1EEENS1_21CollectiveEpilogueFwdINS6_IJS8_SA_S9_EEENS6_IJNS7_ILi1EEESI_SI_EEESC_SE_Li128ELb1ELb1ELb1ELb0EEENS1_36VarlenDynamicPersistentTileSchedulerILi128ELi48ELi128ELi128ELb1ELb1ELb0ELb1ELb1ELb1EEEEEEEEEvNT_6ParamsE --------------------------
	.section	.nv.shared._ZN7cutlass13device_kernelIN5flash19enable_sm80_to_sm89INS1_16FlashAttnFwdSm80INS1_25CollectiveMainloopFwdSm80ILi4ELi1ELb0EN4cute5tupleIJNS5_1CILi128EEENS7_ILi48EEENS7_ILi96EEEEEELi96ENS_10bfloat16_tEfNS_4arch4Sm80ELb1ELb0ELb0ELb1ELb1ELb0ELb1ELb1EEENS1_21CollectiveEpilogueFwdINS6_IJS8_SA_S9_EEENS6_IJNS7_ILi1EEESI_SI_EEESC_SE_Li128ELb1ELb1ELb1ELb0EEENS1_36VarlenDynamicPersistentTileSchedulerILi128ELi48ELi128ELi128ELb1ELb1ELb0ELb1ELb1ELb1EEEEEEEEEvNT_6ParamsE,"aw",@nobits
	.sectionflags	@""
	.align	16


//--------------------- .nv.shared._ZN7cutlass13device_kernelIN5flash19enable_sm80_to_sm89INS1_16FlashAttnFwdSm80INS1_25CollectiveMainloopFwdSm80ILi4ELi1ELb0EN4cute5tupleIJNS5_1CILi128EEENS7_ILi48EEENS7_ILi96EEEEEELi96ENS_10bfloat16_tEfNS_4arch4Sm80ELb1ELb0ELb0ELb1ELb1ELb1ELb1ELb1EEENS1_21CollectiveEpilogueFwdINS6_IJS8_SA_S9_EEENS6_IJNS7_ILi1EEESI_SI_EEESC_SE_Li128ELb1ELb1ELb1ELb0EEENS1_36VarlenDynamicPersistentTileSchedulerILi128ELi48ELi128ELi128ELb1ELb1ELb0ELb1ELb1ELb1EEEEEEEEEvNT_6ParamsE --------------------------
	.section	.nv.shared._ZN7cutlass13device_kernelIN5flash19enable_sm80_to_sm89INS1_16FlashAttnFwdSm80INS1_25CollectiveMainloopFwdSm80ILi4ELi1ELb0EN4cute5tupleIJNS5_1CILi128EEENS7_ILi48EEENS7_ILi96EEEEEELi96ENS_10bfloat16_tEfNS_4arch4Sm80ELb1ELb0ELb0ELb1ELb1ELb1ELb1ELb1EEENS1_21CollectiveEpilogueFwdINS6_IJS8_SA_S9_EEENS6_IJNS7_ILi1EEESI_SI_EEESC_SE_Li128ELb1ELb1ELb1ELb0EEENS1_36VarlenDynamicPersistentTileSchedulerILi128ELi48ELi128ELi128ELb1ELb1ELb0ELb1ELb1ELb1EEEEEEEEEvNT_6ParamsE,"aw",@nobits
	.sectionflags	@""
	.align	16
